	.target	sm_80

	.elftype	@"ET_EXEC"


//--------------------- .note.nv.tkinfo           --------------------------
	.section	.note.nv.tkinfo,"",@"SHT_NOTE"
	.sectionflags	@"SHF_NOTE_NV_TKINFO"
	.tkinfo
        /*0018*/ 	.word	0x00000002
        /*0030*/ 	.string	""
        /*0030*/ 	.string	"ptxas"
        /*0030*/ 	.string	"Cuda compilation tools, release 13.0, V13.0.88"
        /*0030*/ 	.string	"Build cuda_13.0.r13.0/compiler.36424714_0"
        /*0030*/ 	.string	"-arch sm_80 -m 64 "



//--------------------- .note.nv.cuinfo           --------------------------
	.section	.note.nv.cuinfo,"",@"SHT_NOTE"
	.sectionflags	@"SHF_NOTE_NV_CUINFO"
        /*0018*/ 	.short	0x0002
        /*001a*/ 	.short	0x0050
        /*001c*/ 	.short	0x0082
	.zero		2


//--------------------- .nv.info                  --------------------------
	.section	.nv.info,"",@"SHT_CUDA_INFO"
	.align	4


	//----- nvinfo : EIATTR_REGCOUNT
	.align		4
        /*0000*/ 	.byte	0x04, 0x2f
        /*0002*/ 	.short	(.L_12 - .L_11)
	.align		4
.L_11:
        /*0004*/ 	.word	index@(_ZN7cutlass13device_kernelIN5flash22FlashAttnBwdPreprocessIN4cute5tupleIJNS3_1CILi64EEENS5_ILi192EEEEEENS_6half_tEfNS_4arch4Sm80ELb1ELb1EEEEEvNT_6ParamsE)
        /*0008*/ 	.word	0x0000004e


	//----- nvinfo : EIATTR_FRAME_SIZE
	.align		4
.L_12:
        /*000c*/ 	.byte	0x04, 0x11
        /*000e*/ 	.short	(.L_14 - .L_13)
	.align		4
.L_13:
        /*0010*/ 	.word	index@(_ZN7cutlass13device_kernelIN5flash22FlashAttnBwdPreprocessIN4cute5tupleIJNS3_1CILi64EEENS5_ILi192EEEEEENS_6half_tEfNS_4arch4Sm80ELb1ELb1EEEEEvNT_6ParamsE)
        /*0014*/ 	.word	0x00000000


	//----- nvinfo : EIATTR_REGCOUNT
	.align		4
.L_14:
        /*0018*/ 	.byte	0x04, 0x2f
        /*001a*/ 	.short	(.L_16 - .L_15)
	.align		4
.L_15:
        /*001c*/ 	.word	index@(_ZN7cutlass13device_kernelIN5flash19enable_sm80_to_sm89INS1_16FlashAttnBwdSm80INS1_25CollectiveMainloopBwdSm80ILi2ELi1EN4cute5tupleIJNS5_1CILi64EEENS7_ILi80EEENS7_ILi192EEEEEENS_6half_tEfNS_4arch4Sm80ELb1ELb0ELb1ELb1ELb1ELb0ELb1ELb0ELi2ELi4ELi2ELi2ELb0EEENS1_24CollectiveEpilogueBwdGQAISB_fSE_Li256ELb1ELb1EEENS1_25SingleTileBwdLPTSchedulerILb1ELi80ELb1EEEEEEEEEvNT_6ParamsE)
        /*0020*/ 	.word	0x000000ff


	//----- nvinfo : EIATTR_FRAME_SIZE
	.align		4
.L_16:
        /*0024*/ 	.byte	0x04, 0x11
        /*0026*/ 	.short	(.L_18 - .L_17)
	.align		4
.L_17:
        /*0028*/ 	.word	index@($__internal_11_$__cuda_sm70_warpsync)
        /*002c*/ 	.word	0x00000000


	//----- nvinfo : EIATTR_FRAME_SIZE
	.align		4
.L_18:
        /*0030*/ 	.byte	0x04, 0x11
        /*0032*/ 	.short	(.L_20 - .L_19)
	.align		4
.L_19:
        /*0034*/ 	.word	index@(_ZN7cutlass13device_kernelIN5flash19enable_sm80_to_sm89INS1_16FlashAttnBwdSm80INS1_25CollectiveMainloopBwdSm80ILi2ELi1EN4cute5tupleIJNS5_1CILi64EEENS7_ILi80EEENS7_ILi192EEEEEENS_6half_tEfNS_4arch4Sm80ELb1ELb0ELb1ELb1ELb1ELb0ELb1ELb0ELi2ELi4ELi2ELi2ELb0EEENS1_24CollectiveEpilogueBwdGQAISB_fSE_Li256ELb1ELb1EEENS1_25SingleTileBwdLPTSchedulerILb1ELi80ELb1EEEEEEEEEvNT_6ParamsE)
        /*0038*/ 	.word	0x00000010


	//----- nvinfo : EIATTR_REGCOUNT
	.align		4
.L_20:
        /*003c*/ 	.byte	0x04, 0x2f
        /*003e*/ 	.short	(.L_22 - .L_21)
	.align		4
.L_21:
        /*0040*/ 	.word	index@(_ZN7cutlass13device_kernelIN5flash32FlashAttnBwdPostprocessConvertdQIN4cute5tupleIJNS3_1CILi64EEENS5_ILi192EEEEEENS_6half_tEfNS_4arch4Sm80ELi256ENS3_8TiledMMAINS3_8MMA_AtomIJNS3_28SM80_16x8x16_F32F16F16F32_TNEEEENS3_6LayoutINS4_IJNS5_ILi2EEENS5_ILi4EEENS5_ILi1EEEEEENS4_IJSJ_SH_NS5_ILi0EEEEEEEENS4_IJNS5_ILi32EEES6_NS5_ILi16EEEEEEEELb0EEEEEvNT_6ParamsE)
        /*0044*/ 	.word	0x00000045


	//----- nvinfo : EIATTR_FRAME_SIZE
	.align		4
.L_22:
        /*0048*/ 	.byte	0x04, 0x11
        /*004a*/ 	.short	(.L_24 - .L_23)
	.align		4
.L_23:
        /*004c*/ 	.word	index@(_ZN7cutlass13device_kernelIN5flash32FlashAttnBwdPostprocessConvertdQIN4cute5tupleIJNS3_1CILi64EEENS5_ILi192EEEEEENS_6half_tEfNS_4arch4Sm80ELi256ENS3_8TiledMMAINS3_8MMA_AtomIJNS3_28SM80_16x8x16_F32F16F16F32_TNEEEENS3_6LayoutINS4_IJNS5_ILi2EEENS5_ILi4EEENS5_ILi1EEEEEENS4_IJSJ_SH_NS5_ILi0EEEEEEEENS4_IJNS5_ILi32EEES6_NS5_ILi16EEEEEEEELb0EEEEEvNT_6ParamsE)
        /*0050*/ 	.word	0x00000000


	//----- nvinfo : EIATTR_REGCOUNT
	.align		4
.L_24:
        /*0054*/ 	.byte	0x04, 0x2f
        /*0056*/ 	.short	(.L_26 - .L_25)
	.align		4
.L_25:
        /*0058*/ 	.word	index@(_ZN7cutlass13device_kernelIN5flash32FlashAttnBwdPostprocessConvertdQIN4cute5tupleIJNS3_1CILi80EEENS5_ILi192EEEEEENS_6half_tEfNS_4arch4Sm80ELi256ENS3_8TiledMMAINS3_8MMA_AtomIJNS3_28SM80_16x8x16_F32F16F16F32_TNEEEENS3_6LayoutINS4_IJNS5_ILi4EEENS5_ILi2EEENS5_ILi1EEEEEENS4_IJSJ_SH_NS5_ILi0EEEEEEEENS4_IJNS5_ILi64EEENS5_ILi16EEESP_EEEEELb1EEEEEvNT_6ParamsE)
        /*005c*/ 	.word	0x00000050


	//----- nvinfo : EIATTR_FRAME_SIZE
	.align		4
.L_26:
        /*0060*/ 	.byte	0x04, 0x11
        /*0062*/ 	.short	(.L_28 - .L_27)
	.align		4
.L_27:
        /*0064*/ 	.word	index@(_ZN7cutlass13device_kernelIN5flash32FlashAttnBwdPostprocessConvertdQIN4cute5tupleIJNS3_1CILi80EEENS5_ILi192EEEEEENS_6half_tEfNS_4arch4Sm80ELi256ENS3_8TiledMMAINS3_8MMA_AtomIJNS3_28SM80_16x8x16_F32F16F16F32_TNEEEENS3_6LayoutINS4_IJNS5_ILi4EEENS5_ILi2EEENS5_ILi1EEEEEENS4_IJSJ_SH_NS5_ILi0EEEEEEEENS4_IJNS5_ILi64EEENS5_ILi16EEESP_EEEEELb1EEEEEvNT_6ParamsE)
        /*0068*/ 	.word	0x00000000


	//----- nvinfo : EIATTR_REGCOUNT
	.align		4
.L_28:
        /*006c*/ 	.byte	0x04, 0x2f
        /*006e*/ 	.short	(.L_30 - .L_29)
	.align		4
.L_29:
        /*0070*/ 	.word	index@(_ZN7cutlass13device_kernelIN5flash19enable_sm80_to_sm89INS1_16FlashAttnBwdSm80INS1_25CollectiveMainloopBwdSm80ILi2ELi1EN4cute5tupleIJNS5_1CILi64EEENS7_ILi80EEENS7_ILi192EEEEEENS_6half_tEfNS_4arch4Sm80ELb1ELb0ELb1ELb1ELb0ELb0ELb1ELb0ELi2ELi4ELi2ELi2ELb0EEENS1_24CollectiveEpilogueBwdGQAISB_fSE_Li256ELb1ELb0EEENS1_25SingleTileBwdLPTSchedulerILb1ELi80ELb0EEEEEEEEEvNT_6ParamsE)
        /*0074*/ 	.word	0x000000ff


	//----- nvinfo : EIATTR_FRAME_SIZE
	.align		4
.L_30:
        /*0078*/ 	.byte	0x04, 0x11
        /*007a*/ 	.short	(.L_32 - .L_31)
	.align		4
.L_31:
        /*007c*/ 	.word	index@(_ZN7cutlass13device_kernelIN5flash19enable_sm80_to_sm89INS1_16FlashAttnBwdSm80INS1_25CollectiveMainloopBwdSm80ILi2ELi1EN4cute5tupleIJNS5_1CILi64EEENS7_ILi80EEENS7_ILi192EEEEEENS_6half_tEfNS_4arch4Sm80ELb1ELb0ELb1ELb1ELb0ELb0ELb1ELb0ELi2ELi4ELi2ELi2ELb0EEENS1_24CollectiveEpilogueBwdGQAISB_fSE_Li256ELb1ELb0EEENS1_25SingleTileBwdLPTSchedulerILb1ELi80ELb0EEEEEEEEEvNT_6ParamsE)
        /*0080*/ 	.word	0x00000000


	//----- nvinfo : EIATTR_REGCOUNT
	.align		4
.L_32:
        /*0084*/ 	.byte	0x04, 0x2f
        /*0086*/ 	.short	(.L_34 - .L_33)
	.align		4
.L_33:
        /*0088*/ 	.word	index@(_ZN7cutlass13device_kernelIN5flash19enable_sm80_to_sm89INS1_16FlashAttnBwdSm80INS1_25CollectiveMainloopBwdSm80ILi2ELi1EN4cute5tupleIJNS5_1CILi64EEENS7_ILi80EEENS7_ILi192EEEEEENS_6half_tEfNS_4arch4Sm80ELb1ELb0ELb1ELb1ELb1ELb0ELb1ELb0ELi2ELi4ELi2ELi2ELb0EEENS1_21CollectiveEpilogueBwdISB_SC_SE_Li256ELb1ELb1ELi4EEENS1_25SingleTileBwdLPTSchedulerILb1ELi80ELb1EEEEEEEEEvNT_6ParamsE)
        /*008c*/ 	.word	0x000000ff


	//----- nvinfo : EIATTR_FRAME_SIZE
	.align		4
.L_34:
        /*0090*/ 	.byte	0x04, 0x11
        /*0092*/ 	.short	(.L_36 - .L_35)
	.align		4
.L_35:
        /*0094*/ 	.word	index@(_ZN7cutlass13device_kernelIN5flash19enable_sm80_to_sm89INS1_16FlashAttnBwdSm80INS1_25CollectiveMainloopBwdSm80ILi2ELi1EN4cute5tupleIJNS5_1CILi64EEENS7_ILi80EEENS7_ILi192EEEEEENS_6half_tEfNS_4arch4Sm80ELb1ELb0ELb1ELb1ELb1ELb0ELb1ELb0ELi2ELi4ELi2ELi2ELb0EEENS1_21CollectiveEpilogueBwdISB_SC_SE_Li256ELb1ELb1ELi4EEENS1_25SingleTileBwdLPTSchedulerILb1ELi80ELb1EEEEEEEEEvNT_6ParamsE)
        /*0098*/ 	.word	0x00000010


	//----- nvinfo : EIATTR_REGCOUNT
	.align		4
.L_36:
        /*009c*/ 	.byte	0x04, 0x2f
        /*009e*/ 	.short	(.L_38 - .L_37)
	.align		4
.L_37:
        /*00a0*/ 	.word	index@(_ZN7cutlass13device_kernelIN5flash19enable_sm80_to_sm89INS1_16FlashAttnBwdSm80INS1_25CollectiveMainloopBwdSm80ILi2ELi1EN4cute5tupleIJNS5_1CILi64EEENS7_ILi80EEENS7_ILi192EEEEEENS_6half_tEfNS_4arch4Sm80ELb1ELb0ELb1ELb1ELb0ELb0ELb1ELb0ELi2ELi4ELi2ELi2ELb0EEENS1_21CollectiveEpilogueBwdISB_SC_SE_Li256ELb1ELb1ELi4EEENS1_25SingleTileBwdLPTSchedulerILb1ELi80ELb0EEEEEEEEEvNT_6ParamsE)
        /*00a4*/ 	.word	0x000000ff


	//----- nvinfo : EIATTR_FRAME_SIZE
	.align		4
.L_38:
        /*00a8*/ 	.byte	0x04, 0x11
        /*00aa*/ 	.short	(.L_40 - .L_39)
	.align		4
.L_39:
        /*00ac*/ 	.word	index@(_ZN7cutlass13device_kernelIN5flash19enable_sm80_to_sm89INS1_16FlashAttnBwdSm80INS1_25CollectiveMainloopBwdSm80ILi2ELi1EN4cute5tupleIJNS5_1CILi64EEENS7_ILi80EEENS7_ILi192EEEEEENS_6half_tEfNS_4arch4Sm80ELb1ELb0ELb1ELb1ELb0ELb0ELb1ELb0ELi2ELi4ELi2ELi2ELb0EEENS1_21CollectiveEpilogueBwdISB_SC_SE_Li256ELb1ELb1ELi4EEENS1_25SingleTileBwdLPTSchedulerILb1ELi80ELb0EEEEEEEEEvNT_6ParamsE)
        /*00b0*/ 	.word	0x00000000


	//----- nvinfo : EIATTR_REGCOUNT
	.align		4
.L_40:
        /*00b4*/ 	.byte	0x04, 0x2f
        /*00b6*/ 	.short	(.L_42 - .L_41)
	.align		4
.L_41:
        /*00b8*/ 	.word	index@(_ZN7cutlass13device_kernelIN5flash22FlashAttnBwdPreprocessIN4cute5tupleIJNS3_1CILi64EEENS5_ILi192EEEEEENS_6half_tEfNS_4arch4Sm80ELb1ELb0EEEEEvNT_6ParamsE)
        /*00bc*/ 	.word	0x0000004b


	//----- nvinfo : EIATTR_FRAME_SIZE
	.align		4
.L_42:
        /*00c0*/ 	.byte	0x04, 0x11
        /*00c2*/ 	.short	(.L_44 - .L_43)
	.align		4
.L_43:
        /*00c4*/ 	.word	index@(_ZN7cutlass13device_kernelIN5flash22FlashAttnBwdPreprocessIN4cute5tupleIJNS3_1CILi64EEENS5_ILi192EEEEEENS_6half_tEfNS_4arch4Sm80ELb1ELb0EEEEEvNT_6ParamsE)
        /*00c8*/ 	.word	0x00000000


	//----- nvinfo : EIATTR_REGCOUNT
	.align		4
.L_44:
        /*00cc*/ 	.byte	0x04, 0x2f
        /*00ce*/ 	.short	(.L_46 - .L_45)
	.align		4
.L_45:
        /*00d0*/ 	.word	index@(_ZN7cutlass13device_kernelIN5flash19enable_sm80_to_sm89INS1_16FlashAttnBwdSm80INS1_25CollectiveMainloopBwdSm80ILi2ELi1EN4cute5tupleIJNS5_1CILi64EEENS7_ILi80EEENS7_ILi192EEEEEENS_6half_tEfNS_4arch4Sm80ELb1ELb0ELb1ELb0ELb1ELb0ELb1ELb0ELi2ELi4ELi2ELi2ELb0EEENS1_24CollectiveEpilogueBwdGQAISB_fSE_Li256ELb0ELb1EEENS1_25SingleTileBwdLPTSchedulerILb0ELi80ELb1EEEEEEEEEvNT_6ParamsE)
        /*00d4*/ 	.word	0x000000ff


	//----- nvinfo : EIATTR_FRAME_SIZE
	.align		4
.L_46:
        /*00d8*/ 	.byte	0x04, 0x11
        /*00da*/ 	.short	(.L_48 - .L_47)
	.align		4
.L_47:
        /*00dc*/ 	.word	index@($__internal_10_$__cuda_sm70_warpsync)
        /*00e0*/ 	.word	0x00000000


	//----- nvinfo : EIATTR_FRAME_SIZE
	.align		4
.L_48:
        /*00e4*/ 	.byte	0x04, 0x11
        /*00e6*/ 	.short	(.L_50 - .L_49)
	.align		4
.L_49:
        /*00e8*/ 	.word	index@(_ZN7cutlass13device_kernelIN5flash19enable_sm80_to_sm89INS1_16FlashAttnBwdSm80INS1_25CollectiveMainloopBwdSm80ILi2ELi1EN4cute5tupleIJNS5_1CILi64EEENS7_ILi80EEENS7_ILi192EEEEEENS_6half_tEfNS_4arch4Sm80ELb1ELb0ELb1ELb0ELb1ELb0ELb1ELb0ELi2ELi4ELi2ELi2ELb0EEENS1_24CollectiveEpilogueBwdGQAISB_fSE_Li256ELb0ELb1EEENS1_25SingleTileBwdLPTSchedulerILb0ELi80ELb1EEEEEEEEEvNT_6ParamsE)
        /*00ec*/ 	.word	0x00000000


	//----- nvinfo : EIATTR_REGCOUNT
	.align		4
.L_50:
        /*00f0*/ 	.byte	0x04, 0x2f
        /*00f2*/ 	.short	(.L_52 - .L_51)
	.align		4
.L_51:
        /*00f4*/ 	.word	index@(_ZN7cutlass13device_kernelIN5flash19enable_sm80_to_sm89INS1_16FlashAttnBwdSm80INS1_25CollectiveMainloopBwdSm80ILi2ELi1EN4cute5tupleIJNS5_1CILi64EEENS7_ILi80EEENS7_ILi192EEEEEENS_6half_tEfNS_4arch4Sm80ELb1ELb0ELb1ELb0ELb0ELb0ELb1ELb0ELi2ELi4ELi2ELi2ELb0EEENS1_24CollectiveEpilogueBwdGQAISB_fSE_Li256ELb0ELb0EEENS1_25SingleTileBwdLPTSchedulerILb0ELi80ELb0EEEEEEEEEvNT_6ParamsE)
        /*00f8*/ 	.word	0x000000ff


	//----- nvinfo : EIATTR_FRAME_SIZE
	.align		4
.L_52:
        /*00fc*/ 	.byte	0x04, 0x11
        /*00fe*/ 	.short	(.L_54 - .L_53)
	.align		4
.L_53:
        /*0100*/ 	.word	index@(_ZN7cutlass13device_kernelIN5flash19enable_sm80_to_sm89INS1_16FlashAttnBwdSm80INS1_25CollectiveMainloopBwdSm80ILi2ELi1EN4cute5tupleIJNS5_1CILi64EEENS7_ILi80EEENS7_ILi192EEEEEENS_6half_tEfNS_4arch4Sm80ELb1ELb0ELb1ELb0ELb0ELb0ELb1ELb0ELi2ELi4ELi2ELi2ELb0EEENS1_24CollectiveEpilogueBwdGQAISB_fSE_Li256ELb0ELb0EEENS1_25SingleTileBwdLPTSchedulerILb0ELi80ELb0EEEEEEEEEvNT_6ParamsE)
        /*0104*/ 	.word	0x00000000


	//----- nvinfo : EIATTR_REGCOUNT
	.align		4
.L_54:
        /*0108*/ 	.byte	0x04, 0x2f
        /*010a*/ 	.short	(.L_56 - .L_55)
	.align		4
.L_55:
        /*010c*/ 	.word	index@(_ZN7cutlass13device_kernelIN5flash19enable_sm80_to_sm89INS1_16FlashAttnBwdSm80INS1_25CollectiveMainloopBwdSm80ILi2ELi1EN4cute5tupleIJNS5_1CILi64EEENS7_ILi80EEENS7_ILi192EEEEEENS_6half_tEfNS_4arch4Sm80ELb1ELb0ELb1ELb0ELb1ELb0ELb1ELb0ELi2ELi4ELi2ELi2ELb0EEENS1_21CollectiveEpilogueBwdISB_SC_SE_Li256ELb0ELb1ELi4EEENS1_25SingleTileBwdLPTSchedulerILb0ELi80ELb1EEEEEEEEEvNT_6ParamsE)
        /*0110*/ 	.word	0x000000ff


	//----- nvinfo : EIATTR_FRAME_SIZE
	.align		4
.L_56:
        /*0114*/ 	.byte	0x04, 0x11
        /*0116*/ 	.short	(.L_58 - .L_57)
	.align		4
.L_57:
        /*0118*/ 	.word	index@(_ZN7cutlass13device_kernelIN5flash19enable_sm80_to_sm89INS1_16FlashAttnBwdSm80INS1_25CollectiveMainloopBwdSm80ILi2ELi1EN4cute5tupleIJNS5_1CILi64EEENS7_ILi80EEENS7_ILi192EEEEEENS_6half_tEfNS_4arch4Sm80ELb1ELb0ELb1ELb0ELb1ELb0ELb1ELb0ELi2ELi4ELi2ELi2ELb0EEENS1_21CollectiveEpilogueBwdISB_SC_SE_Li256ELb0ELb1ELi4EEENS1_25SingleTileBwdLPTSchedulerILb0ELi80ELb1EEEEEEEEEvNT_6ParamsE)
        /*011c*/ 	.word	0x00000018


	//----- nvinfo : EIATTR_REGCOUNT
	.align		4
.L_58:
        /*0120*/ 	.byte	0x04, 0x2f
        /*0122*/ 	.short	(.L_60 - .L_59)
	.align		4
.L_59:
        /*0124*/ 	.word	index@(_ZN7cutlass13device_kernelIN5flash19enable_sm80_to_sm89INS1_16FlashAttnBwdSm80INS1_25CollectiveMainloopBwdSm80ILi2ELi1EN4cute5tupleIJNS5_1CILi64EEENS7_ILi80EEENS7_ILi192EEEEEENS_6half_tEfNS_4arch4Sm80ELb1ELb0ELb1ELb0ELb0ELb0ELb1ELb0ELi2ELi4ELi2ELi2ELb0EEENS1_21CollectiveEpilogueBwdISB_SC_SE_Li256ELb0ELb1ELi4EEENS1_25SingleTileBwdLPTSchedulerILb0ELi80ELb0EEEEEEEEEvNT_6ParamsE)
        /*0128*/ 	.word	0x000000ff


	//----- nvinfo : EIATTR_FRAME_SIZE
	.align		4
.L_60:
        /*012c*/ 	.byte	0x04, 0x11
        /*012e*/ 	.short	(.L_62 - .L_61)
	.align		4
.L_61:
        /*0130*/ 	.word	index@(_ZN7cutlass13device_kernelIN5flash19enable_sm80_to_sm89INS1_16FlashAttnBwdSm80INS1_25CollectiveMainloopBwdSm80ILi2ELi1EN4cute5tupleIJNS5_1CILi64EEENS7_ILi80EEENS7_ILi192EEEEEENS_6half_tEfNS_4arch4Sm80ELb1ELb0ELb1ELb0ELb0ELb0ELb1ELb0ELi2ELi4ELi2ELi2ELb0EEENS1_21CollectiveEpilogueBwdISB_SC_SE_Li256ELb0ELb1ELi4EEENS1_25SingleTileBwdLPTSchedulerILb0ELi80ELb0EEEEEEEEEvNT_6ParamsE)
        /*0134*/ 	.word	0x00000000


	//----- nvinfo : EIATTR_REGCOUNT
	.align		4
.L_62:
        /*0138*/ 	.byte	0x04, 0x2f
        /*013a*/ 	.short	(.L_64 - .L_63)
	.align		4
.L_63:
        /*013c*/ 	.word	index@(_ZN7cutlass13device_kernelIN5flash19enable_sm80_to_sm89INS1_16FlashAttnBwdSm80INS1_25CollectiveMainloopBwdSm80ILi2ELi1EN4cute5tupleIJNS5_1CILi64EEENS7_ILi80EEENS7_ILi192EEEEEENS_6half_tEfNS_4arch4Sm80ELb0ELb1ELb1ELb1ELb1ELb0ELb1ELb0ELi2ELi4ELi2ELi2ELb0EEENS1_24CollectiveEpilogueBwdGQAISB_fSE_Li256ELb1ELb1EEENS1_19SingleTileSchedulerILb1ELb0ELb0ELi80EEEEEEEEEvNT_6ParamsE)
        /*0140*/ 	.word	0x000000ff


	//----- nvinfo : EIATTR_FRAME_SIZE
	.align		4
.L_64:
        /*0144*/ 	.byte	0x04, 0x11
        /*0146*/ 	.short	(.L_66 - .L_65)
	.align		4
.L_65:
        /*0148*/ 	.word	index@($__internal_9_$__cuda_sm70_warpsync)
        /*014c*/ 	.word	0x00000000


	//----- nvinfo : EIATTR_FRAME_SIZE
	.align		4
.L_66:
        /*0150*/ 	.byte	0x04, 0x11
        /*0152*/ 	.short	(.L_68 - .L_67)
	.align		4
.L_67:
        /*0154*/ 	.word	index@(_ZN7cutlass13device_kernelIN5flash19enable_sm80_to_sm89INS1_16FlashAttnBwdSm80INS1_25CollectiveMainloopBwdSm80ILi2ELi1EN4cute5tupleIJNS5_1CILi64EEENS7_ILi80EEENS7_ILi192EEEEEENS_6half_tEfNS_4arch4Sm80ELb0ELb1ELb1ELb1ELb1ELb0ELb1ELb0ELi2ELi4ELi2ELi2ELb0EEENS1_24CollectiveEpilogueBwdGQAISB_fSE_Li256ELb1ELb1EEENS1_19SingleTileSchedulerILb1ELb0ELb0ELi80EEEEEEEEEvNT_6ParamsE)
        /*0158*/ 	.word	0x00000000


	//----- nvinfo : EIATTR_REGCOUNT
	.align		4
.L_68:
        /*015c*/ 	.byte	0x04, 0x2f
        /*015e*/ 	.short	(.L_70 - .L_69)
	.align		4
.L_69:
        /*0160*/ 	.word	index@(_ZN7cutlass13device_kernelIN5flash19enable_sm80_to_sm89INS1_16FlashAttnBwdSm80INS1_25CollectiveMainloopBwdSm80ILi2ELi1EN4cute5tupleIJNS5_1CILi64EEENS7_ILi80EEENS7_ILi192EEEEEENS_6half_tEfNS_4arch4Sm80ELb0ELb1ELb1ELb1ELb0ELb0ELb1ELb0ELi2ELi4ELi2ELi2ELb0EEENS1_24CollectiveEpilogueBwdGQAISB_fSE_Li256ELb1ELb0EEENS1_19SingleTileSchedulerILb1ELb0ELb0ELi80EEEEEEEEEvNT_6ParamsE)
        /*0164*/ 	.word	0x000000ff


	//----- nvinfo : EIATTR_FRAME_SIZE
	.align		4
.L_70:
        /*0168*/ 	.byte	0x04, 0x11
        /*016a*/ 	.short	(.L_72 - .L_71)
	.align		4
.L_71:
        /*016c*/ 	.word	index@(_ZN7cutlass13device_kernelIN5flash19enable_sm80_to_sm89INS1_16FlashAttnBwdSm80INS1_25CollectiveMainloopBwdSm80ILi2ELi1EN4cute5tupleIJNS5_1CILi64EEENS7_ILi80EEENS7_ILi192EEEEEENS_6half_tEfNS_4arch4Sm80ELb0ELb1ELb1ELb1ELb0ELb0ELb1ELb0ELi2ELi4ELi2ELi2ELb0EEENS1_24CollectiveEpilogueBwdGQAISB_fSE_Li256ELb1ELb0EEENS1_19SingleTileSchedulerILb1ELb0ELb0ELi80EEEEEEEEEvNT_6ParamsE)
        /*0170*/ 	.word	0x00000000


	//----- nvinfo : EIATTR_REGCOUNT
	.align		4
.L_72:
        /*0174*/ 	.byte	0x04, 0x2f
        /*0176*/ 	.short	(.L_74 - .L_73)
	.align		4
.L_73:
        /*0178*/ 	.word	index@(_ZN7cutlass13device_kernelIN5flash19enable_sm80_to_sm89INS1_16FlashAttnBwdSm80INS1_25CollectiveMainloopBwdSm80ILi2ELi1EN4cute5tupleIJNS5_1CILi64EEENS7_ILi80EEENS7_ILi192EEEEEENS_6half_tEfNS_4arch4Sm80ELb0ELb1ELb1ELb1ELb1ELb0ELb1ELb0ELi2ELi4ELi2ELi2ELb0EEENS1_21CollectiveEpilogueBwdISB_SC_SE_Li256ELb1ELb1ELi4EEENS1_19SingleTileSchedulerILb1ELb0ELb0ELi80EEEEEEEEEvNT_6ParamsE)
        /*017c*/ 	.word	0x000000ff


	//----- nvinfo : EIATTR_FRAME_SIZE
	.align		4
.L_74:
        /*0180*/ 	.byte	0x04, 0x11
        /*0182*/ 	.short	(.L_76 - .L_75)
	.align		4
.L_75:
        /*0184*/ 	.word	index@(_ZN7cutlass13device_kernelIN5flash19enable_sm80_to_sm89INS1_16FlashAttnBwdSm80INS1_25CollectiveMainloopBwdSm80ILi2ELi1EN4cute5tupleIJNS5_1CILi64EEENS7_ILi80EEENS7_ILi192EEEEEENS_6half_tEfNS_4arch4Sm80ELb0ELb1ELb1ELb1ELb1ELb0ELb1ELb0ELi2ELi4ELi2ELi2ELb0EEENS1_21CollectiveEpilogueBwdISB_SC_SE_Li256ELb1ELb1ELi4EEENS1_19SingleTileSchedulerILb1ELb0ELb0ELi80EEEEEEEEEvNT_6ParamsE)
        /*0188*/ 	.word	0x00000000


	//----- nvinfo : EIATTR_REGCOUNT
	.align		4
.L_76:
        /*018c*/ 	.byte	0x04, 0x2f
        /*018e*/ 	.short	(.L_78 - .L_77)
	.align		4
.L_77:
        /*0190*/ 	.word	index@(_ZN7cutlass13device_kernelIN5flash19enable_sm80_to_sm89INS1_16FlashAttnBwdSm80INS1_25CollectiveMainloopBwdSm80ILi2ELi1EN4cute5tupleIJNS5_1CILi64EEENS7_ILi80EEENS7_ILi192EEEEEENS_6half_tEfNS_4arch4Sm80ELb0ELb1ELb1ELb1ELb0ELb0ELb1ELb0ELi2ELi4ELi2ELi2ELb0EEENS1_21CollectiveEpilogueBwdISB_SC_SE_Li256ELb1ELb1ELi4EEENS1_19SingleTileSchedulerILb1ELb0ELb0ELi80EEEEEEEEEvNT_6ParamsE)
        /*0194*/ 	.word	0x000000ff


	//----- nvinfo : EIATTR_FRAME_SIZE
	.align		4
.L_78:
        /*0198*/ 	.byte	0x04, 0x11
        /*019a*/ 	.short	(.L_80 - .L_79)
	.align		4
.L_79:
        /*019c*/ 	.word	index@(_ZN7cutlass13device_kernelIN5flash19enable_sm80_to_sm89INS1_16FlashAttnBwdSm80INS1_25CollectiveMainloopBwdSm80ILi2ELi1EN4cute5tupleIJNS5_1CILi64EEENS7_ILi80EEENS7_ILi192EEEEEENS_6half_tEfNS_4arch4Sm80ELb0ELb1ELb1ELb1ELb0ELb0ELb1ELb0ELi2ELi4ELi2ELi2ELb0EEENS1_21CollectiveEpilogueBwdISB_SC_SE_Li256ELb1ELb1ELi4EEENS1_19SingleTileSchedulerILb1ELb0ELb0ELi80EEEEEEEEEvNT_6ParamsE)
        /*01a0*/ 	.word	0x00000000


	//----- nvinfo : EIATTR_REGCOUNT
	.align		4
.L_80:
        /*01a4*/ 	.byte	0x04, 0x2f
        /*01a6*/ 	.short	(.L_82 - .L_81)
	.align		4
.L_81:
        /*01a8*/ 	.word	index@(_ZN7cutlass13device_kernelIN5flash19enable_sm80_to_sm89INS1_16FlashAttnBwdSm80INS1_25CollectiveMainloopBwdSm80ILi2ELi1EN4cute5tupleIJNS5_1CILi64EEENS7_ILi80EEENS7_ILi192EEEEEENS_6half_tEfNS_4arch4Sm80ELb0ELb1ELb1ELb0ELb1ELb0ELb1ELb0ELi2ELi4ELi2ELi2ELb0EEENS1_24CollectiveEpilogueBwdGQAISB_fSE_Li256ELb0ELb1EEENS1_19SingleTileSchedulerILb0ELb0ELb0ELi80EEEEEEEEEvNT_6ParamsE)
        /*01ac*/ 	.word	0x000000ff


	//----- nvinfo : EIATTR_FRAME_SIZE
	.align		4
.L_82:
        /*01b0*/ 	.byte	0x04, 0x11
        /*01b2*/ 	.short	(.L_84 - .L_83)
	.align		4
.L_83:
        /*01b4*/ 	.word	index@($__internal_8_$__cuda_sm70_warpsync)
        /*01b8*/ 	.word	0x00000000


	//----- nvinfo : EIATTR_FRAME_SIZE
	.align		4
.L_84:
        /*01bc*/ 	.byte	0x04, 0x11
        /*01be*/ 	.short	(.L_86 - .L_85)
	.align		4
.L_85:
        /*01c0*/ 	.word	index@(_ZN7cutlass13device_kernelIN5flash19enable_sm80_to_sm89INS1_16FlashAttnBwdSm80INS1_25CollectiveMainloopBwdSm80ILi2ELi1EN4cute5tupleIJNS5_1CILi64EEENS7_ILi80EEENS7_ILi192EEEEEENS_6half_tEfNS_4arch4Sm80ELb0ELb1ELb1ELb0ELb1ELb0ELb1ELb0ELi2ELi4ELi2ELi2ELb0EEENS1_24CollectiveEpilogueBwdGQAISB_fSE_Li256ELb0ELb1EEENS1_19SingleTileSchedulerILb0ELb0ELb0ELi80EEEEEEEEEvNT_6ParamsE)
        /*01c4*/ 	.word	0x00000000


	//----- nvinfo : EIATTR_REGCOUNT
	.align		4
.L_86:
        /*01c8*/ 	.byte	0x04, 0x2f
        /*01ca*/ 	.short	(.L_88 - .L_87)
	.align		4
.L_87:
        /*01cc*/ 	.word	index@(_ZN7cutlass13device_kernelIN5flash19enable_sm80_to_sm89INS1_16FlashAttnBwdSm80INS1_25CollectiveMainloopBwdSm80ILi2ELi1EN4cute5tupleIJNS5_1CILi64EEENS7_ILi80EEENS7_ILi192EEEEEENS_6half_tEfNS_4arch4Sm80ELb0ELb1ELb1ELb0ELb0ELb0ELb1ELb0ELi2ELi4ELi2ELi2ELb0EEENS1_24CollectiveEpilogueBwdGQAISB_fSE_Li256ELb0ELb0EEENS1_19SingleTileSchedulerILb0ELb0ELb0ELi80EEEEEEEEEvNT_6ParamsE)
        /*01d0*/ 	.word	0x000000ff


	//----- nvinfo : EIATTR_FRAME_SIZE
	.align		4
.L_88:
        /*01d4*/ 	.byte	0x04, 0x11
        /*01d6*/ 	.short	(.L_90 - .L_89)
	.align		4
.L_89:
        /*01d8*/ 	.word	index@(_ZN7cutlass13device_kernelIN5flash19enable_sm80_to_sm89INS1_16FlashAttnBwdSm80INS1_25CollectiveMainloopBwdSm80ILi2ELi1EN4cute5tupleIJNS5_1CILi64EEENS7_ILi80EEENS7_ILi192EEEEEENS_6half_tEfNS_4arch4Sm80ELb0ELb1ELb1ELb0ELb0ELb0ELb1ELb0ELi2ELi4ELi2ELi2ELb0EEENS1_24CollectiveEpilogueBwdGQAISB_fSE_Li256ELb0ELb0EEENS1_19SingleTileSchedulerILb0ELb0ELb0ELi80EEEEEEEEEvNT_6ParamsE)
        /*01dc*/ 	.word	0x00000000


	//----- nvinfo : EIATTR_REGCOUNT
	.align		4
.L_90:
        /*01e0*/ 	.byte	0x04, 0x2f
        /*01e2*/ 	.short	(.L_92 - .L_91)
	.align		4
.L_91:
        /*01e4*/ 	.word	index@(_ZN7cutlass13device_kernelIN5flash19enable_sm80_to_sm89INS1_16FlashAttnBwdSm80INS1_25CollectiveMainloopBwdSm80ILi2ELi1EN4cute5tupleIJNS5_1CILi64EEENS7_ILi80EEENS7_ILi192EEEEEENS_6half_tEfNS_4arch4Sm80ELb0ELb1ELb1ELb0ELb1ELb0ELb1ELb0ELi2ELi4ELi2ELi2ELb0EEENS1_21CollectiveEpilogueBwdISB_SC_SE_Li256ELb0ELb1ELi4EEENS1_19SingleTileSchedulerILb0ELb0ELb0ELi80EEEEEEEEEvNT_6ParamsE)
        /*01e8*/ 	.word	0x000000ff


	//----- nvinfo : EIATTR_FRAME_SIZE
	.align		4
.L_92:
        /*01ec*/ 	.byte	0x04, 0x11
        /*01ee*/ 	.short	(.L_94 - .L_93)
	.align		4
.L_93:
        /*01f0*/ 	.word	index@(_ZN7cutlass13device_kernelIN5flash19enable_sm80_to_sm89INS1_16FlashAttnBwdSm80INS1_25CollectiveMainloopBwdSm80ILi2ELi1EN4cute5tupleIJNS5_1CILi64EEENS7_ILi80EEENS7_ILi192EEEEEENS_6half_tEfNS_4arch4Sm80ELb0ELb1ELb1ELb0ELb1ELb0ELb1ELb0ELi2ELi4ELi2ELi2ELb0EEENS1_21CollectiveEpilogueBwdISB_SC_SE_Li256ELb0ELb1ELi4EEENS1_19SingleTileSchedulerILb0ELb0ELb0ELi80EEEEEEEEEvNT_6ParamsE)
        /*01f4*/ 	.word	0x00000000


	//----- nvinfo : EIATTR_REGCOUNT
	.align		4
.L_94:
        /*01f8*/ 	.byte	0x04, 0x2f
        /*01fa*/ 	.short	(.L_96 - .L_95)
	.align		4
.L_95:
        /*01fc*/ 	.word	index@(_ZN7cutlass13device_kernelIN5flash19enable_sm80_to_sm89INS1_16FlashAttnBwdSm80INS1_25CollectiveMainloopBwdSm80ILi2ELi1EN4cute5tupleIJNS5_1CILi64EEENS7_ILi80EEENS7_ILi192EEEEEENS_6half_tEfNS_4arch4Sm80ELb0ELb1ELb1ELb0ELb0ELb0ELb1ELb0ELi2ELi4ELi2ELi2ELb0EEENS1_21CollectiveEpilogueBwdISB_SC_SE_Li256ELb0ELb1ELi4EEENS1_19SingleTileSchedulerILb0ELb0ELb0ELi80EEEEEEEEEvNT_6ParamsE)
        /*0200*/ 	.word	0x000000ff


	//----- nvinfo : EIATTR_FRAME_SIZE
	.align		4
.L_96:
        /*0204*/ 	.byte	0x04, 0x11
        /*0206*/ 	.short	(.L_98 - .L_97)
	.align		4
.L_97:
        /*0208*/ 	.word	index@(_ZN7cutlass13device_kernelIN5flash19enable_sm80_to_sm89INS1_16FlashAttnBwdSm80INS1_25CollectiveMainloopBwdSm80ILi2ELi1EN4cute5tupleIJNS5_1CILi64EEENS7_ILi80EEENS7_ILi192EEEEEENS_6half_tEfNS_4arch4Sm80ELb0ELb1ELb1ELb0ELb0ELb0ELb1ELb0ELi2ELi4ELi2ELi2ELb0EEENS1_21CollectiveEpilogueBwdISB_SC_SE_Li256ELb0ELb1ELi4EEENS1_19SingleTileSchedulerILb0ELb0ELb0ELi80EEEEEEEEEvNT_6ParamsE)
        /*020c*/ 	.word	0x00000000


	//----- nvinfo : EIATTR_REGCOUNT
	.align		4
.L_98:
        /*0210*/ 	.byte	0x04, 0x2f
        /*0212*/ 	.short	(.L_100 - .L_99)
	.align		4
.L_99:
        /*0214*/ 	.word	index@(_ZN7cutlass13device_kernelIN5flash19enable_sm80_to_sm89INS1_16FlashAttnBwdSm80INS1_25CollectiveMainloopBwdSm80ILi2ELi1EN4cute5tupleIJNS5_1CILi64EEENS7_ILi80EEENS7_ILi192EEEEEENS_6half_tEfNS_4arch4Sm80ELb0ELb0ELb1ELb1ELb1ELb0ELb1ELb0ELi2ELi4ELi2ELi2ELb0EEENS1_24CollectiveEpilogueBwdGQAISB_fSE_Li256ELb1ELb1EEENS1_19SingleTileSchedulerILb1ELb0ELb0ELi80EEEEEEEEEvNT_6ParamsE)
        /*0218*/ 	.word	0x000000fe


	//----- nvinfo : EIATTR_FRAME_SIZE
	.align		4
.L_100:
        /*021c*/ 	.byte	0x04, 0x11
        /*021e*/ 	.short	(.L_102 - .L_101)
	.align		4
.L_101:
        /*0220*/ 	.word	index@($__internal_7_$__cuda_sm70_warpsync)
        /*0224*/ 	.word	0x00000000


	//----- nvinfo : EIATTR_FRAME_SIZE
	.align		4
.L_102:
        /*0228*/ 	.byte	0x04, 0x11
        /*022a*/ 	.short	(.L_104 - .L_103)
	.align		4
.L_103:
        /*022c*/ 	.word	index@(_ZN7cutlass13device_kernelIN5flash19enable_sm80_to_sm89INS1_16FlashAttnBwdSm80INS1_25CollectiveMainloopBwdSm80ILi2ELi1EN4cute5tupleIJNS5_1CILi64EEENS7_ILi80EEENS7_ILi192EEEEEENS_6half_tEfNS_4arch4Sm80ELb0ELb0ELb1ELb1ELb1ELb0ELb1ELb0ELi2ELi4ELi2ELi2ELb0EEENS1_24CollectiveEpilogueBwdGQAISB_fSE_Li256ELb1ELb1EEENS1_19SingleTileSchedulerILb1ELb0ELb0ELi80EEEEEEEEEvNT_6ParamsE)
        /*0230*/ 	.word	0x00000000


	//----- nvinfo : EIATTR_REGCOUNT
	.align		4
.L_104:
        /*0234*/ 	.byte	0x04, 0x2f
        /*0236*/ 	.short	(.L_106 - .L_105)
	.align		4
.L_105:
        /*0238*/ 	.word	index@(_ZN7cutlass13device_kernelIN5flash19enable_sm80_to_sm89INS1_16FlashAttnBwdSm80INS1_25CollectiveMainloopBwdSm80ILi2ELi1EN4cute5tupleIJNS5_1CILi64EEENS7_ILi80EEENS7_ILi192EEEEEENS_6half_tEfNS_4arch4Sm80ELb0ELb0ELb1ELb1ELb0ELb0ELb1ELb0ELi2ELi4ELi2ELi2ELb0EEENS1_24CollectiveEpilogueBwdGQAISB_fSE_Li256ELb1ELb0EEENS1_19SingleTileSchedulerILb1ELb0ELb0ELi80EEEEEEEEEvNT_6ParamsE)
        /*023c*/ 	.word	0x000000ff


	//----- nvinfo : EIATTR_FRAME_SIZE
	.align		4
.L_106:
        /*0240*/ 	.byte	0x04, 0x11
        /*0242*/ 	.short	(.L_108 - .L_107)
	.align		4
.L_107:
        /*0244*/ 	.word	index@(_ZN7cutlass13device_kernelIN5flash19enable_sm80_to_sm89INS1_16FlashAttnBwdSm80INS1_25CollectiveMainloopBwdSm80ILi2ELi1EN4cute5tupleIJNS5_1CILi64EEENS7_ILi80EEENS7_ILi192EEEEEENS_6half_tEfNS_4arch4Sm80ELb0ELb0ELb1ELb1ELb0ELb0ELb1ELb0ELi2ELi4ELi2ELi2ELb0EEENS1_24CollectiveEpilogueBwdGQAISB_fSE_Li256ELb1ELb0EEENS1_19SingleTileSchedulerILb1ELb0ELb0ELi80EEEEEEEEEvNT_6ParamsE)
        /*0248*/ 	.word	0x00000000


	//----- nvinfo : EIATTR_REGCOUNT
	.align		4
.L_108:
        /*024c*/ 	.byte	0x04, 0x2f
        /*024e*/ 	.short	(.L_110 - .L_109)
	.align		4
.L_109:
        /*0250*/ 	.word	index@(_ZN7cutlass13device_kernelIN5flash19enable_sm80_to_sm89INS1_16FlashAttnBwdSm80INS1_25CollectiveMainloopBwdSm80ILi2ELi1EN4cute5tupleIJNS5_1CILi64EEENS7_ILi80EEENS7_ILi192EEEEEENS_6half_tEfNS_4arch4Sm80ELb0ELb0ELb1ELb1ELb1ELb0ELb1ELb0ELi2ELi4ELi2ELi2ELb0EEENS1_21CollectiveEpilogueBwdISB_SC_SE_Li256ELb1ELb1ELi4EEENS1_19SingleTileSchedulerILb1ELb0ELb0ELi80EEEEEEEEEvNT_6ParamsE)
        /*0254*/ 	.word	0x000000fe


	//----- nvinfo : EIATTR_FRAME_SIZE
	.align		4
.L_110:
        /*0258*/ 	.byte	0x04, 0x11
        /*025a*/ 	.short	(.L_112 - .L_111)
	.align		4
.L_111:
        /*025c*/ 	.word	index@(_ZN7cutlass13device_kernelIN5flash19enable_sm80_to_sm89INS1_16FlashAttnBwdSm80INS1_25CollectiveMainloopBwdSm80ILi2ELi1EN4cute5tupleIJNS5_1CILi64EEENS7_ILi80EEENS7_ILi192EEEEEENS_6half_tEfNS_4arch4Sm80ELb0ELb0ELb1ELb1ELb1ELb0ELb1ELb0ELi2ELi4ELi2ELi2ELb0EEENS1_21CollectiveEpilogueBwdISB_SC_SE_Li256ELb1ELb1ELi4EEENS1_19SingleTileSchedulerILb1ELb0ELb0ELi80EEEEEEEEEvNT_6ParamsE)
        /*0260*/ 	.word	0x00000000


	//----- nvinfo : EIATTR_REGCOUNT
	.align		4
.L_112:
        /*0264*/ 	.byte	0x04, 0x2f
        /*0266*/ 	.short	(.L_114 - .L_113)
	.align		4
.L_113:
        /*0268*/ 	.word	index@(_ZN7cutlass13device_kernelIN5flash19enable_sm80_to_sm89INS1_16FlashAttnBwdSm80INS1_25CollectiveMainloopBwdSm80ILi2ELi1EN4cute5tupleIJNS5_1CILi64EEENS7_ILi80EEENS7_ILi192EEEEEENS_6half_tEfNS_4arch4Sm80ELb0ELb0ELb1ELb1ELb0ELb0ELb1ELb0ELi2ELi4ELi2ELi2ELb0EEENS1_21CollectiveEpilogueBwdISB_SC_SE_Li256ELb1ELb1ELi4EEENS1_19SingleTileSchedulerILb1ELb0ELb0ELi80EEEEEEEEEvNT_6ParamsE)
        /*026c*/ 	.word	0x000000fe


	//----- nvinfo : EIATTR_FRAME_SIZE
	.align		4
.L_114:
        /*0270*/ 	.byte	0x04, 0x11
        /*0272*/ 	.short	(.L_116 - .L_115)
	.align		4
.L_115:
        /*0274*/ 	.word	index@(_ZN7cutlass13device_kernelIN5flash19enable_sm80_to_sm89INS1_16FlashAttnBwdSm80INS1_25CollectiveMainloopBwdSm80ILi2ELi1EN4cute5tupleIJNS5_1CILi64EEENS7_ILi80EEENS7_ILi192EEEEEENS_6half_tEfNS_4arch4Sm80ELb0ELb0ELb1ELb1ELb0ELb0ELb1ELb0ELi2ELi4ELi2ELi2ELb0EEENS1_21CollectiveEpilogueBwdISB_SC_SE_Li256ELb1ELb1ELi4EEENS1_19SingleTileSchedulerILb1ELb0ELb0ELi80EEEEEEEEEvNT_6ParamsE)
        /*0278*/ 	.word	0x00000000


	//----- nvinfo : EIATTR_REGCOUNT
	.align		4
.L_116:
        /*027c*/ 	.byte	0x04, 0x2f
        /*027e*/ 	.short	(.L_118 - .L_117)
	.align		4
.L_117:
        /*0280*/ 	.word	index@(_ZN7cutlass13device_kernelIN5flash19enable_sm80_to_sm89INS1_16FlashAttnBwdSm80INS1_25CollectiveMainloopBwdSm80ILi2ELi1EN4cute5tupleIJNS5_1CILi64EEENS7_ILi80EEENS7_ILi192EEEEEENS_6half_tEfNS_4arch4Sm80ELb0ELb0ELb1ELb0ELb1ELb0ELb1ELb0ELi2ELi4ELi2ELi2ELb0EEENS1_24CollectiveEpilogueBwdGQAISB_fSE_Li256ELb0ELb1EEENS1_19SingleTileSchedulerILb0ELb0ELb0ELi80EEEEEEEEEvNT_6ParamsE)
        /*0284*/ 	.word	0x000000ff


	//----- nvinfo : EIATTR_FRAME_SIZE
	.align		4
.L_118:
        /*0288*/ 	.byte	0x04, 0x11
        /*028a*/ 	.short	(.L_120 - .L_119)
	.align		4
.L_119:
        /*028c*/ 	.word	index@($__internal_6_$__cuda_sm70_warpsync)
        /*0290*/ 	.word	0x00000000


	//----- nvinfo : EIATTR_FRAME_SIZE
	.align		4
.L_120:
        /*0294*/ 	.byte	0x04, 0x11
        /*0296*/ 	.short	(.L_122 - .L_121)
	.align		4
.L_121:
        /*0298*/ 	.word	index@(_ZN7cutlass13device_kernelIN5flash19enable_sm80_to_sm89INS1_16FlashAttnBwdSm80INS1_25CollectiveMainloopBwdSm80ILi2ELi1EN4cute5tupleIJNS5_1CILi64EEENS7_ILi80EEENS7_ILi192EEEEEENS_6half_tEfNS_4arch4Sm80ELb0ELb0ELb1ELb0ELb1ELb0ELb1ELb0ELi2ELi4ELi2ELi2ELb0EEENS1_24CollectiveEpilogueBwdGQAISB_fSE_Li256ELb0ELb1EEENS1_19SingleTileSchedulerILb0ELb0ELb0ELi80EEEEEEEEEvNT_6ParamsE)
        /*029c*/ 	.word	0x00000020


	//----- nvinfo : EIATTR_REGCOUNT
	.align		4
.L_122:
        /*02a0*/ 	.byte	0x04, 0x2f
        /*02a2*/ 	.short	(.L_124 - .L_123)
	.align		4
.L_123:
        /*02a4*/ 	.word	index@(_ZN7cutlass13device_kernelIN5flash19enable_sm80_to_sm89INS1_16FlashAttnBwdSm80INS1_25CollectiveMainloopBwdSm80ILi2ELi1EN4cute5tupleIJNS5_1CILi64EEENS7_ILi80EEENS7_ILi192EEEEEENS_6half_tEfNS_4arch4Sm80ELb0ELb0ELb1ELb0ELb0ELb0ELb1ELb0ELi2ELi4ELi2ELi2ELb0EEENS1_24CollectiveEpilogueBwdGQAISB_fSE_Li256ELb0ELb0EEENS1_19SingleTileSchedulerILb0ELb0ELb0ELi80EEEEEEEEEvNT_6ParamsE)
        /*02a8*/ 	.word	0x000000ff


	//----- nvinfo : EIATTR_FRAME_SIZE
	.align		4
.L_124:
        /*02ac*/ 	.byte	0x04, 0x11
        /*02ae*/ 	.short	(.L_126 - .L_125)
	.align		4
.L_125:
        /*02b0*/ 	.word	index@(_ZN7cutlass13device_kernelIN5flash19enable_sm80_to_sm89INS1_16FlashAttnBwdSm80INS1_25CollectiveMainloopBwdSm80ILi2ELi1EN4cute5tupleIJNS5_1CILi64EEENS7_ILi80EEENS7_ILi192EEEEEENS_6half_tEfNS_4arch4Sm80ELb0ELb0ELb1ELb0ELb0ELb0ELb1ELb0ELi2ELi4ELi2ELi2ELb0EEENS1_24CollectiveEpilogueBwdGQAISB_fSE_Li256ELb0ELb0EEENS1_19SingleTileSchedulerILb0ELb0ELb0ELi80EEEEEEEEEvNT_6ParamsE)
        /*02b4*/ 	.word	0x00000020


	//----- nvinfo : EIATTR_REGCOUNT
	.align		4
.L_126:
        /*02b8*/ 	.byte	0x04, 0x2f
        /*02ba*/ 	.short	(.L_128 - .L_127)
	.align		4
.L_127:
        /*02bc*/ 	.word	index@(_ZN7cutlass13device_kernelIN5flash19enable_sm80_to_sm89INS1_16FlashAttnBwdSm80INS1_25CollectiveMainloopBwdSm80ILi2ELi1EN4cute5tupleIJNS5_1CILi64EEENS7_ILi80EEENS7_ILi192EEEEEENS_6half_tEfNS_4arch4Sm80ELb0ELb0ELb1ELb0ELb1ELb0ELb1ELb0ELi2ELi4ELi2ELi2ELb0EEENS1_21CollectiveEpilogueBwdISB_SC_SE_Li256ELb0ELb1ELi4EEENS1_19SingleTileSchedulerILb0ELb0ELb0ELi80EEEEEEEEEvNT_6ParamsE)
        /*02c0*/ 	.word	0x000000ff


	//----- nvinfo : EIATTR_FRAME_SIZE
	.align		4
.L_128:
        /*02c4*/ 	.byte	0x04, 0x11
        /*02c6*/ 	.short	(.L_130 - .L_129)
	.align		4
.L_129:
        /*02c8*/ 	.word	index@(_ZN7cutlass13device_kernelIN5flash19enable_sm80_to_sm89INS1_16FlashAttnBwdSm80INS1_25CollectiveMainloopBwdSm80ILi2ELi1EN4cute5tupleIJNS5_1CILi64EEENS7_ILi80EEENS7_ILi192EEEEEENS_6half_tEfNS_4arch4Sm80ELb0ELb0ELb1ELb0ELb1ELb0ELb1ELb0ELi2ELi4ELi2ELi2ELb0EEENS1_21CollectiveEpilogueBwdISB_SC_SE_Li256ELb0ELb1ELi4EEENS1_19SingleTileSchedulerILb0ELb0ELb0ELi80EEEEEEEEEvNT_6ParamsE)
        /*02cc*/ 	.word	0x00000018


	//----- nvinfo : EIATTR_REGCOUNT
	.align		4
.L_130:
        /*02d0*/ 	.byte	0x04, 0x2f
        /*02d2*/ 	.short	(.L_132 - .L_131)
	.align		4
.L_131:
        /*02d4*/ 	.word	index@(_ZN7cutlass13device_kernelIN5flash19enable_sm80_to_sm89INS1_16FlashAttnBwdSm80INS1_25CollectiveMainloopBwdSm80ILi2ELi1EN4cute5tupleIJNS5_1CILi64EEENS7_ILi80EEENS7_ILi192EEEEEENS_6half_tEfNS_4arch4Sm80ELb0ELb0ELb1ELb0ELb0ELb0ELb1ELb0ELi2ELi4ELi2ELi2ELb0EEENS1_21CollectiveEpilogueBwdISB_SC_SE_Li256ELb0ELb1ELi4EEENS1_19SingleTileSchedulerILb0ELb0ELb0ELi80EEEEEEEEEvNT_6ParamsE)
        /*02d8*/ 	.word	0x000000ff


	//----- nvinfo : EIATTR_FRAME_SIZE
	.align		4
.L_132:
        /*02dc*/ 	.byte	0x04, 0x11
        /*02de*/ 	.short	(.L_134 - .L_133)
	.align		4
.L_133:
        /*02e0*/ 	.word	index@(_ZN7cutlass13device_kernelIN5flash19enable_sm80_to_sm89INS1_16FlashAttnBwdSm80INS1_25CollectiveMainloopBwdSm80ILi2ELi1EN4cute5tupleIJNS5_1CILi64EEENS7_ILi80EEENS7_ILi192EEEEEENS_6half_tEfNS_4arch4Sm80ELb0ELb0ELb1ELb0ELb0ELb0ELb1ELb0ELi2ELi4ELi2ELi2ELb0EEENS1_21CollectiveEpilogueBwdISB_SC_SE_Li256ELb0ELb1ELi4EEENS1_19SingleTileSchedulerILb0ELb0ELb0ELi80EEEEEEEEEvNT_6ParamsE)
        /*02e4*/ 	.word	0x00000018


	//----- nvinfo : EIATTR_REGCOUNT
	.align		4
.L_134:
        /*02e8*/ 	.byte	0x04, 0x2f
        /*02ea*/ 	.short	(.L_136 - .L_135)
	.align		4
.L_135:
        /*02ec*/ 	.word	index@(_ZN7cutlass13device_kernelIN5flash19enable_sm80_to_sm89INS1_16FlashAttnBwdSm80INS1_25CollectiveMainloopBwdSm80ILi1ELi1EN4cute5tupleIJNS5_1CILi64EEES8_NS7_ILi192EEEEEENS_6half_tEfNS_4arch4Sm80ELb1ELb0ELb1ELb1ELb1ELb0ELb0ELb0ELi2ELi2ELi2ELi2ELb1EEENS1_24CollectiveEpilogueBwdGQAISA_fSD_Li256ELb1ELb1EEENS1_25SingleTileBwdLPTSchedulerILb1ELi64ELb1EEEEEEEEEvNT_6ParamsE)
        /*02f0*/ 	.word	0x000000ff


	//----- nvinfo : EIATTR_FRAME_SIZE
	.align		4
.L_136:
        /*02f4*/ 	.byte	0x04, 0x11
        /*02f6*/ 	.short	(.L_138 - .L_137)
	.align		4
.L_137:
        /*02f8*/ 	.word	index@($__internal_5_$__cuda_sm70_warpsync)
        /*02fc*/ 	.word	0x00000000


	//----- nvinfo : EIATTR_FRAME_SIZE
	.align		4
.L_138:
        /*0300*/ 	.byte	0x04, 0x11
        /*0302*/ 	.short	(.L_140 - .L_139)
	.align		4
.L_139:
        /*0304*/ 	.word	index@(_ZN7cutlass13device_kernelIN5flash19enable_sm80_to_sm89INS1_16FlashAttnBwdSm80INS1_25CollectiveMainloopBwdSm80ILi1ELi1EN4cute5tupleIJNS5_1CILi64EEES8_NS7_ILi192EEEEEENS_6half_tEfNS_4arch4Sm80ELb1ELb0ELb1ELb1ELb1ELb0ELb0ELb0ELi2ELi2ELi2ELi2ELb1EEENS1_24CollectiveEpilogueBwdGQAISA_fSD_Li256ELb1ELb1EEENS1_25SingleTileBwdLPTSchedulerILb1ELi64ELb1EEEEEEEEEvNT_6ParamsE)
        /*0308*/ 	.word	0x00000000


	//----- nvinfo : EIATTR_REGCOUNT
	.align		4
.L_140:
        /*030c*/ 	.byte	0x04, 0x2f
        /*030e*/ 	.short	(.L_142 - .L_141)
	.align		4
.L_141:
        /*0310*/ 	.word	index@(_ZN7cutlass13device_kernelIN5flash19enable_sm80_to_sm89INS1_16FlashAttnBwdSm80INS1_25CollectiveMainloopBwdSm80ILi1ELi1EN4cute5tupleIJNS5_1CILi64EEES8_NS7_ILi192EEEEEENS_6half_tEfNS_4arch4Sm80ELb1ELb0ELb1ELb1ELb0ELb0ELb0ELb0ELi2ELi2ELi2ELi2ELb1EEENS1_24CollectiveEpilogueBwdGQAISA_fSD_Li256ELb1ELb0EEENS1_25SingleTileBwdLPTSchedulerILb1ELi64ELb0EEEEEEEEEvNT_6ParamsE)
        /*0314*/ 	.word	0x000000ff


	//----- nvinfo : EIATTR_FRAME_SIZE
	.align		4
.L_142:
        /*0318*/ 	.byte	0x04, 0x11
        /*031a*/ 	.short	(.L_144 - .L_143)
	.align		4
.L_143:
        /*031c*/ 	.word	index@(_ZN7cutlass13device_kernelIN5flash19enable_sm80_to_sm89INS1_16FlashAttnBwdSm80INS1_25CollectiveMainloopBwdSm80ILi1ELi1EN4cute5tupleIJNS5_1CILi64EEES8_NS7_ILi192EEEEEENS_6half_tEfNS_4arch4Sm80ELb1ELb0ELb1ELb1ELb0ELb0ELb0ELb0ELi2ELi2ELi2ELi2ELb1EEENS1_24CollectiveEpilogueBwdGQAISA_fSD_Li256ELb1ELb0EEENS1_25SingleTileBwdLPTSchedulerILb1ELi64ELb0EEEEEEEEEvNT_6ParamsE)
        /*0320*/ 	.word	0x00000008


	//----- nvinfo : EIATTR_REGCOUNT
	.align		4
.L_144:
        /*0324*/ 	.byte	0x04, 0x2f
        /*0326*/ 	.short	(.L_146 - .L_145)
	.align		4
.L_145:
        /*0328*/ 	.word	index@(_ZN7cutlass13device_kernelIN5flash19enable_sm80_to_sm89INS1_16FlashAttnBwdSm80INS1_25CollectiveMainloopBwdSm80ILi1ELi1EN4cute5tupleIJNS5_1CILi64EEES8_NS7_ILi192EEEEEENS_6half_tEfNS_4arch4Sm80ELb1ELb0ELb1ELb1ELb1ELb0ELb0ELb0ELi2ELi2ELi2ELi2ELb1EEENS1_21CollectiveEpilogueBwdISA_SB_SD_Li256ELb1ELb0ELi4EEENS1_25SingleTileBwdLPTSchedulerILb1ELi64ELb1EEEEEEEEEvNT_6ParamsE)
        /*032c*/ 	.word	0x000000ff


	//----- nvinfo : EIATTR_FRAME_SIZE
	.align		4
.L_146:
        /*0330*/ 	.byte	0x04, 0x11
        /*0332*/ 	.short	(.L_148 - .L_147)
	.align		4
.L_147:
        /*0334*/ 	.word	index@(_ZN7cutlass13device_kernelIN5flash19enable_sm80_to_sm89INS1_16FlashAttnBwdSm80INS1_25CollectiveMainloopBwdSm80ILi1ELi1EN4cute5tupleIJNS5_1CILi64EEES8_NS7_ILi192EEEEEENS_6half_tEfNS_4arch4Sm80ELb1ELb0ELb1ELb1ELb1ELb0ELb0ELb0ELi2ELi2ELi2ELi2ELb1EEENS1_21CollectiveEpilogueBwdISA_SB_SD_Li256ELb1ELb0ELi4EEENS1_25SingleTileBwdLPTSchedulerILb1ELi64ELb1EEEEEEEEEvNT_6ParamsE)
        /*0338*/ 	.word	0x00000008


	//----- nvinfo : EIATTR_REGCOUNT
	.align		4
.L_148:
        /*033c*/ 	.byte	0x04, 0x2f
        /*033e*/ 	.short	(.L_150 - .L_149)
	.align		4
.L_149:
        /*0340*/ 	.word	index@(_ZN7cutlass13device_kernelIN5flash19enable_sm80_to_sm89INS1_16FlashAttnBwdSm80INS1_25CollectiveMainloopBwdSm80ILi1ELi1EN4cute5tupleIJNS5_1CILi64EEES8_NS7_ILi192EEEEEENS_6half_tEfNS_4arch4Sm80ELb1ELb0ELb1ELb1ELb0ELb0ELb0ELb0ELi2ELi2ELi2ELi2ELb1EEENS1_21CollectiveEpilogueBwdISA_SB_SD_Li256ELb1ELb0ELi4EEENS1_25SingleTileBwdLPTSchedulerILb1ELi64ELb0EEEEEEEEEvNT_6ParamsE)
        /*0344*/ 	.word	0x000000ff


	//----- nvinfo : EIATTR_FRAME_SIZE
	.align		4
.L_150:
        /*0348*/ 	.byte	0x04, 0x11
        /*034a*/ 	.short	(.L_152 - .L_151)
	.align		4
.L_151:
        /*034c*/ 	.word	index@(_ZN7cutlass13device_kernelIN5flash19enable_sm80_to_sm89INS1_16FlashAttnBwdSm80INS1_25CollectiveMainloopBwdSm80ILi1ELi1EN4cute5tupleIJNS5_1CILi64EEES8_NS7_ILi192EEEEEENS_6half_tEfNS_4arch4Sm80ELb1ELb0ELb1ELb1ELb0ELb0ELb0ELb0ELi2ELi2ELi2ELi2ELb1EEENS1_21CollectiveEpilogueBwdISA_SB_SD_Li256ELb1ELb0ELi4EEENS1_25SingleTileBwdLPTSchedulerILb1ELi64ELb0EEEEEEEEEvNT_6ParamsE)
        /*0350*/ 	.word	0x00000000


	//----- nvinfo : EIATTR_REGCOUNT
	.align		4
.L_152:
        /*0354*/ 	.byte	0x04, 0x2f
        /*0356*/ 	.short	(.L_154 - .L_153)
	.align		4
.L_153:
        /*0358*/ 	.word	index@(_ZN7cutlass13device_kernelIN5flash19enable_sm80_to_sm89INS1_16FlashAttnBwdSm80INS1_25CollectiveMainloopBwdSm80ILi1ELi1EN4cute5tupleIJNS5_1CILi64EEES8_NS7_ILi192EEEEEENS_6half_tEfNS_4arch4Sm80ELb1ELb0ELb1ELb0ELb1ELb0ELb0ELb0ELi2ELi2ELi2ELi2ELb1EEENS1_24CollectiveEpilogueBwdGQAISA_fSD_Li256ELb0ELb1EEENS1_25SingleTileBwdLPTSchedulerILb0ELi64ELb1EEEEEEEEEvNT_6ParamsE)
        /*035c*/ 	.word	0x000000ff


	//----- nvinfo : EIATTR_FRAME_SIZE
	.align		4
.L_154:
        /*0360*/ 	.byte	0x04, 0x11
        /*0362*/ 	.short	(.L_156 - .L_155)
	.align		4
.L_155:
        /*0364*/ 	.word	index@($__internal_4_$__cuda_sm70_warpsync)
        /*0368*/ 	.word	0x00000000


	//----- nvinfo : EIATTR_FRAME_SIZE
	.align		4
.L_156:
        /*036c*/ 	.byte	0x04, 0x11
        /*036e*/ 	.short	(.L_158 - .L_157)
	.align		4
.L_157:
        /*0370*/ 	.word	index@(_ZN7cutlass13device_kernelIN5flash19enable_sm80_to_sm89INS1_16FlashAttnBwdSm80INS1_25CollectiveMainloopBwdSm80ILi1ELi1EN4cute5tupleIJNS5_1CILi64EEES8_NS7_ILi192EEEEEENS_6half_tEfNS_4arch4Sm80ELb1ELb0ELb1ELb0ELb1ELb0ELb0ELb0ELi2ELi2ELi2ELi2ELb1EEENS1_24CollectiveEpilogueBwdGQAISA_fSD_Li256ELb0ELb1EEENS1_25SingleTileBwdLPTSchedulerILb0ELi64ELb1EEEEEEEEEvNT_6ParamsE)
        /*0374*/ 	.word	0x00000008


	//----- nvinfo : EIATTR_REGCOUNT
	.align		4
.L_158:
        /*0378*/ 	.byte	0x04, 0x2f
        /*037a*/ 	.short	(.L_160 - .L_159)
	.align		4
.L_159:
        /*037c*/ 	.word	index@(_ZN7cutlass13device_kernelIN5flash19enable_sm80_to_sm89INS1_16FlashAttnBwdSm80INS1_25CollectiveMainloopBwdSm80ILi1ELi1EN4cute5tupleIJNS5_1CILi64EEES8_NS7_ILi192EEEEEENS_6half_tEfNS_4arch4Sm80ELb1ELb0ELb1ELb0ELb0ELb0ELb0ELb0ELi2ELi2ELi2ELi2ELb1EEENS1_24CollectiveEpilogueBwdGQAISA_fSD_Li256ELb0ELb0EEENS1_25SingleTileBwdLPTSchedulerILb0ELi64ELb0EEEEEEEEEvNT_6ParamsE)
        /*0380*/ 	.word	0x000000ff


	//----- nvinfo : EIATTR_FRAME_SIZE
	.align		4
.L_160:
        /*0384*/ 	.byte	0x04, 0x11
        /*0386*/ 	.short	(.L_162 - .L_161)
	.align		4
.L_161:
        /*0388*/ 	.word	index@(_ZN7cutlass13device_kernelIN5flash19enable_sm80_to_sm89INS1_16FlashAttnBwdSm80INS1_25CollectiveMainloopBwdSm80ILi1ELi1EN4cute5tupleIJNS5_1CILi64EEES8_NS7_ILi192EEEEEENS_6half_tEfNS_4arch4Sm80ELb1ELb0ELb1ELb0ELb0ELb0ELb0ELb0ELi2ELi2ELi2ELi2ELb1EEENS1_24CollectiveEpilogueBwdGQAISA_fSD_Li256ELb0ELb0EEENS1_25SingleTileBwdLPTSchedulerILb0ELi64ELb0EEEEEEEEEvNT_6ParamsE)
        /*038c*/ 	.word	0x00000008


	//----- nvinfo : EIATTR_REGCOUNT
	.align		4
.L_162:
        /*0390*/ 	.byte	0x04, 0x2f
        /*0392*/ 	.short	(.L_164 - .L_163)
	.align		4
.L_163:
        /*0394*/ 	.word	index@(_ZN7cutlass13device_kernelIN5flash19enable_sm80_to_sm89INS1_16FlashAttnBwdSm80INS1_25CollectiveMainloopBwdSm80ILi1ELi1EN4cute5tupleIJNS5_1CILi64EEES8_NS7_ILi192EEEEEENS_6half_tEfNS_4arch4Sm80ELb1ELb0ELb1ELb0ELb1ELb0ELb0ELb0ELi2ELi2ELi2ELi2ELb1EEENS1_21CollectiveEpilogueBwdISA_SB_SD_Li256ELb0ELb0ELi4EEENS1_25SingleTileBwdLPTSchedulerILb0ELi64ELb1EEEEEEEEEvNT_6ParamsE)
        /*0398*/ 	.word	0x000000ff


	//----- nvinfo : EIATTR_FRAME_SIZE
	.align		4
.L_164:
        /*039c*/ 	.byte	0x04, 0x11
        /*039e*/ 	.short	(.L_166 - .L_165)
	.align		4
.L_165:
        /*03a0*/ 	.word	index@(_ZN7cutlass13device_kernelIN5flash19enable_sm80_to_sm89INS1_16FlashAttnBwdSm80INS1_25CollectiveMainloopBwdSm80ILi1ELi1EN4cute5tupleIJNS5_1CILi64EEES8_NS7_ILi192EEEEEENS_6half_tEfNS_4arch4Sm80ELb1ELb0ELb1ELb0ELb1ELb0ELb0ELb0ELi2ELi2ELi2ELi2ELb1EEENS1_21CollectiveEpilogueBwdISA_SB_SD_Li256ELb0ELb0ELi4EEENS1_25SingleTileBwdLPTSchedulerILb0ELi64ELb1EEEEEEEEEvNT_6ParamsE)
        /*03a4*/ 	.word	0x00000008


	//----- nvinfo : EIATTR_REGCOUNT
	.align		4
.L_166:
        /*03a8*/ 	.byte	0x04, 0x2f
        /*03aa*/ 	.short	(.L_168 - .L_167)
	.align		4
.L_167:
        /*03ac*/ 	.word	index@(_ZN7cutlass13device_kernelIN5flash19enable_sm80_to_sm89INS1_16FlashAttnBwdSm80INS1_25CollectiveMainloopBwdSm80ILi1ELi1EN4cute5tupleIJNS5_1CILi64EEES8_NS7_ILi192EEEEEENS_6half_tEfNS_4arch4Sm80ELb1ELb0ELb1ELb0ELb0ELb0ELb0ELb0ELi2ELi2ELi2ELi2ELb1EEENS1_21CollectiveEpilogueBwdISA_SB_SD_Li256ELb0ELb0ELi4EEENS1_25SingleTileBwdLPTSchedulerILb0ELi64ELb0EEEEEEEEEvNT_6ParamsE)
        /*03b0*/ 	.word	0x000000ff


	//----- nvinfo : EIATTR_FRAME_SIZE
	.align		4
.L_168:
        /*03b4*/ 	.byte	0x04, 0x11
        /*03b6*/ 	.short	(.L_170 - .L_169)
	.align		4
.L_169:
        /*03b8*/ 	.word	index@(_ZN7cutlass13device_kernelIN5flash19enable_sm80_to_sm89INS1_16FlashAttnBwdSm80INS1_25CollectiveMainloopBwdSm80ILi1ELi1EN4cute5tupleIJNS5_1CILi64EEES8_NS7_ILi192EEEEEENS_6half_tEfNS_4arch4Sm80ELb1ELb0ELb1ELb0ELb0ELb0ELb0ELb0ELi2ELi2ELi2ELi2ELb1EEENS1_21CollectiveEpilogueBwdISA_SB_SD_Li256ELb0ELb0ELi4EEENS1_25SingleTileBwdLPTSchedulerILb0ELi64ELb0EEEEEEEEEvNT_6ParamsE)
        /*03bc*/ 	.word	0x00000008


	//----- nvinfo : EIATTR_REGCOUNT
	.align		4
.L_170:
        /*03c0*/ 	.byte	0x04, 0x2f
        /*03c2*/ 	.short	(.L_172 - .L_171)
	.align		4
.L_171:
        /*03c4*/ 	.word	index@(_ZN7cutlass13device_kernelIN5flash19enable_sm80_to_sm89INS1_16FlashAttnBwdSm80INS1_25CollectiveMainloopBwdSm80ILi1ELi1EN4cute5tupleIJNS5_1CILi64EEES8_NS7_ILi192EEEEEENS_6half_tEfNS_4arch4Sm80ELb0ELb1ELb1ELb1ELb1ELb0ELb0ELb0ELi2ELi2ELi2ELi2ELb1EEENS1_24CollectiveEpilogueBwdGQAISA_fSD_Li256ELb1ELb1EEENS1_19SingleTileSchedulerILb1ELb0ELb0ELi64EEEEEEEEEvNT_6ParamsE)
        /*03c8*/ 	.word	0x000000ff


	//----- nvinfo : EIATTR_FRAME_SIZE
	.align		4
.L_172:
        /*03cc*/ 	.byte	0x04, 0x11
        /*03ce*/ 	.short	(.L_174 - .L_173)
	.align		4
.L_173:
        /*03d0*/ 	.word	index@($__internal_3_$__cuda_sm70_warpsync)
        /*03d4*/ 	.word	0x00000000


	//----- nvinfo : EIATTR_FRAME_SIZE
	.align		4
.L_174:
        /*03d8*/ 	.byte	0x04, 0x11
        /*03da*/ 	.short	(.L_176 - .L_175)
	.align		4
.L_175:
        /*03dc*/ 	.word	index@(_ZN7cutlass13device_kernelIN5flash19enable_sm80_to_sm89INS1_16FlashAttnBwdSm80INS1_25CollectiveMainloopBwdSm80ILi1ELi1EN4cute5tupleIJNS5_1CILi64EEES8_NS7_ILi192EEEEEENS_6half_tEfNS_4arch4Sm80ELb0ELb1ELb1ELb1ELb1ELb0ELb0ELb0ELi2ELi2ELi2ELi2ELb1EEENS1_24CollectiveEpilogueBwdGQAISA_fSD_Li256ELb1ELb1EEENS1_19SingleTileSchedulerILb1ELb0ELb0ELi64EEEEEEEEEvNT_6ParamsE)
        /*03e0*/ 	.word	0x00000020


	//----- nvinfo : EIATTR_REGCOUNT
	.align		4
.L_176:
        /*03e4*/ 	.byte	0x04, 0x2f
        /*03e6*/ 	.short	(.L_178 - .L_177)
	.align		4
.L_177:
        /*03e8*/ 	.word	index@(_ZN7cutlass13device_kernelIN5flash19enable_sm80_to_sm89INS1_16FlashAttnBwdSm80INS1_25CollectiveMainloopBwdSm80ILi1ELi1EN4cute5tupleIJNS5_1CILi64EEES8_NS7_ILi192EEEEEENS_6half_tEfNS_4arch4Sm80ELb0ELb1ELb1ELb1ELb0ELb0ELb0ELb0ELi2ELi2ELi2ELi2ELb1EEENS1_24CollectiveEpilogueBwdGQAISA_fSD_Li256ELb1ELb0EEENS1_19SingleTileSchedulerILb1ELb0ELb0ELi64EEEEEEEEEvNT_6ParamsE)
        /*03ec*/ 	.word	0x000000ff


	//----- nvinfo : EIATTR_FRAME_SIZE
	.align		4
.L_178:
        /*03f0*/ 	.byte	0x04, 0x11
        /*03f2*/ 	.short	(.L_180 - .L_179)
	.align		4
.L_179:
        /*03f4*/ 	.word	index@(_ZN7cutlass13device_kernelIN5flash19enable_sm80_to_sm89INS1_16FlashAttnBwdSm80INS1_25CollectiveMainloopBwdSm80ILi1ELi1EN4cute5tupleIJNS5_1CILi64EEES8_NS7_ILi192EEEEEENS_6half_tEfNS_4arch4Sm80ELb0ELb1ELb1ELb1ELb0ELb0ELb0ELb0ELi2ELi2ELi2ELi2ELb1EEENS1_24CollectiveEpilogueBwdGQAISA_fSD_Li256ELb1ELb0EEENS1_19SingleTileSchedulerILb1ELb0ELb0ELi64EEEEEEEEEvNT_6ParamsE)
        /*03f8*/ 	.word	0x00000020


	//----- nvinfo : EIATTR_REGCOUNT
	.align		4
.L_180:
        /*03fc*/ 	.byte	0x04, 0x2f
        /*03fe*/ 	.short	(.L_182 - .L_181)
	.align		4
.L_181:
        /*0400*/ 	.word	index@(_ZN7cutlass13device_kernelIN5flash19enable_sm80_to_sm89INS1_16FlashAttnBwdSm80INS1_25CollectiveMainloopBwdSm80ILi1ELi1EN4cute5tupleIJNS5_1CILi64EEES8_NS7_ILi192EEEEEENS_6half_tEfNS_4arch4Sm80ELb0ELb1ELb1ELb1ELb1ELb0ELb0ELb0ELi2ELi2ELi2ELi2ELb1EEENS1_21CollectiveEpilogueBwdISA_SB_SD_Li256ELb1ELb0ELi4EEENS1_19SingleTileSchedulerILb1ELb0ELb0ELi64EEEEEEEEEvNT_6ParamsE)
        /*0404*/ 	.word	0x000000ff


	//----- nvinfo : EIATTR_FRAME_SIZE
	.align		4
.L_182:
        /*0408*/ 	.byte	0x04, 0x11
        /*040a*/ 	.short	(.L_184 - .L_183)
	.align		4
.L_183:
        /*040c*/ 	.word	index@(_ZN7cutlass13device_kernelIN5flash19enable_sm80_to_sm89INS1_16FlashAttnBwdSm80INS1_25CollectiveMainloopBwdSm80ILi1ELi1EN4cute5tupleIJNS5_1CILi64EEES8_NS7_ILi192EEEEEENS_6half_tEfNS_4arch4Sm80ELb0ELb1ELb1ELb1ELb1ELb0ELb0ELb0ELi2ELi2ELi2ELi2ELb1EEENS1_21CollectiveEpilogueBwdISA_SB_SD_Li256ELb1ELb0ELi4EEENS1_19SingleTileSchedulerILb1ELb0ELb0ELi64EEEEEEEEEvNT_6ParamsE)
        /*0410*/ 	.word	0x00000020


	//----- nvinfo : EIATTR_REGCOUNT
	.align		4
.L_184:
        /*0414*/ 	.byte	0x04, 0x2f
        /*0416*/ 	.short	(.L_186 - .L_185)
	.align		4
.L_185:
        /*0418*/ 	.word	index@(_ZN7cutlass13device_kernelIN5flash19enable_sm80_to_sm89INS1_16FlashAttnBwdSm80INS1_25CollectiveMainloopBwdSm80ILi1ELi1EN4cute5tupleIJNS5_1CILi64EEES8_NS7_ILi192EEEEEENS_6half_tEfNS_4arch4Sm80ELb0ELb1ELb1ELb1ELb0ELb0ELb0ELb0ELi2ELi2ELi2ELi2ELb1EEENS1_21CollectiveEpilogueBwdISA_SB_SD_Li256ELb1ELb0ELi4EEENS1_19SingleTileSchedulerILb1ELb0ELb0ELi64EEEEEEEEEvNT_6ParamsE)
        /*041c*/ 	.word	0x000000ff


	//----- nvinfo : EIATTR_FRAME_SIZE
	.align		4
.L_186:
        /*0420*/ 	.byte	0x04, 0x11
        /*0422*/ 	.short	(.L_188 - .L_187)
	.align		4
.L_187:
        /*0424*/ 	.word	index@(_ZN7cutlass13device_kernelIN5flash19enable_sm80_to_sm89INS1_16FlashAttnBwdSm80INS1_25CollectiveMainloopBwdSm80ILi1ELi1EN4cute5tupleIJNS5_1CILi64EEES8_NS7_ILi192EEEEEENS_6half_tEfNS_4arch4Sm80ELb0ELb1ELb1ELb1ELb0ELb0ELb0ELb0ELi2ELi2ELi2ELi2ELb1EEENS1_21CollectiveEpilogueBwdISA_SB_SD_Li256ELb1ELb0ELi4EEENS1_19SingleTileSchedulerILb1ELb0ELb0ELi64EEEEEEEEEvNT_6ParamsE)
        /*0428*/ 	.word	0x00000020


	//----- nvinfo : EIATTR_REGCOUNT
	.align		4
.L_188:
        /*042c*/ 	.byte	0x04, 0x2f
        /*042e*/ 	.short	(.L_190 - .L_189)
	.align		4
.L_189:
        /*0430*/ 	.word	index@(_ZN7cutlass13device_kernelIN5flash19enable_sm80_to_sm89INS1_16FlashAttnBwdSm80INS1_25CollectiveMainloopBwdSm80ILi1ELi1EN4cute5tupleIJNS5_1CILi64EEES8_NS7_ILi192EEEEEENS_6half_tEfNS_4arch4Sm80ELb0ELb1ELb1ELb0ELb1ELb0ELb0ELb0ELi2ELi2ELi2ELi2ELb1EEENS1_24CollectiveEpilogueBwdGQAISA_fSD_Li256ELb0ELb1EEENS1_19SingleTileSchedulerILb0ELb0ELb0ELi64EEEEEEEEEvNT_6ParamsE)
        /*0434*/ 	.word	0x000000ff


	//----- nvinfo : EIATTR_FRAME_SIZE
	.align		4
.L_190:
        /*0438*/ 	.byte	0x04, 0x11
        /*043a*/ 	.short	(.L_192 - .L_191)
	.align		4
.L_191:
        /*043c*/ 	.word	index@($__internal_2_$__cuda_sm70_warpsync)
        /*0440*/ 	.word	0x00000000


	//----- nvinfo : EIATTR_FRAME_SIZE
	.align		4
.L_192:
        /*0444*/ 	.byte	0x04, 0x11
        /*0446*/ 	.short	(.L_194 - .L_193)
	.align		4
.L_193:
        /*0448*/ 	.word	index@(_ZN7cutlass13device_kernelIN5flash19enable_sm80_to_sm89INS1_16FlashAttnBwdSm80INS1_25CollectiveMainloopBwdSm80ILi1ELi1EN4cute5tupleIJNS5_1CILi64EEES8_NS7_ILi192EEEEEENS_6half_tEfNS_4arch4Sm80ELb0ELb1ELb1ELb0ELb1ELb0ELb0ELb0ELi2ELi2ELi2ELi2ELb1EEENS1_24CollectiveEpilogueBwdGQAISA_fSD_Li256ELb0ELb1EEENS1_19SingleTileSchedulerILb0ELb0ELb0ELi64EEEEEEEEEvNT_6ParamsE)
        /*044c*/ 	.word	0x00000000


	//----- nvinfo : EIATTR_REGCOUNT
	.align		4
.L_194:
        /*0450*/ 	.byte	0x04, 0x2f
        /*0452*/ 	.short	(.L_196 - .L_195)
	.align		4
.L_195:
        /*0454*/ 	.word	index@(_ZN7cutlass13device_kernelIN5flash19enable_sm80_to_sm89INS1_16FlashAttnBwdSm80INS1_25CollectiveMainloopBwdSm80ILi1ELi1EN4cute5tupleIJNS5_1CILi64EEES8_NS7_ILi192EEEEEENS_6half_tEfNS_4arch4Sm80ELb0ELb1ELb1ELb0ELb0ELb0ELb0ELb0ELi2ELi2ELi2ELi2ELb1EEENS1_24CollectiveEpilogueBwdGQAISA_fSD_Li256ELb0ELb0EEENS1_19SingleTileSchedulerILb0ELb0ELb0ELi64EEEEEEEEEvNT_6ParamsE)
        /*0458*/ 	.word	0x000000ff


	//----- nvinfo : EIATTR_FRAME_SIZE
	.align		4
.L_196:
        /*045c*/ 	.byte	0x04, 0x11
        /*045e*/ 	.short	(.L_198 - .L_197)
	.align		4
.L_197:
        /*0460*/ 	.word	index@(_ZN7cutlass13device_kernelIN5flash19enable_sm80_to_sm89INS1_16FlashAttnBwdSm80INS1_25CollectiveMainloopBwdSm80ILi1ELi1EN4cute5tupleIJNS5_1CILi64EEES8_NS7_ILi192EEEEEENS_6half_tEfNS_4arch4Sm80ELb0ELb1ELb1ELb0ELb0ELb0ELb0ELb0ELi2ELi2ELi2ELi2ELb1EEENS1_24CollectiveEpilogueBwdGQAISA_fSD_Li256ELb0ELb0EEENS1_19SingleTileSchedulerILb0ELb0ELb0ELi64EEEEEEEEEvNT_6ParamsE)
        /*0464*/ 	.word	0x00000000


	//----- nvinfo : EIATTR_REGCOUNT
	.align		4
.L_198:
        /*0468*/ 	.byte	0x04, 0x2f
        /*046a*/ 	.short	(.L_200 - .L_199)
	.align		4
.L_199:
        /*046c*/ 	.word	index@(_ZN7cutlass13device_kernelIN5flash19enable_sm80_to_sm89INS1_16FlashAttnBwdSm80INS1_25CollectiveMainloopBwdSm80ILi1ELi1EN4cute5tupleIJNS5_1CILi64EEES8_NS7_ILi192EEEEEENS_6half_tEfNS_4arch4Sm80ELb0ELb1ELb1ELb0ELb1ELb0ELb0ELb0ELi2ELi2ELi2ELi2ELb1EEENS1_21CollectiveEpilogueBwdISA_SB_SD_Li256ELb0ELb0ELi4EEENS1_19SingleTileSchedulerILb0ELb0ELb0ELi64EEEEEEEEEvNT_6ParamsE)
        /*0470*/ 	.word	0x000000ff


	//----- nvinfo : EIATTR_FRAME_SIZE
	.align		4
.L_200:
        /*0474*/ 	.byte	0x04, 0x11
        /*0476*/ 	.short	(.L_202 - .L_201)
	.align		4
.L_201:
        /*0478*/ 	.word	index@(_ZN7cutlass13device_kernelIN5flash19enable_sm80_to_sm89INS1_16FlashAttnBwdSm80INS1_25CollectiveMainloopBwdSm80ILi1ELi1EN4cute5tupleIJNS5_1CILi64EEES8_NS7_ILi192EEEEEENS_6half_tEfNS_4arch4Sm80ELb0ELb1ELb1ELb0ELb1ELb0ELb0ELb0ELi2ELi2ELi2ELi2ELb1EEENS1_21CollectiveEpilogueBwdISA_SB_SD_Li256ELb0ELb0ELi4EEENS1_19SingleTileSchedulerILb0ELb0ELb0ELi64EEEEEEEEEvNT_6ParamsE)
        /*047c*/ 	.word	0x00000000


	//----- nvinfo : EIATTR_REGCOUNT
	.align		4
.L_202:
        /*0480*/ 	.byte	0x04, 0x2f
        /*0482*/ 	.short	(.L_204 - .L_203)
	.align		4
.L_203:
        /*0484*/ 	.word	index@(_ZN7cutlass13device_kernelIN5flash19enable_sm80_to_sm89INS1_16FlashAttnBwdSm80INS1_25CollectiveMainloopBwdSm80ILi1ELi1EN4cute5tupleIJNS5_1CILi64EEES8_NS7_ILi192EEEEEENS_6half_tEfNS_4arch4Sm80ELb0ELb1ELb1ELb0ELb0ELb0ELb0ELb0ELi2ELi2ELi2ELi2ELb1EEENS1_21CollectiveEpilogueBwdISA_SB_SD_Li256ELb0ELb0ELi4EEENS1_19SingleTileSchedulerILb0ELb0ELb0ELi64EEEEEEEEEvNT_6ParamsE)
        /*0488*/ 	.word	0x000000ff


	//----- nvinfo : EIATTR_FRAME_SIZE
	.align		4
.L_204:
        /*048c*/ 	.byte	0x04, 0x11
        /*048e*/ 	.short	(.L_206 - .L_205)
	.align		4
.L_205:
        /*0490*/ 	.word	index@(_ZN7cutlass13device_kernelIN5flash19enable_sm80_to_sm89INS1_16FlashAttnBwdSm80INS1_25CollectiveMainloopBwdSm80ILi1ELi1EN4cute5tupleIJNS5_1CILi64EEES8_NS7_ILi192EEEEEENS_6half_tEfNS_4arch4Sm80ELb0ELb1ELb1ELb0ELb0ELb0ELb0ELb0ELi2ELi2ELi2ELi2ELb1EEENS1_21CollectiveEpilogueBwdISA_SB_SD_Li256ELb0ELb0ELi4EEENS1_19SingleTileSchedulerILb0ELb0ELb0ELi64EEEEEEEEEvNT_6ParamsE)
        /*0494*/ 	.word	0x00000000


	//----- nvinfo : EIATTR_REGCOUNT
	.align		4
.L_206:
        /*0498*/ 	.byte	0x04, 0x2f
        /*049a*/ 	.short	(.L_208 - .L_207)
	.align		4
.L_207:
        /*049c*/ 	.word	index@(_ZN7cutlass13device_kernelIN5flash19enable_sm80_to_sm89INS1_16FlashAttnBwdSm80INS1_25CollectiveMainloopBwdSm80ILi1ELi1EN4cute5tupleIJNS5_1CILi64EEES8_NS7_ILi192EEEEEENS_6half_tEfNS_4arch4Sm80ELb0ELb0ELb1ELb1ELb1ELb0ELb0ELb0ELi2ELi2ELi2ELi2ELb1EEENS1_24CollectiveEpilogueBwdGQAISA_fSD_Li256ELb1ELb1EEENS1_19SingleTileSchedulerILb1ELb0ELb0ELi64EEEEEEEEEvNT_6ParamsE)
        /*04a0*/ 	.word	0x000000ff


	//----- nvinfo : EIATTR_FRAME_SIZE
	.align		4
.L_208:
        /*04a4*/ 	.byte	0x04, 0x11
        /*04a6*/ 	.short	(.L_210 - .L_209)
	.align		4
.L_209:
        /*04a8*/ 	.word	index@($__internal_1_$__cuda_sm70_warpsync)
        /*04ac*/ 	.word	0x00000000


	//----- nvinfo : EIATTR_FRAME_SIZE
	.align		4
.L_210:
        /*04b0*/ 	.byte	0x04, 0x11
        /*04b2*/ 	.short	(.L_212 - .L_211)
	.align		4
.L_211:
        /*04b4*/ 	.word	index@(_ZN7cutlass13device_kernelIN5flash19enable_sm80_to_sm89INS1_16FlashAttnBwdSm80INS1_25CollectiveMainloopBwdSm80ILi1ELi1EN4cute5tupleIJNS5_1CILi64EEES8_NS7_ILi192EEEEEENS_6half_tEfNS_4arch4Sm80ELb0ELb0ELb1ELb1ELb1ELb0ELb0ELb0ELi2ELi2ELi2ELi2ELb1EEENS1_24CollectiveEpilogueBwdGQAISA_fSD_Li256ELb1ELb1EEENS1_19SingleTileSchedulerILb1ELb0ELb0ELi64EEEEEEEEEvNT_6ParamsE)
        /*04b8*/ 	.word	0x00000000


	//----- nvinfo : EIATTR_REGCOUNT
	.align		4
.L_212:
        /*04bc*/ 	.byte	0x04, 0x2f
        /*04be*/ 	.short	(.L_214 - .L_213)
	.align		4
.L_213:
        /*04c0*/ 	.word	index@(_ZN7cutlass13device_kernelIN5flash19enable_sm80_to_sm89INS1_16FlashAttnBwdSm80INS1_25CollectiveMainloopBwdSm80ILi1ELi1EN4cute5tupleIJNS5_1CILi64EEES8_NS7_ILi192EEEEEENS_6half_tEfNS_4arch4Sm80ELb0ELb0ELb1ELb1ELb0ELb0ELb0ELb0ELi2ELi2ELi2ELi2ELb1EEENS1_24CollectiveEpilogueBwdGQAISA_fSD_Li256ELb1ELb0EEENS1_19SingleTileSchedulerILb1ELb0ELb0ELi64EEEEEEEEEvNT_6ParamsE)
        /*04c4*/ 	.word	0x000000ff


	//----- nvinfo : EIATTR_FRAME_SIZE
	.align		4
.L_214:
        /*04c8*/ 	.byte	0x04, 0x11
        /*04ca*/ 	.short	(.L_216 - .L_215)
	.align		4
.L_215:
        /*04cc*/ 	.word	index@(_ZN7cutlass13device_kernelIN5flash19enable_sm80_to_sm89INS1_16FlashAttnBwdSm80INS1_25CollectiveMainloopBwdSm80ILi1ELi1EN4cute5tupleIJNS5_1CILi64EEES8_NS7_ILi192EEEEEENS_6half_tEfNS_4arch4Sm80ELb0ELb0ELb1ELb1ELb0ELb0ELb0ELb0ELi2ELi2ELi2ELi2ELb1EEENS1_24CollectiveEpilogueBwdGQAISA_fSD_Li256ELb1ELb0EEENS1_19SingleTileSchedulerILb1ELb0ELb0ELi64EEEEEEEEEvNT_6ParamsE)
        /*04d0*/ 	.word	0x00000000


	//----- nvinfo : EIATTR_REGCOUNT
	.align		4
.L_216:
        /*04d4*/ 	.byte	0x04, 0x2f
        /*04d6*/ 	.short	(.L_218 - .L_217)
	.align		4
.L_217:
        /*04d8*/ 	.word	index@(_ZN7cutlass13device_kernelIN5flash19enable_sm80_to_sm89INS1_16FlashAttnBwdSm80INS1_25CollectiveMainloopBwdSm80ILi1ELi1EN4cute5tupleIJNS5_1CILi64EEES8_NS7_ILi192EEEEEENS_6half_tEfNS_4arch4Sm80ELb0ELb0ELb1ELb1ELb1ELb0ELb0ELb0ELi2ELi2ELi2ELi2ELb1EEENS1_21CollectiveEpilogueBwdISA_SB_SD_Li256ELb1ELb0ELi4EEENS1_19SingleTileSchedulerILb1ELb0ELb0ELi64EEEEEEEEEvNT_6ParamsE)
        /*04dc*/ 	.word	0x000000ff


	//----- nvinfo : EIATTR_FRAME_SIZE
	.align		4
.L_218:
        /*04e0*/ 	.byte	0x04, 0x11
        /*04e2*/ 	.short	(.L_220 - .L_219)
	.align		4
.L_219:
        /*04e4*/ 	.word	index@(_ZN7cutlass13device_kernelIN5flash19enable_sm80_to_sm89INS1_16FlashAttnBwdSm80INS1_25CollectiveMainloopBwdSm80ILi1ELi1EN4cute5tupleIJNS5_1CILi64EEES8_NS7_ILi192EEEEEENS_6half_tEfNS_4arch4Sm80ELb0ELb0ELb1ELb1ELb1ELb0ELb0ELb0ELi2ELi2ELi2ELi2ELb1EEENS1_21CollectiveEpilogueBwdISA_SB_SD_Li256ELb1ELb0ELi4EEENS1_19SingleTileSchedulerILb1ELb0ELb0ELi64EEEEEEEEEvNT_6ParamsE)
        /*04e8*/ 	.word	0x00000000


	//----- nvinfo : EIATTR_REGCOUNT
	.align		4
.L_220:
        /*04ec*/ 	.byte	0x04, 0x2f
        /*04ee*/ 	.short	(.L_222 - .L_221)
	.align		4
.L_221:
        /*04f0*/ 	.word	index@(_ZN7cutlass13device_kernelIN5flash19enable_sm80_to_sm89INS1_16FlashAttnBwdSm80INS1_25CollectiveMainloopBwdSm80ILi1ELi1EN4cute5tupleIJNS5_1CILi64EEES8_NS7_ILi192EEEEEENS_6half_tEfNS_4arch4Sm80ELb0ELb0ELb1ELb1ELb0ELb0ELb0ELb0ELi2ELi2ELi2ELi2ELb1EEENS1_21CollectiveEpilogueBwdISA_SB_SD_Li256ELb1ELb0ELi4EEENS1_19SingleTileSchedulerILb1ELb0ELb0ELi64EEEEEEEEEvNT_6ParamsE)
        /*04f4*/ 	.word	0x000000ff


	//----- nvinfo : EIATTR_FRAME_SIZE
	.align		4
.L_222:
        /*04f8*/ 	.byte	0x04, 0x11
        /*04fa*/ 	.short	(.L_224 - .L_223)
	.align		4
.L_223:
        /*04fc*/ 	.word	index@(_ZN7cutlass13device_kernelIN5flash19enable_sm80_to_sm89INS1_16FlashAttnBwdSm80INS1_25CollectiveMainloopBwdSm80ILi1ELi1EN4cute5tupleIJNS5_1CILi64EEES8_NS7_ILi192EEEEEENS_6half_tEfNS_4arch4Sm80ELb0ELb0ELb1ELb1ELb0ELb0ELb0ELb0ELi2ELi2ELi2ELi2ELb1EEENS1_21CollectiveEpilogueBwdISA_SB_SD_Li256ELb1ELb0ELi4EEENS1_19SingleTileSchedulerILb1ELb0ELb0ELi64EEEEEEEEEvNT_6ParamsE)
        /*0500*/ 	.word	0x00000000


	//----- nvinfo : EIATTR_REGCOUNT
	.align		4
.L_224:
        /*0504*/ 	.byte	0x04, 0x2f
        /*0506*/ 	.short	(.L_226 - .L_225)
	.align		4
.L_225:
        /*0508*/ 	.word	index@(_ZN7cutlass13device_kernelIN5flash19enable_sm80_to_sm89INS1_16FlashAttnBwdSm80INS1_25CollectiveMainloopBwdSm80ILi1ELi1EN4cute5tupleIJNS5_1CILi64EEES8_NS7_ILi192EEEEEENS_6half_tEfNS_4arch4Sm80ELb0ELb0ELb1ELb0ELb1ELb0ELb0ELb0ELi2ELi2ELi2ELi2ELb1EEENS1_24CollectiveEpilogueBwdGQAISA_fSD_Li256ELb0ELb1EEENS1_19SingleTileSchedulerILb0ELb0ELb0ELi64EEEEEEEEEvNT_6ParamsE)
        /*050c*/ 	.word	0x000000ff


	//----- nvinfo : EIATTR_FRAME_SIZE
	.align		4
.L_226:
        /*0510*/ 	.byte	0x04, 0x11
        /*0512*/ 	.short	(.L_228 - .L_227)
	.align		4
.L_227:
        /*0514*/ 	.word	index@($__internal_0_$__cuda_sm70_warpsync)
        /*0518*/ 	.word	0x00000000


	//----- nvinfo : EIATTR_FRAME_SIZE
	.align		4
.L_228:
        /*051c*/ 	.byte	0x04, 0x11
        /*051e*/ 	.short	(.L_230 - .L_229)
	.align		4
.L_229:
        /*0520*/ 	.word	index@(_ZN7cutlass13device_kernelIN5flash19enable_sm80_to_sm89INS1_16FlashAttnBwdSm80INS1_25CollectiveMainloopBwdSm80ILi1ELi1EN4cute5tupleIJNS5_1CILi64EEES8_NS7_ILi192EEEEEENS_6half_tEfNS_4arch4Sm80ELb0ELb0ELb1ELb0ELb1ELb0ELb0ELb0ELi2ELi2ELi2ELi2ELb1EEENS1_24CollectiveEpilogueBwdGQAISA_fSD_Li256ELb0ELb1EEENS1_19SingleTileSchedulerILb0ELb0ELb0ELi64EEEEEEEEEvNT_6ParamsE)
        /*0524*/ 	.word	0x00000000


	//----- nvinfo : EIATTR_REGCOUNT
	.align		4
.L_230:
        /*0528*/ 	.byte	0x04, 0x2f
        /*052a*/ 	.short	(.L_232 - .L_231)
	.align		4
.L_231:
        /*052c*/ 	.word	index@(_ZN7cutlass13device_kernelIN5flash19enable_sm80_to_sm89INS1_16FlashAttnBwdSm80INS1_25CollectiveMainloopBwdSm80ILi1ELi1EN4cute5tupleIJNS5_1CILi64EEES8_NS7_ILi192EEEEEENS_6half_tEfNS_4arch4Sm80ELb0ELb0ELb1ELb0ELb0ELb0ELb0ELb0ELi2ELi2ELi2ELi2ELb1EEENS1_24CollectiveEpilogueBwdGQAISA_fSD_Li256ELb0ELb0EEENS1_19SingleTileSchedulerILb0ELb0ELb0ELi64EEEEEEEEEvNT_6ParamsE)
        /*0530*/ 	.word	0x000000ff


	//----- nvinfo : EIATTR_FRAME_SIZE
	.align		4
.L_232:
        /*0534*/ 	.byte	0x04, 0x11
        /*0536*/ 	.short	(.L_234 - .L_233)
	.align		4
.L_233:
        /*0538*/ 	.word	index@(_ZN7cutlass13device_kernelIN5flash19enable_sm80_to_sm89INS1_16FlashAttnBwdSm80INS1_25CollectiveMainloopBwdSm80ILi1ELi1EN4cute5tupleIJNS5_1CILi64EEES8_NS7_ILi192EEEEEENS_6half_tEfNS_4arch4Sm80ELb0ELb0ELb1ELb0ELb0ELb0ELb0ELb0ELi2ELi2ELi2ELi2ELb1EEENS1_24CollectiveEpilogueBwdGQAISA_fSD_Li256ELb0ELb0EEENS1_19SingleTileSchedulerILb0ELb0ELb0ELi64EEEEEEEEEvNT_6ParamsE)
        /*053c*/ 	.word	0x00000000


	//----- nvinfo : EIATTR_REGCOUNT
	.align		4
.L_234:
        /*0540*/ 	.byte	0x04, 0x2f
        /*0542*/ 	.short	(.L_236 - .L_235)
	.align		4
.L_235:
        /*0544*/ 	.word	index@(_ZN7cutlass13device_kernelIN5flash19enable_sm80_to_sm89INS1_16FlashAttnBwdSm80INS1_25CollectiveMainloopBwdSm80ILi1ELi1EN4cute5tupleIJNS5_1CILi64EEES8_NS7_ILi192EEEEEENS_6half_tEfNS_4arch4Sm80ELb0ELb0ELb1ELb0ELb1ELb0ELb0ELb0ELi2ELi2ELi2ELi2ELb1EEENS1_21CollectiveEpilogueBwdISA_SB_SD_Li256ELb0ELb0ELi4EEENS1_19SingleTileSchedulerILb0ELb0ELb0ELi64EEEEEEEEEvNT_6ParamsE)
        /*0548*/ 	.word	0x000000ff


	//----- nvinfo : EIATTR_FRAME_SIZE
	.align		4
.L_236:
        /*054c*/ 	.byte	0x04, 0x11
        /*054e*/ 	.short	(.L_238 - .L_237)
	.align		4
.L_237:
        /*0550*/ 	.word	index@(_ZN7cutlass13device_kernelIN5flash19enable_sm80_to_sm89INS1_16FlashAttnBwdSm80INS1_25CollectiveMainloopBwdSm80ILi1ELi1EN4cute5tupleIJNS5_1CILi64EEES8_NS7_ILi192EEEEEENS_6half_tEfNS_4arch4Sm80ELb0ELb0ELb1ELb0ELb1ELb0ELb0ELb0ELi2ELi2ELi2ELi2ELb1EEENS1_21CollectiveEpilogueBwdISA_SB_SD_Li256ELb0ELb0ELi4EEENS1_19SingleTileSchedulerILb0ELb0ELb0ELi64EEEEEEEEEvNT_6ParamsE)
        /*0554*/ 	.word	0x00000010


	//----- nvinfo : EIATTR_REGCOUNT
	.align		4
.L_238:
        /*0558*/ 	.byte	0x04, 0x2f
        /*055a*/ 	.short	(.L_240 - .L_239)
	.align		4
.L_239:
        /*055c*/ 	.word	index@(_ZN7cutlass13device_kernelIN5flash19enable_sm80_to_sm89INS1_16FlashAttnBwdSm80INS1_25CollectiveMainloopBwdSm80ILi1ELi1EN4cute5tupleIJNS5_1CILi64EEES8_NS7_ILi192EEEEEENS_6half_tEfNS_4arch4Sm80ELb0ELb0ELb1ELb0ELb0ELb0ELb0ELb0ELi2ELi2ELi2ELi2ELb1EEENS1_21CollectiveEpilogueBwdISA_SB_SD_Li256ELb0ELb0ELi4EEENS1_19SingleTileSchedulerILb0ELb0ELb0ELi64EEEEEEEEEvNT_6ParamsE)
        /*0560*/ 	.word	0x000000ff


	//----- nvinfo : EIATTR_FRAME_SIZE
	.align		4
.L_240:
        /*0564*/ 	.byte	0x04, 0x11
        /*0566*/ 	.short	(.L_242 - .L_241)
	.align		4
.L_241:
        /*0568*/ 	.word	index@(_ZN7cutlass13device_kernelIN5flash19enable_sm80_to_sm89INS1_16FlashAttnBwdSm80INS1_25CollectiveMainloopBwdSm80ILi1ELi1EN4cute5tupleIJNS5_1CILi64EEES8_NS7_ILi192EEEEEENS_6half_tEfNS_4arch4Sm80ELb0ELb0ELb1ELb0ELb0ELb0ELb0ELb0ELi2ELi2ELi2ELi2ELb1EEENS1_21CollectiveEpilogueBwdISA_SB_SD_Li256ELb0ELb0ELi4EEENS1_19SingleTileSchedulerILb0ELb0ELb0ELi64EEEEEEEEEvNT_6ParamsE)
        /*056c*/ 	.word	0x00000010


	//----- nvinfo : EIATTR_MIN_STACK_SIZE
	.align		4
.L_242:
        /*0570*/ 	.byte	0x04, 0x12
        /*0572*/ 	.short	(.L_244 - .L_243)
	.align		4
.L_243:
        /*0574*/ 	.word	index@(_ZN7cutlass13device_kernelIN5flash19enable_sm80_to_sm89INS1_16FlashAttnBwdSm80INS1_25CollectiveMainloopBwdSm80ILi1ELi1EN4cute5tupleIJNS5_1CILi64EEES8_NS7_ILi192EEEEEENS_6half_tEfNS_4arch4Sm80ELb0ELb0ELb1ELb0ELb0ELb0ELb0ELb0ELi2ELi2ELi2ELi2ELb1EEENS1_21CollectiveEpilogueBwdISA_SB_SD_Li256ELb0ELb0ELi4EEENS1_19SingleTileSchedulerILb0ELb0ELb0ELi64EEEEEEEEEvNT_6ParamsE)
        /*0578*/ 	.word	0x00000010


	//----- nvinfo : EIATTR_MIN_STACK_SIZE
	.align		4
.L_244:
        /*057c*/ 	.byte	0x04, 0x12
        /*057e*/ 	.short	(.L_246 - .L_245)
	.align		4
.L_245:
        /*0580*/ 	.word	index@(_ZN7cutlass13device_kernelIN5flash19enable_sm80_to_sm89INS1_16FlashAttnBwdSm80INS1_25CollectiveMainloopBwdSm80ILi1ELi1EN4cute5tupleIJNS5_1CILi64EEES8_NS7_ILi192EEEEEENS_6half_tEfNS_4arch4Sm80ELb0ELb0ELb1ELb0ELb1ELb0ELb0ELb0ELi2ELi2ELi2ELi2ELb1EEENS1_21CollectiveEpilogueBwdISA_SB_SD_Li256ELb0ELb0ELi4EEENS1_19SingleTileSchedulerILb0ELb0ELb0ELi64EEEEEEEEEvNT_6ParamsE)
        /*0584*/ 	.word	0x00000010


	//----- nvinfo : EIATTR_MIN_STACK_SIZE
	.align		4
.L_246:
        /*0588*/ 	.byte	0x04, 0x12
        /*058a*/ 	.short	(.L_248 - .L_247)
	.align		4
.L_247:
        /*058c*/ 	.word	index@(_ZN7cutlass13device_kernelIN5flash19enable_sm80_to_sm89INS1_16FlashAttnBwdSm80INS1_25CollectiveMainloopBwdSm80ILi1ELi1EN4cute5tupleIJNS5_1CILi64EEES8_NS7_ILi192EEEEEENS_6half_tEfNS_4arch4Sm80ELb0ELb0ELb1ELb0ELb0ELb0ELb0ELb0ELi2ELi2ELi2ELi2ELb1EEENS1_24CollectiveEpilogueBwdGQAISA_fSD_Li256ELb0ELb0EEENS1_19SingleTileSchedulerILb0ELb0ELb0ELi64EEEEEEEEEvNT_6ParamsE)
        /*0590*/ 	.word	0x00000000


	//----- nvinfo : EIATTR_MIN_STACK_SIZE
	.align		4
.L_248:
        /*0594*/ 	.byte	0x04, 0x12
        /*0596*/ 	.short	(.L_250 - .L_249)
	.align		4
.L_249:
        /*0598*/ 	.word	index@(_ZN7cutlass13device_kernelIN5flash19enable_sm80_to_sm89INS1_16FlashAttnBwdSm80INS1_25CollectiveMainloopBwdSm80ILi1ELi1EN4cute5tupleIJNS5_1CILi64EEES8_NS7_ILi192EEEEEENS_6half_tEfNS_4arch4Sm80ELb0ELb0ELb1ELb0ELb1ELb0ELb0ELb0ELi2ELi2ELi2ELi2ELb1EEENS1_24CollectiveEpilogueBwdGQAISA_fSD_Li256ELb0ELb1EEENS1_19SingleTileSchedulerILb0ELb0ELb0ELi64EEEEEEEEEvNT_6ParamsE)
        /*059c*/ 	.word	0x00000000


	//----- nvinfo : EIATTR_MIN_STACK_SIZE
	.align		4
.L_250:
        /*05a0*/ 	.byte	0x04, 0x12
        /*05a2*/ 	.short	(.L_252 - .L_251)
	.align		4
.L_251:
        /*05a4*/ 	.word	index@(_ZN7cutlass13device_kernelIN5flash19enable_sm80_to_sm89INS1_16FlashAttnBwdSm80INS1_25CollectiveMainloopBwdSm80ILi1ELi1EN4cute5tupleIJNS5_1CILi64EEES8_NS7_ILi192EEEEEENS_6half_tEfNS_4arch4Sm80ELb0ELb0ELb1ELb1ELb0ELb0ELb0ELb0ELi2ELi2ELi2ELi2ELb1EEENS1_21CollectiveEpilogueBwdISA_SB_SD_Li256ELb1ELb0ELi4EEENS1_19SingleTileSchedulerILb1ELb0ELb0ELi64EEEEEEEEEvNT_6ParamsE)
        /*05a8*/ 	.word	0x00000000


	//----- nvinfo : EIATTR_MIN_STACK_SIZE
	.align		4
.L_252:
        /*05ac*/ 	.byte	0x04, 0x12
        /*05ae*/ 	.short	(.L_254 - .L_253)
	.align		4
.L_253:
        /*05b0*/ 	.word	index@(_ZN7cutlass13device_kernelIN5flash19enable_sm80_to_sm89INS1_16FlashAttnBwdSm80INS1_25CollectiveMainloopBwdSm80ILi1ELi1EN4cute5tupleIJNS5_1CILi64EEES8_NS7_ILi192EEEEEENS_6half_tEfNS_4arch4Sm80ELb0ELb0ELb1ELb1ELb1ELb0ELb0ELb0ELi2ELi2ELi2ELi2ELb1EEENS1_21CollectiveEpilogueBwdISA_SB_SD_Li256ELb1ELb0ELi4EEENS1_19SingleTileSchedulerILb1ELb0ELb0ELi64EEEEEEEEEvNT_6ParamsE)
        /*05b4*/ 	.word	0x00000000


	//----- nvinfo : EIATTR_MIN_STACK_SIZE
	.align		4
.L_254:
        /*05b8*/ 	.byte	0x04, 0x12
        /*05ba*/ 	.short	(.L_256 - .L_255)
	.align		4
.L_255:
        /*05bc*/ 	.word	index@(_ZN7cutlass13device_kernelIN5flash19enable_sm80_to_sm89INS1_16FlashAttnBwdSm80INS1_25CollectiveMainloopBwdSm80ILi1ELi1EN4cute5tupleIJNS5_1CILi64EEES8_NS7_ILi192EEEEEENS_6half_tEfNS_4arch4Sm80ELb0ELb0ELb1ELb1ELb0ELb0ELb0ELb0ELi2ELi2ELi2ELi2ELb1EEENS1_24CollectiveEpilogueBwdGQAISA_fSD_Li256ELb1ELb0EEENS1_19SingleTileSchedulerILb1ELb0ELb0ELi64EEEEEEEEEvNT_6ParamsE)
        /*05c0*/ 	.word	0x00000000


	//----- nvinfo : EIATTR_MIN_STACK_SIZE
	.align		4
.L_256:
        /*05c4*/ 	.byte	0x04, 0x12
        /*05c6*/ 	.short	(.L_258 - .L_257)
	.align		4
.L_257:
        /*05c8*/ 	.word	index@(_ZN7cutlass13device_kernelIN5flash19enable_sm80_to_sm89INS1_16FlashAttnBwdSm80INS1_25CollectiveMainloopBwdSm80ILi1ELi1EN4cute5tupleIJNS5_1CILi64EEES8_NS7_ILi192EEEEEENS_6half_tEfNS_4arch4Sm80ELb0ELb0ELb1ELb1ELb1ELb0ELb0ELb0ELi2ELi2ELi2ELi2ELb1EEENS1_24CollectiveEpilogueBwdGQAISA_fSD_Li256ELb1ELb1EEENS1_19SingleTileSchedulerILb1ELb0ELb0ELi64EEEEEEEEEvNT_6ParamsE)
        /*05cc*/ 	.word	0x00000000


	//----- nvinfo : EIATTR_MIN_STACK_SIZE
	.align		4
.L_258:
        /*05d0*/ 	.byte	0x04, 0x12
        /*05d2*/ 	.short	(.L_260 - .L_259)
	.align		4
.L_259:
        /*05d4*/ 	.word	index@(_ZN7cutlass13device_kernelIN5flash19enable_sm80_to_sm89INS1_16FlashAttnBwdSm80INS1_25CollectiveMainloopBwdSm80ILi1ELi1EN4cute5tupleIJNS5_1CILi64EEES8_NS7_ILi192EEEEEENS_6half_tEfNS_4arch4Sm80ELb0ELb1ELb1ELb0ELb0ELb0ELb0ELb0ELi2ELi2ELi2ELi2ELb1EEENS1_21CollectiveEpilogueBwdISA_SB_SD_Li256ELb0ELb0ELi4EEENS1_19SingleTileSchedulerILb0ELb0ELb0ELi64EEEEEEEEEvNT_6ParamsE)
        /*05d8*/ 	.word	0x00000000


	//----- nvinfo : EIATTR_MIN_STACK_SIZE
	.align		4
.L_260:
        /*05dc*/ 	.byte	0x04, 0x12
        /*05de*/ 	.short	(.L_262 - .L_261)
	.align		4
.L_261:
        /*05e0*/ 	.word	index@(_ZN7cutlass13device_kernelIN5flash19enable_sm80_to_sm89INS1_16FlashAttnBwdSm80INS1_25CollectiveMainloopBwdSm80ILi1ELi1EN4cute5tupleIJNS5_1CILi64EEES8_NS7_ILi192EEEEEENS_6half_tEfNS_4arch4Sm80ELb0ELb1ELb1ELb0ELb1ELb0ELb0ELb0ELi2ELi2ELi2ELi2ELb1EEENS1_21CollectiveEpilogueBwdISA_SB_SD_Li256ELb0ELb0ELi4EEENS1_19SingleTileSchedulerILb0ELb0ELb0ELi64EEEEEEEEEvNT_6ParamsE)
        /*05e4*/ 	.word	0x00000000


	//----- nvinfo : EIATTR_MIN_STACK_SIZE
	.align		4
.L_262:
        /*05e8*/ 	.byte	0x04, 0x12
        /*05ea*/ 	.short	(.L_264 - .L_263)
	.align		4
.L_263:
        /*05ec*/ 	.word	index@(_ZN7cutlass13device_kernelIN5flash19enable_sm80_to_sm89INS1_16FlashAttnBwdSm80INS1_25CollectiveMainloopBwdSm80ILi1ELi1EN4cute5tupleIJNS5_1CILi64EEES8_NS7_ILi192EEEEEENS_6half_tEfNS_4arch4Sm80ELb0ELb1ELb1ELb0ELb0ELb0ELb0ELb0ELi2ELi2ELi2ELi2ELb1EEENS1_24CollectiveEpilogueBwdGQAISA_fSD_Li256ELb0ELb0EEENS1_19SingleTileSchedulerILb0ELb0ELb0ELi64EEEEEEEEEvNT_6ParamsE)
        /*05f0*/ 	.word	0x00000000


	//----- nvinfo : EIATTR_MIN_STACK_SIZE
	.align		4
.L_264:
        /*05f4*/ 	.byte	0x04, 0x12
        /*05f6*/ 	.short	(.L_266 - .L_265)
	.align		4
.L_265:
        /*05f8*/ 	.word	index@(_ZN7cutlass13device_kernelIN5flash19enable_sm80_to_sm89INS1_16FlashAttnBwdSm80INS1_25CollectiveMainloopBwdSm80ILi1ELi1EN4cute5tupleIJNS5_1CILi64EEES8_NS7_ILi192EEEEEENS_6half_tEfNS_4arch4Sm80ELb0ELb1ELb1ELb0ELb1ELb0ELb0ELb0ELi2ELi2ELi2ELi2ELb1EEENS1_24CollectiveEpilogueBwdGQAISA_fSD_Li256ELb0ELb1EEENS1_19SingleTileSchedulerILb0ELb0ELb0ELi64EEEEEEEEEvNT_6ParamsE)
        /*05fc*/ 	.word	0x00000000


	//----- nvinfo : EIATTR_MIN_STACK_SIZE
	.align		4
.L_266:
        /*0600*/ 	.byte	0x04, 0x12
        /*0602*/ 	.short	(.L_268 - .L_267)
	.align		4
.L_267:
        /*0604*/ 	.word	index@(_ZN7cutlass13device_kernelIN5flash19enable_sm80_to_sm89INS1_16FlashAttnBwdSm80INS1_25CollectiveMainloopBwdSm80ILi1ELi1EN4cute5tupleIJNS5_1CILi64EEES8_NS7_ILi192EEEEEENS_6half_tEfNS_4arch4Sm80ELb0ELb1ELb1ELb1ELb0ELb0ELb0ELb0ELi2ELi2ELi2ELi2ELb1EEENS1_21CollectiveEpilogueBwdISA_SB_SD_Li256ELb1ELb0ELi4EEENS1_19SingleTileSchedulerILb1ELb0ELb0ELi64EEEEEEEEEvNT_6ParamsE)
        /*0608*/ 	.word	0x00000020


	//----- nvinfo : EIATTR_MIN_STACK_SIZE
	.align		4
.L_268:
        /*060c*/ 	.byte	0x04, 0x12
        /*060e*/ 	.short	(.L_270 - .L_269)
	.align		4
.L_269:
        /*0610*/ 	.word	index@(_ZN7cutlass13device_kernelIN5flash19enable_sm80_to_sm89INS1_16FlashAttnBwdSm80INS1_25CollectiveMainloopBwdSm80ILi1ELi1EN4cute5tupleIJNS5_1CILi64EEES8_NS7_ILi192EEEEEENS_6half_tEfNS_4arch4Sm80ELb0ELb1ELb1ELb1ELb1ELb0ELb0ELb0ELi2ELi2ELi2ELi2ELb1EEENS1_21CollectiveEpilogueBwdISA_SB_SD_Li256ELb1ELb0ELi4EEENS1_19SingleTileSchedulerILb1ELb0ELb0ELi64EEEEEEEEEvNT_6ParamsE)
        /*0614*/ 	.word	0x00000020


	//----- nvinfo : EIATTR_MIN_STACK_SIZE
	.align		4
.L_270:
        /*0618*/ 	.byte	0x04, 0x12
        /*061a*/ 	.short	(.L_272 - .L_271)
	.align		4
.L_271:
        /*061c*/ 	.word	index@(_ZN7cutlass13device_kernelIN5flash19enable_sm80_to_sm89INS1_16FlashAttnBwdSm80INS1_25CollectiveMainloopBwdSm80ILi1ELi1EN4cute5tupleIJNS5_1CILi64EEES8_NS7_ILi192EEEEEENS_6half_tEfNS_4arch4Sm80ELb0ELb1ELb1ELb1ELb0ELb0ELb0ELb0ELi2ELi2ELi2ELi2ELb1EEENS1_24CollectiveEpilogueBwdGQAISA_fSD_Li256ELb1ELb0EEENS1_19SingleTileSchedulerILb1ELb0ELb0ELi64EEEEEEEEEvNT_6ParamsE)
        /*0620*/ 	.word	0x00000020


	//----- nvinfo : EIATTR_MIN_STACK_SIZE
	.align		4
.L_272:
        /*0624*/ 	.byte	0x04, 0x12
        /*0626*/ 	.short	(.L_274 - .L_273)
	.align		4
.L_273:
        /*0628*/ 	.word	index@(_ZN7cutlass13device_kernelIN5flash19enable_sm80_to_sm89INS1_16FlashAttnBwdSm80INS1_25CollectiveMainloopBwdSm80ILi1ELi1EN4cute5tupleIJNS5_1CILi64EEES8_NS7_ILi192EEEEEENS_6half_tEfNS_4arch4Sm80ELb0ELb1ELb1ELb1ELb1ELb0ELb0ELb0ELi2ELi2ELi2ELi2ELb1EEENS1_24CollectiveEpilogueBwdGQAISA_fSD_Li256ELb1ELb1EEENS1_19SingleTileSchedulerILb1ELb0ELb0ELi64EEEEEEEEEvNT_6ParamsE)
        /*062c*/ 	.word	0x00000020


	//----- nvinfo : EIATTR_MIN_STACK_SIZE
	.align		4
.L_274:
        /*0630*/ 	.byte	0x04, 0x12
        /*0632*/ 	.short	(.L_276 - .L_275)
	.align		4
.L_275:
        /*0634*/ 	.word	index@(_ZN7cutlass13device_kernelIN5flash19enable_sm80_to_sm89INS1_16FlashAttnBwdSm80INS1_25CollectiveMainloopBwdSm80ILi1ELi1EN4cute5tupleIJNS5_1CILi64EEES8_NS7_ILi192EEEEEENS_6half_tEfNS_4arch4Sm80ELb1ELb0ELb1ELb0ELb0ELb0ELb0ELb0ELi2ELi2ELi2ELi2ELb1EEENS1_21CollectiveEpilogueBwdISA_SB_SD_Li256ELb0ELb0ELi4EEENS1_25SingleTileBwdLPTSchedulerILb0ELi64ELb0EEEEEEEEEvNT_6ParamsE)
        /*0638*/ 	.word	0x00000008


	//----- nvinfo : EIATTR_MIN_STACK_SIZE
	.align		4
.L_276:
        /*063c*/ 	.byte	0x04, 0x12
        /*063e*/ 	.short	(.L_278 - .L_277)
	.align		4
.L_277:
        /*0640*/ 	.word	index@(_ZN7cutlass13device_kernelIN5flash19enable_sm80_to_sm89INS1_16FlashAttnBwdSm80INS1_25CollectiveMainloopBwdSm80ILi1ELi1EN4cute5tupleIJNS5_1CILi64EEES8_NS7_ILi192EEEEEENS_6half_tEfNS_4arch4Sm80ELb1ELb0ELb1ELb0ELb1ELb0ELb0ELb0ELi2ELi2ELi2ELi2ELb1EEENS1_21CollectiveEpilogueBwdISA_SB_SD_Li256ELb0ELb0ELi4EEENS1_25SingleTileBwdLPTSchedulerILb0ELi64ELb1EEEEEEEEEvNT_6ParamsE)
        /*0644*/ 	.word	0x00000008


	//----- nvinfo : EIATTR_MIN_STACK_SIZE
	.align		4
.L_278:
        /*0648*/ 	.byte	0x04, 0x12
        /*064a*/ 	.short	(.L_280 - .L_279)
	.align		4
.L_279:
        /*064c*/ 	.word	index@(_ZN7cutlass13device_kernelIN5flash19enable_sm80_to_sm89INS1_16FlashAttnBwdSm80INS1_25CollectiveMainloopBwdSm80ILi1ELi1EN4cute5tupleIJNS5_1CILi64EEES8_NS7_ILi192EEEEEENS_6half_tEfNS_4arch4Sm80ELb1ELb0ELb1ELb0ELb0ELb0ELb0ELb0ELi2ELi2ELi2ELi2ELb1EEENS1_24CollectiveEpilogueBwdGQAISA_fSD_Li256ELb0ELb0EEENS1_25SingleTileBwdLPTSchedulerILb0ELi64ELb0EEEEEEEEEvNT_6ParamsE)
        /*0650*/ 	.word	0x00000008


	//----- nvinfo : EIATTR_MIN_STACK_SIZE
	.align		4
.L_280:
        /*0654*/ 	.byte	0x04, 0x12
        /*0656*/ 	.short	(.L_282 - .L_281)
	.align		4
.L_281:
        /*0658*/ 	.word	index@(_ZN7cutlass13device_kernelIN5flash19enable_sm80_to_sm89INS1_16FlashAttnBwdSm80INS1_25CollectiveMainloopBwdSm80ILi1ELi1EN4cute5tupleIJNS5_1CILi64EEES8_NS7_ILi192EEEEEENS_6half_tEfNS_4arch4Sm80ELb1ELb0ELb1ELb0ELb1ELb0ELb0ELb0ELi2ELi2ELi2ELi2ELb1EEENS1_24CollectiveEpilogueBwdGQAISA_fSD_Li256ELb0ELb1EEENS1_25SingleTileBwdLPTSchedulerILb0ELi64ELb1EEEEEEEEEvNT_6ParamsE)
        /*065c*/ 	.word	0x00000008


	//----- nvinfo : EIATTR_MIN_STACK_SIZE
	.align		4
.L_282:
        /*0660*/ 	.byte	0x04, 0x12
        /*0662*/ 	.short	(.L_284 - .L_283)
	.align		4
.L_283:
        /*0664*/ 	.word	index@(_ZN7cutlass13device_kernelIN5flash19enable_sm80_to_sm89INS1_16FlashAttnBwdSm80INS1_25CollectiveMainloopBwdSm80ILi1ELi1EN4cute5tupleIJNS5_1CILi64EEES8_NS7_ILi192EEEEEENS_6half_tEfNS_4arch4Sm80ELb1ELb0ELb1ELb1ELb0ELb0ELb0ELb0ELi2ELi2ELi2ELi2ELb1EEENS1_21CollectiveEpilogueBwdISA_SB_SD_Li256ELb1ELb0ELi4EEENS1_25SingleTileBwdLPTSchedulerILb1ELi64ELb0EEEEEEEEEvNT_6ParamsE)
        /*0668*/ 	.word	0x00000000


	//----- nvinfo : EIATTR_MIN_STACK_SIZE
	.align		4
.L_284:
        /*066c*/ 	.byte	0x04, 0x12
        /*066e*/ 	.short	(.L_286 - .L_285)
	.align		4
.L_285:
        /*0670*/ 	.word	index@(_ZN7cutlass13device_kernelIN5flash19enable_sm80_to_sm89INS1_16FlashAttnBwdSm80INS1_25CollectiveMainloopBwdSm80ILi1ELi1EN4cute5tupleIJNS5_1CILi64EEES8_NS7_ILi192EEEEEENS_6half_tEfNS_4arch4Sm80ELb1ELb0ELb1ELb1ELb1ELb0ELb0ELb0ELi2ELi2ELi2ELi2ELb1EEENS1_21CollectiveEpilogueBwdISA_SB_SD_Li256ELb1ELb0ELi4EEENS1_25SingleTileBwdLPTSchedulerILb1ELi64ELb1EEEEEEEEEvNT_6ParamsE)
        /*0674*/ 	.word	0x00000008


	//----- nvinfo : EIATTR_MIN_STACK_SIZE
	.align		4
.L_286:
        /*0678*/ 	.byte	0x04, 0x12
        /*067a*/ 	.short	(.L_288 - .L_287)
	.align		4
.L_287:
        /*067c*/ 	.word	index@(_ZN7cutlass13device_kernelIN5flash19enable_sm80_to_sm89INS1_16FlashAttnBwdSm80INS1_25CollectiveMainloopBwdSm80ILi1ELi1EN4cute5tupleIJNS5_1CILi64EEES8_NS7_ILi192EEEEEENS_6half_tEfNS_4arch4Sm80ELb1ELb0ELb1ELb1ELb0ELb0ELb0ELb0ELi2ELi2ELi2ELi2ELb1EEENS1_24CollectiveEpilogueBwdGQAISA_fSD_Li256ELb1ELb0EEENS1_25SingleTileBwdLPTSchedulerILb1ELi64ELb0EEEEEEEEEvNT_6ParamsE)
        /*0680*/ 	.word	0x00000008


	//----- nvinfo : EIATTR_MIN_STACK_SIZE
	.align		4
.L_288:
        /*0684*/ 	.byte	0x04, 0x12
        /*0686*/ 	.short	(.L_290 - .L_289)
	.align		4
.L_289:
        /*0688*/ 	.word	index@(_ZN7cutlass13device_kernelIN5flash19enable_sm80_to_sm89INS1_16FlashAttnBwdSm80INS1_25CollectiveMainloopBwdSm80ILi1ELi1EN4cute5tupleIJNS5_1CILi64EEES8_NS7_ILi192EEEEEENS_6half_tEfNS_4arch4Sm80ELb1ELb0ELb1ELb1ELb1ELb0ELb0ELb0ELi2ELi2ELi2ELi2ELb1EEENS1_24CollectiveEpilogueBwdGQAISA_fSD_Li256ELb1ELb1EEENS1_25SingleTileBwdLPTSchedulerILb1ELi64ELb1EEEEEEEEEvNT_6ParamsE)
        /*068c*/ 	.word	0x00000000


	//----- nvinfo : EIATTR_MIN_STACK_SIZE
	.align		4
.L_290:
        /*0690*/ 	.byte	0x04, 0x12
        /*0692*/ 	.short	(.L_292 - .L_291)
	.align		4
.L_291:
        /*0694*/ 	.word	index@(_ZN7cutlass13device_kernelIN5flash19enable_sm80_to_sm89INS1_16FlashAttnBwdSm80INS1_25CollectiveMainloopBwdSm80ILi2ELi1EN4cute5tupleIJNS5_1CILi64EEENS7_ILi80EEENS7_ILi192EEEEEENS_6half_tEfNS_4arch4Sm80ELb0ELb0ELb1ELb0ELb0ELb0ELb1ELb0ELi2ELi4ELi2ELi2ELb0EEENS1_21CollectiveEpilogueBwdISB_SC_SE_Li256ELb0ELb1ELi4EEENS1_19SingleTileSchedulerILb0ELb0ELb0ELi80EEEEEEEEEvNT_6ParamsE)
        /*0698*/ 	.word	0x00000018


	//----- nvinfo : EIATTR_MIN_STACK_SIZE
	.align		4
.L_292:
        /*069c*/ 	.byte	0x04, 0x12
        /*069e*/ 	.short	(.L_294 - .L_293)
	.align		4
.L_293:
        /*06a0*/ 	.word	index@(_ZN7cutlass13device_kernelIN5flash19enable_sm80_to_sm89INS1_16FlashAttnBwdSm80INS1_25CollectiveMainloopBwdSm80ILi2ELi1EN4cute5tupleIJNS5_1CILi64EEENS7_ILi80EEENS7_ILi192EEEEEENS_6half_tEfNS_4arch4Sm80ELb0ELb0ELb1ELb0ELb1ELb0ELb1ELb0ELi2ELi4ELi2ELi2ELb0EEENS1_21CollectiveEpilogueBwdISB_SC_SE_Li256ELb0ELb1ELi4EEENS1_19SingleTileSchedulerILb0ELb0ELb0ELi80EEEEEEEEEvNT_6ParamsE)
        /*06a4*/ 	.word	0x00000018


	//----- nvinfo : EIATTR_MIN_STACK_SIZE
	.align		4
.L_294:
        /*06a8*/ 	.byte	0x04, 0x12
        /*06aa*/ 	.short	(.L_296 - .L_295)
	.align		4
.L_295:
        /*06ac*/ 	.word	index@(_ZN7cutlass13device_kernelIN5flash19enable_sm80_to_sm89INS1_16FlashAttnBwdSm80INS1_25CollectiveMainloopBwdSm80ILi2ELi1EN4cute5tupleIJNS5_1CILi64EEENS7_ILi80EEENS7_ILi192EEEEEENS_6half_tEfNS_4arch4Sm80ELb0ELb0ELb1ELb0ELb0ELb0ELb1ELb0ELi2ELi4ELi2ELi2ELb0EEENS1_24CollectiveEpilogueBwdGQAISB_fSE_Li256ELb0ELb0EEENS1_19SingleTileSchedulerILb0ELb0ELb0ELi80EEEEEEEEEvNT_6ParamsE)
        /*06b0*/ 	.word	0x00000020


	//----- nvinfo : EIATTR_MIN_STACK_SIZE
	.align		4
.L_296:
        /*06b4*/ 	.byte	0x04, 0x12
        /*06b6*/ 	.short	(.L_298 - .L_297)
	.align		4
.L_297:
        /*06b8*/ 	.word	index@(_ZN7cutlass13device_kernelIN5flash19enable_sm80_to_sm89INS1_16FlashAttnBwdSm80INS1_25CollectiveMainloopBwdSm80ILi2ELi1EN4cute5tupleIJNS5_1CILi64EEENS7_ILi80EEENS7_ILi192EEEEEENS_6half_tEfNS_4arch4Sm80ELb0ELb0ELb1ELb0ELb1ELb0ELb1ELb0ELi2ELi4ELi2ELi2ELb0EEENS1_24CollectiveEpilogueBwdGQAISB_fSE_Li256ELb0ELb1EEENS1_19SingleTileSchedulerILb0ELb0ELb0ELi80EEEEEEEEEvNT_6ParamsE)
        /*06bc*/ 	.word	0x00000020


	//----- nvinfo : EIATTR_MIN_STACK_SIZE
	.align		4
.L_298:
        /*06c0*/ 	.byte	0x04, 0x12
        /*06c2*/ 	.short	(.L_300 - .L_299)
	.align		4
.L_299:
        /*06c4*/ 	.word	index@(_ZN7cutlass13device_kernelIN5flash19enable_sm80_to_sm89INS1_16FlashAttnBwdSm80INS1_25CollectiveMainloopBwdSm80ILi2ELi1EN4cute5tupleIJNS5_1CILi64EEENS7_ILi80EEENS7_ILi192EEEEEENS_6half_tEfNS_4arch4Sm80ELb0ELb0ELb1ELb1ELb0ELb0ELb1ELb0ELi2ELi4ELi2ELi2ELb0EEENS1_21CollectiveEpilogueBwdISB_SC_SE_Li256ELb1ELb1ELi4EEENS1_19SingleTileSchedulerILb1ELb0ELb0ELi80EEEEEEEEEvNT_6ParamsE)
        /*06c8*/ 	.word	0x00000000


	//----- nvinfo : EIATTR_MIN_STACK_SIZE
	.align		4
.L_300:
        /*06cc*/ 	.byte	0x04, 0x12
        /*06ce*/ 	.short	(.L_302 - .L_301)
	.align		4
.L_301:
        /*06d0*/ 	.word	index@(_ZN7cutlass13device_kernelIN5flash19enable_sm80_to_sm89INS1_16FlashAttnBwdSm80INS1_25CollectiveMainloopBwdSm80ILi2ELi1EN4cute5tupleIJNS5_1CILi64EEENS7_ILi80EEENS7_ILi192EEEEEENS_6half_tEfNS_4arch4Sm80ELb0ELb0ELb1ELb1ELb1ELb0ELb1ELb0ELi2ELi4ELi2ELi2ELb0EEENS1_21CollectiveEpilogueBwdISB_SC_SE_Li256ELb1ELb1ELi4EEENS1_19SingleTileSchedulerILb1ELb0ELb0ELi80EEEEEEEEEvNT_6ParamsE)
        /*06d4*/ 	.word	0x00000000


	//----- nvinfo : EIATTR_MIN_STACK_SIZE
	.align		4
.L_302:
        /*06d8*/ 	.byte	0x04, 0x12
        /*06da*/ 	.short	(.L_304 - .L_303)
	.align		4
.L_303:
        /*06dc*/ 	.word	index@(_ZN7cutlass13device_kernelIN5flash19enable_sm80_to_sm89INS1_16FlashAttnBwdSm80INS1_25CollectiveMainloopBwdSm80ILi2ELi1EN4cute5tupleIJNS5_1CILi64EEENS7_ILi80EEENS7_ILi192EEEEEENS_6half_tEfNS_4arch4Sm80ELb0ELb0ELb1ELb1ELb0ELb0ELb1ELb0ELi2ELi4ELi2ELi2ELb0EEENS1_24CollectiveEpilogueBwdGQAISB_fSE_Li256ELb1ELb0EEENS1_19SingleTileSchedulerILb1ELb0ELb0ELi80EEEEEEEEEvNT_6ParamsE)
        /*06e0*/ 	.word	0x00000000


	//----- nvinfo : EIATTR_MIN_STACK_SIZE
	.align		4
.L_304:
        /*06e4*/ 	.byte	0x04, 0x12
        /*06e6*/ 	.short	(.L_306 - .L_305)
	.align		4
.L_305:
        /*06e8*/ 	.word	index@(_ZN7cutlass13device_kernelIN5flash19enable_sm80_to_sm89INS1_16FlashAttnBwdSm80INS1_25CollectiveMainloopBwdSm80ILi2ELi1EN4cute5tupleIJNS5_1CILi64EEENS7_ILi80EEENS7_ILi192EEEEEENS_6half_tEfNS_4arch4Sm80ELb0ELb0ELb1ELb1ELb1ELb0ELb1ELb0ELi2ELi4ELi2ELi2ELb0EEENS1_24CollectiveEpilogueBwdGQAISB_fSE_Li256ELb1ELb1EEENS1_19SingleTileSchedulerILb1ELb0ELb0ELi80EEEEEEEEEvNT_6ParamsE)
        /*06ec*/ 	.word	0x00000000


	//----- nvinfo : EIATTR_MIN_STACK_SIZE
	.align		4
.L_306:
        /*06f0*/ 	.byte	0x04, 0x12
        /*06f2*/ 	.short	(.L_308 - .L_307)
	.align		4
.L_307:
        /*06f4*/ 	.word	index@(_ZN7cutlass13device_kernelIN5flash19enable_sm80_to_sm89INS1_16FlashAttnBwdSm80INS1_25CollectiveMainloopBwdSm80ILi2ELi1EN4cute5tupleIJNS5_1CILi64EEENS7_ILi80EEENS7_ILi192EEEEEENS_6half_tEfNS_4arch4Sm80ELb0ELb1ELb1ELb0ELb0ELb0ELb1ELb0ELi2ELi4ELi2ELi2ELb0EEENS1_21CollectiveEpilogueBwdISB_SC_SE_Li256ELb0ELb1ELi4EEENS1_19SingleTileSchedulerILb0ELb0ELb0ELi80EEEEEEEEEvNT_6ParamsE)
        /*06f8*/ 	.word	0x00000000


	//----- nvinfo : EIATTR_MIN_STACK_SIZE
	.align		4
.L_308:
        /*06fc*/ 	.byte	0x04, 0x12
        /*06fe*/ 	.short	(.L_310 - .L_309)
	.align		4
.L_309:
        /*0700*/ 	.word	index@(_ZN7cutlass13device_kernelIN5flash19enable_sm80_to_sm89INS1_16FlashAttnBwdSm80INS1_25CollectiveMainloopBwdSm80ILi2ELi1EN4cute5tupleIJNS5_1CILi64EEENS7_ILi80EEENS7_ILi192EEEEEENS_6half_tEfNS_4arch4Sm80ELb0ELb1ELb1ELb0ELb1ELb0ELb1ELb0ELi2ELi4ELi2ELi2ELb0EEENS1_21CollectiveEpilogueBwdISB_SC_SE_Li256ELb0ELb1ELi4EEENS1_19SingleTileSchedulerILb0ELb0ELb0ELi80EEEEEEEEEvNT_6ParamsE)
        /*0704*/ 	.word	0x00000000


	//----- nvinfo : EIATTR_MIN_STACK_SIZE
	.align		4
.L_310:
        /*0708*/ 	.byte	0x04, 0x12
        /*070a*/ 	.short	(.L_312 - .L_311)
	.align		4
.L_311:
        /*070c*/ 	.word	index@(_ZN7cutlass13device_kernelIN5flash19enable_sm80_to_sm89INS1_16FlashAttnBwdSm80INS1_25CollectiveMainloopBwdSm80ILi2ELi1EN4cute5tupleIJNS5_1CILi64EEENS7_ILi80EEENS7_ILi192EEEEEENS_6half_tEfNS_4arch4Sm80ELb0ELb1ELb1ELb0ELb0ELb0ELb1ELb0ELi2ELi4ELi2ELi2ELb0EEENS1_24CollectiveEpilogueBwdGQAISB_fSE_Li256ELb0ELb0EEENS1_19SingleTileSchedulerILb0ELb0ELb0ELi80EEEEEEEEEvNT_6ParamsE)
        /*0710*/ 	.word	0x00000000


	//----- nvinfo : EIATTR_MIN_STACK_SIZE
	.align		4
.L_312:
        /*0714*/ 	.byte	0x04, 0x12
        /*0716*/ 	.short	(.L_314 - .L_313)
	.align		4
.L_313:
        /*0718*/ 	.word	index@(_ZN7cutlass13device_kernelIN5flash19enable_sm80_to_sm89INS1_16FlashAttnBwdSm80INS1_25CollectiveMainloopBwdSm80ILi2ELi1EN4cute5tupleIJNS5_1CILi64EEENS7_ILi80EEENS7_ILi192EEEEEENS_6half_tEfNS_4arch4Sm80ELb0ELb1ELb1ELb0ELb1ELb0ELb1ELb0ELi2ELi4ELi2ELi2ELb0EEENS1_24CollectiveEpilogueBwdGQAISB_fSE_Li256ELb0ELb1EEENS1_19SingleTileSchedulerILb0ELb0ELb0ELi80EEEEEEEEEvNT_6ParamsE)
        /*071c*/ 	.word	0x00000000


	//----- nvinfo : EIATTR_MIN_STACK_SIZE
	.align		4
.L_314:
        /*0720*/ 	.byte	0x04, 0x12
        /*0722*/ 	.short	(.L_316 - .L_315)
	.align		4
.L_315:
        /*0724*/ 	.word	index@(_ZN7cutlass13device_kernelIN5flash19enable_sm80_to_sm89INS1_16FlashAttnBwdSm80INS1_25CollectiveMainloopBwdSm80ILi2ELi1EN4cute5tupleIJNS5_1CILi64EEENS7_ILi80EEENS7_ILi192EEEEEENS_6half_tEfNS_4arch4Sm80ELb0ELb1ELb1ELb1ELb0ELb0ELb1ELb0ELi2ELi4ELi2ELi2ELb0EEENS1_21CollectiveEpilogueBwdISB_SC_SE_Li256ELb1ELb1ELi4EEENS1_19SingleTileSchedulerILb1ELb0ELb0ELi80EEEEEEEEEvNT_6ParamsE)
        /*0728*/ 	.word	0x00000000


	//----- nvinfo : EIATTR_MIN_STACK_SIZE
	.align		4
.L_316:
        /*072c*/ 	.byte	0x04, 0x12
        /*072e*/ 	.short	(.L_318 - .L_317)
	.align		4
.L_317:
        /*0730*/ 	.word	index@(_ZN7cutlass13device_kernelIN5flash19enable_sm80_to_sm89INS1_16FlashAttnBwdSm80INS1_25CollectiveMainloopBwdSm80ILi2ELi1EN4cute5tupleIJNS5_1CILi64EEENS7_ILi80EEENS7_ILi192EEEEEENS_6half_tEfNS_4arch4Sm80ELb0ELb1ELb1ELb1ELb1ELb0ELb1ELb0ELi2ELi4ELi2ELi2ELb0EEENS1_21CollectiveEpilogueBwdISB_SC_SE_Li256ELb1ELb1ELi4EEENS1_19SingleTileSchedulerILb1ELb0ELb0ELi80EEEEEEEEEvNT_6ParamsE)
        /*0734*/ 	.word	0x00000000


	//----- nvinfo : EIATTR_MIN_STACK_SIZE
	.align		4
.L_318:
        /*0738*/ 	.byte	0x04, 0x12
        /*073a*/ 	.short	(.L_320 - .L_319)
	.align		4
.L_319:
        /*073c*/ 	.word	index@(_ZN7cutlass13device_kernelIN5flash19enable_sm80_to_sm89INS1_16FlashAttnBwdSm80INS1_25CollectiveMainloopBwdSm80ILi2ELi1EN4cute5tupleIJNS5_1CILi64EEENS7_ILi80EEENS7_ILi192EEEEEENS_6half_tEfNS_4arch4Sm80ELb0ELb1ELb1ELb1ELb0ELb0ELb1ELb0ELi2ELi4ELi2ELi2ELb0EEENS1_24CollectiveEpilogueBwdGQAISB_fSE_Li256ELb1ELb0EEENS1_19SingleTileSchedulerILb1ELb0ELb0ELi80EEEEEEEEEvNT_6ParamsE)
        /*0740*/ 	.word	0x00000000


	//----- nvinfo : EIATTR_MIN_STACK_SIZE
	.align		4
.L_320:
        /*0744*/ 	.byte	0x04, 0x12
        /*0746*/ 	.short	(.L_322 - .L_321)
	.align		4
.L_321:
        /*0748*/ 	.word	index@(_ZN7cutlass13device_kernelIN5flash19enable_sm80_to_sm89INS1_16FlashAttnBwdSm80INS1_25CollectiveMainloopBwdSm80ILi2ELi1EN4cute5tupleIJNS5_1CILi64EEENS7_ILi80EEENS7_ILi192EEEEEENS_6half_tEfNS_4arch4Sm80ELb0ELb1ELb1ELb1ELb1ELb0ELb1ELb0ELi2ELi4ELi2ELi2ELb0EEENS1_24CollectiveEpilogueBwdGQAISB_fSE_Li256ELb1ELb1EEENS1_19SingleTileSchedulerILb1ELb0ELb0ELi80EEEEEEEEEvNT_6ParamsE)
        /*074c*/ 	.word	0x00000000


	//----- nvinfo : EIATTR_MIN_STACK_SIZE
	.align		4
.L_322:
        /*0750*/ 	.byte	0x04, 0x12
        /*0752*/ 	.short	(.L_324 - .L_323)
	.align		4
.L_323:
        /*0754*/ 	.word	index@(_ZN7cutlass13device_kernelIN5flash19enable_sm80_to_sm89INS1_16FlashAttnBwdSm80INS1_25CollectiveMainloopBwdSm80ILi2ELi1EN4cute5tupleIJNS5_1CILi64EEENS7_ILi80EEENS7_ILi192EEEEEENS_6half_tEfNS_4arch4Sm80ELb1ELb0ELb1ELb0ELb0ELb0ELb1ELb0ELi2ELi4ELi2ELi2ELb0EEENS1_21CollectiveEpilogueBwdISB_SC_SE_Li256ELb0ELb1ELi4EEENS1_25SingleTileBwdLPTSchedulerILb0ELi80ELb0EEEEEEEEEvNT_6ParamsE)
        /*0758*/ 	.word	0x00000000


	//----- nvinfo : EIATTR_MIN_STACK_SIZE
	.align		4
.L_324:
        /*075c*/ 	.byte	0x04, 0x12
        /*075e*/ 	.short	(.L_326 - .L_325)
	.align		4
.L_325:
        /*0760*/ 	.word	index@(_ZN7cutlass13device_kernelIN5flash19enable_sm80_to_sm89INS1_16FlashAttnBwdSm80INS1_25CollectiveMainloopBwdSm80ILi2ELi1EN4cute5tupleIJNS5_1CILi64EEENS7_ILi80EEENS7_ILi192EEEEEENS_6half_tEfNS_4arch4Sm80ELb1ELb0ELb1ELb0ELb1ELb0ELb1ELb0ELi2ELi4ELi2ELi2ELb0EEENS1_21CollectiveEpilogueBwdISB_SC_SE_Li256ELb0ELb1ELi4EEENS1_25SingleTileBwdLPTSchedulerILb0ELi80ELb1EEEEEEEEEvNT_6ParamsE)
        /*0764*/ 	.word	0x00000018


	//----- nvinfo : EIATTR_MIN_STACK_SIZE
	.align		4
.L_326:
        /*0768*/ 	.byte	0x04, 0x12
        /*076a*/ 	.short	(.L_328 - .L_327)
	.align		4
.L_327:
        /*076c*/ 	.word	index@(_ZN7cutlass13device_kernelIN5flash19enable_sm80_to_sm89INS1_16FlashAttnBwdSm80INS1_25CollectiveMainloopBwdSm80ILi2ELi1EN4cute5tupleIJNS5_1CILi64EEENS7_ILi80EEENS7_ILi192EEEEEENS_6half_tEfNS_4arch4Sm80ELb1ELb0ELb1ELb0ELb0ELb0ELb1ELb0ELi2ELi4ELi2ELi2ELb0EEENS1_24CollectiveEpilogueBwdGQAISB_fSE_Li256ELb0ELb0EEENS1_25SingleTileBwdLPTSchedulerILb0ELi80ELb0EEEEEEEEEvNT_6ParamsE)
        /*0770*/ 	.word	0x00000000


	//----- nvinfo : EIATTR_MIN_STACK_SIZE
	.align		4
.L_328:
        /*0774*/ 	.byte	0x04, 0x12
        /*0776*/ 	.short	(.L_330 - .L_329)
	.align		4
.L_329:
        /*0778*/ 	.word	index@(_ZN7cutlass13device_kernelIN5flash19enable_sm80_to_sm89INS1_16FlashAttnBwdSm80INS1_25CollectiveMainloopBwdSm80ILi2ELi1EN4cute5tupleIJNS5_1CILi64EEENS7_ILi80EEENS7_ILi192EEEEEENS_6half_tEfNS_4arch4Sm80ELb1ELb0ELb1ELb0ELb1ELb0ELb1ELb0ELi2ELi4ELi2ELi2ELb0EEENS1_24CollectiveEpilogueBwdGQAISB_fSE_Li256ELb0ELb1EEENS1_25SingleTileBwdLPTSchedulerILb0ELi80ELb1EEEEEEEEEvNT_6ParamsE)
        /*077c*/ 	.word	0x00000000


	//----- nvinfo : EIATTR_MIN_STACK_SIZE
	.align		4
.L_330:
        /*0780*/ 	.byte	0x04, 0x12
        /*0782*/ 	.short	(.L_332 - .L_331)
	.align		4
.L_331:
        /*0784*/ 	.word	index@(_ZN7cutlass13device_kernelIN5flash22FlashAttnBwdPreprocessIN4cute5tupleIJNS3_1CILi64EEENS5_ILi192EEEEEENS_6half_tEfNS_4arch4Sm80ELb1ELb0EEEEEvNT_6ParamsE)
        /*0788*/ 	.word	0x00000000


	//----- nvinfo : EIATTR_MIN_STACK_SIZE
	.align		4
.L_332:
        /*078c*/ 	.byte	0x04, 0x12
        /*078e*/ 	.short	(.L_334 - .L_333)
	.align		4
.L_333:
        /*0790*/ 	.word	index@(_ZN7cutlass13device_kernelIN5flash19enable_sm80_to_sm89INS1_16FlashAttnBwdSm80INS1_25CollectiveMainloopBwdSm80ILi2ELi1EN4cute5tupleIJNS5_1CILi64EEENS7_ILi80EEENS7_ILi192EEEEEENS_6half_tEfNS_4arch4Sm80ELb1ELb0ELb1ELb1ELb0ELb0ELb1ELb0ELi2ELi4ELi2ELi2ELb0EEENS1_21CollectiveEpilogueBwdISB_SC_SE_Li256ELb1ELb1ELi4EEENS1_25SingleTileBwdLPTSchedulerILb1ELi80ELb0EEEEEEEEEvNT_6ParamsE)
        /*0794*/ 	.word	0x00000000


	//----- nvinfo : EIATTR_MIN_STACK_SIZE
	.align		4
.L_334:
        /*0798*/ 	.byte	0x04, 0x12
        /*079a*/ 	.short	(.L_336 - .L_335)
	.align		4
.L_335:
        /*079c*/ 	.word	index@(_ZN7cutlass13device_kernelIN5flash19enable_sm80_to_sm89INS1_16FlashAttnBwdSm80INS1_25CollectiveMainloopBwdSm80ILi2ELi1EN4cute5tupleIJNS5_1CILi64EEENS7_ILi80EEENS7_ILi192EEEEEENS_6half_tEfNS_4arch4Sm80ELb1ELb0ELb1ELb1ELb1ELb0ELb1ELb0ELi2ELi4ELi2ELi2ELb0EEENS1_21CollectiveEpilogueBwdISB_SC_SE_Li256ELb1ELb1ELi4EEENS1_25SingleTileBwdLPTSchedulerILb1ELi80ELb1EEEEEEEEEvNT_6ParamsE)
        /*07a0*/ 	.word	0x00000010


	//----- nvinfo : EIATTR_MIN_STACK_SIZE
	.align		4
.L_336:
        /*07a4*/ 	.byte	0x04, 0x12
        /*07a6*/ 	.short	(.L_338 - .L_337)
	.align		4
.L_337:
        /*07a8*/ 	.word	index@(_ZN7cutlass13device_kernelIN5flash19enable_sm80_to_sm89INS1_16FlashAttnBwdSm80INS1_25CollectiveMainloopBwdSm80ILi2ELi1EN4cute5tupleIJNS5_1CILi64EEENS7_ILi80EEENS7_ILi192EEEEEENS_6half_tEfNS_4arch4Sm80ELb1ELb0ELb1ELb1ELb0ELb0ELb1ELb0ELi2ELi4ELi2ELi2ELb0EEENS1_24CollectiveEpilogueBwdGQAISB_fSE_Li256ELb1ELb0EEENS1_25SingleTileBwdLPTSchedulerILb1ELi80ELb0EEEEEEEEEvNT_6ParamsE)
        /*07ac*/ 	.word	0x00000000


	//----- nvinfo : EIATTR_MIN_STACK_SIZE
	.align		4
.L_338:
        /*07b0*/ 	.byte	0x04, 0x12
        /*07b2*/ 	.short	(.L_340 - .L_339)
	.align		4
.L_339:
        /*07b4*/ 	.word	index@(_ZN7cutlass13device_kernelIN5flash32FlashAttnBwdPostprocessConvertdQIN4cute5tupleIJNS3_1CILi80EEENS5_ILi192EEEEEENS_6half_tEfNS_4arch4Sm80ELi256ENS3_8TiledMMAINS3_8MMA_AtomIJNS3_28SM80_16x8x16_F32F16F16F32_TNEEEENS3_6LayoutINS4_IJNS5_ILi4EEENS5_ILi2EEENS5_ILi1EEEEEENS4_IJSJ_SH_NS5_ILi0EEEEEEEENS4_IJNS5_ILi64EEENS5_ILi16EEESP_EEEEELb1EEEEEvNT_6ParamsE)
        /*07b8*/ 	.word	0x00000000


	//----- nvinfo : EIATTR_MIN_STACK_SIZE
	.align		4
.L_340:
        /*07bc*/ 	.byte	0x04, 0x12
        /*07be*/ 	.short	(.L_342 - .L_341)
	.align		4
.L_341:
        /*07c0*/ 	.word	index@(_ZN7cutlass13device_kernelIN5flash32FlashAttnBwdPostprocessConvertdQIN4cute5tupleIJNS3_1CILi64EEENS5_ILi192EEEEEENS_6half_tEfNS_4arch4Sm80ELi256ENS3_8TiledMMAINS3_8MMA_AtomIJNS3_28SM80_16x8x16_F32F16F16F32_TNEEEENS3_6LayoutINS4_IJNS5_ILi2EEENS5_ILi4EEENS5_ILi1EEEEEENS4_IJSJ_SH_NS5_ILi0EEEEEEEENS4_IJNS5_ILi32EEES6_NS5_ILi16EEEEEEEELb0EEEEEvNT_6ParamsE)
        /*07c4*/ 	.word	0x00000000


	//----- nvinfo : EIATTR_MIN_STACK_SIZE
	.align		4
.L_342:
        /*07c8*/ 	.byte	0x04, 0x12
        /*07ca*/ 	.short	(.L_344 - .L_343)
	.align		4
.L_343:
        /*07cc*/ 	.word	index@(_ZN7cutlass13device_kernelIN5flash19enable_sm80_to_sm89INS1_16FlashAttnBwdSm80INS1_25CollectiveMainloopBwdSm80ILi2ELi1EN4cute5tupleIJNS5_1CILi64EEENS7_ILi80EEENS7_ILi192EEEEEENS_6half_tEfNS_4arch4Sm80ELb1ELb0ELb1ELb1ELb1ELb0ELb1ELb0ELi2ELi4ELi2ELi2ELb0EEENS1_24CollectiveEpilogueBwdGQAISB_fSE_Li256ELb1ELb1EEENS1_25SingleTileBwdLPTSchedulerILb1ELi80ELb1EEEEEEEEEvNT_6ParamsE)
        /*07d0*/ 	.word	0x00000010


	//----- nvinfo : EIATTR_MIN_STACK_SIZE
	.align		4
.L_344:
        /*07d4*/ 	.byte	0x04, 0x12
        /*07d6*/ 	.short	(.L_346 - .L_345)
	.align		4
.L_345:
        /*07d8*/ 	.word	index@(_ZN7cutlass13device_kernelIN5flash22FlashAttnBwdPreprocessIN4cute5tupleIJNS3_1CILi64EEENS5_ILi192EEEEEENS_6half_tEfNS_4arch4Sm80ELb1ELb1EEEEEvNT_6ParamsE)
        /*07dc*/ 	.word	0x00000000
.L_346:


//--------------------- .nv.info._ZN7cutlass13device_kernelIN5flash19enable_sm80_to_sm89INS1_16FlashAttnBwdSm80INS1_25CollectiveMainloopBwdSm80ILi1ELi1EN4cute5tupleIJNS5_1CILi64EEES8_NS7_ILi192EEEEEENS_6half_tEfNS_4arch4Sm80ELb0ELb0ELb1ELb0ELb0ELb0ELb0ELb0ELi2ELi2ELi2ELi2ELb1EEENS1_21CollectiveEpilogueBwdISA_SB_SD_Li256ELb0ELb0ELi4EEENS1_19SingleTileSchedulerILb0ELb0ELb0ELi64EEEEEEEEEvNT_6ParamsE --------------------------
	.section	.nv.info._ZN7cutlass13device_kernelIN5flash19enable_sm80_to_sm89INS1_16FlashAttnBwdSm80INS1_25CollectiveMainloopBwdSm80ILi1ELi1EN4cute5tupleIJNS5_1CILi64EEES8_NS7_ILi192EEEEEENS_6half_tEfNS_4arch4Sm80ELb0ELb0ELb1ELb0ELb0ELb0ELb0ELb0ELi2ELi2ELi2ELi2ELb1EEENS1_21CollectiveEpilogueBwdISA_SB_SD_Li256ELb0ELb0ELi4EEENS1_19SingleTileSchedulerILb0ELb0ELb0ELi64EEEEEEEEEvNT_6ParamsE,"",@"SHT_CUDA_INFO"
	.sectionflags	@""
	.align	4


	//----- nvinfo : EIATTR_CUDA_API_VERSION
	.align		4
        /*0000*/ 	.byte	0x04, 0x37
        /*0002*/ 	.short	(.L_348 - .L_347)
.L_347:
        /*0004*/ 	.word	0x00000082


	//----- nvinfo : EIATTR_SW2861232_WAR
	.align		4
.L_348:
        /*0008*/ 	.byte	0x01, 0x35
	.zero		2


	//----- nvinfo : EIATTR_PARAM_CBANK
	.align		4
        /*000c*/ 	.byte	0x04, 0x0a
        /*000e*/ 	.short	(.L_350 - .L_349)
	.align		4
.L_349:
        /*0010*/ 	.word	index@(.nv.constant0._ZN7cutlass13device_kernelIN5flash19enable_sm80_to_sm89INS1_16FlashAttnBwdSm80INS1_25CollectiveMainloopBwdSm80ILi1ELi1EN4cute5tupleIJNS5_1CILi64EEES8_NS7_ILi192EEEEEENS_6half_tEfNS_4arch4Sm80ELb0ELb0ELb1ELb0ELb0ELb0ELb0ELb0ELi2ELi2ELi2ELi2ELb1EEENS1_21CollectiveEpilogueBwdISA_SB_SD_Li256ELb0ELb0ELi4EEENS1_19SingleTileSchedulerILb0ELb0ELb0ELi64EEEEEEEEEvNT_6ParamsE)
        /*0014*/ 	.short	0x0160
        /*0016*/ 	.short	0x0270


	//----- nvinfo : EIATTR_CBANK_PARAM_SIZE
	.align		4
.L_350:
        /*0018*/ 	.byte	0x03, 0x19
        /*001a*/ 	.short	0x0270


	//----- nvinfo : EIATTR_KPARAM_INFO
	.align		4
        /*001c*/ 	.byte	0x04, 0x17
        /*001e*/ 	.short	(.L_352 - .L_351)
.L_351:
        /*0020*/ 	.word	0x00000000
        /*0024*/ 	.short	0x0000
        /*0026*/ 	.short	0x0000
        /*0028*/ 	.byte	0x00, 0xf0, 0xc1, 0x09


	//----- nvinfo : EIATTR_MAXREG_COUNT
	.align		4
.L_352:
        /*002c*/ 	.byte	0x03, 0x1b
        /*002e*/ 	.short	0x00ff


	//----- nvinfo : EIATTR_NUM_BARRIERS
	.align		4
        /*0030*/ 	.byte	0x02, 0x4c
        /*0032*/ 	.byte	0x02
	.zero		1


	//----- nvinfo : EIATTR_ANNOTATIONS
	.align		4
        /*0034*/ 	.byte	0x04, 0x55
        /*0036*/ 	.short	(.L_354 - .L_353)


	//   ....[0]....
.L_353:
        /*0038*/ 	.word	0x00000001
        /*003c*/ 	.byte	0xa0, 0x05, 0x00, 0x00, 0x01, 0x00, 0x00, 0x00, 0xf0, 0x1a, 0x00, 0x00, 0x01, 0x00, 0x00, 0x00
        /*004c*/ 	.byte	0x50, 0x43, 0x00, 0x00, 0x01, 0x00, 0x00, 0x00, 0xf0, 0x47, 0x00, 0x00


	//----- nvinfo : EIATTR_MERCURY_ISA_VERSION
	.align		4
.L_354:
        /*0058*/ 	.byte	0x03, 0x5f
        /*005a*/ 	.short	0x0000


	//----- nvinfo : EIATTR_EXIT_INSTR_OFFSETS
	.align		4
        /*005c*/ 	.byte	0x04, 0x1c
        /*005e*/ 	.short	(.L_356 - .L_355)


	//   ....[0]....
.L_355:
        /*0060*/ 	.word	0x00000040


	//   ....[1]....
        /*0064*/ 	.word	0x00005fd0


	//   ....[2]....
        /*0068*/ 	.word	0x000060c0


	//   ....[3]....
        /*006c*/ 	.word	0x000060e0


	//----- nvinfo : EIATTR_CTAIDZ_USED
	.align		4
.L_356:
        /*0070*/ 	.byte	0x01, 0x04
	.zero		2


	//----- nvinfo : EIATTR_MAX_THREADS
	.align		4
        /*0074*/ 	.byte	0x04, 0x05
        /*0076*/ 	.short	(.L_358 - .L_357)
.L_357:
        /*0078*/ 	.word	0x00000100
        /*007c*/ 	.word	0x00000001
        /*0080*/ 	.word	0x00000001


	//----- nvinfo : EIATTR_CRS_STACK_SIZE
	.align		4
.L_358:
        /*0084*/ 	.byte	0x04, 0x1e
        /*0086*/ 	.short	(.L_360 - .L_359)
.L_359:
        /*0088*/ 	.word	0x00000000
.L_360:


//--------------------- .nv.info._ZN7cutlass13device_kernelIN5flash19enable_sm80_to_sm89INS1_16FlashAttnBwdSm80INS1_25CollectiveMainloopBwdSm80ILi1ELi1EN4cute5tupleIJNS5_1CILi64EEES8_NS7_ILi192EEEEEENS_6half_tEfNS_4arch4Sm80ELb0ELb0ELb1ELb0ELb1ELb0ELb0ELb0ELi2ELi2ELi2ELi2ELb1EEENS1_21CollectiveEpilogueBwdISA_SB_SD_Li256ELb0ELb0ELi4EEENS1_19SingleTileSchedulerILb0ELb0ELb0ELi64EEEEEEEEEvNT_6ParamsE --------------------------
	.section	.nv.info._ZN7cutlass13device_kernelIN5flash19enable_sm80_to_sm89INS1_16FlashAttnBwdSm80INS1_25CollectiveMainloopBwdSm80ILi1ELi1EN4cute5tupleIJNS5_1CILi64EEES8_NS7_ILi192EEEEEENS_6half_tEfNS_4arch4Sm80ELb0ELb0ELb1ELb0ELb1ELb0ELb0ELb0ELi2ELi2ELi2ELi2ELb1EEENS1_21CollectiveEpilogueBwdISA_SB_SD_Li256ELb0ELb0ELi4EEENS1_19SingleTileSchedulerILb0ELb0ELb0ELi64EEEEEEEEEvNT_6ParamsE,"",@"SHT_CUDA_INFO"
	.sectionflags	@""
	.align	4


	//----- nvinfo : EIATTR_CUDA_API_VERSION
	.align		4
        /*0000*/ 	.byte	0x04, 0x37
        /*0002*/ 	.short	(.L_362 - .L_361)
.L_361:
        /*0004*/ 	.word	0x00000082


	//----- nvinfo : EIATTR_SW2861232_WAR
	.align		4
.L_362:
        /*0008*/ 	.byte	0x01, 0x35
	.zero		2


	//----- nvinfo : EIATTR_PARAM_CBANK
	.align		4
        /*000c*/ 	.byte	0x04, 0x0a
        /*000e*/ 	.short	(.L_364 - .L_363)
	.align		4
.L_363:
        /*0010*/ 	.word	index@(.nv.constant0._ZN7cutlass13device_kernelIN5flash19enable_sm80_to_sm89INS1_16FlashAttnBwdSm80INS1_25CollectiveMainloopBwdSm80ILi1ELi1EN4cute5tupleIJNS5_1CILi64EEES8_NS7_ILi192EEEEEENS_6half_tEfNS_4arch4Sm80ELb0ELb0ELb1ELb0ELb1ELb0ELb0ELb0ELi2ELi2ELi2ELi2ELb1EEENS1_21CollectiveEpilogueBwdISA_SB_SD_Li256ELb0ELb0ELi4EEENS1_19SingleTileSchedulerILb0ELb0ELb0ELi64EEEEEEEEEvNT_6ParamsE)
        /*0014*/ 	.short	0x0160
        /*0016*/ 	.short	0x0270


	//----- nvinfo : EIATTR_CBANK_PARAM_SIZE
	.align		4
.L_364:
        /*0018*/ 	.byte	0x03, 0x19
        /*001a*/ 	.short	0x0270


	//----- nvinfo : EIATTR_KPARAM_INFO
	.align		4
        /*001c*/ 	.byte	0x04, 0x17
        /*001e*/ 	.short	(.L_366 - .L_365)
.L_365:
        /*0020*/ 	.word	0x00000000
        /*0024*/ 	.short	0x0000
        /*0026*/ 	.short	0x0000
        /*0028*/ 	.byte	0x00, 0xf0, 0xc1, 0x09


	//----- nvinfo : EIATTR_MAXREG_COUNT
	.align		4
.L_366:
        /*002c*/ 	.byte	0x03, 0x1b
        /*002e*/ 	.short	0x00ff


	//----- nvinfo : EIATTR_NUM_BARRIERS
	.align		4
        /*0030*/ 	.byte	0x02, 0x4c
        /*0032*/ 	.byte	0x02
	.zero		1


	//----- nvinfo : EIATTR_ANNOTATIONS
	.align		4
        /*0034*/ 	.byte	0x04, 0x55
        /*0036*/ 	.short	(.L_368 - .L_367)


	//   ....[0]....
.L_367:
        /*0038*/ 	.word	0x00000001
        /*003c*/ 	.byte	0xa0, 0x05, 0x00, 0x00, 0x01, 0x00, 0x00, 0x00, 0xf0, 0x1a, 0x00, 0x00, 0x01, 0x00, 0x00, 0x00
        /*004c*/ 	.byte	0x50, 0x43, 0x00, 0x00, 0x01, 0x00, 0x00, 0x00, 0xf0, 0x47, 0x00, 0x00


	//----- nvinfo : EIATTR_MERCURY_ISA_VERSION
	.align		4
.L_368:
        /*0058*/ 	.byte	0x03, 0x5f
        /*005a*/ 	.short	0x0000


	//----- nvinfo : EIATTR_EXIT_INSTR_OFFSETS
	.align		4
        /*005c*/ 	.byte	0x04, 0x1c
        /*005e*/ 	.short	(.L_370 - .L_369)


	//   ....[0]....
.L_369:
        /*0060*/ 	.word	0x00000040


	//   ....[1]....
        /*0064*/ 	.word	0x00005fd0


	//   ....[2]....
        /*0068*/ 	.word	0x000060c0


	//   ....[3]....
        /*006c*/ 	.word	0x000060e0


	//----- nvinfo : EIATTR_CTAIDZ_USED
	.align		4
.L_370:
        /*0070*/ 	.byte	0x01, 0x04
	.zero		2


	//----- nvinfo : EIATTR_MAX_THREADS
	.align		4
        /*0074*/ 	.byte	0x04, 0x05
        /*0076*/ 	.short	(.L_372 - .L_371)
.L_371:
        /*0078*/ 	.word	0x00000100
        /*007c*/ 	.word	0x00000001
        /*0080*/ 	.word	0x00000001


	//----- nvinfo : EIATTR_CRS_STACK_SIZE
	.align		4
.L_372:
        /*0084*/ 	.byte	0x04, 0x1e
        /*0086*/ 	.short	(.L_374 - .L_373)
.L_373:
        /*0088*/ 	.word	0x00000000
.L_374:


//--------------------- .nv.info._ZN7cutlass13device_kernelIN5flash19enable_sm80_to_sm89INS1_16FlashAttnBwdSm80INS1_25CollectiveMainloopBwdSm80ILi1ELi1EN4cute5tupleIJNS5_1CILi64EEES8_NS7_ILi192EEEEEENS_6half_tEfNS_4arch4Sm80ELb0ELb0ELb1ELb0ELb0ELb0ELb0ELb0ELi2ELi2ELi2ELi2ELb1EEENS1_24CollectiveEpilogueBwdGQAISA_fSD_Li256ELb0ELb0EEENS1_19SingleTileSchedulerILb0ELb0ELb0ELi64EEEEEEEEEvNT_6ParamsE --------------------------
	.section	.nv.info._ZN7cutlass13device_kernelIN5flash19enable_sm80_to_sm89INS1_16FlashAttnBwdSm80INS1_25CollectiveMainloopBwdSm80ILi1ELi1EN4cute5tupleIJNS5_1CILi64EEES8_NS7_ILi192EEEEEENS_6half_tEfNS_4arch4Sm80ELb0ELb0ELb1ELb0ELb0ELb0ELb0ELb0ELi2ELi2ELi2ELi2ELb1EEENS1_24CollectiveEpilogueBwdGQAISA_fSD_Li256ELb0ELb0EEENS1_19SingleTileSchedulerILb0ELb0ELb0ELi64EEEEEEEEEvNT_6ParamsE,"",@"SHT_CUDA_INFO"
	.sectionflags	@""
	.align	4


	//----- nvinfo : EIATTR_CUDA_API_VERSION
	.align		4
        /*0000*/ 	.byte	0x04, 0x37
        /*0002*/ 	.short	(.L_376 - .L_375)
.L_375:
        /*0004*/ 	.word	0x00000082


	//----- nvinfo : EIATTR_SW2861232_WAR
	.align		4
.L_376:
        /*0008*/ 	.byte	0x01, 0x35
	.zero		2


	//----- nvinfo : EIATTR_PARAM_CBANK
	.align		4
        /*000c*/ 	.byte	0x04, 0x0a
        /*000e*/ 	.short	(.L_378 - .L_377)
	.align		4
.L_377:
        /*0010*/ 	.word	index@(.nv.constant0._ZN7cutlass13device_kernelIN5flash19enable_sm80_to_sm89INS1_16FlashAttnBwdSm80INS1_25CollectiveMainloopBwdSm80ILi1ELi1EN4cute5tupleIJNS5_1CILi64EEES8_NS7_ILi192EEEEEENS_6half_tEfNS_4arch4Sm80ELb0ELb0ELb1ELb0ELb0ELb0ELb0ELb0ELi2ELi2ELi2ELi2ELb1EEENS1_24CollectiveEpilogueBwdGQAISA_fSD_Li256ELb0ELb0EEENS1_19SingleTileSchedulerILb0ELb0ELb0ELi64EEEEEEEEEvNT_6ParamsE)
        /*0014*/ 	.short	0x0160
        /*0016*/ 	.short	0x0278


	//----- nvinfo : EIATTR_CBANK_PARAM_SIZE
	.align		4
.L_378:
        /*0018*/ 	.byte	0x03, 0x19
        /*001a*/ 	.short	0x0278


	//----- nvinfo : EIATTR_KPARAM_INFO
	.align		4
        /*001c*/ 	.byte	0x04, 0x17
        /*001e*/ 	.short	(.L_380 - .L_379)
.L_379:
        /*0020*/ 	.word	0x00000000
        /*0024*/ 	.short	0x0000
        /*0026*/ 	.short	0x0000
        /*0028*/ 	.byte	0x00, 0xf0, 0xe1, 0x09


	//----- nvinfo : EIATTR_MAXREG_COUNT
	.align		4
.L_380:
        /*002c*/ 	.byte	0x03, 0x1b
        /*002e*/ 	.short	0x00ff


	//----- nvinfo : EIATTR_NUM_BARRIERS
	.align		4
        /*0030*/ 	.byte	0x02, 0x4c
        /*0032*/ 	.byte	0x02
	.zero		1


	//----- nvinfo : EIATTR_MERCURY_ISA_VERSION
	.align		4
        /*0034*/ 	.byte	0x03, 0x5f
        /*0036*/ 	.short	0x0000


	//----- nvinfo : EIATTR_EXIT_INSTR_OFFSETS
	.align		4
        /*0038*/ 	.byte	0x04, 0x1c
        /*003a*/ 	.short	(.L_382 - .L_381)


	//   ....[0]....
.L_381:
        /*003c*/ 	.word	0x00000030


	//   ....[1]....
        /*0040*/ 	.word	0x000058f0


	//----- nvinfo : EIATTR_CTAIDZ_USED
	.align		4
.L_382:
        /*0044*/ 	.byte	0x01, 0x04
	.zero		2


	//----- nvinfo : EIATTR_MAX_THREADS
	.align		4
        /*0048*/ 	.byte	0x04, 0x05
        /*004a*/ 	.short	(.L_384 - .L_383)
.L_383:
        /*004c*/ 	.word	0x00000100
        /*0050*/ 	.word	0x00000001
        /*0054*/ 	.word	0x00000001
.L_384:


//--------------------- .nv.info._ZN7cutlass13device_kernelIN5flash19enable_sm80_to_sm89INS1_16FlashAttnBwdSm80INS1_25CollectiveMainloopBwdSm80ILi1ELi1EN4cute5tupleIJNS5_1CILi64EEES8_NS7_ILi192EEEEEENS_6half_tEfNS_4arch4Sm80ELb0ELb0ELb1ELb0ELb1ELb0ELb0ELb0ELi2ELi2ELi2ELi2ELb1EEENS1_24CollectiveEpilogueBwdGQAISA_fSD_Li256ELb0ELb1EEENS1_19SingleTileSchedulerILb0ELb0ELb0ELi64EEEEEEEEEvNT_6ParamsE --------------------------
	.section	.nv.info._ZN7cutlass13device_kernelIN5flash19enable_sm80_to_sm89INS1_16FlashAttnBwdSm80INS1_25CollectiveMainloopBwdSm80ILi1ELi1EN4cute5tupleIJNS5_1CILi64EEES8_NS7_ILi192EEEEEENS_6half_tEfNS_4arch4Sm80ELb0ELb0ELb1ELb0ELb1ELb0ELb0ELb0ELi2ELi2ELi2ELi2ELb1EEENS1_24CollectiveEpilogueBwdGQAISA_fSD_Li256ELb0ELb1EEENS1_19SingleTileSchedulerILb0ELb0ELb0ELi64EEEEEEEEEvNT_6ParamsE,"",@"SHT_CUDA_INFO"
	.sectionflags	@""
	.align	4


	//----- nvinfo : EIATTR_CUDA_API_VERSION
	.align		4
        /*0000*/ 	.byte	0x04, 0x37
        /*0002*/ 	.short	(.L_386 - .L_385)
.L_385:
        /*0004*/ 	.word	0x00000082


	//----- nvinfo : EIATTR_SW2861232_WAR
	.align		4
.L_386:
        /*0008*/ 	.byte	0x01, 0x35
	.zero		2


	//----- nvinfo : EIATTR_PARAM_CBANK
	.align		4
        /*000c*/ 	.byte	0x04, 0x0a
        /*000e*/ 	.short	(.L_388 - .L_387)
	.align		4
.L_387:
        /*0010*/ 	.word	index@(.nv.constant0._ZN7cutlass13device_kernelIN5flash19enable_sm80_to_sm89INS1_16FlashAttnBwdSm80INS1_25CollectiveMainloopBwdSm80ILi1ELi1EN4cute5tupleIJNS5_1CILi64EEES8_NS7_ILi192EEEEEENS_6half_tEfNS_4arch4Sm80ELb0ELb0ELb1ELb0ELb1ELb0ELb0ELb0ELi2ELi2ELi2ELi2ELb1EEENS1_24CollectiveEpilogueBwdGQAISA_fSD_Li256ELb0ELb1EEENS1_19SingleTileSchedulerILb0ELb0ELb0ELi64EEEEEEEEEvNT_6ParamsE)
        /*0014*/ 	.short	0x0160
        /*0016*/ 	.short	0x0278


	//----- nvinfo : EIATTR_CBANK_PARAM_SIZE
	.align		4
.L_388:
        /*0018*/ 	.byte	0x03, 0x19
        /*001a*/ 	.short	0x0278


	//----- nvinfo : EIATTR_KPARAM_INFO
	.align		4
        /*001c*/ 	.byte	0x04, 0x17
        /*001e*/ 	.short	(.L_390 - .L_389)
.L_389:
        /*0020*/ 	.word	0x00000000
        /*0024*/ 	.short	0x0000
        /*0026*/ 	.short	0x0000
        /*0028*/ 	.byte	0x00, 0xf0, 0xe1, 0x09


	//----- nvinfo : EIATTR_MAXREG_COUNT
	.align		4
.L_390:
        /*002c*/ 	.byte	0x03, 0x1b
        /*002e*/ 	.short	0x00ff


	//----- nvinfo : EIATTR_NUM_BARRIERS
	.align		4
        /*0030*/ 	.byte	0x02, 0x4c
        /*0032*/ 	.byte	0x02
	.zero		1


	//----- nvinfo : EIATTR_MERCURY_ISA_VERSION
	.align		4
        /*0034*/ 	.byte	0x03, 0x5f
        /*0036*/ 	.short	0x0000


	//----- nvinfo : EIATTR_COOP_GROUP_MASK_REGIDS
	.align		4
        /*0038*/ 	.byte	0x04, 0x29
        /*003a*/ 	.short	(.L_392 - .L_391)


	//   ....[0]....
.L_391:
        /*003c*/ 	.word	0xffffffff


	//   ....[1]....
        /*0040*/ 	.word	0xffffffff


	//   ....[2]....
        /*0044*/ 	.word	0xffffffff


	//   ....[3]....
        /*0048*/ 	.word	0xffffffff


	//   ....[4]....
        /*004c*/ 	.word	0xffffffff


	//   ....[5]....
        /*0050*/ 	.word	0xffffffff


	//   ....[6]....
        /*0054*/ 	.word	0xffffffff


	//   ....[7]....
        /*0058*/ 	.word	0xffffffff


	//----- nvinfo : EIATTR_COOP_GROUP_INSTR_OFFSETS
	.align		4
.L_392:
        /*005c*/ 	.byte	0x04, 0x28
        /*005e*/ 	.short	(.L_394 - .L_393)


	//   ....[0]....
.L_393:
        /*0060*/ 	.word	0x00005280


	//   ....[1]....
        /*0064*/ 	.word	0x000052c0


	//   ....[2]....
        /*0068*/ 	.word	0x000056f0


	//   ....[3]....
        /*006c*/ 	.word	0x00005700


	//   ....[4]....
        /*0070*/ 	.word	0x000058c0


	//   ....[5]....
        /*0074*/ 	.word	0x000059b0


	//   ....[6]....
        /*0078*/ 	.word	0x00005ce0


	//   ....[7]....
        /*007c*/ 	.word	0x00005cf0


	//----- nvinfo : EIATTR_EXIT_INSTR_OFFSETS
	.align		4
.L_394:
        /*0080*/ 	.byte	0x04, 0x1c
        /*0082*/ 	.short	(.L_396 - .L_395)


	//   ....[0]....
.L_395:
        /*0084*/ 	.word	0x00000030


	//   ....[1]....
        /*0088*/ 	.word	0x00005d00


	//   ....[2]....
        /*008c*/ 	.word	0x00005da0


	//----- nvinfo : EIATTR_CTAIDZ_USED
	.align		4
.L_396:
        /*0090*/ 	.byte	0x01, 0x04
	.zero		2


	//----- nvinfo : EIATTR_MAX_THREADS
	.align		4
        /*0094*/ 	.byte	0x04, 0x05
        /*0096*/ 	.short	(.L_398 - .L_397)
.L_397:
        /*0098*/ 	.word	0x00000100
        /*009c*/ 	.word	0x00000001
        /*00a0*/ 	.word	0x00000001


	//----- nvinfo : EIATTR_CRS_STACK_SIZE
	.align		4
.L_398:
        /*00a4*/ 	.byte	0x04, 0x1e
        /*00a6*/ 	.short	(.L_400 - .L_399)
.L_399:
        /*00a8*/ 	.word	0x00000000
.L_400:


//--------------------- .nv.info._ZN7cutlass13device_kernelIN5flash19enable_sm80_to_sm89INS1_16FlashAttnBwdSm80INS1_25CollectiveMainloopBwdSm80ILi1ELi1EN4cute5tupleIJNS5_1CILi64EEES8_NS7_ILi192EEEEEENS_6half_tEfNS_4arch4Sm80ELb0ELb0ELb1ELb1ELb0ELb0ELb0ELb0ELi2ELi2ELi2ELi2ELb1EEENS1_21CollectiveEpilogueBwdISA_SB_SD_Li256ELb1ELb0ELi4EEENS1_19SingleTileSchedulerILb1ELb0ELb0ELi64EEEEEEEEEvNT_6ParamsE --------------------------
	.section	.nv.info._ZN7cutlass13device_kernelIN5flash19enable_sm80_to_sm89INS1_16FlashAttnBwdSm80INS1_25CollectiveMainloopBwdSm80ILi1ELi1EN4cute5tupleIJNS5_1CILi64EEES8_NS7_ILi192EEEEEENS_6half_tEfNS_4arch4Sm80ELb0ELb0ELb1ELb1ELb0ELb0ELb0ELb0ELi2ELi2ELi2ELi2ELb1EEENS1_21CollectiveEpilogueBwdISA_SB_SD_Li256ELb1ELb0ELi4EEENS1_19SingleTileSchedulerILb1ELb0ELb0ELi64EEEEEEEEEvNT_6ParamsE,"",@"SHT_CUDA_INFO"
	.sectionflags	@""
	.align	4


	//----- nvinfo : EIATTR_CUDA_API_VERSION
	.align		4
        /*0000*/ 	.byte	0x04, 0x37
        /*0002*/ 	.short	(.L_402 - .L_401)
.L_401:
        /*0004*/ 	.word	0x00000082


	//----- nvinfo : EIATTR_SW2861232_WAR
	.align		4
.L_402:
        /*0008*/ 	.byte	0x01, 0x35
	.zero		2


	//----- nvinfo : EIATTR_PARAM_CBANK
	.align		4
        /*000c*/ 	.byte	0x04, 0x0a
        /*000e*/ 	.short	(.L_404 - .L_403)
	.align		4
.L_403:
        /*0010*/ 	.word	index@(.nv.constant0._ZN7cutlass13device_kernelIN5flash19enable_sm80_to_sm89INS1_16FlashAttnBwdSm80INS1_25CollectiveMainloopBwdSm80ILi1ELi1EN4cute5tupleIJNS5_1CILi64EEES8_NS7_ILi192EEEEEENS_6half_tEfNS_4arch4Sm80ELb0ELb0ELb1ELb1ELb0ELb0ELb0ELb0ELi2ELi2ELi2ELi2ELb1EEENS1_21CollectiveEpilogueBwdISA_SB_SD_Li256ELb1ELb0ELi4EEENS1_19SingleTileSchedulerILb1ELb0ELb0ELi64EEEEEEEEEvNT_6ParamsE)
        /*0014*/ 	.short	0x0160
        /*0016*/ 	.short	0x0270


	//----- nvinfo : EIATTR_CBANK_PARAM_SIZE
	.align		4
.L_404:
        /*0018*/ 	.byte	0x03, 0x19
        /*001a*/ 	.short	0x0270


	//----- nvinfo : EIATTR_KPARAM_INFO
	.align		4
        /*001c*/ 	.byte	0x04, 0x17
        /*001e*/ 	.short	(.L_406 - .L_405)
.L_405:
        /*0020*/ 	.word	0x00000000
        /*0024*/ 	.short	0x0000
        /*0026*/ 	.short	0x0000
        /*0028*/ 	.byte	0x00, 0xf0, 0xc1, 0x09


	//----- nvinfo : EIATTR_MAXREG_COUNT
	.align		4
.L_406:
        /*002c*/ 	.byte	0x03, 0x1b
        /*002e*/ 	.short	0x00ff


	//----- nvinfo : EIATTR_NUM_BARRIERS
	.align		4
        /*0030*/ 	.byte	0x02, 0x4c
        /*0032*/ 	.byte	0x02
	.zero		1


	//----- nvinfo : EIATTR_MERCURY_ISA_VERSION
	.align		4
        /*0034*/ 	.byte	0x03, 0x5f
        /*0036*/ 	.short	0x0000


	//----- nvinfo : EIATTR_COOP_GROUP_MASK_REGIDS
	.align		4
        /*0038*/ 	.byte	0x04, 0x29
        /*003a*/ 	.short	(.L_408 - .L_407)


	//   ....[0]....
.L_407:
        /*003c*/ 	.word	0xffffffff


	//----- nvinfo : EIATTR_COOP_GROUP_INSTR_OFFSETS
	.align		4
.L_408:
        /*0040*/ 	.byte	0x04, 0x28
        /*0042*/ 	.short	(.L_410 - .L_409)


	//   ....[0]....
.L_409:
        /*0044*/ 	.word	0x00000090


	//----- nvinfo : EIATTR_EXIT_INSTR_OFFSETS
	.align		4
.L_410:
        /*0048*/ 	.byte	0x04, 0x1c
        /*004a*/ 	.short	(.L_412 - .L_411)


	//   ....[0]....
.L_411:
        /*004c*/ 	.word	0x00000300


	//   ....[1]....
        /*0050*/ 	.word	0x00006430


	//   ....[2]....
        /*0054*/ 	.word	0x00006530


	//   ....[3]....
        /*0058*/ 	.word	0x00006550


	//   ....[4]....
        /*005c*/ 	.word	0x00006c00


	//   ....[5]....
        /*0060*/ 	.word	0x00006cf0


	//   ....[6]....
        /*0064*/ 	.word	0x00006d10


	//----- nvinfo : EIATTR_CTAIDZ_USED
	.align		4
.L_412:
        /*0068*/ 	.byte	0x01, 0x04
	.zero		2


	//----- nvinfo : EIATTR_MAX_THREADS
	.align		4
        /*006c*/ 	.byte	0x04, 0x05
        /*006e*/ 	.short	(.L_414 - .L_413)
.L_413:
        /*0070*/ 	.word	0x00000100
        /*0074*/ 	.word	0x00000001
        /*0078*/ 	.word	0x00000001


	//----- nvinfo : EIATTR_CRS_STACK_SIZE
	.align		4
.L_414:
        /*007c*/ 	.byte	0x04, 0x1e
        /*007e*/ 	.short	(.L_416 - .L_415)
.L_415:
        /*0080*/ 	.word	0x00000000
.L_416:


//--------------------- .nv.info._ZN7cutlass13device_kernelIN5flash19enable_sm80_to_sm89INS1_16FlashAttnBwdSm80INS1_25CollectiveMainloopBwdSm80ILi1ELi1EN4cute5tupleIJNS5_1CILi64EEES8_NS7_ILi192EEEEEENS_6half_tEfNS_4arch4Sm80ELb0ELb0ELb1ELb1ELb1ELb0ELb0ELb0ELi2ELi2ELi2ELi2ELb1EEENS1_21CollectiveEpilogueBwdISA_SB_SD_Li256ELb1ELb0ELi4EEENS1_19SingleTileSchedulerILb1ELb0ELb0ELi64EEEEEEEEEvNT_6ParamsE --------------------------
	.section	.nv.info._ZN7cutlass13device_kernelIN5flash19enable_sm80_to_sm89INS1_16FlashAttnBwdSm80INS1_25CollectiveMainloopBwdSm80ILi1ELi1EN4cute5tupleIJNS5_1CILi64EEES8_NS7_ILi192EEEEEENS_6half_tEfNS_4arch4Sm80ELb0ELb0ELb1ELb1ELb1ELb0ELb0ELb0ELi2ELi2ELi2ELi2ELb1EEENS1_21CollectiveEpilogueBwdISA_SB_SD_Li256ELb1ELb0ELi4EEENS1_19SingleTileSchedulerILb1ELb0ELb0ELi64EEEEEEEEEvNT_6ParamsE,"",@"SHT_CUDA_INFO"
	.sectionflags	@""
	.align	4


	//----- nvinfo : EIATTR_CUDA_API_VERSION
	.align		4
        /*0000*/ 	.byte	0x04, 0x37
        /*0002*/ 	.short	(.L_418 - .L_417)
.L_417:
        /*0004*/ 	.word	0x00000082


	//----- nvinfo : EIATTR_SW2861232_WAR
	.align		4
.L_418:
        /*0008*/ 	.byte	0x01, 0x35
	.zero		2


	//----- nvinfo : EIATTR_PARAM_CBANK
	.align		4
        /*000c*/ 	.byte	0x04, 0x0a
        /*000e*/ 	.short	(.L_420 - .L_419)
	.align		4
.L_419:
        /*0010*/ 	.word	index@(.nv.constant0._ZN7cutlass13device_kernelIN5flash19enable_sm80_to_sm89INS1_16FlashAttnBwdSm80INS1_25CollectiveMainloopBwdSm80ILi1ELi1EN4cute5tupleIJNS5_1CILi64EEES8_NS7_ILi192EEEEEENS_6half_tEfNS_4arch4Sm80ELb0ELb0ELb1ELb1ELb1ELb0ELb0ELb0ELi2ELi2ELi2ELi2ELb1EEENS1_21CollectiveEpilogueBwdISA_SB_SD_Li256ELb1ELb0ELi4EEENS1_19SingleTileSchedulerILb1ELb0ELb0ELi64EEEEEEEEEvNT_6ParamsE)
        /*0014*/ 	.short	0x0160
        /*0016*/ 	.short	0x0270


	//----- nvinfo : EIATTR_CBANK_PARAM_SIZE
	.align		4
.L_420:
        /*0018*/ 	.byte	0x03, 0x19
        /*001a*/ 	.short	0x0270


	//----- nvinfo : EIATTR_KPARAM_INFO
	.align		4
        /*001c*/ 	.byte	0x04, 0x17
        /*001e*/ 	.short	(.L_422 - .L_421)
.L_421:
        /*0020*/ 	.word	0x00000000
        /*0024*/ 	.short	0x0000
        /*0026*/ 	.short	0x0000
        /*0028*/ 	.byte	0x00, 0xf0, 0xc1, 0x09


	//----- nvinfo : EIATTR_MAXREG_COUNT
	.align		4
.L_422:
        /*002c*/ 	.byte	0x03, 0x1b
        /*002e*/ 	.short	0x00ff


	//----- nvinfo : EIATTR_NUM_BARRIERS
	.align		4
        /*0030*/ 	.byte	0x02, 0x4c
        /*0032*/ 	.byte	0x02
	.zero		1


	//----- nvinfo : EIATTR_MERCURY_ISA_VERSION
	.align		4
        /*0034*/ 	.byte	0x03, 0x5f
        /*0036*/ 	.short	0x0000


	//----- nvinfo : EIATTR_COOP_GROUP_MASK_REGIDS
	.align		4
        /*0038*/ 	.byte	0x04, 0x29
        /*003a*/ 	.short	(.L_424 - .L_423)


	//   ....[0]....
.L_423:
        /*003c*/ 	.word	0xffffffff


	//----- nvinfo : EIATTR_COOP_GROUP_INSTR_OFFSETS
	.align		4
.L_424:
        /*0040*/ 	.byte	0x04, 0x28
        /*0042*/ 	.short	(.L_426 - .L_425)


	//   ....[0]....
.L_425:
        /*0044*/ 	.word	0x00000090


	//----- nvinfo : EIATTR_EXIT_INSTR_OFFSETS
	.align		4
.L_426:
        /*0048*/ 	.byte	0x04, 0x1c
        /*004a*/ 	.short	(.L_428 - .L_427)


	//   ....[0]....
.L_427:
        /*004c*/ 	.word	0x00000300


	//   ....[1]....
        /*0050*/ 	.word	0x00006430


	//   ....[2]....
        /*0054*/ 	.word	0x00006530


	//   ....[3]....
        /*0058*/ 	.word	0x00006550


	//   ....[4]....
        /*005c*/ 	.word	0x00006c00


	//   ....[5]....
        /*0060*/ 	.word	0x00006cf0


	//   ....[6]....
        /*0064*/ 	.word	0x00006d10


	//----- nvinfo : EIATTR_CTAIDZ_USED
	.align		4
.L_428:
        /*0068*/ 	.byte	0x01, 0x04
	.zero		2


	//----- nvinfo : EIATTR_MAX_THREADS
	.align		4
        /*006c*/ 	.byte	0x04, 0x05
        /*006e*/ 	.short	(.L_430 - .L_429)
.L_429:
        /*0070*/ 	.word	0x00000100
        /*0074*/ 	.word	0x00000001
        /*0078*/ 	.word	0x00000001


	//----- nvinfo : EIATTR_CRS_STACK_SIZE
	.align		4
.L_430:
        /*007c*/ 	.byte	0x04, 0x1e
        /*007e*/ 	.short	(.L_432 - .L_431)
.L_431:
        /*0080*/ 	.word	0x00000000
.L_432:


//--------------------- .nv.info._ZN7cutlass13device_kernelIN5flash19enable_sm80_to_sm89INS1_16FlashAttnBwdSm80INS1_25CollectiveMainloopBwdSm80ILi1ELi1EN4cute5tupleIJNS5_1CILi64EEES8_NS7_ILi192EEEEEENS_6half_tEfNS_4arch4Sm80ELb0ELb0ELb1ELb1ELb0ELb0ELb0ELb0ELi2ELi2ELi2ELi2ELb1EEENS1_24CollectiveEpilogueBwdGQAISA_fSD_Li256ELb1ELb0EEENS1_19SingleTileSchedulerILb1ELb0ELb0ELi64EEEEEEEEEvNT_6ParamsE --------------------------
	.section	.nv.info._ZN7cutlass13device_kernelIN5flash19enable_sm80_to_sm89INS1_16FlashAttnBwdSm80INS1_25CollectiveMainloopBwdSm80ILi1ELi1EN4cute5tupleIJNS5_1CILi64EEES8_NS7_ILi192EEEEEENS_6half_tEfNS_4arch4Sm80ELb0ELb0ELb1ELb1ELb0ELb0ELb0ELb0ELi2ELi2ELi2ELi2ELb1EEENS1_24CollectiveEpilogueBwdGQAISA_fSD_Li256ELb1ELb0EEENS1_19SingleTileSchedulerILb1ELb0ELb0ELi64EEEEEEEEEvNT_6ParamsE,"",@"SHT_CUDA_INFO"
	.sectionflags	@""
	.align	4


	//----- nvinfo : EIATTR_CUDA_API_VERSION
	.align		4
        /*0000*/ 	.byte	0x04, 0x37
        /*0002*/ 	.short	(.L_434 - .L_433)
.L_433:
        /*0004*/ 	.word	0x00000082


	//----- nvinfo : EIATTR_SW2861232_WAR
	.align		4
.L_434:
        /*0008*/ 	.byte	0x01, 0x35
	.zero		2


	//----- nvinfo : EIATTR_PARAM_CBANK
	.align		4
        /*000c*/ 	.byte	0x04, 0x0a
        /*000e*/ 	.short	(.L_436 - .L_435)
	.align		4
.L_435:
        /*0010*/ 	.word	index@(.nv.constant0._ZN7cutlass13device_kernelIN5flash19enable_sm80_to_sm89INS1_16FlashAttnBwdSm80INS1_25CollectiveMainloopBwdSm80ILi1ELi1EN4cute5tupleIJNS5_1CILi64EEES8_NS7_ILi192EEEEEENS_6half_tEfNS_4arch4Sm80ELb0ELb0ELb1ELb1ELb0ELb0ELb0ELb0ELi2ELi2ELi2ELi2ELb1EEENS1_24CollectiveEpilogueBwdGQAISA_fSD_Li256ELb1ELb0EEENS1_19SingleTileSchedulerILb1ELb0ELb0ELi64EEEEEEEEEvNT_6ParamsE)
        /*0014*/ 	.short	0x0160
        /*0016*/ 	.short	0x0278


	//----- nvinfo : EIATTR_CBANK_PARAM_SIZE
	.align		4
.L_436:
        /*0018*/ 	.byte	0x03, 0x19
        /*001a*/ 	.short	0x0278


	//----- nvinfo : EIATTR_KPARAM_INFO
	.align		4
        /*001c*/ 	.byte	0x04, 0x17
        /*001e*/ 	.short	(.L_438 - .L_437)
.L_437:
        /*0020*/ 	.word	0x00000000
        /*0024*/ 	.short	0x0000
        /*0026*/ 	.short	0x0000
        /*0028*/ 	.byte	0x00, 0xf0, 0xe1, 0x09


	//----- nvinfo : EIATTR_MAXREG_COUNT
	.align		4
.L_438:
        /*002c*/ 	.byte	0x03, 0x1b
        /*002e*/ 	.short	0x00ff


	//----- nvinfo : EIATTR_NUM_BARRIERS
	.align		4
        /*0030*/ 	.byte	0x02, 0x4c
        /*0032*/ 	.byte	0x02
	.zero		1


	//----- nvinfo : EIATTR_MERCURY_ISA_VERSION
	.align		4
        /*0034*/ 	.byte	0x03, 0x5f
        /*0036*/ 	.short	0x0000


	//----- nvinfo : EIATTR_COOP_GROUP_MASK_REGIDS
	.align		4
        /*0038*/ 	.byte	0x04, 0x29
        /*003a*/ 	.short	(.L_440 - .L_439)


	//   ....[0]....
.L_439:
        /*003c*/ 	.word	0xffffffff


	//----- nvinfo : EIATTR_COOP_GROUP_INSTR_OFFSETS
	.align		4
.L_440:
        /*0040*/ 	.byte	0x04, 0x28
        /*0042*/ 	.short	(.L_442 - .L_441)


	//   ....[0]....
.L_441:
        /*0044*/ 	.word	0x00000090


	//----- nvinfo : EIATTR_EXIT_INSTR_OFFSETS
	.align		4
.L_442:
        /*0048*/ 	.byte	0x04, 0x1c
        /*004a*/ 	.short	(.L_444 - .L_443)


	//   ....[0]....
.L_443:
        /*004c*/ 	.word	0x00000300


	//   ....[1]....
        /*0050*/ 	.word	0x00005410


	//   ....[2]....
        /*0054*/ 	.word	0x00005d30


	//----- nvinfo : EIATTR_CTAIDZ_USED
	.align		4
.L_444:
        /*0058*/ 	.byte	0x01, 0x04
	.zero		2


	//----- nvinfo : EIATTR_MAX_THREADS
	.align		4
        /*005c*/ 	.byte	0x04, 0x05
        /*005e*/ 	.short	(.L_446 - .L_445)
.L_445:
        /*0060*/ 	.word	0x00000100
        /*0064*/ 	.word	0x00000001
        /*0068*/ 	.word	0x00000001
.L_446:


//--------------------- .nv.info._ZN7cutlass13device_kernelIN5flash19enable_sm80_to_sm89INS1_16FlashAttnBwdSm80INS1_25CollectiveMainloopBwdSm80ILi1ELi1EN4cute5tupleIJNS5_1CILi64EEES8_NS7_ILi192EEEEEENS_6half_tEfNS_4arch4Sm80ELb0ELb0ELb1ELb1ELb1ELb0ELb0ELb0ELi2ELi2ELi2ELi2ELb1EEENS1_24CollectiveEpilogueBwdGQAISA_fSD_Li256ELb1ELb1EEENS1_19SingleTileSchedulerILb1ELb0ELb0ELi64EEEEEEEEEvNT_6ParamsE --------------------------
	.section	.nv.info._ZN7cutlass13device_kernelIN5flash19enable_sm80_to_sm89INS1_16FlashAttnBwdSm80INS1_25CollectiveMainloopBwdSm80ILi1ELi1EN4cute5tupleIJNS5_1CILi64EEES8_NS7_ILi192EEEEEENS_6half_tEfNS_4arch4Sm80ELb0ELb0ELb1ELb1ELb1ELb0ELb0ELb0ELi2ELi2ELi2ELi2ELb1EEENS1_24CollectiveEpilogueBwdGQAISA_fSD_Li256ELb1ELb1EEENS1_19SingleTileSchedulerILb1ELb0ELb0ELi64EEEEEEEEEvNT_6ParamsE,"",@"SHT_CUDA_INFO"
	.sectionflags	@""
	.align	4


	//----- nvinfo : EIATTR_CUDA_API_VERSION
	.align		4
        /*0000*/ 	.byte	0x04, 0x37
        /*0002*/ 	.short	(.L_448 - .L_447)
.L_447:
        /*0004*/ 	.word	0x00000082


	//----- nvinfo : EIATTR_SW2861232_WAR
	.align		4
.L_448:
        /*0008*/ 	.byte	0x01, 0x35
	.zero		2


	//----- nvinfo : EIATTR_PARAM_CBANK
	.align		4
        /*000c*/ 	.byte	0x04, 0x0a
        /*000e*/ 	.short	(.L_450 - .L_449)
	.align		4
.L_449:
        /*0010*/ 	.word	index@(.nv.constant0._ZN7cutlass13device_kernelIN5flash19enable_sm80_to_sm89INS1_16FlashAttnBwdSm80INS1_25CollectiveMainloopBwdSm80ILi1ELi1EN4cute5tupleIJNS5_1CILi64EEES8_NS7_ILi192EEEEEENS_6half_tEfNS_4arch4Sm80ELb0ELb0ELb1ELb1ELb1ELb0ELb0ELb0ELi2ELi2ELi2ELi2ELb1EEENS1_24CollectiveEpilogueBwdGQAISA_fSD_Li256ELb1ELb1EEENS1_19SingleTileSchedulerILb1ELb0ELb0ELi64EEEEEEEEEvNT_6ParamsE)
        /*0014*/ 	.short	0x0160
        /*0016*/ 	.short	0x0278


	//----- nvinfo : EIATTR_CBANK_PARAM_SIZE
	.align		4
.L_450:
        /*0018*/ 	.byte	0x03, 0x19
        /*001a*/ 	.short	0x0278


	//----- nvinfo : EIATTR_KPARAM_INFO
	.align		4
        /*001c*/ 	.byte	0x04, 0x17
        /*001e*/ 	.short	(.L_452 - .L_451)
.L_451:
        /*0020*/ 	.word	0x00000000
        /*0024*/ 	.short	0x0000
        /*0026*/ 	.short	0x0000
        /*0028*/ 	.byte	0x00, 0xf0, 0xe1, 0x09


	//----- nvinfo : EIATTR_MAXREG_COUNT
	.align		4
.L_452:
        /*002c*/ 	.byte	0x03, 0x1b
        /*002e*/ 	.short	0x00ff


	//----- nvinfo : EIATTR_NUM_BARRIERS
	.align		4
        /*0030*/ 	.byte	0x02, 0x4c
        /*0032*/ 	.byte	0x02
	.zero		1


	//----- nvinfo : EIATTR_MERCURY_ISA_VERSION
	.align		4
        /*0034*/ 	.byte	0x03, 0x5f
        /*0036*/ 	.short	0x0000


	//----- nvinfo : EIATTR_COOP_GROUP_MASK_REGIDS
	.align		4
        /*0038*/ 	.byte	0x04, 0x29
        /*003a*/ 	.short	(.L_454 - .L_453)


	//   ....[0]....
.L_453:
        /*003c*/ 	.word	0xffffffff


	//   ....[1]....
        /*0040*/ 	.word	0xffffffff


	//   ....[2]....
        /*0044*/ 	.word	0xffffffff


	//   ....[3]....
        /*0048*/ 	.word	0xffffffff


	//   ....[4]....
        /*004c*/ 	.word	0xffffffff


	//   ....[5]....
        /*0050*/ 	.word	0xffffffff


	//   ....[6]....
        /*0054*/ 	.word	0xffffffff


	//   ....[7]....
        /*0058*/ 	.word	0xffffffff


	//   ....[8]....
        /*005c*/ 	.word	0xffffffff


	//----- nvinfo : EIATTR_COOP_GROUP_INSTR_OFFSETS
	.align		4
.L_454:
        /*0060*/ 	.byte	0x04, 0x28
        /*0062*/ 	.short	(.L_456 - .L_455)


	//   ....[0]....
.L_455:
        /*0064*/ 	.word	0x00000090


	//   ....[1]....
        /*0068*/ 	.word	0x00005750


	//   ....[2]....
        /*006c*/ 	.word	0x00005790


	//   ....[3]....
        /*0070*/ 	.word	0x00005b80


	//   ....[4]....
        /*0074*/ 	.word	0x00005b90


	//   ....[5]....
        /*0078*/ 	.word	0x00005d20


	//   ....[6]....
        /*007c*/ 	.word	0x00005d70


	//   ....[7]....
        /*0080*/ 	.word	0x00006120


	//   ....[8]....
        /*0084*/ 	.word	0x00006130


	//----- nvinfo : EIATTR_EXIT_INSTR_OFFSETS
	.align		4
.L_456:
        /*0088*/ 	.byte	0x04, 0x1c
        /*008a*/ 	.short	(.L_458 - .L_457)


	//   ....[0]....
.L_457:
        /*008c*/ 	.word	0x00000300


	//   ....[1]....
        /*0090*/ 	.word	0x00005410


	//   ....[2]....
        /*0094*/ 	.word	0x00006140


	//   ....[3]....
        /*0098*/ 	.word	0x000061e0


	//----- nvinfo : EIATTR_CTAIDZ_USED
	.align		4
.L_458:
        /*009c*/ 	.byte	0x01, 0x04
	.zero		2


	//----- nvinfo : EIATTR_MAX_THREADS
	.align		4
        /*00a0*/ 	.byte	0x04, 0x05
        /*00a2*/ 	.short	(.L_460 - .L_459)
.L_459:
        /*00a4*/ 	.word	0x00000100
        /*00a8*/ 	.word	0x00000001
        /*00ac*/ 	.word	0x00000001


	//----- nvinfo : EIATTR_CRS_STACK_SIZE
	.align		4
.L_460:
        /*00b0*/ 	.byte	0x04, 0x1e
        /*00b2*/ 	.short	(.L_462 - .L_461)
.L_461:
        /*00b4*/ 	.word	0x00000000
.L_462:


//--------------------- .nv.info._ZN7cutlass13device_kernelIN5flash19enable_sm80_to_sm89INS1_16FlashAttnBwdSm80INS1_25CollectiveMainloopBwdSm80ILi1ELi1EN4cute5tupleIJNS5_1CILi64EEES8_NS7_ILi192EEEEEENS_6half_tEfNS_4arch4Sm80ELb0ELb1ELb1ELb0ELb0ELb0ELb0ELb0ELi2ELi2ELi2ELi2ELb1EEENS1_21CollectiveEpilogueBwdISA_SB_SD_Li256ELb0ELb0ELi4EEENS1_19SingleTileSchedulerILb0ELb0ELb0ELi64EEEEEEEEEvNT_6ParamsE --------------------------
	.section	.nv.info._ZN7cutlass13device_kernelIN5flash19enable_sm80_to_sm89INS1_16FlashAttnBwdSm80INS1_25CollectiveMainloopBwdSm80ILi1ELi1EN4cute5tupleIJNS5_1CILi64EEES8_NS7_ILi192EEEEEENS_6half_tEfNS_4arch4Sm80ELb0ELb1ELb1ELb0ELb0ELb0ELb0ELb0ELi2ELi2ELi2ELi2ELb1EEENS1_21CollectiveEpilogueBwdISA_SB_SD_Li256ELb0ELb0ELi4EEENS1_19SingleTileSchedulerILb0ELb0ELb0ELi64EEEEEEEEEvNT_6ParamsE,"",@"SHT_CUDA_INFO"
	.sectionflags	@""
	.align	4


	//----- nvinfo : EIATTR_CUDA_API_VERSION
	.align		4
        /*0000*/ 	.byte	0x04, 0x37
        /*0002*/ 	.short	(.L_464 - .L_463)
.L_463:
        /*0004*/ 	.word	0x00000082


	//----- nvinfo : EIATTR_SW2861232_WAR
	.align		4
.L_464:
        /*0008*/ 	.byte	0x01, 0x35
	.zero		2


	//----- nvinfo : EIATTR_PARAM_CBANK
	.align		4
        /*000c*/ 	.byte	0x04, 0x0a
        /*000e*/ 	.short	(.L_466 - .L_465)
	.align		4
.L_465:
        /*0010*/ 	.word	index@(.nv.constant0._ZN7cutlass13device_kernelIN5flash19enable_sm80_to_sm89INS1_16FlashAttnBwdSm80INS1_25CollectiveMainloopBwdSm80ILi1ELi1EN4cute5tupleIJNS5_1CILi64EEES8_NS7_ILi192EEEEEENS_6half_tEfNS_4arch4Sm80ELb0ELb1ELb1ELb0ELb0ELb0ELb0ELb0ELi2ELi2ELi2ELi2ELb1EEENS1_21CollectiveEpilogueBwdISA_SB_SD_Li256ELb0ELb0ELi4EEENS1_19SingleTileSchedulerILb0ELb0ELb0ELi64EEEEEEEEEvNT_6ParamsE)
        /*0014*/ 	.short	0x0160
        /*0016*/ 	.short	0x0270


	//----- nvinfo : EIATTR_CBANK_PARAM_SIZE
	.align		4
.L_466:
        /*0018*/ 	.byte	0x03, 0x19
        /*001a*/ 	.short	0x0270


	//----- nvinfo : EIATTR_KPARAM_INFO
	.align		4
        /*001c*/ 	.byte	0x04, 0x17
        /*001e*/ 	.short	(.L_468 - .L_467)
.L_467:
        /*0020*/ 	.word	0x00000000
        /*0024*/ 	.short	0x0000
        /*0026*/ 	.short	0x0000
        /*0028*/ 	.byte	0x00, 0xf0, 0xc1, 0x09


	//----- nvinfo : EIATTR_MAXREG_COUNT
	.align		4
.L_468:
        /*002c*/ 	.byte	0x03, 0x1b
        /*002e*/ 	.short	0x00ff


	//----- nvinfo : EIATTR_NUM_BARRIERS
	.align		4
        /*0030*/ 	.byte	0x02, 0x4c
        /*0032*/ 	.byte	0x02
	.zero		1


	//----- nvinfo : EIATTR_MERCURY_ISA_VERSION
	.align		4
        /*0034*/ 	.byte	0x03, 0x5f
        /*0036*/ 	.short	0x0000


	//----- nvinfo : EIATTR_EXIT_INSTR_OFFSETS
	.align		4
        /*0038*/ 	.byte	0x04, 0x1c
        /*003a*/ 	.short	(.L_470 - .L_469)


	//   ....[0]....
.L_469:
        /*003c*/ 	.word	0x00000030


	//   ....[1]....
        /*0040*/ 	.word	0x00006b90


	//   ....[2]....
        /*0044*/ 	.word	0x00006c90


	//   ....[3]....
        /*0048*/ 	.word	0x00006cb0


	//   ....[4]....
        /*004c*/ 	.word	0x00007230


	//   ....[5]....
        /*0050*/ 	.word	0x00007320


	//   ....[6]....
        /*0054*/ 	.word	0x00007340


	//----- nvinfo : EIATTR_CTAIDZ_USED
	.align		4
.L_470:
        /*0058*/ 	.byte	0x01, 0x04
	.zero		2


	//----- nvinfo : EIATTR_MAX_THREADS
	.align		4
        /*005c*/ 	.byte	0x04, 0x05
        /*005e*/ 	.short	(.L_472 - .L_471)
.L_471:
        /*0060*/ 	.word	0x00000100
        /*0064*/ 	.word	0x00000001
        /*0068*/ 	.word	0x00000001


	//----- nvinfo : EIATTR_CRS_STACK_SIZE
	.align		4
.L_472:
        /*006c*/ 	.byte	0x04, 0x1e
        /*006e*/ 	.short	(.L_474 - .L_473)
.L_473:
        /*0070*/ 	.word	0x00000000
.L_474:


//--------------------- .nv.info._ZN7cutlass13device_kernelIN5flash19enable_sm80_to_sm89INS1_16FlashAttnBwdSm80INS1_25CollectiveMainloopBwdSm80ILi1ELi1EN4cute5tupleIJNS5_1CILi64EEES8_NS7_ILi192EEEEEENS_6half_tEfNS_4arch4Sm80ELb0ELb1ELb1ELb0ELb1ELb0ELb0ELb0ELi2ELi2ELi2ELi2ELb1EEENS1_21CollectiveEpilogueBwdISA_SB_SD_Li256ELb0ELb0ELi4EEENS1_19SingleTileSchedulerILb0ELb0ELb0ELi64EEEEEEEEEvNT_6ParamsE --------------------------
	.section	.nv.info._ZN7cutlass13device_kernelIN5flash19enable_sm80_to_sm89INS1_16FlashAttnBwdSm80INS1_25CollectiveMainloopBwdSm80ILi1ELi1EN4cute5tupleIJNS5_1CILi64EEES8_NS7_ILi192EEEEEENS_6half_tEfNS_4arch4Sm80ELb0ELb1ELb1ELb0ELb1ELb0ELb0ELb0ELi2ELi2ELi2ELi2ELb1EEENS1_21CollectiveEpilogueBwdISA_SB_SD_Li256ELb0ELb0ELi4EEENS1_19SingleTileSchedulerILb0ELb0ELb0ELi64EEEEEEEEEvNT_6ParamsE,"",@"SHT_CUDA_INFO"
	.sectionflags	@""
	.align	4


	//----- nvinfo : EIATTR_CUDA_API_VERSION
	.align		4
        /*0000*/ 	.byte	0x04, 0x37
        /*0002*/ 	.short	(.L_476 - .L_475)
.L_475:
        /*0004*/ 	.word	0x00000082


	//----- nvinfo : EIATTR_SW2861232_WAR
	.align		4
.L_476:
        /*0008*/ 	.byte	0x01, 0x35
	.zero		2


	//----- nvinfo : EIATTR_PARAM_CBANK
	.align		4
        /*000c*/ 	.byte	0x04, 0x0a
        /*000e*/ 	.short	(.L_478 - .L_477)
	.align		4
.L_477:
        /*0010*/ 	.word	index@(.nv.constant0._ZN7cutlass13device_kernelIN5flash19enable_sm80_to_sm89INS1_16FlashAttnBwdSm80INS1_25CollectiveMainloopBwdSm80ILi1ELi1EN4cute5tupleIJNS5_1CILi64EEES8_NS7_ILi192EEEEEENS_6half_tEfNS_4arch4Sm80ELb0ELb1ELb1ELb0ELb1ELb0ELb0ELb0ELi2ELi2ELi2ELi2ELb1EEENS1_21CollectiveEpilogueBwdISA_SB_SD_Li256ELb0ELb0ELi4EEENS1_19SingleTileSchedulerILb0ELb0ELb0ELi64EEEEEEEEEvNT_6ParamsE)
        /*0014*/ 	.short	0x0160
        /*0016*/ 	.short	0x0270


	//----- nvinfo : EIATTR_CBANK_PARAM_SIZE
	.align		4
.L_478:
        /*0018*/ 	.byte	0x03, 0x19
        /*001a*/ 	.short	0x0270


	//----- nvinfo : EIATTR_KPARAM_INFO
	.align		4
        /*001c*/ 	.byte	0x04, 0x17
        /*001e*/ 	.short	(.L_480 - .L_479)
.L_479:
        /*0020*/ 	.word	0x00000000
        /*0024*/ 	.short	0x0000
        /*0026*/ 	.short	0x0000
        /*0028*/ 	.byte	0x00, 0xf0, 0xc1, 0x09


	//----- nvinfo : EIATTR_MAXREG_COUNT
	.align		4
.L_480:
        /*002c*/ 	.byte	0x03, 0x1b
        /*002e*/ 	.short	0x00ff


	//----- nvinfo : EIATTR_NUM_BARRIERS
	.align		4
        /*0030*/ 	.byte	0x02, 0x4c
        /*0032*/ 	.byte	0x02
	.zero		1


	//----- nvinfo : EIATTR_MERCURY_ISA_VERSION
	.align		4
        /*0034*/ 	.byte	0x03, 0x5f
        /*0036*/ 	.short	0x0000


	//----- nvinfo : EIATTR_EXIT_INSTR_OFFSETS
	.align		4
        /*0038*/ 	.byte	0x04, 0x1c
        /*003a*/ 	.short	(.L_482 - .L_481)


	//   ....[0]....
.L_481:
        /*003c*/ 	.word	0x00000030


	//   ....[1]....
        /*0040*/ 	.word	0x00006b90


	//   ....[2]....
        /*0044*/ 	.word	0x00006c90


	//   ....[3]....
        /*0048*/ 	.word	0x00006cb0


	//   ....[4]....
        /*004c*/ 	.word	0x00007230


	//   ....[5]....
        /*0050*/ 	.word	0x00007320


	//   ....[6]....
        /*0054*/ 	.word	0x00007340


	//----- nvinfo : EIATTR_CTAIDZ_USED
	.align		4
.L_482:
        /*0058*/ 	.byte	0x01, 0x04
	.zero		2


	//----- nvinfo : EIATTR_MAX_THREADS
	.align		4
        /*005c*/ 	.byte	0x04, 0x05
        /*005e*/ 	.short	(.L_484 - .L_483)
.L_483:
        /*0060*/ 	.word	0x00000100
        /*0064*/ 	.word	0x00000001
        /*0068*/ 	.word	0x00000001


	//----- nvinfo : EIATTR_CRS_STACK_SIZE
	.align		4
.L_484:
        /*006c*/ 	.byte	0x04, 0x1e
        /*006e*/ 	.short	(.L_486 - .L_485)
.L_485:
        /*0070*/ 	.word	0x00000000
.L_486:


//--------------------- .nv.info._ZN7cutlass13device_kernelIN5flash19enable_sm80_to_sm89INS1_16FlashAttnBwdSm80INS1_25CollectiveMainloopBwdSm80ILi1ELi1EN4cute5tupleIJNS5_1CILi64EEES8_NS7_ILi192EEEEEENS_6half_tEfNS_4arch4Sm80ELb0ELb1ELb1ELb0ELb0ELb0ELb0ELb0ELi2ELi2ELi2ELi2ELb1EEENS1_24CollectiveEpilogueBwdGQAISA_fSD_Li256ELb0ELb0EEENS1_19SingleTileSchedulerILb0ELb0ELb0ELi64EEEEEEEEEvNT_6ParamsE --------------------------
	.section	.nv.info._ZN7cutlass13device_kernelIN5flash19enable_sm80_to_sm89INS1_16FlashAttnBwdSm80INS1_25CollectiveMainloopBwdSm80ILi1ELi1EN4cute5tupleIJNS5_1CILi64EEES8_NS7_ILi192EEEEEENS_6half_tEfNS_4arch4Sm80ELb0ELb1ELb1ELb0ELb0ELb0ELb0ELb0ELi2ELi2ELi2ELi2ELb1EEENS1_24CollectiveEpilogueBwdGQAISA_fSD_Li256ELb0ELb0EEENS1_19SingleTileSchedulerILb0ELb0ELb0ELi64EEEEEEEEEvNT_6ParamsE,"",@"SHT_CUDA_INFO"
	.sectionflags	@""
	.align	4


	//----- nvinfo : EIATTR_CUDA_API_VERSION
	.align		4
        /*0000*/ 	.byte	0x04, 0x37
        /*0002*/ 	.short	(.L_488 - .L_487)
.L_487:
        /*0004*/ 	.word	0x00000082


	//----- nvinfo : EIATTR_SW2861232_WAR
	.align		4
.L_488:
        /*0008*/ 	.byte	0x01, 0x35
	.zero		2


	//----- nvinfo : EIATTR_PARAM_CBANK
	.align		4
        /*000c*/ 	.byte	0x04, 0x0a
        /*000e*/ 	.short	(.L_490 - .L_489)
	.align		4
.L_489:
        /*0010*/ 	.word	index@(.nv.constant0._ZN7cutlass13device_kernelIN5flash19enable_sm80_to_sm89INS1_16FlashAttnBwdSm80INS1_25CollectiveMainloopBwdSm80ILi1ELi1EN4cute5tupleIJNS5_1CILi64EEES8_NS7_ILi192EEEEEENS_6half_tEfNS_4arch4Sm80ELb0ELb1ELb1ELb0ELb0ELb0ELb0ELb0ELi2ELi2ELi2ELi2ELb1EEENS1_24CollectiveEpilogueBwdGQAISA_fSD_Li256ELb0ELb0EEENS1_19SingleTileSchedulerILb0ELb0ELb0ELi64EEEEEEEEEvNT_6ParamsE)
        /*0014*/ 	.short	0x0160
        /*0016*/ 	.short	0x0278


	//----- nvinfo : EIATTR_CBANK_PARAM_SIZE
	.align		4
.L_490:
        /*0018*/ 	.byte	0x03, 0x19
        /*001a*/ 	.short	0x0278


	//----- nvinfo : EIATTR_KPARAM_INFO
	.align		4
        /*001c*/ 	.byte	0x04, 0x17
        /*001e*/ 	.short	(.L_492 - .L_491)
.L_491:
        /*0020*/ 	.word	0x00000000
        /*0024*/ 	.short	0x0000
        /*0026*/ 	.short	0x0000
        /*0028*/ 	.byte	0x00, 0xf0, 0xe1, 0x09


	//----- nvinfo : EIATTR_MAXREG_COUNT
	.align		4
.L_492:
        /*002c*/ 	.byte	0x03, 0x1b
        /*002e*/ 	.short	0x00ff


	//----- nvinfo : EIATTR_NUM_BARRIERS
	.align		4
        /*0030*/ 	.byte	0x02, 0x4c
        /*0032*/ 	.byte	0x02
	.zero		1


	//----- nvinfo : EIATTR_MERCURY_ISA_VERSION
	.align		4
        /*0034*/ 	.byte	0x03, 0x5f
        /*0036*/ 	.short	0x0000


	//----- nvinfo : EIATTR_EXIT_INSTR_OFFSETS
	.align		4
        /*0038*/ 	.byte	0x04, 0x1c
        /*003a*/ 	.short	(.L_494 - .L_493)


	//   ....[0]....
.L_493:
        /*003c*/ 	.word	0x00000030


	//   ....[1]....
        /*0040*/ 	.word	0x00005c60


	//   ....[2]....
        /*0044*/ 	.word	0x00006480


	//----- nvinfo : EIATTR_CTAIDZ_USED
	.align		4
.L_494:
        /*0048*/ 	.byte	0x01, 0x04
	.zero		2


	//----- nvinfo : EIATTR_MAX_THREADS
	.align		4
        /*004c*/ 	.byte	0x04, 0x05
        /*004e*/ 	.short	(.L_496 - .L_495)
.L_495:
        /*0050*/ 	.word	0x00000100
        /*0054*/ 	.word	0x00000001
        /*0058*/ 	.word	0x00000001


	//----- nvinfo : EIATTR_CRS_STACK_SIZE
	.align		4
.L_496:
        /*005c*/ 	.byte	0x04, 0x1e
        /*005e*/ 	.short	(.L_498 - .L_497)
.L_497:
        /*0060*/ 	.word	0x00000000
.L_498:


//--------------------- .nv.info._ZN7cutlass13device_kernelIN5flash19enable_sm80_to_sm89INS1_16FlashAttnBwdSm80INS1_25CollectiveMainloopBwdSm80ILi1ELi1EN4cute5tupleIJNS5_1CILi64EEES8_NS7_ILi192EEEEEENS_6half_tEfNS_4arch4Sm80ELb0ELb1ELb1ELb0ELb1ELb0ELb0ELb0ELi2ELi2ELi2ELi2ELb1EEENS1_24CollectiveEpilogueBwdGQAISA_fSD_Li256ELb0ELb1EEENS1_19SingleTileSchedulerILb0ELb0ELb0ELi64EEEEEEEEEvNT_6ParamsE --------------------------
	.section	.nv.info._ZN7cutlass13device_kernelIN5flash19enable_sm80_to_sm89INS1_16FlashAttnBwdSm80INS1_25CollectiveMainloopBwdSm80ILi1ELi1EN4cute5tupleIJNS5_1CILi64EEES8_NS7_ILi192EEEEEENS_6half_tEfNS_4arch4Sm80ELb0ELb1ELb1ELb0ELb1ELb0ELb0ELb0ELi2ELi2ELi2ELi2ELb1EEENS1_24CollectiveEpilogueBwdGQAISA_fSD_Li256ELb0ELb1EEENS1_19SingleTileSchedulerILb0ELb0ELb0ELi64EEEEEEEEEvNT_6ParamsE,"",@"SHT_CUDA_INFO"
	.sectionflags	@""
	.align	4


	//----- nvinfo : EIATTR_CUDA_API_VERSION
	.align		4
        /*0000*/ 	.byte	0x04, 0x37
        /*0002*/ 	.short	(.L_500 - .L_499)
.L_499:
        /*0004*/ 	.word	0x00000082


	//----- nvinfo : EIATTR_SW2861232_WAR
	.align		4
.L_500:
        /*0008*/ 	.byte	0x01, 0x35
	.zero		2


	//----- nvinfo : EIATTR_PARAM_CBANK
	.align		4
        /*000c*/ 	.byte	0x04, 0x0a
        /*000e*/ 	.short	(.L_502 - .L_501)
	.align		4
.L_501:
        /*0010*/ 	.word	index@(.nv.constant0._ZN7cutlass13device_kernelIN5flash19enable_sm80_to_sm89INS1_16FlashAttnBwdSm80INS1_25CollectiveMainloopBwdSm80ILi1ELi1EN4cute5tupleIJNS5_1CILi64EEES8_NS7_ILi192EEEEEENS_6half_tEfNS_4arch4Sm80ELb0ELb1ELb1ELb0ELb1ELb0ELb0ELb0ELi2ELi2ELi2ELi2ELb1EEENS1_24CollectiveEpilogueBwdGQAISA_fSD_Li256ELb0ELb1EEENS1_19SingleTileSchedulerILb0ELb0ELb0ELi64EEEEEEEEEvNT_6ParamsE)
        /*0014*/ 	.short	0x0160
        /*0016*/ 	.short	0x0278


	//----- nvinfo : EIATTR_CBANK_PARAM_SIZE
	.align		4
.L_502:
        /*0018*/ 	.byte	0x03, 0x19
        /*001a*/ 	.short	0x0278


	//----- nvinfo : EIATTR_KPARAM_INFO
	.align		4
        /*001c*/ 	.byte	0x04, 0x17
        /*001e*/ 	.short	(.L_504 - .L_503)
.L_503:
        /*0020*/ 	.word	0x00000000
        /*0024*/ 	.short	0x0000
        /*0026*/ 	.short	0x0000
        /*0028*/ 	.byte	0x00, 0xf0, 0xe1, 0x09


	//----- nvinfo : EIATTR_MAXREG_COUNT
	.align		4
.L_504:
        /*002c*/ 	.byte	0x03, 0x1b
        /*002e*/ 	.short	0x00ff


	//----- nvinfo : EIATTR_NUM_BARRIERS
	.align		4
        /*0030*/ 	.byte	0x02, 0x4c
        /*0032*/ 	.byte	0x02
	.zero		1


	//----- nvinfo : EIATTR_MERCURY_ISA_VERSION
	.align		4
        /*0034*/ 	.byte	0x03, 0x5f
        /*0036*/ 	.short	0x0000


	//----- nvinfo : EIATTR_COOP_GROUP_MASK_REGIDS
	.align		4
        /*0038*/ 	.byte	0x04, 0x29
        /*003a*/ 	.short	(.L_506 - .L_505)


	//   ....[0]....
.L_505:
        /*003c*/ 	.word	0xffffffff


	//   ....[1]....
        /*0040*/ 	.word	0xffffffff


	//   ....[2]....
        /*0044*/ 	.word	0xffffffff


	//   ....[3]....
        /*0048*/ 	.word	0xffffffff


	//   ....[4]....
        /*004c*/ 	.word	0xffffffff


	//   ....[5]....
        /*0050*/ 	.word	0xffffffff


	//   ....[6]....
        /*0054*/ 	.word	0xffffffff


	//   ....[7]....
        /*0058*/ 	.word	0xffffffff


	//----- nvinfo : EIATTR_COOP_GROUP_INSTR_OFFSETS
	.align		4
.L_506:
        /*005c*/ 	.byte	0x04, 0x28
        /*005e*/ 	.short	(.L_508 - .L_507)


	//   ....[0]....
.L_507:
        /*0060*/ 	.word	0x00005ec0


	//   ....[1]....
        /*0064*/ 	.word	0x00005ef0


	//   ....[2]....
        /*0068*/ 	.word	0x000062e0


	//   ....[3]....
        /*006c*/ 	.word	0x000062f0


	//   ....[4]....
        /*0070*/ 	.word	0x00006480


	//   ....[5]....
        /*0074*/ 	.word	0x000064d0


	//   ....[6]....
        /*0078*/ 	.word	0x00006880


	//   ....[7]....
        /*007c*/ 	.word	0x00006890


	//----- nvinfo : EIATTR_EXIT_INSTR_OFFSETS
	.align		4
.L_508:
        /*0080*/ 	.byte	0x04, 0x1c
        /*0082*/ 	.short	(.L_510 - .L_509)


	//   ....[0]....
.L_509:
        /*0084*/ 	.word	0x00000030


	//   ....[1]....
        /*0088*/ 	.word	0x00005c60


	//   ....[2]....
        /*008c*/ 	.word	0x000068a0


	//   ....[3]....
        /*0090*/ 	.word	0x00006940


	//----- nvinfo : EIATTR_CTAIDZ_USED
	.align		4
.L_510:
        /*0094*/ 	.byte	0x01, 0x04
	.zero		2


	//----- nvinfo : EIATTR_MAX_THREADS
	.align		4
        /*0098*/ 	.byte	0x04, 0x05
        /*009a*/ 	.short	(.L_512 - .L_511)
.L_511:
        /*009c*/ 	.word	0x00000100
        /*00a0*/ 	.word	0x00000001
        /*00a4*/ 	.word	0x00000001


	//----- nvinfo : EIATTR_CRS_STACK_SIZE
	.align		4
.L_512:
        /*00a8*/ 	.byte	0x04, 0x1e
        /*00aa*/ 	.short	(.L_514 - .L_513)
.L_513:
        /*00ac*/ 	.word	0x00000000
.L_514:


//--------------------- .nv.info._ZN7cutlass13device_kernelIN5flash19enable_sm80_to_sm89INS1_16FlashAttnBwdSm80INS1_25CollectiveMainloopBwdSm80ILi1ELi1EN4cute5tupleIJNS5_1CILi64EEES8_NS7_ILi192EEEEEENS_6half_tEfNS_4arch4Sm80ELb0ELb1ELb1ELb1ELb0ELb0ELb0ELb0ELi2ELi2ELi2ELi2ELb1EEENS1_21CollectiveEpilogueBwdISA_SB_SD_Li256ELb1ELb0ELi4EEENS1_19SingleTileSchedulerILb1ELb0ELb0ELi64EEEEEEEEEvNT_6ParamsE --------------------------
	.section	.nv.info._ZN7cutlass13device_kernelIN5flash19enable_sm80_to_sm89INS1_16FlashAttnBwdSm80INS1_25CollectiveMainloopBwdSm80ILi1ELi1EN4cute5tupleIJNS5_1CILi64EEES8_NS7_ILi192EEEEEENS_6half_tEfNS_4arch4Sm80ELb0ELb1ELb1ELb1ELb0ELb0ELb0ELb0ELi2ELi2ELi2ELi2ELb1EEENS1_21CollectiveEpilogueBwdISA_SB_SD_Li256ELb1ELb0ELi4EEENS1_19SingleTileSchedulerILb1ELb0ELb0ELi64EEEEEEEEEvNT_6ParamsE,"",@"SHT_CUDA_INFO"
	.sectionflags	@""
	.align	4


	//----- nvinfo : EIATTR_CUDA_API_VERSION
	.align		4
        /*0000*/ 	.byte	0x04, 0x37
        /*0002*/ 	.short	(.L_516 - .L_515)
.L_515:
        /*0004*/ 	.word	0x00000082


	//----- nvinfo : EIATTR_SW2861232_WAR
	.align		4
.L_516:
        /*0008*/ 	.byte	0x01, 0x35
	.zero		2


	//----- nvinfo : EIATTR_PARAM_CBANK
	.align		4
        /*000c*/ 	.byte	0x04, 0x0a
        /*000e*/ 	.short	(.L_518 - .L_517)
	.align		4
.L_517:
        /*0010*/ 	.word	index@(.nv.constant0._ZN7cutlass13device_kernelIN5flash19enable_sm80_to_sm89INS1_16FlashAttnBwdSm80INS1_25CollectiveMainloopBwdSm80ILi1ELi1EN4cute5tupleIJNS5_1CILi64EEES8_NS7_ILi192EEEEEENS_6half_tEfNS_4arch4Sm80ELb0ELb1ELb1ELb1ELb0ELb0ELb0ELb0ELi2ELi2ELi2ELi2ELb1EEENS1_21CollectiveEpilogueBwdISA_SB_SD_Li256ELb1ELb0ELi4EEENS1_19SingleTileSchedulerILb1ELb0ELb0ELi64EEEEEEEEEvNT_6ParamsE)
        /*0014*/ 	.short	0x0160
        /*0016*/ 	.short	0x0270


	//----- nvinfo : EIATTR_CBANK_PARAM_SIZE
	.align		4
.L_518:
        /*0018*/ 	.byte	0x03, 0x19
        /*001a*/ 	.short	0x0270


	//----- nvinfo : EIATTR_KPARAM_INFO
	.align		4
        /*001c*/ 	.byte	0x04, 0x17
        /*001e*/ 	.short	(.L_520 - .L_519)
.L_519:
        /*0020*/ 	.word	0x00000000
        /*0024*/ 	.short	0x0000
        /*0026*/ 	.short	0x0000
        /*0028*/ 	.byte	0x00, 0xf0, 0xc1, 0x09


	//----- nvinfo : EIATTR_MAXREG_COUNT
	.align		4
.L_520:
        /*002c*/ 	.byte	0x03, 0x1b
        /*002e*/ 	.short	0x00ff


	//----- nvinfo : EIATTR_NUM_BARRIERS
	.align		4
        /*0030*/ 	.byte	0x02, 0x4c
        /*0032*/ 	.byte	0x02
	.zero		1


	//----- nvinfo : EIATTR_ANNOTATIONS
	.align		4
        /*0034*/ 	.byte	0x04, 0x55
        /*0036*/ 	.short	(.L_522 - .L_521)


	//   ....[0]....
.L_521:
        /*0038*/ 	.word	0x00000001
        /*003c*/ 	.byte	0x30, 0x1f, 0x00, 0x00, 0x01, 0x00, 0x00, 0x00, 0x40, 0x1f, 0x00, 0x00, 0x01, 0x00, 0x00, 0x00
        /*004c*/ 	.byte	0x30, 0x24, 0x00, 0x00, 0x01, 0x00, 0x00, 0x00, 0x00, 0x25, 0x00, 0x00, 0x01, 0x00, 0x00, 0x00
        /*005c*/ 	.byte	0xc0, 0x4b, 0x00, 0x00, 0x01, 0x00, 0x00, 0x00, 0xf0, 0x4b, 0x00, 0x00, 0x01, 0x00, 0x00, 0x00
        /*006c*/ 	.byte	0x40, 0x53, 0x00, 0x00, 0x01, 0x00, 0x00, 0x00, 0xf0, 0x58, 0x00, 0x00


	//----- nvinfo : EIATTR_MERCURY_ISA_VERSION
	.align		4
.L_522:
        /*0078*/ 	.byte	0x03, 0x5f
        /*007a*/ 	.short	0x0000


	//----- nvinfo : EIATTR_COOP_GROUP_MASK_REGIDS
	.align		4
        /*007c*/ 	.byte	0x04, 0x29
        /*007e*/ 	.short	(.L_524 - .L_523)


	//   ....[0]....
.L_523:
        /*0080*/ 	.word	0xffffffff


	//----- nvinfo : EIATTR_COOP_GROUP_INSTR_OFFSETS
	.align		4
.L_524:
        /*0084*/ 	.byte	0x04, 0x28
        /*0086*/ 	.short	(.L_526 - .L_525)


	//   ....[0]....
.L_525:
        /*0088*/ 	.word	0x000000a0


	//----- nvinfo : EIATTR_EXIT_INSTR_OFFSETS
	.align		4
.L_526:
        /*008c*/ 	.byte	0x04, 0x1c
        /*008e*/ 	.short	(.L_528 - .L_527)


	//   ....[0]....
.L_527:
        /*0090*/ 	.word	0x00000310


	//   ....[1]....
        /*0094*/ 	.word	0x00007080


	//   ....[2]....
        /*0098*/ 	.word	0x00007190


	//   ....[3]....
        /*009c*/ 	.word	0x000071b0


	//   ....[4]....
        /*00a0*/ 	.word	0x00007880


	//   ....[5]....
        /*00a4*/ 	.word	0x00007970


	//   ....[6]....
        /*00a8*/ 	.word	0x00007990


	//----- nvinfo : EIATTR_CTAIDZ_USED
	.align		4
.L_528:
        /*00ac*/ 	.byte	0x01, 0x04
	.zero		2


	//----- nvinfo : EIATTR_MAX_THREADS
	.align		4
        /*00b0*/ 	.byte	0x04, 0x05
        /*00b2*/ 	.short	(.L_530 - .L_529)
.L_529:
        /*00b4*/ 	.word	0x00000100
        /*00b8*/ 	.word	0x00000001
        /*00bc*/ 	.word	0x00000001


	//----- nvinfo : EIATTR_CRS_STACK_SIZE
	.align		4
.L_530:
        /*00c0*/ 	.byte	0x04, 0x1e
        /*00c2*/ 	.short	(.L_532 - .L_531)
.L_531:
        /*00c4*/ 	.word	0x00000000
.L_532:


//--------------------- .nv.info._ZN7cutlass13device_kernelIN5flash19enable_sm80_to_sm89INS1_16FlashAttnBwdSm80INS1_25CollectiveMainloopBwdSm80ILi1ELi1EN4cute5tupleIJNS5_1CILi64EEES8_NS7_ILi192EEEEEENS_6half_tEfNS_4arch4Sm80ELb0ELb1ELb1ELb1ELb1ELb0ELb0ELb0ELi2ELi2ELi2ELi2ELb1EEENS1_21CollectiveEpilogueBwdISA_SB_SD_Li256ELb1ELb0ELi4EEENS1_19SingleTileSchedulerILb1ELb0ELb0ELi64EEEEEEEEEvNT_6ParamsE --------------------------
	.section	.nv.info._ZN7cutlass13device_kernelIN5flash19enable_sm80_to_sm89INS1_16FlashAttnBwdSm80INS1_25CollectiveMainloopBwdSm80ILi1ELi1EN4cute5tupleIJNS5_1CILi64EEES8_NS7_ILi192EEEEEENS_6half_tEfNS_4arch4Sm80ELb0ELb1ELb1ELb1ELb1ELb0ELb0ELb0ELi2ELi2ELi2ELi2ELb1EEENS1_21CollectiveEpilogueBwdISA_SB_SD_Li256ELb1ELb0ELi4EEENS1_19SingleTileSchedulerILb1ELb0ELb0ELi64EEEEEEEEEvNT_6ParamsE,"",@"SHT_CUDA_INFO"
	.sectionflags	@""
	.align	4


	//----- nvinfo : EIATTR_CUDA_API_VERSION
	.align		4
        /*0000*/ 	.byte	0x04, 0x37
        /*0002*/ 	.short	(.L_534 - .L_533)
.L_533:
        /*0004*/ 	.word	0x00000082


	//----- nvinfo : EIATTR_SW2861232_WAR
	.align		4
.L_534:
        /*0008*/ 	.byte	0x01, 0x35
	.zero		2


	//----- nvinfo : EIATTR_PARAM_CBANK
	.align		4
        /*000c*/ 	.byte	0x04, 0x0a
        /*000e*/ 	.short	(.L_536 - .L_535)
	.align		4
.L_535:
        /*0010*/ 	.word	index@(.nv.constant0._ZN7cutlass13device_kernelIN5flash19enable_sm80_to_sm89INS1_16FlashAttnBwdSm80INS1_25CollectiveMainloopBwdSm80ILi1ELi1EN4cute5tupleIJNS5_1CILi64EEES8_NS7_ILi192EEEEEENS_6half_tEfNS_4arch4Sm80ELb0ELb1ELb1ELb1ELb1ELb0ELb0ELb0ELi2ELi2ELi2ELi2ELb1EEENS1_21CollectiveEpilogueBwdISA_SB_SD_Li256ELb1ELb0ELi4EEENS1_19SingleTileSchedulerILb1ELb0ELb0ELi64EEEEEEEEEvNT_6ParamsE)
        /*0014*/ 	.short	0x0160
        /*0016*/ 	.short	0x0270


	//----- nvinfo : EIATTR_CBANK_PARAM_SIZE
	.align		4
.L_536:
        /*0018*/ 	.byte	0x03, 0x19
        /*001a*/ 	.short	0x0270


	//----- nvinfo : EIATTR_KPARAM_INFO
	.align		4
        /*001c*/ 	.byte	0x04, 0x17
        /*001e*/ 	.short	(.L_538 - .L_537)
.L_537:
        /*0020*/ 	.word	0x00000000
        /*0024*/ 	.short	0x0000
        /*0026*/ 	.short	0x0000
        /*0028*/ 	.byte	0x00, 0xf0, 0xc1, 0x09


	//----- nvinfo : EIATTR_MAXREG_COUNT
	.align		4
.L_538:
        /*002c*/ 	.byte	0x03, 0x1b
        /*002e*/ 	.short	0x00ff


	//----- nvinfo : EIATTR_NUM_BARRIERS
	.align		4
        /*0030*/ 	.byte	0x02, 0x4c
        /*0032*/ 	.byte	0x02
	.zero		1


	//----- nvinfo : EIATTR_ANNOTATIONS
	.align		4
        /*0034*/ 	.byte	0x04, 0x55
        /*0036*/ 	.short	(.L_540 - .L_539)


	//   ....[0]....
.L_539:
        /*0038*/ 	.word	0x00000001
        /*003c*/ 	.byte	0x30, 0x1f, 0x00, 0x00, 0x01, 0x00, 0x00, 0x00, 0x40, 0x1f, 0x00, 0x00, 0x01, 0x00, 0x00, 0x00
        /*004c*/ 	.byte	0x30, 0x24, 0x00, 0x00, 0x01, 0x00, 0x00, 0x00, 0x00, 0x25, 0x00, 0x00, 0x01, 0x00, 0x00, 0x00
        /*005c*/ 	.byte	0xc0, 0x4b, 0x00, 0x00, 0x01, 0x00, 0x00, 0x00, 0xf0, 0x4b, 0x00, 0x00, 0x01, 0x00, 0x00, 0x00
        /*006c*/ 	.byte	0x40, 0x53, 0x00, 0x00, 0x01, 0x00, 0x00, 0x00, 0xf0, 0x58, 0x00, 0x00


	//----- nvinfo : EIATTR_MERCURY_ISA_VERSION
	.align		4
.L_540:
        /*0078*/ 	.byte	0x03, 0x5f
        /*007a*/ 	.short	0x0000


	//----- nvinfo : EIATTR_COOP_GROUP_MASK_REGIDS
	.align		4
        /*007c*/ 	.byte	0x04, 0x29
        /*007e*/ 	.short	(.L_542 - .L_541)


	//   ....[0]....
.L_541:
        /*0080*/ 	.word	0xffffffff


	//----- nvinfo : EIATTR_COOP_GROUP_INSTR_OFFSETS
	.align		4
.L_542:
        /*0084*/ 	.byte	0x04, 0x28
        /*0086*/ 	.short	(.L_544 - .L_543)


	//   ....[0]....
.L_543:
        /*0088*/ 	.word	0x000000a0


	//----- nvinfo : EIATTR_EXIT_INSTR_OFFSETS
	.align		4
.L_544:
        /*008c*/ 	.byte	0x04, 0x1c
        /*008e*/ 	.short	(.L_546 - .L_545)


	//   ....[0]....
.L_545:
        /*0090*/ 	.word	0x00000310


	//   ....[1]....
        /*0094*/ 	.word	0x00007080


	//   ....[2]....
        /*0098*/ 	.word	0x00007190


	//   ....[3]....
        /*009c*/ 	.word	0x000071b0


	//   ....[4]....
        /*00a0*/ 	.word	0x00007880


	//   ....[5]....
        /*00a4*/ 	.word	0x00007970


	//   ....[6]....
        /*00a8*/ 	.word	0x00007990


	//----- nvinfo : EIATTR_CTAIDZ_USED
	.align		4
.L_546:
        /*00ac*/ 	.byte	0x01, 0x04
	.zero		2


	//----- nvinfo : EIATTR_MAX_THREADS
	.align		4
        /*00b0*/ 	.byte	0x04, 0x05
        /*00b2*/ 	.short	(.L_548 - .L_547)
.L_547:
        /*00b4*/ 	.word	0x00000100
        /*00b8*/ 	.word	0x00000001
        /*00bc*/ 	.word	0x00000001


	//----- nvinfo : EIATTR_CRS_STACK_SIZE
	.align		4
.L_548:
        /*00c0*/ 	.byte	0x04, 0x1e
        /*00c2*/ 	.short	(.L_550 - .L_549)
.L_549:
        /*00c4*/ 	.word	0x00000000
.L_550:


//--------------------- .nv.info._ZN7cutlass13device_kernelIN5flash19enable_sm80_to_sm89INS1_16FlashAttnBwdSm80INS1_25CollectiveMainloopBwdSm80ILi1ELi1EN4cute5tupleIJNS5_1CILi64EEES8_NS7_ILi192EEEEEENS_6half_tEfNS_4arch4Sm80ELb0ELb1ELb1ELb1ELb0ELb0ELb0ELb0ELi2ELi2ELi2ELi2ELb1EEENS1_24CollectiveEpilogueBwdGQAISA_fSD_Li256ELb1ELb0EEENS1_19SingleTileSchedulerILb1ELb0ELb0ELi64EEEEEEEEEvNT_6ParamsE --------------------------
	.section	.nv.info._ZN7cutlass13device_kernelIN5flash19enable_sm80_to_sm89INS1_16FlashAttnBwdSm80INS1_25CollectiveMainloopBwdSm80ILi1ELi1EN4cute5tupleIJNS5_1CILi64EEES8_NS7_ILi192EEEEEENS_6half_tEfNS_4arch4Sm80ELb0ELb1ELb1ELb1ELb0ELb0ELb0ELb0ELi2ELi2ELi2ELi2ELb1EEENS1_24CollectiveEpilogueBwdGQAISA_fSD_Li256ELb1ELb0EEENS1_19SingleTileSchedulerILb1ELb0ELb0ELi64EEEEEEEEEvNT_6ParamsE,"",@"SHT_CUDA_INFO"
	.sectionflags	@""
	.align	4


	//----- nvinfo : EIATTR_CUDA_API_VERSION
	.align		4
        /*0000*/ 	.byte	0x04, 0x37
        /*0002*/ 	.short	(.L_552 - .L_551)
.L_551:
        /*0004*/ 	.word	0x00000082


	//----- nvinfo : EIATTR_SW2861232_WAR
	.align		4
.L_552:
        /*0008*/ 	.byte	0x01, 0x35
	.zero		2


	//----- nvinfo : EIATTR_PARAM_CBANK
	.align		4
        /*000c*/ 	.byte	0x04, 0x0a
        /*000e*/ 	.short	(.L_554 - .L_553)
	.align		4
.L_553:
        /*0010*/ 	.word	index@(.nv.constant0._ZN7cutlass13device_kernelIN5flash19enable_sm80_to_sm89INS1_16FlashAttnBwdSm80INS1_25CollectiveMainloopBwdSm80ILi1ELi1EN4cute5tupleIJNS5_1CILi64EEES8_NS7_ILi192EEEEEENS_6half_tEfNS_4arch4Sm80ELb0ELb1ELb1ELb1ELb0ELb0ELb0ELb0ELi2ELi2ELi2ELi2ELb1EEENS1_24CollectiveEpilogueBwdGQAISA_fSD_Li256ELb1ELb0EEENS1_19SingleTileSchedulerILb1ELb0ELb0ELi64EEEEEEEEEvNT_6ParamsE)
        /*0014*/ 	.short	0x0160
        /*0016*/ 	.short	0x0278


	//----- nvinfo : EIATTR_CBANK_PARAM_SIZE
	.align		4
.L_554:
        /*0018*/ 	.byte	0x03, 0x19
        /*001a*/ 	.short	0x0278


	//----- nvinfo : EIATTR_KPARAM_INFO
	.align		4
        /*001c*/ 	.byte	0x04, 0x17
        /*001e*/ 	.short	(.L_556 - .L_555)
.L_555:
        /*0020*/ 	.word	0x00000000
        /*0024*/ 	.short	0x0000
        /*0026*/ 	.short	0x0000
        /*0028*/ 	.byte	0x00, 0xf0, 0xe1, 0x09


	//----- nvinfo : EIATTR_MAXREG_COUNT
	.align		4
.L_556:
        /*002c*/ 	.byte	0x03, 0x1b
        /*002e*/ 	.short	0x00ff


	//----- nvinfo : EIATTR_NUM_BARRIERS
	.align		4
        /*0030*/ 	.byte	0x02, 0x4c
        /*0032*/ 	.byte	0x02
	.zero		1


	//----- nvinfo : EIATTR_ANNOTATIONS
	.align		4
        /*0034*/ 	.byte	0x04, 0x55
        /*0036*/ 	.short	(.L_558 - .L_557)


	//   ....[0]....
.L_557:
        /*0038*/ 	.word	0x00000001
        /*003c*/ 	.byte	0x70, 0x1b, 0x00, 0x00, 0x01, 0x00, 0x00, 0x00, 0x50, 0x20, 0x00, 0x00, 0x01, 0x00, 0x00, 0x00
        /*004c*/ 	.byte	0x70, 0x25, 0x00, 0x00, 0x01, 0x00, 0x00, 0x00, 0xb0, 0x25, 0x00, 0x00, 0x01, 0x00, 0x00, 0x00
        /*005c*/ 	.byte	0x00, 0x4c, 0x00, 0x00, 0x01, 0x00, 0x00, 0x00, 0x30, 0x4c, 0x00, 0x00, 0x01, 0x00, 0x00, 0x00
        /*006c*/ 	.byte	0x80, 0x53, 0x00, 0x00, 0x01, 0x00, 0x00, 0x00, 0x30, 0x59, 0x00, 0x00


	//----- nvinfo : EIATTR_MERCURY_ISA_VERSION
	.align		4
.L_558:
        /*0078*/ 	.byte	0x03, 0x5f
        /*007a*/ 	.short	0x0000


	//----- nvinfo : EIATTR_COOP_GROUP_MASK_REGIDS
	.align		4
        /*007c*/ 	.byte	0x04, 0x29
        /*007e*/ 	.short	(.L_560 - .L_559)


	//   ....[0]....
.L_559:
        /*0080*/ 	.word	0xffffffff


	//----- nvinfo : EIATTR_COOP_GROUP_INSTR_OFFSETS
	.align		4
.L_560:
        /*0084*/ 	.byte	0x04, 0x28
        /*0086*/ 	.short	(.L_562 - .L_561)


	//   ....[0]....
.L_561:
        /*0088*/ 	.word	0x000000a0


	//----- nvinfo : EIATTR_EXIT_INSTR_OFFSETS
	.align		4
.L_562:
        /*008c*/ 	.byte	0x04, 0x1c
        /*008e*/ 	.short	(.L_564 - .L_563)


	//   ....[0]....
.L_563:
        /*0090*/ 	.word	0x00000310


	//   ....[1]....
        /*0094*/ 	.word	0x000060c0


	//   ....[2]....
        /*0098*/ 	.word	0x000069c0


	//----- nvinfo : EIATTR_CTAIDZ_USED
	.align		4
.L_564:
        /*009c*/ 	.byte	0x01, 0x04
	.zero		2


	//----- nvinfo : EIATTR_MAX_THREADS
	.align		4
        /*00a0*/ 	.byte	0x04, 0x05
        /*00a2*/ 	.short	(.L_566 - .L_565)
.L_565:
        /*00a4*/ 	.word	0x00000100
        /*00a8*/ 	.word	0x00000001
        /*00ac*/ 	.word	0x00000001


	//----- nvinfo : EIATTR_CRS_STACK_SIZE
	.align		4
.L_566:
        /*00b0*/ 	.byte	0x04, 0x1e
        /*00b2*/ 	.short	(.L_568 - .L_567)
.L_567:
        /*00b4*/ 	.word	0x00000000
.L_568:


//--------------------- .nv.info._ZN7cutlass13device_kernelIN5flash19enable_sm80_to_sm89INS1_16FlashAttnBwdSm80INS1_25CollectiveMainloopBwdSm80ILi1ELi1EN4cute5tupleIJNS5_1CILi64EEES8_NS7_ILi192EEEEEENS_6half_tEfNS_4arch4Sm80ELb0ELb1ELb1ELb1ELb1ELb0ELb0ELb0ELi2ELi2ELi2ELi2ELb1EEENS1_24CollectiveEpilogueBwdGQAISA_fSD_Li256ELb1ELb1EEENS1_19SingleTileSchedulerILb1ELb0ELb0ELi64EEEEEEEEEvNT_6ParamsE --------------------------
	.section	.nv.info._ZN7cutlass13device_kernelIN5flash19enable_sm80_to_sm89INS1_16FlashAttnBwdSm80INS1_25CollectiveMainloopBwdSm80ILi1ELi1EN4cute5tupleIJNS5_1CILi64EEES8_NS7_ILi192EEEEEENS_6half_tEfNS_4arch4Sm80ELb0ELb1ELb1ELb1ELb1ELb0ELb0ELb0ELi2ELi2ELi2ELi2ELb1EEENS1_24CollectiveEpilogueBwdGQAISA_fSD_Li256ELb1ELb1EEENS1_19SingleTileSchedulerILb1ELb0ELb0ELi64EEEEEEEEEvNT_6ParamsE,"",@"SHT_CUDA_INFO"
	.sectionflags	@""
	.align	4


	//----- nvinfo : EIATTR_CUDA_API_VERSION
	.align		4
        /*0000*/ 	.byte	0x04, 0x37
        /*0002*/ 	.short	(.L_570 - .L_569)
.L_569:
        /*0004*/ 	.word	0x00000082


	//----- nvinfo : EIATTR_SW2861232_WAR
	.align		4
.L_570:
        /*0008*/ 	.byte	0x01, 0x35
	.zero		2


	//----- nvinfo : EIATTR_PARAM_CBANK
	.align		4
        /*000c*/ 	.byte	0x04, 0x0a
        /*000e*/ 	.short	(.L_572 - .L_571)
	.align		4
.L_571:
        /*0010*/ 	.word	index@(.nv.constant0._ZN7cutlass13device_kernelIN5flash19enable_sm80_to_sm89INS1_16FlashAttnBwdSm80INS1_25CollectiveMainloopBwdSm80ILi1ELi1EN4cute5tupleIJNS5_1CILi64EEES8_NS7_ILi192EEEEEENS_6half_tEfNS_4arch4Sm80ELb0ELb1ELb1ELb1ELb1ELb0ELb0ELb0ELi2ELi2ELi2ELi2ELb1EEENS1_24CollectiveEpilogueBwdGQAISA_fSD_Li256ELb1ELb1EEENS1_19SingleTileSchedulerILb1ELb0ELb0ELi64EEEEEEEEEvNT_6ParamsE)
        /*0014*/ 	.short	0x0160
        /*0016*/ 	.short	0x0278


	//----- nvinfo : EIATTR_CBANK_PARAM_SIZE
	.align		4
.L_572:
        /*0018*/ 	.byte	0x03, 0x19
        /*001a*/ 	.short	0x0278


	//----- nvinfo : EIATTR_KPARAM_INFO
	.align		4
        /*001c*/ 	.byte	0x04, 0x17
        /*001e*/ 	.short	(.L_574 - .L_573)
.L_573:
        /*0020*/ 	.word	0x00000000
        /*0024*/ 	.short	0x0000
        /*0026*/ 	.short	0x0000
        /*0028*/ 	.byte	0x00, 0xf0, 0xe1, 0x09


	//----- nvinfo : EIATTR_MAXREG_COUNT
	.align		4
.L_574:
        /*002c*/ 	.byte	0x03, 0x1b
        /*002e*/ 	.short	0x00ff


	//----- nvinfo : EIATTR_NUM_BARRIERS
	.align		4
        /*0030*/ 	.byte	0x02, 0x4c
        /*0032*/ 	.byte	0x02
	.zero		1


	//----- nvinfo : EIATTR_ANNOTATIONS
	.align		4
        /*0034*/ 	.byte	0x04, 0x55
        /*0036*/ 	.short	(.L_576 - .L_575)


	//   ....[0]....
.L_575:
        /*0038*/ 	.word	0x00000001
        /*003c*/ 	.byte	0x70, 0x1b, 0x00, 0x00, 0x01, 0x00, 0x00, 0x00, 0x50, 0x20, 0x00, 0x00, 0x01, 0x00, 0x00, 0x00
        /*004c*/ 	.byte	0x70, 0x25, 0x00, 0x00, 0x01, 0x00, 0x00, 0x00, 0xb0, 0x25, 0x00, 0x00, 0x01, 0x00, 0x00, 0x00
        /*005c*/ 	.byte	0x00, 0x4c, 0x00, 0x00, 0x01, 0x00, 0x00, 0x00, 0x30, 0x4c, 0x00, 0x00, 0x01, 0x00, 0x00, 0x00
        /*006c*/ 	.byte	0x80, 0x53, 0x00, 0x00, 0x01, 0x00, 0x00, 0x00, 0x30, 0x59, 0x00, 0x00


	//----- nvinfo : EIATTR_MERCURY_ISA_VERSION
	.align		4
.L_576:
        /*0078*/ 	.byte	0x03, 0x5f
        /*007a*/ 	.short	0x0000


	//----- nvinfo : EIATTR_COOP_GROUP_MASK_REGIDS
	.align		4
        /*007c*/ 	.byte	0x04, 0x29
        /*007e*/ 	.short	(.L_578 - .L_577)


	//   ....[0]....
.L_577:
        /*0080*/ 	.word	0xffffffff


	//   ....[1]....
        /*0084*/ 	.word	0xffffffff


	//   ....[2]....
        /*0088*/ 	.word	0xffffffff


	//   ....[3]....
        /*008c*/ 	.word	0xffffffff


	//   ....[4]....
        /*0090*/ 	.word	0xffffffff


	//   ....[5]....
        /*0094*/ 	.word	0xffffffff


	//   ....[6]....
        /*0098*/ 	.word	0xffffffff


	//   ....[7]....
        /*009c*/ 	.word	0xffffffff


	//   ....[8]....
        /*00a0*/ 	.word	0xffffffff


	//----- nvinfo : EIATTR_COOP_GROUP_INSTR_OFFSETS
	.align		4
.L_578:
        /*00a4*/ 	.byte	0x04, 0x28
        /*00a6*/ 	.short	(.L_580 - .L_579)


	//   ....[0]....
.L_579:
        /*00a8*/ 	.word	0x000000a0


	//   ....[1]....
        /*00ac*/ 	.word	0x00006400


	//   ....[2]....
        /*00b0*/ 	.word	0x00006440


	//   ....[3]....
        /*00b4*/ 	.word	0x00006830


	//   ....[4]....
        /*00b8*/ 	.word	0x00006840


	//   ....[5]....
        /*00bc*/ 	.word	0x000069d0


	//   ....[6]....
        /*00c0*/ 	.word	0x00006a20


	//   ....[7]....
        /*00c4*/ 	.word	0x00006dd0


	//   ....[8]....
        /*00c8*/ 	.word	0x00006de0


	//----- nvinfo : EIATTR_EXIT_INSTR_OFFSETS
	.align		4
.L_580:
        /*00cc*/ 	.byte	0x04, 0x1c
        /*00ce*/ 	.short	(.L_582 - .L_581)


	//   ....[0]....
.L_581:
        /*00d0*/ 	.word	0x00000310


	//   ....[1]....
        /*00d4*/ 	.word	0x000060c0


	//   ....[2]....
        /*00d8*/ 	.word	0x00006df0


	//   ....[3]....
        /*00dc*/ 	.word	0x00006e90


	//----- nvinfo : EIATTR_CTAIDZ_USED
	.align		4
.L_582:
        /*00e0*/ 	.byte	0x01, 0x04
	.zero		2


	//----- nvinfo : EIATTR_MAX_THREADS
	.align		4
        /*00e4*/ 	.byte	0x04, 0x05
        /*00e6*/ 	.short	(.L_584 - .L_583)
.L_583:
        /*00e8*/ 	.word	0x00000100
        /*00ec*/ 	.word	0x00000001
        /*00f0*/ 	.word	0x00000001


	//----- nvinfo : EIATTR_CRS_STACK_SIZE
	.align		4
.L_584:
        /*00f4*/ 	.byte	0x04, 0x1e
        /*00f6*/ 	.short	(.L_586 - .L_585)
.L_585:
        /*00f8*/ 	.word	0x00000000
.L_586:


//--------------------- .nv.info._ZN7cutlass13device_kernelIN5flash19enable_sm80_to_sm89INS1_16FlashAttnBwdSm80INS1_25CollectiveMainloopBwdSm80ILi1ELi1EN4cute5tupleIJNS5_1CILi64EEES8_NS7_ILi192EEEEEENS_6half_tEfNS_4arch4Sm80ELb1ELb0ELb1ELb0ELb0ELb0ELb0ELb0ELi2ELi2ELi2ELi2ELb1EEENS1_21CollectiveEpilogueBwdISA_SB_SD_Li256ELb0ELb0ELi4EEENS1_25SingleTileBwdLPTSchedulerILb0ELi64ELb0EEEEEEEEEvNT_6ParamsE --------------------------
	.section	.nv.info._ZN7cutlass13device_kernelIN5flash19enable_sm80_to_sm89INS1_16FlashAttnBwdSm80INS1_25CollectiveMainloopBwdSm80ILi1ELi1EN4cute5tupleIJNS5_1CILi64EEES8_NS7_ILi192EEEEEENS_6half_tEfNS_4arch4Sm80ELb1ELb0ELb1ELb0ELb0ELb0ELb0ELb0ELi2ELi2ELi2ELi2ELb1EEENS1_21CollectiveEpilogueBwdISA_SB_SD_Li256ELb0ELb0ELi4EEENS1_25SingleTileBwdLPTSchedulerILb0ELi64ELb0EEEEEEEEEvNT_6ParamsE,"",@"SHT_CUDA_INFO"
	.sectionflags	@""
	.align	4


	//----- nvinfo : EIATTR_CUDA_API_VERSION
	.align		4
        /*0000*/ 	.byte	0x04, 0x37
        /*0002*/ 	.short	(.L_588 - .L_587)
.L_587:
        /*0004*/ 	.word	0x00000082


	//----- nvinfo : EIATTR_SW2861232_WAR
	.align		4
.L_588:
        /*0008*/ 	.byte	0x01, 0x35
	.zero		2


	//----- nvinfo : EIATTR_PARAM_CBANK
	.align		4
        /*000c*/ 	.byte	0x04, 0x0a
        /*000e*/ 	.short	(.L_590 - .L_589)
	.align		4
.L_589:
        /*0010*/ 	.word	index@(.nv.constant0._ZN7cutlass13device_kernelIN5flash19enable_sm80_to_sm89INS1_16FlashAttnBwdSm80INS1_25CollectiveMainloopBwdSm80ILi1ELi1EN4cute5tupleIJNS5_1CILi64EEES8_NS7_ILi192EEEEEENS_6half_tEfNS_4arch4Sm80ELb1ELb0ELb1ELb0ELb0ELb0ELb0ELb0ELi2ELi2ELi2ELi2ELb1EEENS1_21CollectiveEpilogueBwdISA_SB_SD_Li256ELb0ELb0ELi4EEENS1_25SingleTileBwdLPTSchedulerILb0ELi64ELb0EEEEEEEEEvNT_6ParamsE)
        /*0014*/ 	.short	0x0160
        /*0016*/ 	.short	0x0288


	//----- nvinfo : EIATTR_CBANK_PARAM_SIZE
	.align		4
.L_590:
        /*0018*/ 	.byte	0x03, 0x19
        /*001a*/ 	.short	0x0288


	//----- nvinfo : EIATTR_KPARAM_INFO
	.align		4
        /*001c*/ 	.byte	0x04, 0x17
        /*001e*/ 	.short	(.L_592 - .L_591)
.L_591:
        /*0020*/ 	.word	0x00000000
        /*0024*/ 	.short	0x0000
        /*0026*/ 	.short	0x0000
        /*0028*/ 	.byte	0x00, 0xf0, 0x21, 0x0a


	//----- nvinfo : EIATTR_MAXREG_COUNT
	.align		4
.L_592:
        /*002c*/ 	.byte	0x03, 0x1b
        /*002e*/ 	.short	0x00ff


	//----- nvinfo : EIATTR_NUM_BARRIERS
	.align		4
        /*0030*/ 	.byte	0x02, 0x4c
        /*0032*/ 	.byte	0x02
	.zero		1


	//----- nvinfo : EIATTR_ANNOTATIONS
	.align		4
        /*0034*/ 	.byte	0x04, 0x55
        /*0036*/ 	.short	(.L_594 - .L_593)


	//   ....[0]....
.L_593:
        /*0038*/ 	.word	0x00000001
        /*003c*/ 	.byte	0xf0, 0x1d, 0x00, 0x00, 0x01, 0x00, 0x00, 0x00, 0x80, 0x4f, 0x00, 0x00


	//----- nvinfo : EIATTR_MERCURY_ISA_VERSION
	.align		4
.L_594:
        /*0048*/ 	.byte	0x03, 0x5f
        /*004a*/ 	.short	0x0000


	//----- nvinfo : EIATTR_COOP_GROUP_MASK_REGIDS
	.align		4
        /*004c*/ 	.byte	0x04, 0x29
        /*004e*/ 	.short	(.L_596 - .L_595)


	//   ....[0]....
.L_595:
        /*0050*/ 	.word	0xffffffff


	//----- nvinfo : EIATTR_COOP_GROUP_INSTR_OFFSETS
	.align		4
.L_596:
        /*0054*/ 	.byte	0x04, 0x28
        /*0056*/ 	.short	(.L_598 - .L_597)


	//   ....[0]....
.L_597:
        /*0058*/ 	.word	0x00000050


	//----- nvinfo : EIATTR_EXIT_INSTR_OFFSETS
	.align		4
.L_598:
        /*005c*/ 	.byte	0x04, 0x1c
        /*005e*/ 	.short	(.L_600 - .L_599)


	//   ....[0]....
.L_599:
        /*0060*/ 	.word	0x00000540


	//   ....[1]....
        /*0064*/ 	.word	0x00006760


	//   ....[2]....
        /*0068*/ 	.word	0x00006860


	//   ....[3]....
        /*006c*/ 	.word	0x00006880


	//   ....[4]....
        /*0070*/ 	.word	0x00006e60


	//   ....[5]....
        /*0074*/ 	.word	0x00006f50


	//   ....[6]....
        /*0078*/ 	.word	0x00006f70


	//----- nvinfo : EIATTR_MAX_THREADS
	.align		4
.L_600:
        /*007c*/ 	.byte	0x04, 0x05
        /*007e*/ 	.short	(.L_602 - .L_601)
.L_601:
        /*0080*/ 	.word	0x00000100
        /*0084*/ 	.word	0x00000001
        /*0088*/ 	.word	0x00000001


	//----- nvinfo : EIATTR_CRS_STACK_SIZE
	.align		4
.L_602:
        /*008c*/ 	.byte	0x04, 0x1e
        /*008e*/ 	.short	(.L_604 - .L_603)
.L_603:
        /*0090*/ 	.word	0x00000000
.L_604:


//--------------------- .nv.info._ZN7cutlass13device_kernelIN5flash19enable_sm80_to_sm89INS1_16FlashAttnBwdSm80INS1_25CollectiveMainloopBwdSm80ILi1ELi1EN4cute5tupleIJNS5_1CILi64EEES8_NS7_ILi192EEEEEENS_6half_tEfNS_4arch4Sm80ELb1ELb0ELb1ELb0ELb1ELb0ELb0ELb0ELi2ELi2ELi2ELi2ELb1EEENS1_21CollectiveEpilogueBwdISA_SB_SD_Li256ELb0ELb0ELi4EEENS1_25SingleTileBwdLPTSchedulerILb0ELi64ELb1EEEEEEEEEvNT_6ParamsE --------------------------
	.section	.nv.info._ZN7cutlass13device_kernelIN5flash19enable_sm80_to_sm89INS1_16FlashAttnBwdSm80INS1_25CollectiveMainloopBwdSm80ILi1ELi1EN4cute5tupleIJNS5_1CILi64EEES8_NS7_ILi192EEEEEENS_6half_tEfNS_4arch4Sm80ELb1ELb0ELb1ELb0ELb1ELb0ELb0ELb0ELi2ELi2ELi2ELi2ELb1EEENS1_21CollectiveEpilogueBwdISA_SB_SD_Li256ELb0ELb0ELi4EEENS1_25SingleTileBwdLPTSchedulerILb0ELi64ELb1EEEEEEEEEvNT_6ParamsE,"",@"SHT_CUDA_INFO"
	.sectionflags	@""
	.align	4


	//----- nvinfo : EIATTR_CUDA_API_VERSION
	.align		4
        /*0000*/ 	.byte	0x04, 0x37
        /*0002*/ 	.short	(.L_606 - .L_605)
.L_605:
        /*0004*/ 	.word	0x00000082


	//----- nvinfo : EIATTR_SW2861232_WAR
	.align		4
.L_606:
        /*0008*/ 	.byte	0x01, 0x35
	.zero		2


	//----- nvinfo : EIATTR_PARAM_CBANK
	.align		4
        /*000c*/ 	.byte	0x04, 0x0a
        /*000e*/ 	.short	(.L_608 - .L_607)
	.align		4
.L_607:
        /*0010*/ 	.word	index@(.nv.constant0._ZN7cutlass13device_kernelIN5flash19enable_sm80_to_sm89INS1_16FlashAttnBwdSm80INS1_25CollectiveMainloopBwdSm80ILi1ELi1EN4cute5tupleIJNS5_1CILi64EEES8_NS7_ILi192EEEEEENS_6half_tEfNS_4arch4Sm80ELb1ELb0ELb1ELb0ELb1ELb0ELb0ELb0ELi2ELi2ELi2ELi2ELb1EEENS1_21CollectiveEpilogueBwdISA_SB_SD_Li256ELb0ELb0ELi4EEENS1_25SingleTileBwdLPTSchedulerILb0ELi64ELb1EEEEEEEEEvNT_6ParamsE)
        /*0014*/ 	.short	0x0160
        /*0016*/ 	.short	0x0288


	//----- nvinfo : EIATTR_CBANK_PARAM_SIZE
	.align		4
.L_608:
        /*0018*/ 	.byte	0x03, 0x19
        /*001a*/ 	.short	0x0288


	//----- nvinfo : EIATTR_KPARAM_INFO
	.align		4
        /*001c*/ 	.byte	0x04, 0x17
        /*001e*/ 	.short	(.L_610 - .L_609)
.L_609:
        /*0020*/ 	.word	0x00000000
        /*0024*/ 	.short	0x0000
        /*0026*/ 	.short	0x0000
        /*0028*/ 	.byte	0x00, 0xf0, 0x21, 0x0a


	//----- nvinfo : EIATTR_MAXREG_COUNT
	.align		4
.L_610:
        /*002c*/ 	.byte	0x03, 0x1b
        /*002e*/ 	.short	0x00ff


	//----- nvinfo : EIATTR_NUM_BARRIERS
	.align		4
        /*0030*/ 	.byte	0x02, 0x4c
        /*0032*/ 	.byte	0x02
	.zero		1


	//----- nvinfo : EIATTR_ANNOTATIONS
	.align		4
        /*0034*/ 	.byte	0x04, 0x55
        /*0036*/ 	.short	(.L_612 - .L_611)


	//   ....[0]....
.L_611:
        /*0038*/ 	.word	0x00000001
        /*003c*/ 	.byte	0x50, 0x1e, 0x00, 0x00, 0x01, 0x00, 0x00, 0x00, 0xe0, 0x4f, 0x00, 0x00


	//----- nvinfo : EIATTR_MERCURY_ISA_VERSION
	.align		4
.L_612:
        /*0048*/ 	.byte	0x03, 0x5f
        /*004a*/ 	.short	0x0000


	//----- nvinfo : EIATTR_COOP_GROUP_MASK_REGIDS
	.align		4
        /*004c*/ 	.byte	0x04, 0x29
        /*004e*/ 	.short	(.L_614 - .L_613)


	//   ....[0]....
.L_613:
        /*0050*/ 	.word	0xffffffff


	//----- nvinfo : EIATTR_COOP_GROUP_INSTR_OFFSETS
	.align		4
.L_614:
        /*0054*/ 	.byte	0x04, 0x28
        /*0056*/ 	.short	(.L_616 - .L_615)


	//   ....[0]....
.L_615:
        /*0058*/ 	.word	0x00000050


	//----- nvinfo : EIATTR_EXIT_INSTR_OFFSETS
	.align		4
.L_616:
        /*005c*/ 	.byte	0x04, 0x1c
        /*005e*/ 	.short	(.L_618 - .L_617)


	//   ....[0]....
.L_617:
        /*0060*/ 	.word	0x000005a0


	//   ....[1]....
        /*0064*/ 	.word	0x000067c0


	//   ....[2]....
        /*0068*/ 	.word	0x000068c0


	//   ....[3]....
        /*006c*/ 	.word	0x000068e0


	//   ....[4]....
        /*0070*/ 	.word	0x00006ec0


	//   ....[5]....
        /*0074*/ 	.word	0x00006fb0


	//   ....[6]....
        /*0078*/ 	.word	0x00006fd0


	//----- nvinfo : EIATTR_MAX_THREADS
	.align		4
.L_618:
        /*007c*/ 	.byte	0x04, 0x05
        /*007e*/ 	.short	(.L_620 - .L_619)
.L_619:
        /*0080*/ 	.word	0x00000100
        /*0084*/ 	.word	0x00000001
        /*0088*/ 	.word	0x00000001


	//----- nvinfo : EIATTR_CRS_STACK_SIZE
	.align		4
.L_620:
        /*008c*/ 	.byte	0x04, 0x1e
        /*008e*/ 	.short	(.L_622 - .L_621)
.L_621:
        /*0090*/ 	.word	0x00000000
.L_622:


//--------------------- .nv.info._ZN7cutlass13device_kernelIN5flash19enable_sm80_to_sm89INS1_16FlashAttnBwdSm80INS1_25CollectiveMainloopBwdSm80ILi1ELi1EN4cute5tupleIJNS5_1CILi64EEES8_NS7_ILi192EEEEEENS_6half_tEfNS_4arch4Sm80ELb1ELb0ELb1ELb0ELb0ELb0ELb0ELb0ELi2ELi2ELi2ELi2ELb1EEENS1_24CollectiveEpilogueBwdGQAISA_fSD_Li256ELb0ELb0EEENS1_25SingleTileBwdLPTSchedulerILb0ELi64ELb0EEEEEEEEEvNT_6ParamsE --------------------------
	.section	.nv.info._ZN7cutlass13device_kernelIN5flash19enable_sm80_to_sm89INS1_16FlashAttnBwdSm80INS1_25CollectiveMainloopBwdSm80ILi1ELi1EN4cute5tupleIJNS5_1CILi64EEES8_NS7_ILi192EEEEEENS_6half_tEfNS_4arch4Sm80ELb1ELb0ELb1ELb0ELb0ELb0ELb0ELb0ELi2ELi2ELi2ELi2ELb1EEENS1_24CollectiveEpilogueBwdGQAISA_fSD_Li256ELb0ELb0EEENS1_25SingleTileBwdLPTSchedulerILb0ELi64ELb0EEEEEEEEEvNT_6ParamsE,"",@"SHT_CUDA_INFO"
	.sectionflags	@""
	.align	4


	//----- nvinfo : EIATTR_CUDA_API_VERSION
	.align		4
        /*0000*/ 	.byte	0x04, 0x37
        /*0002*/ 	.short	(.L_624 - .L_623)
.L_623:
        /*0004*/ 	.word	0x00000082


	//----- nvinfo : EIATTR_SW2861232_WAR
	.align		4
.L_624:
        /*0008*/ 	.byte	0x01, 0x35
	.zero		2


	//----- nvinfo : EIATTR_PARAM_CBANK
	.align		4
        /*000c*/ 	.byte	0x04, 0x0a
        /*000e*/ 	.short	(.L_626 - .L_625)
	.align		4
.L_625:
        /*0010*/ 	.word	index@(.nv.constant0._ZN7cutlass13device_kernelIN5flash19enable_sm80_to_sm89INS1_16FlashAttnBwdSm80INS1_25CollectiveMainloopBwdSm80ILi1ELi1EN4cute5tupleIJNS5_1CILi64EEES8_NS7_ILi192EEEEEENS_6half_tEfNS_4arch4Sm80ELb1ELb0ELb1ELb0ELb0ELb0ELb0ELb0ELi2ELi2ELi2ELi2ELb1EEENS1_24CollectiveEpilogueBwdGQAISA_fSD_Li256ELb0ELb0EEENS1_25SingleTileBwdLPTSchedulerILb0ELi64ELb0EEEEEEEEEvNT_6ParamsE)
        /*0014*/ 	.short	0x0160
        /*0016*/ 	.short	0x0290


	//----- nvinfo : EIATTR_CBANK_PARAM_SIZE
	.align		4
.L_626:
        /*0018*/ 	.byte	0x03, 0x19
        /*001a*/ 	.short	0x0290


	//----- nvinfo : EIATTR_KPARAM_INFO
	.align		4
        /*001c*/ 	.byte	0x04, 0x17
        /*001e*/ 	.short	(.L_628 - .L_627)
.L_627:
        /*0020*/ 	.word	0x00000000
        /*0024*/ 	.short	0x0000
        /*0026*/ 	.short	0x0000
        /*0028*/ 	.byte	0x00, 0xf0, 0x41, 0x0a


	//----- nvinfo : EIATTR_MAXREG_COUNT
	.align		4
.L_628:
        /*002c*/ 	.byte	0x03, 0x1b
        /*002e*/ 	.short	0x00ff


	//----- nvinfo : EIATTR_NUM_BARRIERS
	.align		4
        /*0030*/ 	.byte	0x02, 0x4c
        /*0032*/ 	.byte	0x02
	.zero		1


	//----- nvinfo : EIATTR_ANNOTATIONS
	.align		4
        /*0034*/ 	.byte	0x04, 0x55
        /*0036*/ 	.short	(.L_630 - .L_629)


	//   ....[0]....
.L_629:
        /*0038*/ 	.word	0x00000001
        /*003c*/ 	.byte	0x40, 0x1d, 0x00, 0x00, 0x01, 0x00, 0x00, 0x00, 0xd0, 0x4e, 0x00, 0x00


	//----- nvinfo : EIATTR_MERCURY_ISA_VERSION
	.align		4
.L_630:
        /*0048*/ 	.byte	0x03, 0x5f
        /*004a*/ 	.short	0x0000


	//----- nvinfo : EIATTR_COOP_GROUP_MASK_REGIDS
	.align		4
        /*004c*/ 	.byte	0x04, 0x29
        /*004e*/ 	.short	(.L_632 - .L_631)


	//   ....[0]....
.L_631:
        /*0050*/ 	.word	0xffffffff


	//----- nvinfo : EIATTR_COOP_GROUP_INSTR_OFFSETS
	.align		4
.L_632:
        /*0054*/ 	.byte	0x04, 0x28
        /*0056*/ 	.short	(.L_634 - .L_633)


	//   ....[0]....
.L_633:
        /*0058*/ 	.word	0x00000050


	//----- nvinfo : EIATTR_EXIT_INSTR_OFFSETS
	.align		4
.L_634:
        /*005c*/ 	.byte	0x04, 0x1c
        /*005e*/ 	.short	(.L_636 - .L_635)


	//   ....[0]....
.L_635:
        /*0060*/ 	.word	0x00000540


	//   ....[1]....
        /*0064*/ 	.word	0x00005780


	//   ....[2]....
        /*0068*/ 	.word	0x00006010


	//----- nvinfo : EIATTR_MAX_THREADS
	.align		4
.L_636:
        /*006c*/ 	.byte	0x04, 0x05
        /*006e*/ 	.short	(.L_638 - .L_637)
.L_637:
        /*0070*/ 	.word	0x00000100
        /*0074*/ 	.word	0x00000001
        /*0078*/ 	.word	0x00000001
.L_638:


//--------------------- .nv.info._ZN7cutlass13device_kernelIN5flash19enable_sm80_to_sm89INS1_16FlashAttnBwdSm80INS1_25CollectiveMainloopBwdSm80ILi1ELi1EN4cute5tupleIJNS5_1CILi64EEES8_NS7_ILi192EEEEEENS_6half_tEfNS_4arch4Sm80ELb1ELb0ELb1ELb0ELb1ELb0ELb0ELb0ELi2ELi2ELi2ELi2ELb1EEENS1_24CollectiveEpilogueBwdGQAISA_fSD_Li256ELb0ELb1EEENS1_25SingleTileBwdLPTSchedulerILb0ELi64ELb1EEEEEEEEEvNT_6ParamsE --------------------------
	.section	.nv.info._ZN7cutlass13device_kernelIN5flash19enable_sm80_to_sm89INS1_16FlashAttnBwdSm80INS1_25CollectiveMainloopBwdSm80ILi1ELi1EN4cute5tupleIJNS5_1CILi64EEES8_NS7_ILi192EEEEEENS_6half_tEfNS_4arch4Sm80ELb1ELb0ELb1ELb0ELb1ELb0ELb0ELb0ELi2ELi2ELi2ELi2ELb1EEENS1_24CollectiveEpilogueBwdGQAISA_fSD_Li256ELb0ELb1EEENS1_25SingleTileBwdLPTSchedulerILb0ELi64ELb1EEEEEEEEEvNT_6ParamsE,"",@"SHT_CUDA_INFO"
	.sectionflags	@""
	.align	4


	//----- nvinfo : EIATTR_CUDA_API_VERSION
	.align		4
        /*0000*/ 	.byte	0x04, 0x37
        /*0002*/ 	.short	(.L_640 - .L_639)
.L_639:
        /*0004*/ 	.word	0x00000082


	//----- nvinfo : EIATTR_SW2861232_WAR
	.align		4
.L_640:
        /*0008*/ 	.byte	0x01, 0x35
	.zero		2


	//----- nvinfo : EIATTR_PARAM_CBANK
	.align		4
        /*000c*/ 	.byte	0x04, 0x0a
        /*000e*/ 	.short	(.L_642 - .L_641)
	.align		4
.L_641:
        /*0010*/ 	.word	index@(.nv.constant0._ZN7cutlass13device_kernelIN5flash19enable_sm80_to_sm89INS1_16FlashAttnBwdSm80INS1_25CollectiveMainloopBwdSm80ILi1ELi1EN4cute5tupleIJNS5_1CILi64EEES8_NS7_ILi192EEEEEENS_6half_tEfNS_4arch4Sm80ELb1ELb0ELb1ELb0ELb1ELb0ELb0ELb0ELi2ELi2ELi2ELi2ELb1EEENS1_24CollectiveEpilogueBwdGQAISA_fSD_Li256ELb0ELb1EEENS1_25SingleTileBwdLPTSchedulerILb0ELi64ELb1EEEEEEEEEvNT_6ParamsE)
        /*0014*/ 	.short	0x0160
        /*0016*/ 	.short	0x0290


	//----- nvinfo : EIATTR_CBANK_PARAM_SIZE
	.align		4
.L_642:
        /*0018*/ 	.byte	0x03, 0x19
        /*001a*/ 	.short	0x0290


	//----- nvinfo : EIATTR_KPARAM_INFO
	.align		4
        /*001c*/ 	.byte	0x04, 0x17
        /*001e*/ 	.short	(.L_644 - .L_643)
.L_643:
        /*0020*/ 	.word	0x00000000
        /*0024*/ 	.short	0x0000
        /*0026*/ 	.short	0x0000
        /*0028*/ 	.byte	0x00, 0xf0, 0x41, 0x0a


	//----- nvinfo : EIATTR_MAXREG_COUNT
	.align		4
.L_644:
        /*002c*/ 	.byte	0x03, 0x1b
        /*002e*/ 	.short	0x00ff


	//----- nvinfo : EIATTR_NUM_BARRIERS
	.align		4
        /*0030*/ 	.byte	0x02, 0x4c
        /*0032*/ 	.byte	0x02
	.zero		1


	//----- nvinfo : EIATTR_ANNOTATIONS
	.align		4
        /*0034*/ 	.byte	0x04, 0x55
        /*0036*/ 	.short	(.L_646 - .L_645)


	//   ....[0]....
.L_645:
        /*0038*/ 	.word	0x00000001
        /*003c*/ 	.byte	0xa0, 0x1d, 0x00, 0x00, 0x01, 0x00, 0x00, 0x00, 0x30, 0x4f, 0x00, 0x00


	//----- nvinfo : EIATTR_MERCURY_ISA_VERSION
	.align		4
.L_646:
        /*0048*/ 	.byte	0x03, 0x5f
        /*004a*/ 	.short	0x0000


	//----- nvinfo : EIATTR_COOP_GROUP_MASK_REGIDS
	.align		4
        /*004c*/ 	.byte	0x04, 0x29
        /*004e*/ 	.short	(.L_648 - .L_647)


	//   ....[0]....
.L_647:
        /*0050*/ 	.word	0xffffffff


	//   ....[1]....
        /*0054*/ 	.word	0xffffffff


	//   ....[2]....
        /*0058*/ 	.word	0xffffffff


	//   ....[3]....
        /*005c*/ 	.word	0xffffffff


	//   ....[4]....
        /*0060*/ 	.word	0xffffffff


	//   ....[5]....
        /*0064*/ 	.word	0xffffffff


	//   ....[6]....
        /*0068*/ 	.word	0xffffffff


	//   ....[7]....
        /*006c*/ 	.word	0xffffffff


	//   ....[8]....
        /*0070*/ 	.word	0xffffffff


	//----- nvinfo : EIATTR_COOP_GROUP_INSTR_OFFSETS
	.align		4
.L_648:
        /*0074*/ 	.byte	0x04, 0x28
        /*0076*/ 	.short	(.L_650 - .L_649)


	//   ....[0]....
.L_649:
        /*0078*/ 	.word	0x00000050


	//   ....[1]....
        /*007c*/ 	.word	0x00005a60


	//   ....[2]....
        /*0080*/ 	.word	0x00005a90


	//   ....[3]....
        /*0084*/ 	.word	0x00005ec0


	//   ....[4]....
        /*0088*/ 	.word	0x00005ed0


	//   ....[5]....
        /*008c*/ 	.word	0x00006090


	//   ....[6]....
        /*0090*/ 	.word	0x000061a0


	//   ....[7]....
        /*0094*/ 	.word	0x000064d0


	//   ....[8]....
        /*0098*/ 	.word	0x000064e0


	//----- nvinfo : EIATTR_EXIT_INSTR_OFFSETS
	.align		4
.L_650:
        /*009c*/ 	.byte	0x04, 0x1c
        /*009e*/ 	.short	(.L_652 - .L_651)


	//   ....[0]....
.L_651:
        /*00a0*/ 	.word	0x000005a0


	//   ....[1]....
        /*00a4*/ 	.word	0x000057e0


	//   ....[2]....
        /*00a8*/ 	.word	0x000064f0


	//   ....[3]....
        /*00ac*/ 	.word	0x00006590


	//----- nvinfo : EIATTR_MAX_THREADS
	.align		4
.L_652:
        /*00b0*/ 	.byte	0x04, 0x05
        /*00b2*/ 	.short	(.L_654 - .L_653)
.L_653:
        /*00b4*/ 	.word	0x00000100
        /*00b8*/ 	.word	0x00000001
        /*00bc*/ 	.word	0x00000001


	//----- nvinfo : EIATTR_CRS_STACK_SIZE
	.align		4
.L_654:
        /*00c0*/ 	.byte	0x04, 0x1e
        /*00c2*/ 	.short	(.L_656 - .L_655)
.L_655:
        /*00c4*/ 	.word	0x00000000
.L_656:


//--------------------- .nv.info._ZN7cutlass13device_kernelIN5flash19enable_sm80_to_sm89INS1_16FlashAttnBwdSm80INS1_25CollectiveMainloopBwdSm80ILi1ELi1EN4cute5tupleIJNS5_1CILi64EEES8_NS7_ILi192EEEEEENS_6half_tEfNS_4arch4Sm80ELb1ELb0ELb1ELb1ELb0ELb0ELb0ELb0ELi2ELi2ELi2ELi2ELb1EEENS1_21CollectiveEpilogueBwdISA_SB_SD_Li256ELb1ELb0ELi4EEENS1_25SingleTileBwdLPTSchedulerILb1ELi64ELb0EEEEEEEEEvNT_6ParamsE --------------------------
	.section	.nv.info._ZN7cutlass13device_kernelIN5flash19enable_sm80_to_sm89INS1_16FlashAttnBwdSm80INS1_25CollectiveMainloopBwdSm80ILi1ELi1EN4cute5tupleIJNS5_1CILi64EEES8_NS7_ILi192EEEEEENS_6half_tEfNS_4arch4Sm80ELb1ELb0ELb1ELb1ELb0ELb0ELb0ELb0ELi2ELi2ELi2ELi2ELb1EEENS1_21CollectiveEpilogueBwdISA_SB_SD_Li256ELb1ELb0ELi4EEENS1_25SingleTileBwdLPTSchedulerILb1ELi64ELb0EEEEEEEEEvNT_6ParamsE,"",@"SHT_CUDA_INFO"
	.sectionflags	@""
	.align	4


	//----- nvinfo : EIATTR_CUDA_API_VERSION
	.align		4
        /*0000*/ 	.byte	0x04, 0x37
        /*0002*/ 	.short	(.L_658 - .L_657)
.L_657:
        /*0004*/ 	.word	0x00000082


	//----- nvinfo : EIATTR_SW2861232_WAR
	.align		4
.L_658:
        /*0008*/ 	.byte	0x01, 0x35
	.zero		2


	//----- nvinfo : EIATTR_PARAM_CBANK
	.align		4
        /*000c*/ 	.byte	0x04, 0x0a
        /*000e*/ 	.short	(.L_660 - .L_659)
	.align		4
.L_659:
        /*0010*/ 	.word	index@(.nv.constant0._ZN7cutlass13device_kernelIN5flash19enable_sm80_to_sm89INS1_16FlashAttnBwdSm80INS1_25CollectiveMainloopBwdSm80ILi1ELi1EN4cute5tupleIJNS5_1CILi64EEES8_NS7_ILi192EEEEEENS_6half_tEfNS_4arch4Sm80ELb1ELb0ELb1ELb1ELb0ELb0ELb0ELb0ELi2ELi2ELi2ELi2ELb1EEENS1_21CollectiveEpilogueBwdISA_SB_SD_Li256ELb1ELb0ELi4EEENS1_25SingleTileBwdLPTSchedulerILb1ELi64ELb0EEEEEEEEEvNT_6ParamsE)
        /*0014*/ 	.short	0x0160
        /*0016*/ 	.short	0x0288


	//----- nvinfo : EIATTR_CBANK_PARAM_SIZE
	.align		4
.L_660:
        /*0018*/ 	.byte	0x03, 0x19
        /*001a*/ 	.short	0x0288


	//----- nvinfo : EIATTR_KPARAM_INFO
	.align		4
        /*001c*/ 	.byte	0x04, 0x17
        /*001e*/ 	.short	(.L_662 - .L_661)
.L_661:
        /*0020*/ 	.word	0x00000000
        /*0024*/ 	.short	0x0000
        /*0026*/ 	.short	0x0000
        /*0028*/ 	.byte	0x00, 0xf0, 0x21, 0x0a


	//----- nvinfo : EIATTR_MAXREG_COUNT
	.align		4
.L_662:
        /*002c*/ 	.byte	0x03, 0x1b
        /*002e*/ 	.short	0x00ff


	//----- nvinfo : EIATTR_NUM_BARRIERS
	.align		4
        /*0030*/ 	.byte	0x02, 0x4c
        /*0032*/ 	.byte	0x02
	.zero		1


	//----- nvinfo : EIATTR_MERCURY_ISA_VERSION
	.align		4
        /*0034*/ 	.byte	0x03, 0x5f
        /*0036*/ 	.short	0x0000


	//----- nvinfo : EIATTR_COOP_GROUP_MASK_REGIDS
	.align		4
        /*0038*/ 	.byte	0x04, 0x29
        /*003a*/ 	.short	(.L_664 - .L_663)


	//   ....[0]....
.L_663:
        /*003c*/ 	.word	0xffffffff


	//----- nvinfo : EIATTR_COOP_GROUP_INSTR_OFFSETS
	.align		4
.L_664:
        /*0040*/ 	.byte	0x04, 0x28
        /*0042*/ 	.short	(.L_666 - .L_665)


	//   ....[0]....
.L_665:
        /*0044*/ 	.word	0x00000050


	//----- nvinfo : EIATTR_EXIT_INSTR_OFFSETS
	.align		4
.L_666:
        /*0048*/ 	.byte	0x04, 0x1c
        /*004a*/ 	.short	(.L_668 - .L_667)


	//   ....[0]....
.L_667:
        /*004c*/ 	.word	0x000009c0


	//   ....[1]....
        /*0050*/ 	.word	0x00007250


	//   ....[2]....
        /*0054*/ 	.word	0x00007350


	//   ....[3]....
        /*0058*/ 	.word	0x00007370


	//   ....[4]....
        /*005c*/ 	.word	0x00007b60


	//   ....[5]....
        /*0060*/ 	.word	0x00007c50


	//   ....[6]....
        /*0064*/ 	.word	0x00007c70


	//----- nvinfo : EIATTR_MAX_THREADS
	.align		4
.L_668:
        /*0068*/ 	.byte	0x04, 0x05
        /*006a*/ 	.short	(.L_670 - .L_669)
.L_669:
        /*006c*/ 	.word	0x00000100
        /*0070*/ 	.word	0x00000001
        /*0074*/ 	.word	0x00000001


	//----- nvinfo : EIATTR_CRS_STACK_SIZE
	.align		4
.L_670:
        /*0078*/ 	.byte	0x04, 0x1e
        /*007a*/ 	.short	(.L_672 - .L_671)
.L_671:
        /*007c*/ 	.word	0x00000000
.L_672:


//--------------------- .nv.info._ZN7cutlass13device_kernelIN5flash19enable_sm80_to_sm89INS1_16FlashAttnBwdSm80INS1_25CollectiveMainloopBwdSm80ILi1ELi1EN4cute5tupleIJNS5_1CILi64EEES8_NS7_ILi192EEEEEENS_6half_tEfNS_4arch4Sm80ELb1ELb0ELb1ELb1ELb1ELb0ELb0ELb0ELi2ELi2ELi2ELi2ELb1EEENS1_21CollectiveEpilogueBwdISA_SB_SD_Li256ELb1ELb0ELi4EEENS1_25SingleTileBwdLPTSchedulerILb1ELi64ELb1EEEEEEEEEvNT_6ParamsE --------------------------
	.section	.nv.info._ZN7cutlass13device_kernelIN5flash19enable_sm80_to_sm89INS1_16FlashAttnBwdSm80INS1_25CollectiveMainloopBwdSm80ILi1ELi1EN4cute5tupleIJNS5_1CILi64EEES8_NS7_ILi192EEEEEENS_6half_tEfNS_4arch4Sm80ELb1ELb0ELb1ELb1ELb1ELb0ELb0ELb0ELi2ELi2ELi2ELi2ELb1EEENS1_21CollectiveEpilogueBwdISA_SB_SD_Li256ELb1ELb0ELi4EEENS1_25SingleTileBwdLPTSchedulerILb1ELi64ELb1EEEEEEEEEvNT_6ParamsE,"",@"SHT_CUDA_INFO"
	.sectionflags	@""
	.align	4


	//----- nvinfo : EIATTR_CUDA_API_VERSION
	.align		4
        /*0000*/ 	.byte	0x04, 0x37
        /*0002*/ 	.short	(.L_674 - .L_673)
.L_673:
        /*0004*/ 	.word	0x00000082


	//----- nvinfo : EIATTR_SW2861232_WAR
	.align		4
.L_674:
        /*0008*/ 	.byte	0x01, 0x35
	.zero		2


	//----- nvinfo : EIATTR_PARAM_CBANK
	.align		4
        /*000c*/ 	.byte	0x04, 0x0a
        /*000e*/ 	.short	(.L_676 - .L_675)
	.align		4
.L_675:
        /*0010*/ 	.word	index@(.nv.constant0._ZN7cutlass13device_kernelIN5flash19enable_sm80_to_sm89INS1_16FlashAttnBwdSm80INS1_25CollectiveMainloopBwdSm80ILi1ELi1EN4cute5tupleIJNS5_1CILi64EEES8_NS7_ILi192EEEEEENS_6half_tEfNS_4arch4Sm80ELb1ELb0ELb1ELb1ELb1ELb0ELb0ELb0ELi2ELi2ELi2ELi2ELb1EEENS1_21CollectiveEpilogueBwdISA_SB_SD_Li256ELb1ELb0ELi4EEENS1_25SingleTileBwdLPTSchedulerILb1ELi64ELb1EEEEEEEEEvNT_6ParamsE)
        /*0014*/ 	.short	0x0160
        /*0016*/ 	.short	0x0288


	//----- nvinfo : EIATTR_CBANK_PARAM_SIZE
	.align		4
.L_676:
        /*0018*/ 	.byte	0x03, 0x19
        /*001a*/ 	.short	0x0288


	//----- nvinfo : EIATTR_KPARAM_INFO
	.align		4
        /*001c*/ 	.byte	0x04, 0x17
        /*001e*/ 	.short	(.L_678 - .L_677)
.L_677:
        /*0020*/ 	.word	0x00000000
        /*0024*/ 	.short	0x0000
        /*0026*/ 	.short	0x0000
        /*0028*/ 	.byte	0x00, 0xf0, 0x21, 0x0a


	//----- nvinfo : EIATTR_MAXREG_COUNT
	.align		4
.L_678:
        /*002c*/ 	.byte	0x03, 0x1b
        /*002e*/ 	.short	0x00ff


	//----- nvinfo : EIATTR_NUM_BARRIERS
	.align		4
        /*0030*/ 	.byte	0x02, 0x4c
        /*0032*/ 	.byte	0x02
	.zero		1


	//----- nvinfo : EIATTR_ANNOTATIONS
	.align		4
        /*0034*/ 	.byte	0x04, 0x55
        /*0036*/ 	.short	(.L_680 - .L_679)


	//   ....[0]....
.L_679:
        /*0038*/ 	.word	0x00000001
        /*003c*/ 	.byte	0xb0, 0x2e, 0x00, 0x00, 0x01, 0x00, 0x00, 0x00, 0x90, 0x57, 0x00, 0x00


	//----- nvinfo : EIATTR_MERCURY_ISA_VERSION
	.align		4
.L_680:
        /*0048*/ 	.byte	0x03, 0x5f
        /*004a*/ 	.short	0x0000


	//----- nvinfo : EIATTR_COOP_GROUP_MASK_REGIDS
	.align		4
        /*004c*/ 	.byte	0x04, 0x29
        /*004e*/ 	.short	(.L_682 - .L_681)


	//   ....[0]....
.L_681:
        /*0050*/ 	.word	0xffffffff


	//----- nvinfo : EIATTR_COOP_GROUP_INSTR_OFFSETS
	.align		4
.L_682:
        /*0054*/ 	.byte	0x04, 0x28
        /*0056*/ 	.short	(.L_684 - .L_683)


	//   ....[0]....
.L_683:
        /*0058*/ 	.word	0x00000060


	//----- nvinfo : EIATTR_EXIT_INSTR_OFFSETS
	.align		4
.L_684:
        /*005c*/ 	.byte	0x04, 0x1c
        /*005e*/ 	.short	(.L_686 - .L_685)


	//   ....[0]....
.L_685:
        /*0060*/ 	.word	0x000009f0


	//   ....[1]....
        /*0064*/ 	.word	0x00007130


	//   ....[2]....
        /*0068*/ 	.word	0x00007230


	//   ....[3]....
        /*006c*/ 	.word	0x00007250


	//   ....[4]....
        /*0070*/ 	.word	0x00007a00


	//   ....[5]....
        /*0074*/ 	.word	0x00007af0


	//   ....[6]....
        /*0078*/ 	.word	0x00007b10


	//----- nvinfo : EIATTR_MAX_THREADS
	.align		4
.L_686:
        /*007c*/ 	.byte	0x04, 0x05
        /*007e*/ 	.short	(.L_688 - .L_687)
.L_687:
        /*0080*/ 	.word	0x00000100
        /*0084*/ 	.word	0x00000001
        /*0088*/ 	.word	0x00000001


	//----- nvinfo : EIATTR_CRS_STACK_SIZE
	.align		4
.L_688:
        /*008c*/ 	.byte	0x04, 0x1e
        /*008e*/ 	.short	(.L_690 - .L_689)
.L_689:
        /*0090*/ 	.word	0x00000000
.L_690:


//--------------------- .nv.info._ZN7cutlass13device_kernelIN5flash19enable_sm80_to_sm89INS1_16FlashAttnBwdSm80INS1_25CollectiveMainloopBwdSm80ILi1ELi1EN4cute5tupleIJNS5_1CILi64EEES8_NS7_ILi192EEEEEENS_6half_tEfNS_4arch4Sm80ELb1ELb0ELb1ELb1ELb0ELb0ELb0ELb0ELi2ELi2ELi2ELi2ELb1EEENS1_24CollectiveEpilogueBwdGQAISA_fSD_Li256ELb1ELb0EEENS1_25SingleTileBwdLPTSchedulerILb1ELi64ELb0EEEEEEEEEvNT_6ParamsE --------------------------
	.section	.nv.info._ZN7cutlass13device_kernelIN5flash19enable_sm80_to_sm89INS1_16FlashAttnBwdSm80INS1_25CollectiveMainloopBwdSm80ILi1ELi1EN4cute5tupleIJNS5_1CILi64EEES8_NS7_ILi192EEEEEENS_6half_tEfNS_4arch4Sm80ELb1ELb0ELb1ELb1ELb0ELb0ELb0ELb0ELi2ELi2ELi2ELi2ELb1EEENS1_24CollectiveEpilogueBwdGQAISA_fSD_Li256ELb1ELb0EEENS1_25SingleTileBwdLPTSchedulerILb1ELi64ELb0EEEEEEEEEvNT_6ParamsE,"",@"SHT_CUDA_INFO"
	.sectionflags	@""
	.align	4


	//----- nvinfo : EIATTR_CUDA_API_VERSION
	.align		4
        /*0000*/ 	.byte	0x04, 0x37
        /*0002*/ 	.short	(.L_692 - .L_691)
.L_691:
        /*0004*/ 	.word	0x00000082


	//----- nvinfo : EIATTR_SW2861232_WAR
	.align		4
.L_692:
        /*0008*/ 	.byte	0x01, 0x35
	.zero		2


	//----- nvinfo : EIATTR_PARAM_CBANK
	.align		4
        /*000c*/ 	.byte	0x04, 0x0a
        /*000e*/ 	.short	(.L_694 - .L_693)
	.align		4
.L_693:
        /*0010*/ 	.word	index@(.nv.constant0._ZN7cutlass13device_kernelIN5flash19enable_sm80_to_sm89INS1_16FlashAttnBwdSm80INS1_25CollectiveMainloopBwdSm80ILi1ELi1EN4cute5tupleIJNS5_1CILi64EEES8_NS7_ILi192EEEEEENS_6half_tEfNS_4arch4Sm80ELb1ELb0ELb1ELb1ELb0ELb0ELb0ELb0ELi2ELi2ELi2ELi2ELb1EEENS1_24CollectiveEpilogueBwdGQAISA_fSD_Li256ELb1ELb0EEENS1_25SingleTileBwdLPTSchedulerILb1ELi64ELb0EEEEEEEEEvNT_6ParamsE)
        /*0014*/ 	.short	0x0160
        /*0016*/ 	.short	0x0290


	//----- nvinfo : EIATTR_CBANK_PARAM_SIZE
	.align		4
.L_694:
        /*0018*/ 	.byte	0x03, 0x19
        /*001a*/ 	.short	0x0290


	//----- nvinfo : EIATTR_KPARAM_INFO
	.align		4
        /*001c*/ 	.byte	0x04, 0x17
        /*001e*/ 	.short	(.L_696 - .L_695)
.L_695:
        /*0020*/ 	.word	0x00000000
        /*0024*/ 	.short	0x0000
        /*0026*/ 	.short	0x0000
        /*0028*/ 	.byte	0x00, 0xf0, 0x41, 0x0a


	//----- nvinfo : EIATTR_MAXREG_COUNT
	.align		4
.L_696:
        /*002c*/ 	.byte	0x03, 0x1b
        /*002e*/ 	.short	0x00ff


	//----- nvinfo : EIATTR_NUM_BARRIERS
	.align		4
        /*0030*/ 	.byte	0x02, 0x4c
        /*0032*/ 	.byte	0x02
	.zero		1


	//----- nvinfo : EIATTR_ANNOTATIONS
	.align		4
        /*0034*/ 	.byte	0x04, 0x55
        /*0036*/ 	.short	(.L_698 - .L_697)


	//   ....[0]....
.L_697:
        /*0038*/ 	.word	0x00000001
        /*003c*/ 	.byte	0x20, 0x05, 0x00, 0x00, 0x01, 0x00, 0x00, 0x00, 0xd0, 0x09, 0x00, 0x00, 0x01, 0x00, 0x00, 0x00
        /*004c*/ 	.byte	0xe0, 0x09, 0x00, 0x00, 0x01, 0x00, 0x00, 0x00, 0x50, 0x5f, 0x00, 0x00


	//----- nvinfo : EIATTR_MERCURY_ISA_VERSION
	.align		4
.L_698:
        /*0058*/ 	.byte	0x03, 0x5f
        /*005a*/ 	.short	0x0000


	//----- nvinfo : EIATTR_COOP_GROUP_MASK_REGIDS
	.align		4
        /*005c*/ 	.byte	0x04, 0x29
        /*005e*/ 	.short	(.L_700 - .L_699)


	//   ....[0]....
.L_699:
        /*0060*/ 	.word	0xffffffff


	//----- nvinfo : EIATTR_COOP_GROUP_INSTR_OFFSETS
	.align		4
.L_700:
        /*0064*/ 	.byte	0x04, 0x28
        /*0066*/ 	.short	(.L_702 - .L_701)


	//   ....[0]....
.L_701:
        /*0068*/ 	.word	0x00000060


	//----- nvinfo : EIATTR_EXIT_INSTR_OFFSETS
	.align		4
.L_702:
        /*006c*/ 	.byte	0x04, 0x1c
        /*006e*/ 	.short	(.L_704 - .L_703)


	//   ....[0]....
.L_703:
        /*0070*/ 	.word	0x00000a00


	//   ....[1]....
        /*0074*/ 	.word	0x00005f40


	//   ....[2]....
        /*0078*/ 	.word	0x000068b0


	//----- nvinfo : EIATTR_MAX_THREADS
	.align		4
.L_704:
        /*007c*/ 	.byte	0x04, 0x05
        /*007e*/ 	.short	(.L_706 - .L_705)
.L_705:
        /*0080*/ 	.word	0x00000100
        /*0084*/ 	.word	0x00000001
        /*0088*/ 	.word	0x00000001
.L_706:


//--------------------- .nv.info._ZN7cutlass13device_kernelIN5flash19enable_sm80_to_sm89INS1_16FlashAttnBwdSm80INS1_25CollectiveMainloopBwdSm80ILi1ELi1EN4cute5tupleIJNS5_1CILi64EEES8_NS7_ILi192EEEEEENS_6half_tEfNS_4arch4Sm80ELb1ELb0ELb1ELb1ELb1ELb0ELb0ELb0ELi2ELi2ELi2ELi2ELb1EEENS1_24CollectiveEpilogueBwdGQAISA_fSD_Li256ELb1ELb1EEENS1_25SingleTileBwdLPTSchedulerILb1ELi64ELb1EEEEEEEEEvNT_6ParamsE --------------------------
	.section	.nv.info._ZN7cutlass13device_kernelIN5flash19enable_sm80_to_sm89INS1_16FlashAttnBwdSm80INS1_25CollectiveMainloopBwdSm80ILi1ELi1EN4cute5tupleIJNS5_1CILi64EEES8_NS7_ILi192EEEEEENS_6half_tEfNS_4arch4Sm80ELb1ELb0ELb1ELb1ELb1ELb0ELb0ELb0ELi2ELi2ELi2ELi2ELb1EEENS1_24CollectiveEpilogueBwdGQAISA_fSD_Li256ELb1ELb1EEENS1_25SingleTileBwdLPTSchedulerILb1ELi64ELb1EEEEEEEEEvNT_6ParamsE,"",@"SHT_CUDA_INFO"
	.sectionflags	@""
	.align	4


	//----- nvinfo : EIATTR_CUDA_API_VERSION
	.align		4
        /*0000*/ 	.byte	0x04, 0x37
        /*0002*/ 	.short	(.L_708 - .L_707)
.L_707:
        /*0004*/ 	.word	0x00000082


	//----- nvinfo : EIATTR_SW2861232_WAR
	.align		4
.L_708:
        /*0008*/ 	.byte	0x01, 0x35
	.zero		2


	//----- nvinfo : EIATTR_PARAM_CBANK
	.align		4
        /*000c*/ 	.byte	0x04, 0x0a
        /*000e*/ 	.short	(.L_710 - .L_709)
	.align		4
.L_709:
        /*0010*/ 	.word	index@(.nv.constant0._ZN7cutlass13device_kernelIN5flash19enable_sm80_to_sm89INS1_16FlashAttnBwdSm80INS1_25CollectiveMainloopBwdSm80ILi1ELi1EN4cute5tupleIJNS5_1CILi64EEES8_NS7_ILi192EEEEEENS_6half_tEfNS_4arch4Sm80ELb1ELb0ELb1ELb1ELb1ELb0ELb0ELb0ELi2ELi2ELi2ELi2ELb1EEENS1_24CollectiveEpilogueBwdGQAISA_fSD_Li256ELb1ELb1EEENS1_25SingleTileBwdLPTSchedulerILb1ELi64ELb1EEEEEEEEEvNT_6ParamsE)
        /*0014*/ 	.short	0x0160
        /*0016*/ 	.short	0x0290


	//----- nvinfo : EIATTR_CBANK_PARAM_SIZE
	.align		4
.L_710:
        /*0018*/ 	.byte	0x03, 0x19
        /*001a*/ 	.short	0x0290


	//----- nvinfo : EIATTR_KPARAM_INFO
	.align		4
        /*001c*/ 	.byte	0x04, 0x17
        /*001e*/ 	.short	(.L_712 - .L_711)
.L_711:
        /*0020*/ 	.word	0x00000000
        /*0024*/ 	.short	0x0000
        /*0026*/ 	.short	0x0000
        /*0028*/ 	.byte	0x00, 0xf0, 0x41, 0x0a


	//----- nvinfo : EIATTR_MAXREG_COUNT
	.align		4
.L_712:
        /*002c*/ 	.byte	0x03, 0x1b
        /*002e*/ 	.short	0x00ff


	//----- nvinfo : EIATTR_NUM_BARRIERS
	.align		4
        /*0030*/ 	.byte	0x02, 0x4c
        /*0032*/ 	.byte	0x02
	.zero		1


	//----- nvinfo : EIATTR_MERCURY_ISA_VERSION
	.align		4
        /*0034*/ 	.byte	0x03, 0x5f
        /*0036*/ 	.short	0x0000


	//----- nvinfo : EIATTR_COOP_GROUP_MASK_REGIDS
	.align		4
        /*0038*/ 	.byte	0x04, 0x29
        /*003a*/ 	.short	(.L_714 - .L_713)


	//   ....[0]....
.L_713:
        /*003c*/ 	.word	0xffffffff


	//   ....[1]....
        /*0040*/ 	.word	0xffffffff


	//   ....[2]....
        /*0044*/ 	.word	0xffffffff


	//   ....[3]....
        /*0048*/ 	.word	0xffffffff


	//   ....[4]....
        /*004c*/ 	.word	0xffffffff


	//   ....[5]....
        /*0050*/ 	.word	0xffffffff


	//   ....[6]....
        /*0054*/ 	.word	0xffffffff


	//   ....[7]....
        /*0058*/ 	.word	0xffffffff


	//   ....[8]....
        /*005c*/ 	.word	0xffffffff


	//----- nvinfo : EIATTR_COOP_GROUP_INSTR_OFFSETS
	.align		4
.L_714:
        /*0060*/ 	.byte	0x04, 0x28
        /*0062*/ 	.short	(.L_716 - .L_715)


	//   ....[0]....
.L_715:
        /*0064*/ 	.word	0x00000050


	//   ....[1]....
        /*0068*/ 	.word	0x00006510


	//   ....[2]....
        /*006c*/ 	.word	0x00006550


	//   ....[3]....
        /*0070*/ 	.word	0x000069b0


	//   ....[4]....
        /*0074*/ 	.word	0x000069c0


	//   ....[5]....
        /*0078*/ 	.word	0x00006b80


	//   ....[6]....
        /*007c*/ 	.word	0x00006c80


	//   ....[7]....
        /*0080*/ 	.word	0x00006fb0


	//   ....[8]....
        /*0084*/ 	.word	0x00006fc0


	//----- nvinfo : EIATTR_EXIT_INSTR_OFFSETS
	.align		4
.L_716:
        /*0088*/ 	.byte	0x04, 0x1c
        /*008a*/ 	.short	(.L_718 - .L_717)


	//   ....[0]....
.L_717:
        /*008c*/ 	.word	0x000009c0


	//   ....[1]....
        /*0090*/ 	.word	0x00006120


	//   ....[2]....
        /*0094*/ 	.word	0x00006fd0


	//   ....[3]....
        /*0098*/ 	.word	0x00007070


	//----- nvinfo : EIATTR_MAX_THREADS
	.align		4
.L_718:
        /*009c*/ 	.byte	0x04, 0x05
        /*009e*/ 	.short	(.L_720 - .L_719)
.L_719:
        /*00a0*/ 	.word	0x00000100
        /*00a4*/ 	.word	0x00000001
        /*00a8*/ 	.word	0x00000001


	//----- nvinfo : EIATTR_CRS_STACK_SIZE
	.align		4
.L_720:
        /*00ac*/ 	.byte	0x04, 0x1e
        /*00ae*/ 	.short	(.L_722 - .L_721)
.L_721:
        /*00b0*/ 	.word	0x00000000
.L_722:


//--------------------- .nv.info._ZN7cutlass13device_kernelIN5flash19enable_sm80_to_sm89INS1_16FlashAttnBwdSm80INS1_25CollectiveMainloopBwdSm80ILi2ELi1EN4cute5tupleIJNS5_1CILi64EEENS7_ILi80EEENS7_ILi192EEEEEENS_6half_tEfNS_4arch4Sm80ELb0ELb0ELb1ELb0ELb0ELb0ELb1ELb0ELi2ELi4ELi2ELi2ELb0EEENS1_21CollectiveEpilogueBwdISB_SC_SE_Li256ELb0ELb1ELi4EEENS1_19SingleTileSchedulerILb0ELb0ELb0ELi80EEEEEEEEEvNT_6ParamsE --------------------------
	.section	.nv.info._ZN7cutlass13device_kernelIN5flash19enable_sm80_to_sm89INS1_16FlashAttnBwdSm80INS1_25CollectiveMainloopBwdSm80ILi2ELi1EN4cute5tupleIJNS5_1CILi64EEENS7_ILi80EEENS7_ILi192EEEEEENS_6half_tEfNS_4arch4Sm80ELb0ELb0ELb1ELb0ELb0ELb0ELb1ELb0ELi2ELi4ELi2ELi2ELb0EEENS1_21CollectiveEpilogueBwdISB_SC_SE_Li256ELb0ELb1ELi4EEENS1_19SingleTileSchedulerILb0ELb0ELb0ELi80EEEEEEEEEvNT_6ParamsE,"",@"SHT_CUDA_INFO"
	.sectionflags	@""
	.align	4


	//----- nvinfo : EIATTR_CUDA_API_VERSION
	.align		4
        /*0000*/ 	.byte	0x04, 0x37
        /*0002*/ 	.short	(.L_724 - .L_723)
.L_723:
        /*0004*/ 	.word	0x00000082


	//----- nvinfo : EIATTR_SW2861232_WAR
	.align		4
.L_724:
        /*0008*/ 	.byte	0x01, 0x35
	.zero		2


	//----- nvinfo : EIATTR_PARAM_CBANK
	.align		4
        /*000c*/ 	.byte	0x04, 0x0a
        /*000e*/ 	.short	(.L_726 - .L_725)
	.align		4
.L_725:
        /*0010*/ 	.word	index@(.nv.constant0._ZN7cutlass13device_kernelIN5flash19enable_sm80_to_sm89INS1_16FlashAttnBwdSm80INS1_25CollectiveMainloopBwdSm80ILi2ELi1EN4cute5tupleIJNS5_1CILi64EEENS7_ILi80EEENS7_ILi192EEEEEENS_6half_tEfNS_4arch4Sm80ELb0ELb0ELb1ELb0ELb0ELb0ELb1ELb0ELi2ELi4ELi2ELi2ELb0EEENS1_21CollectiveEpilogueBwdISB_SC_SE_Li256ELb0ELb1ELi4EEENS1_19SingleTileSchedulerILb0ELb0ELb0ELi80EEEEEEEEEvNT_6ParamsE)
        /*0014*/ 	.short	0x0160
        /*0016*/ 	.short	0x0270


	//----- nvinfo : EIATTR_CBANK_PARAM_SIZE
	.align		4
.L_726:
        /*0018*/ 	.byte	0x03, 0x19
        /*001a*/ 	.short	0x0270


	//----- nvinfo : EIATTR_KPARAM_INFO
	.align		4
        /*001c*/ 	.byte	0x04, 0x17
        /*001e*/ 	.short	(.L_728 - .L_727)
.L_727:
        /*0020*/ 	.word	0x00000000
        /*0024*/ 	.short	0x0000
        /*0026*/ 	.short	0x0000
        /*0028*/ 	.byte	0x00, 0xf0, 0xc1, 0x09


	//----- nvinfo : EIATTR_MAXREG_COUNT
	.align		4
.L_728:
        /*002c*/ 	.byte	0x03, 0x1b
        /*002e*/ 	.short	0x00ff


	//----- nvinfo : EIATTR_NUM_BARRIERS
	.align		4
        /*0030*/ 	.byte	0x02, 0x4c
        /*0032*/ 	.byte	0x02
	.zero		1


	//----- nvinfo : EIATTR_ANNOTATIONS
	.align		4
        /*0034*/ 	.byte	0x04, 0x55
        /*0036*/ 	.short	(.L_730 - .L_729)


	//   ....[0]....
.L_729:
        /*0038*/ 	.word	0x00000001
        /*003c*/ 	.byte	0xa0, 0x09, 0x00, 0x00, 0x01, 0x00, 0x00, 0x00, 0x90, 0x1c, 0x00, 0x00, 0x01, 0x00, 0x00, 0x00
        /*004c*/ 	.byte	0xf0, 0x1c, 0x00, 0x00, 0x01, 0x00, 0x00, 0x00, 0x40, 0x30, 0x00, 0x00, 0x01, 0x00, 0x00, 0x00
        /*005c*/ 	.byte	0x50, 0x54, 0x00, 0x00, 0x01, 0x00, 0x00, 0x00, 0xc0, 0x57, 0x00, 0x00


	//----- nvinfo : EIATTR_MERCURY_ISA_VERSION
	.align		4
.L_730:
        /*0068*/ 	.byte	0x03, 0x5f
        /*006a*/ 	.short	0x0000


	//----- nvinfo : EIATTR_EXIT_INSTR_OFFSETS
	.align		4
        /*006c*/ 	.byte	0x04, 0x1c
        /*006e*/ 	.short	(.L_732 - .L_731)


	//   ....[0]....
.L_731:
        /*0070*/ 	.word	0x00000040


	//   ....[1]....
        /*0074*/ 	.word	0x000098c0


	//   ....[2]....
        /*0078*/ 	.word	0x000099c0


	//   ....[3]....
        /*007c*/ 	.word	0x000099e0


	//----- nvinfo : EIATTR_CTAIDZ_USED
	.align		4
.L_732:
        /*0080*/ 	.byte	0x01, 0x04
	.zero		2


	//----- nvinfo : EIATTR_MAX_THREADS
	.align		4
        /*0084*/ 	.byte	0x04, 0x05
        /*0086*/ 	.short	(.L_734 - .L_733)
.L_733:
        /*0088*/ 	.word	0x00000100
        /*008c*/ 	.word	0x00000001
        /*0090*/ 	.word	0x00000001


	//----- nvinfo : EIATTR_CRS_STACK_SIZE
	.align		4
.L_734:
        /*0094*/ 	.byte	0x04, 0x1e
        /*0096*/ 	.short	(.L_736 - .L_735)
.L_735:
        /*0098*/ 	.word	0x00000000
.L_736:


//--------------------- .nv.info._ZN7cutlass13device_kernelIN5flash19enable_sm80_to_sm89INS1_16FlashAttnBwdSm80INS1_25CollectiveMainloopBwdSm80ILi2ELi1EN4cute5tupleIJNS5_1CILi64EEENS7_ILi80EEENS7_ILi192EEEEEENS_6half_tEfNS_4arch4Sm80ELb0ELb0ELb1ELb0ELb1ELb0ELb1ELb0ELi2ELi4ELi2ELi2ELb0EEENS1_21CollectiveEpilogueBwdISB_SC_SE_Li256ELb0ELb1ELi4EEENS1_19SingleTileSchedulerILb0ELb0ELb0ELi80EEEEEEEEEvNT_6ParamsE --------------------------
	.section	.nv.info._ZN7cutlass13device_kernelIN5flash19enable_sm80_to_sm89INS1_16FlashAttnBwdSm80INS1_25CollectiveMainloopBwdSm80ILi2ELi1EN4cute5tupleIJNS5_1CILi64EEENS7_ILi80EEENS7_ILi192EEEEEENS_6half_tEfNS_4arch4Sm80ELb0ELb0ELb1ELb0ELb1ELb0ELb1ELb0ELi2ELi4ELi2ELi2ELb0EEENS1_21CollectiveEpilogueBwdISB_SC_SE_Li256ELb0ELb1ELi4EEENS1_19SingleTileSchedulerILb0ELb0ELb0ELi80EEEEEEEEEvNT_6ParamsE,"",@"SHT_CUDA_INFO"
	.sectionflags	@""
	.align	4


	//----- nvinfo : EIATTR_CUDA_API_VERSION
	.align		4
        /*0000*/ 	.byte	0x04, 0x37
        /*0002*/ 	.short	(.L_738 - .L_737)
.L_737:
        /*0004*/ 	.word	0x00000082


	//----- nvinfo : EIATTR_SW2861232_WAR
	.align		4
.L_738:
        /*0008*/ 	.byte	0x01, 0x35
	.zero		2


	//----- nvinfo : EIATTR_PARAM_CBANK
	.align		4
        /*000c*/ 	.byte	0x04, 0x0a
        /*000e*/ 	.short	(.L_740 - .L_739)
	.align		4
.L_739:
        /*0010*/ 	.word	index@(.nv.constant0._ZN7cutlass13device_kernelIN5flash19enable_sm80_to_sm89INS1_16FlashAttnBwdSm80INS1_25CollectiveMainloopBwdSm80ILi2ELi1EN4cute5tupleIJNS5_1CILi64EEENS7_ILi80EEENS7_ILi192EEEEEENS_6half_tEfNS_4arch4Sm80ELb0ELb0ELb1ELb0ELb1ELb0ELb1ELb0ELi2ELi4ELi2ELi2ELb0EEENS1_21CollectiveEpilogueBwdISB_SC_SE_Li256ELb0ELb1ELi4EEENS1_19SingleTileSchedulerILb0ELb0ELb0ELi80EEEEEEEEEvNT_6ParamsE)
        /*0014*/ 	.short	0x0160
        /*0016*/ 	.short	0x0270


	//----- nvinfo : EIATTR_CBANK_PARAM_SIZE
	.align		4
.L_740:
        /*0018*/ 	.byte	0x03, 0x19
        /*001a*/ 	.short	0x0270


	//----- nvinfo : EIATTR_KPARAM_INFO
	.align		4
        /*001c*/ 	.byte	0x04, 0x17
        /*001e*/ 	.short	(.L_742 - .L_741)
.L_741:
        /*0020*/ 	.word	0x00000000
        /*0024*/ 	.short	0x0000
        /*0026*/ 	.short	0x0000
        /*0028*/ 	.byte	0x00, 0xf0, 0xc1, 0x09


	//----- nvinfo : EIATTR_MAXREG_COUNT
	.align		4
.L_742:
        /*002c*/ 	.byte	0x03, 0x1b
        /*002e*/ 	.short	0x00ff


	//----- nvinfo : EIATTR_NUM_BARRIERS
	.align		4
        /*0030*/ 	.byte	0x02, 0x4c
        /*0032*/ 	.byte	0x02
	.zero		1


	//----- nvinfo : EIATTR_ANNOTATIONS
	.align		4
        /*0034*/ 	.byte	0x04, 0x55
        /*0036*/ 	.short	(.L_744 - .L_743)


	//   ....[0]....
.L_743:
        /*0038*/ 	.word	0x00000001
        /*003c*/ 	.byte	0xa0, 0x09, 0x00, 0x00, 0x01, 0x00, 0x00, 0x00, 0x90, 0x1c, 0x00, 0x00, 0x01, 0x00, 0x00, 0x00
        /*004c*/ 	.byte	0xf0, 0x1c, 0x00, 0x00, 0x01, 0x00, 0x00, 0x00, 0x40, 0x30, 0x00, 0x00, 0x01, 0x00, 0x00, 0x00
        /*005c*/ 	.byte	0x50, 0x54, 0x00, 0x00, 0x01, 0x00, 0x00, 0x00, 0xc0, 0x57, 0x00, 0x00


	//----- nvinfo : EIATTR_MERCURY_ISA_VERSION
	.align		4
.L_744:
        /*0068*/ 	.byte	0x03, 0x5f
        /*006a*/ 	.short	0x0000


	//----- nvinfo : EIATTR_EXIT_INSTR_OFFSETS
	.align		4
        /*006c*/ 	.byte	0x04, 0x1c
        /*006e*/ 	.short	(.L_746 - .L_745)


	//   ....[0]....
.L_745:
        /*0070*/ 	.word	0x00000040


	//   ....[1]....
        /*0074*/ 	.word	0x000098c0


	//   ....[2]....
        /*0078*/ 	.word	0x000099c0


	//   ....[3]....
        /*007c*/ 	.word	0x000099e0


	//----- nvinfo : EIATTR_CTAIDZ_USED
	.align		4
.L_746:
        /*0080*/ 	.byte	0x01, 0x04
	.zero		2


	//----- nvinfo : EIATTR_MAX_THREADS
	.align		4
        /*0084*/ 	.byte	0x04, 0x05
        /*0086*/ 	.short	(.L_748 - .L_747)
.L_747:
        /*0088*/ 	.word	0x00000100
        /*008c*/ 	.word	0x00000001
        /*0090*/ 	.word	0x00000001


	//----- nvinfo : EIATTR_CRS_STACK_SIZE
	.align		4
.L_748:
        /*0094*/ 	.byte	0x04, 0x1e
        /*0096*/ 	.short	(.L_750 - .L_749)
.L_749:
        /*0098*/ 	.word	0x00000000
.L_750:


//--------------------- .nv.info._ZN7cutlass13device_kernelIN5flash19enable_sm80_to_sm89INS1_16FlashAttnBwdSm80INS1_25CollectiveMainloopBwdSm80ILi2ELi1EN4cute5tupleIJNS5_1CILi64EEENS7_ILi80EEENS7_ILi192EEEEEENS_6half_tEfNS_4arch4Sm80ELb0ELb0ELb1ELb0ELb0ELb0ELb1ELb0ELi2ELi4ELi2ELi2ELb0EEENS1_24CollectiveEpilogueBwdGQAISB_fSE_Li256ELb0ELb0EEENS1_19SingleTileSchedulerILb0ELb0ELb0ELi80EEEEEEEEEvNT_6ParamsE --------------------------
	.section	.nv.info._ZN7cutlass13device_kernelIN5flash19enable_sm80_to_sm89INS1_16FlashAttnBwdSm80INS1_25CollectiveMainloopBwdSm80ILi2ELi1EN4cute5tupleIJNS5_1CILi64EEENS7_ILi80EEENS7_ILi192EEEEEENS_6half_tEfNS_4arch4Sm80ELb0ELb0ELb1ELb0ELb0ELb0ELb1ELb0ELi2ELi4ELi2ELi2ELb0EEENS1_24CollectiveEpilogueBwdGQAISB_fSE_Li256ELb0ELb0EEENS1_19SingleTileSchedulerILb0ELb0ELb0ELi80EEEEEEEEEvNT_6ParamsE,"",@"SHT_CUDA_INFO"
	.sectionflags	@""
	.align	4


	//----- nvinfo : EIATTR_CUDA_API_VERSION
	.align		4
        /*0000*/ 	.byte	0x04, 0x37
        /*0002*/ 	.short	(.L_752 - .L_751)
.L_751:
        /*0004*/ 	.word	0x00000082


	//----- nvinfo : EIATTR_SW2861232_WAR
	.align		4
.L_752:
        /*0008*/ 	.byte	0x01, 0x35
	.zero		2


	//----- nvinfo : EIATTR_PARAM_CBANK
	.align		4
        /*000c*/ 	.byte	0x04, 0x0a
        /*000e*/ 	.short	(.L_754 - .L_753)
	.align		4
.L_753:
        /*0010*/ 	.word	index@(.nv.constant0._ZN7cutlass13device_kernelIN5flash19enable_sm80_to_sm89INS1_16FlashAttnBwdSm80INS1_25CollectiveMainloopBwdSm80ILi2ELi1EN4cute5tupleIJNS5_1CILi64EEENS7_ILi80EEENS7_ILi192EEEEEENS_6half_tEfNS_4arch4Sm80ELb0ELb0ELb1ELb0ELb0ELb0ELb1ELb0ELi2ELi4ELi2ELi2ELb0EEENS1_24CollectiveEpilogueBwdGQAISB_fSE_Li256ELb0ELb0EEENS1_19SingleTileSchedulerILb0ELb0ELb0ELi80EEEEEEEEEvNT_6ParamsE)
        /*0014*/ 	.short	0x0160
        /*0016*/ 	.short	0x0278


	//----- nvinfo : EIATTR_CBANK_PARAM_SIZE
	.align		4
.L_754:
        /*0018*/ 	.byte	0x03, 0x19
        /*001a*/ 	.short	0x0278


	//----- nvinfo : EIATTR_KPARAM_INFO
	.align		4
        /*001c*/ 	.byte	0x04, 0x17
        /*001e*/ 	.short	(.L_756 - .L_755)
.L_755:
        /*0020*/ 	.word	0x00000000
        /*0024*/ 	.short	0x0000
        /*0026*/ 	.short	0x0000
        /*0028*/ 	.byte	0x00, 0xf0, 0xe1, 0x09


	//----- nvinfo : EIATTR_MAXREG_COUNT
	.align		4
.L_756:
        /*002c*/ 	.byte	0x03, 0x1b
        /*002e*/ 	.short	0x00ff


	//----- nvinfo : EIATTR_NUM_BARRIERS
	.align		4
        /*0030*/ 	.byte	0x02, 0x4c
        /*0032*/ 	.byte	0x02
	.zero		1


	//----- nvinfo : EIATTR_ANNOTATIONS
	.align		4
        /*0034*/ 	.byte	0x04, 0x55
        /*0036*/ 	.short	(.L_758 - .L_757)


	//   ....[0]....
.L_757:
        /*0038*/ 	.word	0x00000001
        /*003c*/ 	.byte	0x80, 0x08, 0x00, 0x00, 0x01, 0x00, 0x00, 0x00, 0x00, 0x11, 0x00, 0x00, 0x01, 0x00, 0x00, 0x00
        /*004c*/ 	.byte	0x90, 0x1d, 0x00, 0x00, 0x01, 0x00, 0x00, 0x00, 0x00, 0x1e, 0x00, 0x00, 0x01, 0x00, 0x00, 0x00
        /*005c*/ 	.byte	0x20, 0x30, 0x00, 0x00, 0x01, 0x00, 0x00, 0x00, 0x80, 0x30, 0x00, 0x00, 0x01, 0x00, 0x00, 0x00
        /*006c*/ 	.byte	0x50, 0x4f, 0x00, 0x00, 0x01, 0x00, 0x00, 0x00, 0x30, 0x54, 0x00, 0x00


	//----- nvinfo : EIATTR_MERCURY_ISA_VERSION
	.align		4
.L_758:
        /*0078*/ 	.byte	0x03, 0x5f
        /*007a*/ 	.short	0x0000


	//----- nvinfo : EIATTR_EXIT_INSTR_OFFSETS
	.align		4
        /*007c*/ 	.byte	0x04, 0x1c
        /*007e*/ 	.short	(.L_760 - .L_759)


	//   ....[0]....
.L_759:
        /*0080*/ 	.word	0x00000040


	//   ....[1]....
        /*0084*/ 	.word	0x000070c0


	//----- nvinfo : EIATTR_CTAIDZ_USED
	.align		4
.L_760:
        /*0088*/ 	.byte	0x01, 0x04
	.zero		2


	//----- nvinfo : EIATTR_MAX_THREADS
	.align		4
        /*008c*/ 	.byte	0x04, 0x05
        /*008e*/ 	.short	(.L_762 - .L_761)
.L_761:
        /*0090*/ 	.word	0x00000100
        /*0094*/ 	.word	0x00000001
        /*0098*/ 	.word	0x00000001
.L_762:


//--------------------- .nv.info._ZN7cutlass13device_kernelIN5flash19enable_sm80_to_sm89INS1_16FlashAttnBwdSm80INS1_25CollectiveMainloopBwdSm80ILi2ELi1EN4cute5tupleIJNS5_1CILi64EEENS7_ILi80EEENS7_ILi192EEEEEENS_6half_tEfNS_4arch4Sm80ELb0ELb0ELb1ELb0ELb1ELb0ELb1ELb0ELi2ELi4ELi2ELi2ELb0EEENS1_24CollectiveEpilogueBwdGQAISB_fSE_Li256ELb0ELb1EEENS1_19SingleTileSchedulerILb0ELb0ELb0ELi80EEEEEEEEEvNT_6ParamsE --------------------------
	.section	.nv.info._ZN7cutlass13device_kernelIN5flash19enable_sm80_to_sm89INS1_16FlashAttnBwdSm80INS1_25CollectiveMainloopBwdSm80ILi2ELi1EN4cute5tupleIJNS5_1CILi64EEENS7_ILi80EEENS7_ILi192EEEEEENS_6half_tEfNS_4arch4Sm80ELb0ELb0ELb1ELb0ELb1ELb0ELb1ELb0ELi2ELi4ELi2ELi2ELb0EEENS1_24CollectiveEpilogueBwdGQAISB_fSE_Li256ELb0ELb1EEENS1_19SingleTileSchedulerILb0ELb0ELb0ELi80EEEEEEEEEvNT_6ParamsE,"",@"SHT_CUDA_INFO"
	.sectionflags	@""
	.align	4


	//----- nvinfo : EIATTR_CUDA_API_VERSION
	.align		4
        /*0000*/ 	.byte	0x04, 0x37
        /*0002*/ 	.short	(.L_764 - .L_763)
.L_763:
        /*0004*/ 	.word	0x00000082


	//----- nvinfo : EIATTR_SW2861232_WAR
	.align		4
.L_764:
        /*0008*/ 	.byte	0x01, 0x35
	.zero		2


	//----- nvinfo : EIATTR_PARAM_CBANK
	.align		4
        /*000c*/ 	.byte	0x04, 0x0a
        /*000e*/ 	.short	(.L_766 - .L_765)
	.align		4
.L_765:
        /*0010*/ 	.word	index@(.nv.constant0._ZN7cutlass13device_kernelIN5flash19enable_sm80_to_sm89INS1_16FlashAttnBwdSm80INS1_25CollectiveMainloopBwdSm80ILi2ELi1EN4cute5tupleIJNS5_1CILi64EEENS7_ILi80EEENS7_ILi192EEEEEENS_6half_tEfNS_4arch4Sm80ELb0ELb0ELb1ELb0ELb1ELb0ELb1ELb0ELi2ELi4ELi2ELi2ELb0EEENS1_24CollectiveEpilogueBwdGQAISB_fSE_Li256ELb0ELb1EEENS1_19SingleTileSchedulerILb0ELb0ELb0ELi80EEEEEEEEEvNT_6ParamsE)
        /*0014*/ 	.short	0x0160
        /*0016*/ 	.short	0x0278


	//----- nvinfo : EIATTR_CBANK_PARAM_SIZE
	.align		4
.L_766:
        /*0018*/ 	.byte	0x03, 0x19
        /*001a*/ 	.short	0x0278


	//----- nvinfo : EIATTR_KPARAM_INFO
	.align		4
        /*001c*/ 	.byte	0x04, 0x17
        /*001e*/ 	.short	(.L_768 - .L_767)
.L_767:
        /*0020*/ 	.word	0x00000000
        /*0024*/ 	.short	0x0000
        /*0026*/ 	.short	0x0000
        /*0028*/ 	.byte	0x00, 0xf0, 0xe1, 0x09


	//----- nvinfo : EIATTR_MAXREG_COUNT
	.align		4
.L_768:
        /*002c*/ 	.byte	0x03, 0x1b
        /*002e*/ 	.short	0x00ff


	//----- nvinfo : EIATTR_NUM_BARRIERS
	.align		4
        /*0030*/ 	.byte	0x02, 0x4c
        /*0032*/ 	.byte	0x02
	.zero		1


	//----- nvinfo : EIATTR_ANNOTATIONS
	.align		4
        /*0034*/ 	.byte	0x04, 0x55
        /*0036*/ 	.short	(.L_770 - .L_769)


	//   ....[0]....
.L_769:
        /*0038*/ 	.word	0x00000001
        /*003c*/ 	.byte	0x80, 0x08, 0x00, 0x00, 0x01, 0x00, 0x00, 0x00, 0xd0, 0x0d, 0x00, 0x00, 0x01, 0x00, 0x00, 0x00
        /*004c*/ 	.byte	0xd0, 0x0f, 0x00, 0x00, 0x01, 0x00, 0x00, 0x00, 0x20, 0x1d, 0x00, 0x00, 0x01, 0x00, 0x00, 0x00
        /*005c*/ 	.byte	0xf0, 0x2f, 0x00, 0x00, 0x01, 0x00, 0x00, 0x00, 0x50, 0x30, 0x00, 0x00, 0x01, 0x00, 0x00, 0x00
        /*006c*/ 	.byte	0x10, 0x4f, 0x00, 0x00, 0x01, 0x00, 0x00, 0x00, 0xd0, 0x53, 0x00, 0x00


	//----- nvinfo : EIATTR_MERCURY_ISA_VERSION
	.align		4
.L_770:
        /*0078*/ 	.byte	0x03, 0x5f
        /*007a*/ 	.short	0x0000


	//----- nvinfo : EIATTR_COOP_GROUP_MASK_REGIDS
	.align		4
        /*007c*/ 	.byte	0x04, 0x29
        /*007e*/ 	.short	(.L_772 - .L_771)


	//   ....[0]....
.L_771:
        /*0080*/ 	.word	0xffffffff


	//   ....[1]....
        /*0084*/ 	.word	0xffffffff


	//   ....[2]....
        /*0088*/ 	.word	0xffffffff


	//   ....[3]....
        /*008c*/ 	.word	0xffffffff


	//   ....[4]....
        /*0090*/ 	.word	0xffffffff


	//   ....[5]....
        /*0094*/ 	.word	0xffffffff


	//   ....[6]....
        /*0098*/ 	.word	0xffffffff


	//   ....[7]....
        /*009c*/ 	.word	0xffffffff


	//----- nvinfo : EIATTR_COOP_GROUP_INSTR_OFFSETS
	.align		4
.L_772:
        /*00a0*/ 	.byte	0x04, 0x28
        /*00a2*/ 	.short	(.L_774 - .L_773)


	//   ....[0]....
.L_773:
        /*00a4*/ 	.word	0x00006920


	//   ....[1]....
        /*00a8*/ 	.word	0x00006960


	//   ....[2]....
        /*00ac*/ 	.word	0x00006e50


	//   ....[3]....
        /*00b0*/ 	.word	0x00006e60


	//   ....[4]....
        /*00b4*/ 	.word	0x00007020


	//   ....[5]....
        /*00b8*/ 	.word	0x00007110


	//   ....[6]....
        /*00bc*/ 	.word	0x00007500


	//   ....[7]....
        /*00c0*/ 	.word	0x00007510


	//----- nvinfo : EIATTR_EXIT_INSTR_OFFSETS
	.align		4
.L_774:
        /*00c4*/ 	.byte	0x04, 0x1c
        /*00c6*/ 	.short	(.L_776 - .L_775)


	//   ....[0]....
.L_775:
        /*00c8*/ 	.word	0x00000040


	//   ....[1]....
        /*00cc*/ 	.word	0x00007520


	//   ....[2]....
        /*00d0*/ 	.word	0x000075c0


	//----- nvinfo : EIATTR_CTAIDZ_USED
	.align		4
.L_776:
        /*00d4*/ 	.byte	0x01, 0x04
	.zero		2


	//----- nvinfo : EIATTR_MAX_THREADS
	.align		4
        /*00d8*/ 	.byte	0x04, 0x05
        /*00da*/ 	.short	(.L_778 - .L_777)
.L_777:
        /*00dc*/ 	.word	0x00000100
        /*00e0*/ 	.word	0x00000001
        /*00e4*/ 	.word	0x00000001


	//----- nvinfo : EIATTR_CRS_STACK_SIZE
	.align		4
.L_778:
        /*00e8*/ 	.byte	0x04, 0x1e
        /*00ea*/ 	.short	(.L_780 - .L_779)
.L_779:
        /*00ec*/ 	.word	0x00000000
.L_780:


//--------------------- .nv.info._ZN7cutlass13device_kernelIN5flash19enable_sm80_to_sm89INS1_16FlashAttnBwdSm80INS1_25CollectiveMainloopBwdSm80ILi2ELi1EN4cute5tupleIJNS5_1CILi64EEENS7_ILi80EEENS7_ILi192EEEEEENS_6half_tEfNS_4arch4Sm80ELb0ELb0ELb1ELb1ELb0ELb0ELb1ELb0ELi2ELi4ELi2ELi2ELb0EEENS1_21CollectiveEpilogueBwdISB_SC_SE_Li256ELb1ELb1ELi4EEENS1_19SingleTileSchedulerILb1ELb0ELb0ELi80EEEEEEEEEvNT_6ParamsE --------------------------
	.section	.nv.info._ZN7cutlass13device_kernelIN5flash19enable_sm80_to_sm89INS1_16FlashAttnBwdSm80INS1_25CollectiveMainloopBwdSm80ILi2ELi1EN4cute5tupleIJNS5_1CILi64EEENS7_ILi80EEENS7_ILi192EEEEEENS_6half_tEfNS_4arch4Sm80ELb0ELb0ELb1ELb1ELb0ELb0ELb1ELb0ELi2ELi4ELi2ELi2ELb0EEENS1_21CollectiveEpilogueBwdISB_SC_SE_Li256ELb1ELb1ELi4EEENS1_19SingleTileSchedulerILb1ELb0ELb0ELi80EEEEEEEEEvNT_6ParamsE,"",@"SHT_CUDA_INFO"
	.sectionflags	@""
	.align	4


	//----- nvinfo : EIATTR_CUDA_API_VERSION
	.align		4
        /*0000*/ 	.byte	0x04, 0x37
        /*0002*/ 	.short	(.L_782 - .L_781)
.L_781:
        /*0004*/ 	.word	0x00000082


	//----- nvinfo : EIATTR_SW2861232_WAR
	.align		4
.L_782:
        /*0008*/ 	.byte	0x01, 0x35
	.zero		2


	//----- nvinfo : EIATTR_PARAM_CBANK
	.align		4
        /*000c*/ 	.byte	0x04, 0x0a
        /*000e*/ 	.short	(.L_784 - .L_783)
	.align		4
.L_783:
        /*0010*/ 	.word	index@(.nv.constant0._ZN7cutlass13device_kernelIN5flash19enable_sm80_to_sm89INS1_16FlashAttnBwdSm80INS1_25CollectiveMainloopBwdSm80ILi2ELi1EN4cute5tupleIJNS5_1CILi64EEENS7_ILi80EEENS7_ILi192EEEEEENS_6half_tEfNS_4arch4Sm80ELb0ELb0ELb1ELb1ELb0ELb0ELb1ELb0ELi2ELi4ELi2ELi2ELb0EEENS1_21CollectiveEpilogueBwdISB_SC_SE_Li256ELb1ELb1ELi4EEENS1_19SingleTileSchedulerILb1ELb0ELb0ELi80EEEEEEEEEvNT_6ParamsE)
        /*0014*/ 	.short	0x0160
        /*0016*/ 	.short	0x0270


	//----- nvinfo : EIATTR_CBANK_PARAM_SIZE
	.align		4
.L_784:
        /*0018*/ 	.byte	0x03, 0x19
        /*001a*/ 	.short	0x0270


	//----- nvinfo : EIATTR_KPARAM_INFO
	.align		4
        /*001c*/ 	.byte	0x04, 0x17
        /*001e*/ 	.short	(.L_786 - .L_785)
.L_785:
        /*0020*/ 	.word	0x00000000
        /*0024*/ 	.short	0x0000
        /*0026*/ 	.short	0x0000
        /*0028*/ 	.byte	0x00, 0xf0, 0xc1, 0x09


	//----- nvinfo : EIATTR_MAXREG_COUNT
	.align		4
.L_786:
        /*002c*/ 	.byte	0x03, 0x1b
        /*002e*/ 	.short	0x00ff


	//----- nvinfo : EIATTR_NUM_BARRIERS
	.align		4
        /*0030*/ 	.byte	0x02, 0x4c
        /*0032*/ 	.byte	0x02
	.zero		1


	//----- nvinfo : EIATTR_MERCURY_ISA_VERSION
	.align		4
        /*0034*/ 	.byte	0x03, 0x5f
        /*0036*/ 	.short	0x0000


	//----- nvinfo : EIATTR_COOP_GROUP_MASK_REGIDS
	.align		4
        /*0038*/ 	.byte	0x04, 0x29
        /*003a*/ 	.short	(.L_788 - .L_787)


	//   ....[0]....
.L_787:
        /*003c*/ 	.word	0xffffffff


	//----- nvinfo : EIATTR_COOP_GROUP_INSTR_OFFSETS
	.align		4
.L_788:
        /*0040*/ 	.byte	0x04, 0x28
        /*0042*/ 	.short	(.L_790 - .L_789)


	//   ....[0]....
.L_789:
        /*0044*/ 	.word	0x00000090


	//----- nvinfo : EIATTR_EXIT_INSTR_OFFSETS
	.align		4
.L_790:
        /*0048*/ 	.byte	0x04, 0x1c
        /*004a*/ 	.short	(.L_792 - .L_791)


	//   ....[0]....
.L_791:
        /*004c*/ 	.word	0x00000300


	//   ....[1]....
        /*0050*/ 	.word	0x00009b80


	//   ....[2]....
        /*0054*/ 	.word	0x00009c80


	//   ....[3]....
        /*0058*/ 	.word	0x00009ca0


	//   ....[4]....
        /*005c*/ 	.word	0x0000a5f0


	//   ....[5]....
        /*0060*/ 	.word	0x0000a6e0


	//   ....[6]....
        /*0064*/ 	.word	0x0000a700


	//----- nvinfo : EIATTR_CTAIDZ_USED
	.align		4
.L_792:
        /*0068*/ 	.byte	0x01, 0x04
	.zero		2


	//----- nvinfo : EIATTR_MAX_THREADS
	.align		4
        /*006c*/ 	.byte	0x04, 0x05
        /*006e*/ 	.short	(.L_794 - .L_793)
.L_793:
        /*0070*/ 	.word	0x00000100
        /*0074*/ 	.word	0x00000001
        /*0078*/ 	.word	0x00000001


	//----- nvinfo : EIATTR_CRS_STACK_SIZE
	.align		4
.L_794:
        /*007c*/ 	.byte	0x04, 0x1e
        /*007e*/ 	.short	(.L_796 - .L_795)
.L_795:
        /*0080*/ 	.word	0x00000000
.L_796:


//--------------------- .nv.info._ZN7cutlass13device_kernelIN5flash19enable_sm80_to_sm89INS1_16FlashAttnBwdSm80INS1_25CollectiveMainloopBwdSm80ILi2ELi1EN4cute5tupleIJNS5_1CILi64EEENS7_ILi80EEENS7_ILi192EEEEEENS_6half_tEfNS_4arch4Sm80ELb0ELb0ELb1ELb1ELb1ELb0ELb1ELb0ELi2ELi4ELi2ELi2ELb0EEENS1_21CollectiveEpilogueBwdISB_SC_SE_Li256ELb1ELb1ELi4EEENS1_19SingleTileSchedulerILb1ELb0ELb0ELi80EEEEEEEEEvNT_6ParamsE --------------------------
	.section	.nv.info._ZN7cutlass13device_kernelIN5flash19enable_sm80_to_sm89INS1_16FlashAttnBwdSm80INS1_25CollectiveMainloopBwdSm80ILi2ELi1EN4cute5tupleIJNS5_1CILi64EEENS7_ILi80EEENS7_ILi192EEEEEENS_6half_tEfNS_4arch4Sm80ELb0ELb0ELb1ELb1ELb1ELb0ELb1ELb0ELi2ELi4ELi2ELi2ELb0EEENS1_21CollectiveEpilogueBwdISB_SC_SE_Li256ELb1ELb1ELi4EEENS1_19SingleTileSchedulerILb1ELb0ELb0ELi80EEEEEEEEEvNT_6ParamsE,"",@"SHT_CUDA_INFO"
	.sectionflags	@""
	.align	4


	//----- nvinfo : EIATTR_CUDA_API_VERSION
	.align		4
        /*0000*/ 	.byte	0x04, 0x37
        /*0002*/ 	.short	(.L_798 - .L_797)
.L_797:
        /*0004*/ 	.word	0x00000082


	//----- nvinfo : EIATTR_SW2861232_WAR
	.align		4
.L_798:
        /*0008*/ 	.byte	0x01, 0x35
	.zero		2


	//----- nvinfo : EIATTR_PARAM_CBANK
	.align		4
        /*000c*/ 	.byte	0x04, 0x0a
        /*000e*/ 	.short	(.L_800 - .L_799)
	.align		4
.L_799:
        /*0010*/ 	.word	index@(.nv.constant0._ZN7cutlass13device_kernelIN5flash19enable_sm80_to_sm89INS1_16FlashAttnBwdSm80INS1_25CollectiveMainloopBwdSm80ILi2ELi1EN4cute5tupleIJNS5_1CILi64EEENS7_ILi80EEENS7_ILi192EEEEEENS_6half_tEfNS_4arch4Sm80ELb0ELb0ELb1ELb1ELb1ELb0ELb1ELb0ELi2ELi4ELi2ELi2ELb0EEENS1_21CollectiveEpilogueBwdISB_SC_SE_Li256ELb1ELb1ELi4EEENS1_19SingleTileSchedulerILb1ELb0ELb0ELi80EEEEEEEEEvNT_6ParamsE)
        /*0014*/ 	.short	0x0160
        /*0016*/ 	.short	0x0270


	//----- nvinfo : EIATTR_CBANK_PARAM_SIZE
	.align		4
.L_800:
        /*0018*/ 	.byte	0x03, 0x19
        /*001a*/ 	.short	0x0270


	//----- nvinfo : EIATTR_KPARAM_INFO
	.align		4
        /*001c*/ 	.byte	0x04, 0x17
        /*001e*/ 	.short	(.L_802 - .L_801)
.L_801:
        /*0020*/ 	.word	0x00000000
        /*0024*/ 	.short	0x0000
        /*0026*/ 	.short	0x0000
        /*0028*/ 	.byte	0x00, 0xf0, 0xc1, 0x09


	//----- nvinfo : EIATTR_MAXREG_COUNT
	.align		4
.L_802:
        /*002c*/ 	.byte	0x03, 0x1b
        /*002e*/ 	.short	0x00ff


	//----- nvinfo : EIATTR_NUM_BARRIERS
	.align		4
        /*0030*/ 	.byte	0x02, 0x4c
        /*0032*/ 	.byte	0x02
	.zero		1


	//----- nvinfo : EIATTR_MERCURY_ISA_VERSION
	.align		4
        /*0034*/ 	.byte	0x03, 0x5f
        /*0036*/ 	.short	0x0000


	//----- nvinfo : EIATTR_COOP_GROUP_MASK_REGIDS
	.align		4
        /*0038*/ 	.byte	0x04, 0x29
        /*003a*/ 	.short	(.L_804 - .L_803)


	//   ....[0]....
.L_803:
        /*003c*/ 	.word	0xffffffff


	//----- nvinfo : EIATTR_COOP_GROUP_INSTR_OFFSETS
	.align		4
.L_804:
        /*0040*/ 	.byte	0x04, 0x28
        /*0042*/ 	.short	(.L_806 - .L_805)


	//   ....[0]....
.L_805:
        /*0044*/ 	.word	0x00000090


	//----- nvinfo : EIATTR_EXIT_INSTR_OFFSETS
	.align		4
.L_806:
        /*0048*/ 	.byte	0x04, 0x1c
        /*004a*/ 	.short	(.L_808 - .L_807)


	//   ....[0]....
.L_807:
        /*004c*/ 	.word	0x00000300


	//   ....[1]....
        /*0050*/ 	.word	0x00009b80


	//   ....[2]....
        /*0054*/ 	.word	0x00009c80


	//   ....[3]....
        /*0058*/ 	.word	0x00009ca0


	//   ....[4]....
        /*005c*/ 	.word	0x0000a5f0


	//   ....[5]....
        /*0060*/ 	.word	0x0000a6e0


	//   ....[6]....
        /*0064*/ 	.word	0x0000a700


	//----- nvinfo : EIATTR_CTAIDZ_USED
	.align		4
.L_808:
        /*0068*/ 	.byte	0x01, 0x04
	.zero		2


	//----- nvinfo : EIATTR_MAX_THREADS
	.align		4
        /*006c*/ 	.byte	0x04, 0x05
        /*006e*/ 	.short	(.L_810 - .L_809)
.L_809:
        /*0070*/ 	.word	0x00000100
        /*0074*/ 	.word	0x00000001
        /*0078*/ 	.word	0x00000001


	//----- nvinfo : EIATTR_CRS_STACK_SIZE
	.align		4
.L_810:
        /*007c*/ 	.byte	0x04, 0x1e
        /*007e*/ 	.short	(.L_812 - .L_811)
.L_811:
        /*0080*/ 	.word	0x00000000
.L_812:


//--------------------- .nv.info._ZN7cutlass13device_kernelIN5flash19enable_sm80_to_sm89INS1_16FlashAttnBwdSm80INS1_25CollectiveMainloopBwdSm80ILi2ELi1EN4cute5tupleIJNS5_1CILi64EEENS7_ILi80EEENS7_ILi192EEEEEENS_6half_tEfNS_4arch4Sm80ELb0ELb0ELb1ELb1ELb0ELb0ELb1ELb0ELi2ELi4ELi2ELi2ELb0EEENS1_24CollectiveEpilogueBwdGQAISB_fSE_Li256ELb1ELb0EEENS1_19SingleTileSchedulerILb1ELb0ELb0ELi80EEEEEEEEEvNT_6ParamsE --------------------------
	.section	.nv.info._ZN7cutlass13device_kernelIN5flash19enable_sm80_to_sm89INS1_16FlashAttnBwdSm80INS1_25CollectiveMainloopBwdSm80ILi2ELi1EN4cute5tupleIJNS5_1CILi64EEENS7_ILi80EEENS7_ILi192EEEEEENS_6half_tEfNS_4arch4Sm80ELb0ELb0ELb1ELb1ELb0ELb0ELb1ELb0ELi2ELi4ELi2ELi2ELb0EEENS1_24CollectiveEpilogueBwdGQAISB_fSE_Li256ELb1ELb0EEENS1_19SingleTileSchedulerILb1ELb0ELb0ELi80EEEEEEEEEvNT_6ParamsE,"",@"SHT_CUDA_INFO"
	.sectionflags	@""
	.align	4


	//----- nvinfo : EIATTR_CUDA_API_VERSION
	.align		4
        /*0000*/ 	.byte	0x04, 0x37
        /*0002*/ 	.short	(.L_814 - .L_813)
.L_813:
        /*0004*/ 	.word	0x00000082


	//----- nvinfo : EIATTR_SW2861232_WAR
	.align		4
.L_814:
        /*0008*/ 	.byte	0x01, 0x35
	.zero		2


	//----- nvinfo : EIATTR_PARAM_CBANK
	.align		4
        /*000c*/ 	.byte	0x04, 0x0a
        /*000e*/ 	.short	(.L_816 - .L_815)
	.align		4
.L_815:
        /*0010*/ 	.word	index@(.nv.constant0._ZN7cutlass13device_kernelIN5flash19enable_sm80_to_sm89INS1_16FlashAttnBwdSm80INS1_25CollectiveMainloopBwdSm80ILi2ELi1EN4cute5tupleIJNS5_1CILi64EEENS7_ILi80EEENS7_ILi192EEEEEENS_6half_tEfNS_4arch4Sm80ELb0ELb0ELb1ELb1ELb0ELb0ELb1ELb0ELi2ELi4ELi2ELi2ELb0EEENS1_24CollectiveEpilogueBwdGQAISB_fSE_Li256ELb1ELb0EEENS1_19SingleTileSchedulerILb1ELb0ELb0ELi80EEEEEEEEEvNT_6ParamsE)
        /*0014*/ 	.short	0x0160
        /*0016*/ 	.short	0x0278


	//----- nvinfo : EIATTR_CBANK_PARAM_SIZE
	.align		4
.L_816:
        /*0018*/ 	.byte	0x03, 0x19
        /*001a*/ 	.short	0x0278


	//----- nvinfo : EIATTR_KPARAM_INFO
	.align		4
        /*001c*/ 	.byte	0x04, 0x17
        /*001e*/ 	.short	(.L_818 - .L_817)
.L_817:
        /*0020*/ 	.word	0x00000000
        /*0024*/ 	.short	0x0000
        /*0026*/ 	.short	0x0000
        /*0028*/ 	.byte	0x00, 0xf0, 0xe1, 0x09


	//----- nvinfo : EIATTR_MAXREG_COUNT
	.align		4
.L_818:
        /*002c*/ 	.byte	0x03, 0x1b
        /*002e*/ 	.short	0x00ff


	//----- nvinfo : EIATTR_NUM_BARRIERS
	.align		4
        /*0030*/ 	.byte	0x02, 0x4c
        /*0032*/ 	.byte	0x02
	.zero		1


	//----- nvinfo : EIATTR_MERCURY_ISA_VERSION
	.align		4
        /*0034*/ 	.byte	0x03, 0x5f
        /*0036*/ 	.short	0x0000


	//----- nvinfo : EIATTR_COOP_GROUP_MASK_REGIDS
	.align		4
        /*0038*/ 	.byte	0x04, 0x29
        /*003a*/ 	.short	(.L_820 - .L_819)


	//   ....[0]....
.L_819:
        /*003c*/ 	.word	0xffffffff


	//----- nvinfo : EIATTR_COOP_GROUP_INSTR_OFFSETS
	.align		4
.L_820:
        /*0040*/ 	.byte	0x04, 0x28
        /*0042*/ 	.short	(.L_822 - .L_821)


	//   ....[0]....
.L_821:
        /*0044*/ 	.word	0x00000090


	//----- nvinfo : EIATTR_EXIT_INSTR_OFFSETS
	.align		4
.L_822:
        /*0048*/ 	.byte	0x04, 0x1c
        /*004a*/ 	.short	(.L_824 - .L_823)


	//   ....[0]....
.L_823:
        /*004c*/ 	.word	0x00000300


	//   ....[1]....
        /*0050*/ 	.word	0x000067e0


	//   ....[2]....
        /*0054*/ 	.word	0x00007290


	//----- nvinfo : EIATTR_CTAIDZ_USED
	.align		4
.L_824:
        /*0058*/ 	.byte	0x01, 0x04
	.zero		2


	//----- nvinfo : EIATTR_MAX_THREADS
	.align		4
        /*005c*/ 	.byte	0x04, 0x05
        /*005e*/ 	.short	(.L_826 - .L_825)
.L_825:
        /*0060*/ 	.word	0x00000100
        /*0064*/ 	.word	0x00000001
        /*0068*/ 	.word	0x00000001
.L_826:


//--------------------- .nv.info._ZN7cutlass13device_kernelIN5flash19enable_sm80_to_sm89INS1_16FlashAttnBwdSm80INS1_25CollectiveMainloopBwdSm80ILi2ELi1EN4cute5tupleIJNS5_1CILi64EEENS7_ILi80EEENS7_ILi192EEEEEENS_6half_tEfNS_4arch4Sm80ELb0ELb0ELb1ELb1ELb1ELb0ELb1ELb0ELi2ELi4ELi2ELi2ELb0EEENS1_24CollectiveEpilogueBwdGQAISB_fSE_Li256ELb1ELb1EEENS1_19SingleTileSchedulerILb1ELb0ELb0ELi80EEEEEEEEEvNT_6ParamsE --------------------------
	.section	.nv.info._ZN7cutlass13device_kernelIN5flash19enable_sm80_to_sm89INS1_16FlashAttnBwdSm80INS1_25CollectiveMainloopBwdSm80ILi2ELi1EN4cute5tupleIJNS5_1CILi64EEENS7_ILi80EEENS7_ILi192EEEEEENS_6half_tEfNS_4arch4Sm80ELb0ELb0ELb1ELb1ELb1ELb0ELb1ELb0ELi2ELi4ELi2ELi2ELb0EEENS1_24CollectiveEpilogueBwdGQAISB_fSE_Li256ELb1ELb1EEENS1_19SingleTileSchedulerILb1ELb0ELb0ELi80EEEEEEEEEvNT_6ParamsE,"",@"SHT_CUDA_INFO"
	.sectionflags	@""
	.align	4


	//----- nvinfo : EIATTR_CUDA_API_VERSION
	.align		4
        /*0000*/ 	.byte	0x04, 0x37
        /*0002*/ 	.short	(.L_828 - .L_827)
.L_827:
        /*0004*/ 	.word	0x00000082


	//----- nvinfo : EIATTR_SW2861232_WAR
	.align		4
.L_828:
        /*0008*/ 	.byte	0x01, 0x35
	.zero		2


	//----- nvinfo : EIATTR_PARAM_CBANK
	.align		4
        /*000c*/ 	.byte	0x04, 0x0a
        /*000e*/ 	.short	(.L_830 - .L_829)
	.align		4
.L_829:
        /*0010*/ 	.word	index@(.nv.constant0._ZN7cutlass13device_kernelIN5flash19enable_sm80_to_sm89INS1_16FlashAttnBwdSm80INS1_25CollectiveMainloopBwdSm80ILi2ELi1EN4cute5tupleIJNS5_1CILi64EEENS7_ILi80EEENS7_ILi192EEEEEENS_6half_tEfNS_4arch4Sm80ELb0ELb0ELb1ELb1ELb1ELb0ELb1ELb0ELi2ELi4ELi2ELi2ELb0EEENS1_24CollectiveEpilogueBwdGQAISB_fSE_Li256ELb1ELb1EEENS1_19SingleTileSchedulerILb1ELb0ELb0ELi80EEEEEEEEEvNT_6ParamsE)
        /*0014*/ 	.short	0x0160
        /*0016*/ 	.short	0x0278


	//----- nvinfo : EIATTR_CBANK_PARAM_SIZE
	.align		4
.L_830:
        /*0018*/ 	.byte	0x03, 0x19
        /*001a*/ 	.short	0x0278


	//----- nvinfo : EIATTR_KPARAM_INFO
	.align		4
        /*001c*/ 	.byte	0x04, 0x17
        /*001e*/ 	.short	(.L_832 - .L_831)
.L_831:
        /*0020*/ 	.word	0x00000000
        /*0024*/ 	.short	0x0000
        /*0026*/ 	.short	0x0000
        /*0028*/ 	.byte	0x00, 0xf0, 0xe1, 0x09


	//----- nvinfo : EIATTR_MAXREG_COUNT
	.align		4
.L_832:
        /*002c*/ 	.byte	0x03, 0x1b
        /*002e*/ 	.short	0x00ff


	//----- nvinfo : EIATTR_NUM_BARRIERS
	.align		4
        /*0030*/ 	.byte	0x02, 0x4c
        /*0032*/ 	.byte	0x02
	.zero		1


	//----- nvinfo : EIATTR_MERCURY_ISA_VERSION
	.align		4
        /*0034*/ 	.byte	0x03, 0x5f
        /*0036*/ 	.short	0x0000


	//----- nvinfo : EIATTR_COOP_GROUP_MASK_REGIDS
	.align		4
        /*0038*/ 	.byte	0x04, 0x29
        /*003a*/ 	.short	(.L_834 - .L_833)


	//   ....[0]....
.L_833:
        /*003c*/ 	.word	0xffffffff


	//   ....[1]....
        /*0040*/ 	.word	0xffffffff


	//   ....[2]....
        /*0044*/ 	.word	0xffffffff


	//   ....[3]....
        /*0048*/ 	.word	0xffffffff


	//   ....[4]....
        /*004c*/ 	.word	0xffffffff


	//   ....[5]....
        /*0050*/ 	.word	0xffffffff


	//   ....[6]....
        /*0054*/ 	.word	0xffffffff


	//   ....[7]....
        /*0058*/ 	.word	0xffffffff


	//   ....[8]....
        /*005c*/ 	.word	0xffffffff


	//----- nvinfo : EIATTR_COOP_GROUP_INSTR_OFFSETS
	.align		4
.L_834:
        /*0060*/ 	.byte	0x04, 0x28
        /*0062*/ 	.short	(.L_836 - .L_835)


	//   ....[0]....
.L_835:
        /*0064*/ 	.word	0x00000090


	//   ....[1]....
        /*0068*/ 	.word	0x00006b50


	//   ....[2]....
        /*006c*/ 	.word	0x00006b90


	//   ....[3]....
        /*0070*/ 	.word	0x00007040


	//   ....[4]....
        /*0074*/ 	.word	0x00007050


	//   ....[5]....
        /*0078*/ 	.word	0x000071e0


	//   ....[6]....
        /*007c*/ 	.word	0x00007230


	//   ....[7]....
        /*0080*/ 	.word	0x000076a0


	//   ....[8]....
        /*0084*/ 	.word	0x000076b0


	//----- nvinfo : EIATTR_EXIT_INSTR_OFFSETS
	.align		4
.L_836:
        /*0088*/ 	.byte	0x04, 0x1c
        /*008a*/ 	.short	(.L_838 - .L_837)


	//   ....[0]....
.L_837:
        /*008c*/ 	.word	0x00000300


	//   ....[1]....
        /*0090*/ 	.word	0x00006800


	//   ....[2]....
        /*0094*/ 	.word	0x000076c0


	//   ....[3]....
        /*0098*/ 	.word	0x00007760


	//----- nvinfo : EIATTR_CTAIDZ_USED
	.align		4
.L_838:
        /*009c*/ 	.byte	0x01, 0x04
	.zero		2


	//----- nvinfo : EIATTR_MAX_THREADS
	.align		4
        /*00a0*/ 	.byte	0x04, 0x05
        /*00a2*/ 	.short	(.L_840 - .L_839)
.L_839:
        /*00a4*/ 	.word	0x00000100
        /*00a8*/ 	.word	0x00000001
        /*00ac*/ 	.word	0x00000001


	//----- nvinfo : EIATTR_CRS_STACK_SIZE
	.align		4
.L_840:
        /*00b0*/ 	.byte	0x04, 0x1e
        /*00b2*/ 	.short	(.L_842 - .L_841)
.L_841:
        /*00b4*/ 	.word	0x00000000
.L_842:


//--------------------- .nv.info._ZN7cutlass13device_kernelIN5flash19enable_sm80_to_sm89INS1_16FlashAttnBwdSm80INS1_25CollectiveMainloopBwdSm80ILi2ELi1EN4cute5tupleIJNS5_1CILi64EEENS7_ILi80EEENS7_ILi192EEEEEENS_6half_tEfNS_4arch4Sm80ELb0ELb1ELb1ELb0ELb0ELb0ELb1ELb0ELi2ELi4ELi2ELi2ELb0EEENS1_21CollectiveEpilogueBwdISB_SC_SE_Li256ELb0ELb1ELi4EEENS1_19SingleTileSchedulerILb0ELb0ELb0ELi80EEEEEEEEEvNT_6ParamsE --------------------------
	.section	.nv.info._ZN7cutlass13device_kernelIN5flash19enable_sm80_to_sm89INS1_16FlashAttnBwdSm80INS1_25CollectiveMainloopBwdSm80ILi2ELi1EN4cute5tupleIJNS5_1CILi64EEENS7_ILi80EEENS7_ILi192EEEEEENS_6half_tEfNS_4arch4Sm80ELb0ELb1ELb1ELb0ELb0ELb0ELb1ELb0ELi2ELi4ELi2ELi2ELb0EEENS1_21CollectiveEpilogueBwdISB_SC_SE_Li256ELb0ELb1ELi4EEENS1_19SingleTileSchedulerILb0ELb0ELb0ELi80EEEEEEEEEvNT_6ParamsE,"",@"SHT_CUDA_INFO"
	.sectionflags	@""
	.align	4


	//----- nvinfo : EIATTR_CUDA_API_VERSION
	.align		4
        /*0000*/ 	.byte	0x04, 0x37
        /*0002*/ 	.short	(.L_844 - .L_843)
.L_843:
        /*0004*/ 	.word	0x00000082


	//----- nvinfo : EIATTR_SW2861232_WAR
	.align		4
.L_844:
        /*0008*/ 	.byte	0x01, 0x35
	.zero		2


	//----- nvinfo : EIATTR_PARAM_CBANK
	.align		4
        /*000c*/ 	.byte	0x04, 0x0a
        /*000e*/ 	.short	(.L_846 - .L_845)
	.align		4
.L_845:
        /*0010*/ 	.word	index@(.nv.constant0._ZN7cutlass13device_kernelIN5flash19enable_sm80_to_sm89INS1_16FlashAttnBwdSm80INS1_25CollectiveMainloopBwdSm80ILi2ELi1EN4cute5tupleIJNS5_1CILi64EEENS7_ILi80EEENS7_ILi192EEEEEENS_6half_tEfNS_4arch4Sm80ELb0ELb1ELb1ELb0ELb0ELb0ELb1ELb0ELi2ELi4ELi2ELi2ELb0EEENS1_21CollectiveEpilogueBwdISB_SC_SE_Li256ELb0ELb1ELi4EEENS1_19SingleTileSchedulerILb0ELb0ELb0ELi80EEEEEEEEEvNT_6ParamsE)
        /*0014*/ 	.short	0x0160
        /*0016*/ 	.short	0x0270


	//----- nvinfo : EIATTR_CBANK_PARAM_SIZE
	.align		4
.L_846:
        /*0018*/ 	.byte	0x03, 0x19
        /*001a*/ 	.short	0x0270


	//----- nvinfo : EIATTR_KPARAM_INFO
	.align		4
        /*001c*/ 	.byte	0x04, 0x17
        /*001e*/ 	.short	(.L_848 - .L_847)
.L_847:
        /*0020*/ 	.word	0x00000000
        /*0024*/ 	.short	0x0000
        /*0026*/ 	.short	0x0000
        /*0028*/ 	.byte	0x00, 0xf0, 0xc1, 0x09


	//----- nvinfo : EIATTR_MAXREG_COUNT
	.align		4
.L_848:
        /*002c*/ 	.byte	0x03, 0x1b
        /*002e*/ 	.short	0x00ff


	//----- nvinfo : EIATTR_NUM_BARRIERS
	.align		4
        /*0030*/ 	.byte	0x02, 0x4c
        /*0032*/ 	.byte	0x02
	.zero		1


	//----- nvinfo : EIATTR_MERCURY_ISA_VERSION
	.align		4
        /*0034*/ 	.byte	0x03, 0x5f
        /*0036*/ 	.short	0x0000


	//----- nvinfo : EIATTR_EXIT_INSTR_OFFSETS
	.align		4
        /*0038*/ 	.byte	0x04, 0x1c
        /*003a*/ 	.short	(.L_850 - .L_849)


	//   ....[0]....
.L_849:
        /*003c*/ 	.word	0x00000030


	//   ....[1]....
        /*0040*/ 	.word	0x0000a400


	//   ....[2]....
        /*0044*/ 	.word	0x0000a500


	//   ....[3]....
        /*0048*/ 	.word	0x0000a520


	//   ....[4]....
        /*004c*/ 	.word	0x0000ad20


	//   ....[5]....
        /*0050*/ 	.word	0x0000ae20


	//   ....[6]....
        /*0054*/ 	.word	0x0000ae40


	//----- nvinfo : EIATTR_CTAIDZ_USED
	.align		4
.L_850:
        /*0058*/ 	.byte	0x01, 0x04
	.zero		2


	//----- nvinfo : EIATTR_MAX_THREADS
	.align		4
        /*005c*/ 	.byte	0x04, 0x05
        /*005e*/ 	.short	(.L_852 - .L_851)
.L_851:
        /*0060*/ 	.word	0x00000100
        /*0064*/ 	.word	0x00000001
        /*0068*/ 	.word	0x00000001


	//----- nvinfo : EIATTR_CRS_STACK_SIZE
	.align		4
.L_852:
        /*006c*/ 	.byte	0x04, 0x1e
        /*006e*/ 	.short	(.L_854 - .L_853)
.L_853:
        /*0070*/ 	.word	0x00000000
.L_854:


//--------------------- .nv.info._ZN7cutlass13device_kernelIN5flash19enable_sm80_to_sm89INS1_16FlashAttnBwdSm80INS1_25CollectiveMainloopBwdSm80ILi2ELi1EN4cute5tupleIJNS5_1CILi64EEENS7_ILi80EEENS7_ILi192EEEEEENS_6half_tEfNS_4arch4Sm80ELb0ELb1ELb1ELb0ELb1ELb0ELb1ELb0ELi2ELi4ELi2ELi2ELb0EEENS1_21CollectiveEpilogueBwdISB_SC_SE_Li256ELb0ELb1ELi4EEENS1_19SingleTileSchedulerILb0ELb0ELb0ELi80EEEEEEEEEvNT_6ParamsE --------------------------
	.section	.nv.info._ZN7cutlass13device_kernelIN5flash19enable_sm80_to_sm89INS1_16FlashAttnBwdSm80INS1_25CollectiveMainloopBwdSm80ILi2ELi1EN4cute5tupleIJNS5_1CILi64EEENS7_ILi80EEENS7_ILi192EEEEEENS_6half_tEfNS_4arch4Sm80ELb0ELb1ELb1ELb0ELb1ELb0ELb1ELb0ELi2ELi4ELi2ELi2ELb0EEENS1_21CollectiveEpilogueBwdISB_SC_SE_Li256ELb0ELb1ELi4EEENS1_19SingleTileSchedulerILb0ELb0ELb0ELi80EEEEEEEEEvNT_6ParamsE,"",@"SHT_CUDA_INFO"
	.sectionflags	@""
	.align	4


	//----- nvinfo : EIATTR_CUDA_API_VERSION
	.align		4
        /*0000*/ 	.byte	0x04, 0x37
        /*0002*/ 	.short	(.L_856 - .L_855)
.L_855:
        /*0004*/ 	.word	0x00000082


	//----- nvinfo : EIATTR_SW2861232_WAR
	.align		4
.L_856:
        /*0008*/ 	.byte	0x01, 0x35
	.zero		2


	//----- nvinfo : EIATTR_PARAM_CBANK
	.align		4
        /*000c*/ 	.byte	0x04, 0x0a
        /*000e*/ 	.short	(.L_858 - .L_857)
	.align		4
.L_857:
        /*0010*/ 	.word	index@(.nv.constant0._ZN7cutlass13device_kernelIN5flash19enable_sm80_to_sm89INS1_16FlashAttnBwdSm80INS1_25CollectiveMainloopBwdSm80ILi2ELi1EN4cute5tupleIJNS5_1CILi64EEENS7_ILi80EEENS7_ILi192EEEEEENS_6half_tEfNS_4arch4Sm80ELb0ELb1ELb1ELb0ELb1ELb0ELb1ELb0ELi2ELi4ELi2ELi2ELb0EEENS1_21CollectiveEpilogueBwdISB_SC_SE_Li256ELb0ELb1ELi4EEENS1_19SingleTileSchedulerILb0ELb0ELb0ELi80EEEEEEEEEvNT_6ParamsE)
        /*0014*/ 	.short	0x0160
        /*0016*/ 	.short	0x0270


	//----- nvinfo : EIATTR_CBANK_PARAM_SIZE
	.align		4
.L_858:
        /*0018*/ 	.byte	0x03, 0x19
        /*001a*/ 	.short	0x0270


	//----- nvinfo : EIATTR_KPARAM_INFO
	.align		4
        /*001c*/ 	.byte	0x04, 0x17
        /*001e*/ 	.short	(.L_860 - .L_859)
.L_859:
        /*0020*/ 	.word	0x00000000
        /*0024*/ 	.short	0x0000
        /*0026*/ 	.short	0x0000
        /*0028*/ 	.byte	0x00, 0xf0, 0xc1, 0x09


	//----- nvinfo : EIATTR_MAXREG_COUNT
	.align		4
.L_860:
        /*002c*/ 	.byte	0x03, 0x1b
        /*002e*/ 	.short	0x00ff


	//----- nvinfo : EIATTR_NUM_BARRIERS
	.align		4
        /*0030*/ 	.byte	0x02, 0x4c
        /*0032*/ 	.byte	0x02
	.zero		1


	//----- nvinfo : EIATTR_MERCURY_ISA_VERSION
	.align		4
        /*0034*/ 	.byte	0x03, 0x5f
        /*0036*/ 	.short	0x0000


	//----- nvinfo : EIATTR_EXIT_INSTR_OFFSETS
	.align		4
        /*0038*/ 	.byte	0x04, 0x1c
        /*003a*/ 	.short	(.L_862 - .L_861)


	//   ....[0]....
.L_861:
        /*003c*/ 	.word	0x00000030


	//   ....[1]....
        /*0040*/ 	.word	0x0000a400


	//   ....[2]....
        /*0044*/ 	.word	0x0000a500


	//   ....[3]....
        /*0048*/ 	.word	0x0000a520


	//   ....[4]....
        /*004c*/ 	.word	0x0000ad20


	//   ....[5]....
        /*0050*/ 	.word	0x0000ae20


	//   ....[6]....
        /*0054*/ 	.word	0x0000ae40


	//----- nvinfo : EIATTR_CTAIDZ_USED
	.align		4
.L_862:
        /*0058*/ 	.byte	0x01, 0x04
	.zero		2


	//----- nvinfo : EIATTR_MAX_THREADS
	.align		4
        /*005c*/ 	.byte	0x04, 0x05
        /*005e*/ 	.short	(.L_864 - .L_863)
.L_863:
        /*0060*/ 	.word	0x00000100
        /*0064*/ 	.word	0x00000001
        /*0068*/ 	.word	0x00000001


	//----- nvinfo : EIATTR_CRS_STACK_SIZE
	.align		4
.L_864:
        /*006c*/ 	.byte	0x04, 0x1e
        /*006e*/ 	.short	(.L_866 - .L_865)
.L_865:
        /*0070*/ 	.word	0x00000000
.L_866:


//--------------------- .nv.info._ZN7cutlass13device_kernelIN5flash19enable_sm80_to_sm89INS1_16FlashAttnBwdSm80INS1_25CollectiveMainloopBwdSm80ILi2ELi1EN4cute5tupleIJNS5_1CILi64EEENS7_ILi80EEENS7_ILi192EEEEEENS_6half_tEfNS_4arch4Sm80ELb0ELb1ELb1ELb0ELb0ELb0ELb1ELb0ELi2ELi4ELi2ELi2ELb0EEENS1_24CollectiveEpilogueBwdGQAISB_fSE_Li256ELb0ELb0EEENS1_19SingleTileSchedulerILb0ELb0ELb0ELi80EEEEEEEEEvNT_6ParamsE --------------------------
	.section	.nv.info._ZN7cutlass13device_kernelIN5flash19enable_sm80_to_sm89INS1_16FlashAttnBwdSm80INS1_25CollectiveMainloopBwdSm80ILi2ELi1EN4cute5tupleIJNS5_1CILi64EEENS7_ILi80EEENS7_ILi192EEEEEENS_6half_tEfNS_4arch4Sm80ELb0ELb1ELb1ELb0ELb0ELb0ELb1ELb0ELi2ELi4ELi2ELi2ELb0EEENS1_24CollectiveEpilogueBwdGQAISB_fSE_Li256ELb0ELb0EEENS1_19SingleTileSchedulerILb0ELb0ELb0ELi80EEEEEEEEEvNT_6ParamsE,"",@"SHT_CUDA_INFO"
	.sectionflags	@""
	.align	4


	//----- nvinfo : EIATTR_CUDA_API_VERSION
	.align		4
        /*0000*/ 	.byte	0x04, 0x37
        /*0002*/ 	.short	(.L_868 - .L_867)
.L_867:
        /*0004*/ 	.word	0x00000082


	//----- nvinfo : EIATTR_SW2861232_WAR
	.align		4
.L_868:
        /*0008*/ 	.byte	0x01, 0x35
	.zero		2


	//----- nvinfo : EIATTR_PARAM_CBANK
	.align		4
        /*000c*/ 	.byte	0x04, 0x0a
        /*000e*/ 	.short	(.L_870 - .L_869)
	.align		4
.L_869:
        /*0010*/ 	.word	index@(.nv.constant0._ZN7cutlass13device_kernelIN5flash19enable_sm80_to_sm89INS1_16FlashAttnBwdSm80INS1_25CollectiveMainloopBwdSm80ILi2ELi1EN4cute5tupleIJNS5_1CILi64EEENS7_ILi80EEENS7_ILi192EEEEEENS_6half_tEfNS_4arch4Sm80ELb0ELb1ELb1ELb0ELb0ELb0ELb1ELb0ELi2ELi4ELi2ELi2ELb0EEENS1_24CollectiveEpilogueBwdGQAISB_fSE_Li256ELb0ELb0EEENS1_19SingleTileSchedulerILb0ELb0ELb0ELi80EEEEEEEEEvNT_6ParamsE)
        /*0014*/ 	.short	0x0160
        /*0016*/ 	.short	0x0278


	//----- nvinfo : EIATTR_CBANK_PARAM_SIZE
	.align		4
.L_870:
        /*0018*/ 	.byte	0x03, 0x19
        /*001a*/ 	.short	0x0278


	//----- nvinfo : EIATTR_KPARAM_INFO
	.align		4
        /*001c*/ 	.byte	0x04, 0x17
        /*001e*/ 	.short	(.L_872 - .L_871)
.L_871:
        /*0020*/ 	.word	0x00000000
        /*0024*/ 	.short	0x0000
        /*0026*/ 	.short	0x0000
        /*0028*/ 	.byte	0x00, 0xf0, 0xe1, 0x09


	//----- nvinfo : EIATTR_MAXREG_COUNT
	.align		4
.L_872:
        /*002c*/ 	.byte	0x03, 0x1b
        /*002e*/ 	.short	0x00ff


	//----- nvinfo : EIATTR_NUM_BARRIERS
	.align		4
        /*0030*/ 	.byte	0x02, 0x4c
        /*0032*/ 	.byte	0x02
	.zero		1


	//----- nvinfo : EIATTR_MERCURY_ISA_VERSION
	.align		4
        /*0034*/ 	.byte	0x03, 0x5f
        /*0036*/ 	.short	0x0000


	//----- nvinfo : EIATTR_EXIT_INSTR_OFFSETS
	.align		4
        /*0038*/ 	.byte	0x04, 0x1c
        /*003a*/ 	.short	(.L_874 - .L_873)


	//   ....[0]....
.L_873:
        /*003c*/ 	.word	0x00000030


	//   ....[1]....
        /*0040*/ 	.word	0x00006f10


	//   ....[2]....
        /*0044*/ 	.word	0x000078c0


	//----- nvinfo : EIATTR_CTAIDZ_USED
	.align		4
.L_874:
        /*0048*/ 	.byte	0x01, 0x04
	.zero		2


	//----- nvinfo : EIATTR_MAX_THREADS
	.align		4
        /*004c*/ 	.byte	0x04, 0x05
        /*004e*/ 	.short	(.L_876 - .L_875)
.L_875:
        /*0050*/ 	.word	0x00000100
        /*0054*/ 	.word	0x00000001
        /*0058*/ 	.word	0x00000001


	//----- nvinfo : EIATTR_CRS_STACK_SIZE
	.align		4
.L_876:
        /*005c*/ 	.byte	0x04, 0x1e
        /*005e*/ 	.short	(.L_878 - .L_877)
.L_877:
        /*0060*/ 	.word	0x00000000
.L_878:


//--------------------- .nv.info._ZN7cutlass13device_kernelIN5flash19enable_sm80_to_sm89INS1_16FlashAttnBwdSm80INS1_25CollectiveMainloopBwdSm80ILi2ELi1EN4cute5tupleIJNS5_1CILi64EEENS7_ILi80EEENS7_ILi192EEEEEENS_6half_tEfNS_4arch4Sm80ELb0ELb1ELb1ELb0ELb1ELb0ELb1ELb0ELi2ELi4ELi2ELi2ELb0EEENS1_24CollectiveEpilogueBwdGQAISB_fSE_Li256ELb0ELb1EEENS1_19SingleTileSchedulerILb0ELb0ELb0ELi80EEEEEEEEEvNT_6ParamsE --------------------------
	.section	.nv.info._ZN7cutlass13device_kernelIN5flash19enable_sm80_to_sm89INS1_16FlashAttnBwdSm80INS1_25CollectiveMainloopBwdSm80ILi2ELi1EN4cute5tupleIJNS5_1CILi64EEENS7_ILi80EEENS7_ILi192EEEEEENS_6half_tEfNS_4arch4Sm80ELb0ELb1ELb1ELb0ELb1ELb0ELb1ELb0ELi2ELi4ELi2ELi2ELb0EEENS1_24CollectiveEpilogueBwdGQAISB_fSE_Li256ELb0ELb1EEENS1_19SingleTileSchedulerILb0ELb0ELb0ELi80EEEEEEEEEvNT_6ParamsE,"",@"SHT_CUDA_INFO"
	.sectionflags	@""
	.align	4


	//----- nvinfo : EIATTR_CUDA_API_VERSION
	.align		4
        /*0000*/ 	.byte	0x04, 0x37
        /*0002*/ 	.short	(.L_880 - .L_879)
.L_879:
        /*0004*/ 	.word	0x00000082


	//----- nvinfo : EIATTR_SW2861232_WAR
	.align		4
.L_880:
        /*0008*/ 	.byte	0x01, 0x35
	.zero		2


	//----- nvinfo : EIATTR_PARAM_CBANK
	.align		4
        /*000c*/ 	.byte	0x04, 0x0a
        /*000e*/ 	.short	(.L_882 - .L_881)
	.align		4
.L_881:
        /*0010*/ 	.word	index@(.nv.constant0._ZN7cutlass13device_kernelIN5flash19enable_sm80_to_sm89INS1_16FlashAttnBwdSm80INS1_25CollectiveMainloopBwdSm80ILi2ELi1EN4cute5tupleIJNS5_1CILi64EEENS7_ILi80EEENS7_ILi192EEEEEENS_6half_tEfNS_4arch4Sm80ELb0ELb1ELb1ELb0ELb1ELb0ELb1ELb0ELi2ELi4ELi2ELi2ELb0EEENS1_24CollectiveEpilogueBwdGQAISB_fSE_Li256ELb0ELb1EEENS1_19SingleTileSchedulerILb0ELb0ELb0ELi80EEEEEEEEEvNT_6ParamsE)
        /*0014*/ 	.short	0x0160
        /*0016*/ 	.short	0x0278


	//----- nvinfo : EIATTR_CBANK_PARAM_SIZE
	.align		4
.L_882:
        /*0018*/ 	.byte	0x03, 0x19
        /*001a*/ 	.short	0x0278


	//----- nvinfo : EIATTR_KPARAM_INFO
	.align		4
        /*001c*/ 	.byte	0x04, 0x17
        /*001e*/ 	.short	(.L_884 - .L_883)
.L_883:
        /*0020*/ 	.word	0x00000000
        /*0024*/ 	.short	0x0000
        /*0026*/ 	.short	0x0000
        /*0028*/ 	.byte	0x00, 0xf0, 0xe1, 0x09


	//----- nvinfo : EIATTR_MAXREG_COUNT
	.align		4
.L_884:
        /*002c*/ 	.byte	0x03, 0x1b
        /*002e*/ 	.short	0x00ff


	//----- nvinfo : EIATTR_NUM_BARRIERS
	.align		4
        /*0030*/ 	.byte	0x02, 0x4c
        /*0032*/ 	.byte	0x02
	.zero		1


	//----- nvinfo : EIATTR_MERCURY_ISA_VERSION
	.align		4
        /*0034*/ 	.byte	0x03, 0x5f
        /*0036*/ 	.short	0x0000


	//----- nvinfo : EIATTR_COOP_GROUP_MASK_REGIDS
	.align		4
        /*0038*/ 	.byte	0x04, 0x29
        /*003a*/ 	.short	(.L_886 - .L_885)


	//   ....[0]....
.L_885:
        /*003c*/ 	.word	0xffffffff


	//   ....[1]....
        /*0040*/ 	.word	0xffffffff


	//   ....[2]....
        /*0044*/ 	.word	0xffffffff


	//   ....[3]....
        /*0048*/ 	.word	0xffffffff


	//   ....[4]....
        /*004c*/ 	.word	0xffffffff


	//   ....[5]....
        /*0050*/ 	.word	0xffffffff


	//   ....[6]....
        /*0054*/ 	.word	0xffffffff


	//   ....[7]....
        /*0058*/ 	.word	0xffffffff


	//----- nvinfo : EIATTR_COOP_GROUP_INSTR_OFFSETS
	.align		4
.L_886:
        /*005c*/ 	.byte	0x04, 0x28
        /*005e*/ 	.short	(.L_888 - .L_887)


	//   ....[0]....
.L_887:
        /*0060*/ 	.word	0x00007170


	//   ....[1]....
        /*0064*/ 	.word	0x000071a0


	//   ....[2]....
        /*0068*/ 	.word	0x00007650


	//   ....[3]....
        /*006c*/ 	.word	0x00007660


	//   ....[4]....
        /*0070*/ 	.word	0x000077f0


	//   ....[5]....
        /*0074*/ 	.word	0x00007840


	//   ....[6]....
        /*0078*/ 	.word	0x00007cb0


	//   ....[7]....
        /*007c*/ 	.word	0x00007cc0


	//----- nvinfo : EIATTR_EXIT_INSTR_OFFSETS
	.align		4
.L_888:
        /*0080*/ 	.byte	0x04, 0x1c
        /*0082*/ 	.short	(.L_890 - .L_889)


	//   ....[0]....
.L_889:
        /*0084*/ 	.word	0x00000030


	//   ....[1]....
        /*0088*/ 	.word	0x00006f00


	//   ....[2]....
        /*008c*/ 	.word	0x00007cd0


	//   ....[3]....
        /*0090*/ 	.word	0x00007d70


	//----- nvinfo : EIATTR_CTAIDZ_USED
	.align		4
.L_890:
        /*0094*/ 	.byte	0x01, 0x04
	.zero		2


	//----- nvinfo : EIATTR_MAX_THREADS
	.align		4
        /*0098*/ 	.byte	0x04, 0x05
        /*009a*/ 	.short	(.L_892 - .L_891)
.L_891:
        /*009c*/ 	.word	0x00000100
        /*00a0*/ 	.word	0x00000001
        /*00a4*/ 	.word	0x00000001


	//----- nvinfo : EIATTR_CRS_STACK_SIZE
	.align		4
.L_892:
        /*00a8*/ 	.byte	0x04, 0x1e
        /*00aa*/ 	.short	(.L_894 - .L_893)
.L_893:
        /*00ac*/ 	.word	0x00000000
.L_894:


//--------------------- .nv.info._ZN7cutlass13device_kernelIN5flash19enable_sm80_to_sm89INS1_16FlashAttnBwdSm80INS1_25CollectiveMainloopBwdSm80ILi2ELi1EN4cute5tupleIJNS5_1CILi64EEENS7_ILi80EEENS7_ILi192EEEEEENS_6half_tEfNS_4arch4Sm80ELb0ELb1ELb1ELb1ELb0ELb0ELb1ELb0ELi2ELi4ELi2ELi2ELb0EEENS1_21CollectiveEpilogueBwdISB_SC_SE_Li256ELb1ELb1ELi4EEENS1_19SingleTileSchedulerILb1ELb0ELb0ELi80EEEEEEEEEvNT_6ParamsE --------------------------
	.section	.nv.info._ZN7cutlass13device_kernelIN5flash19enable_sm80_to_sm89INS1_16FlashAttnBwdSm80INS1_25CollectiveMainloopBwdSm80ILi2ELi1EN4cute5tupleIJNS5_1CILi64EEENS7_ILi80EEENS7_ILi192EEEEEENS_6half_tEfNS_4arch4Sm80ELb0ELb1ELb1ELb1ELb0ELb0ELb1ELb0ELi2ELi4ELi2ELi2ELb0EEENS1_21CollectiveEpilogueBwdISB_SC_SE_Li256ELb1ELb1ELi4EEENS1_19SingleTileSchedulerILb1ELb0ELb0ELi80EEEEEEEEEvNT_6ParamsE,"",@"SHT_CUDA_INFO"
	.sectionflags	@""
	.align	4


	//----- nvinfo : EIATTR_CUDA_API_VERSION
	.align		4
        /*0000*/ 	.byte	0x04, 0x37
        /*0002*/ 	.short	(.L_896 - .L_895)
.L_895:
        /*0004*/ 	.word	0x00000082


	//----- nvinfo : EIATTR_SW2861232_WAR
	.align		4
.L_896:
        /*0008*/ 	.byte	0x01, 0x35
	.zero		2


	//----- nvinfo : EIATTR_PARAM_CBANK
	.align		4
        /*000c*/ 	.byte	0x04, 0x0a
        /*000e*/ 	.short	(.L_898 - .L_897)
	.align		4
.L_897:
        /*0010*/ 	.word	index@(.nv.constant0._ZN7cutlass13device_kernelIN5flash19enable_sm80_to_sm89INS1_16FlashAttnBwdSm80INS1_25CollectiveMainloopBwdSm80ILi2ELi1EN4cute5tupleIJNS5_1CILi64EEENS7_ILi80EEENS7_ILi192EEEEEENS_6half_tEfNS_4arch4Sm80ELb0ELb1ELb1ELb1ELb0ELb0ELb1ELb0ELi2ELi4ELi2ELi2ELb0EEENS1_21CollectiveEpilogueBwdISB_SC_SE_Li256ELb1ELb1ELi4EEENS1_19SingleTileSchedulerILb1ELb0ELb0ELi80EEEEEEEEEvNT_6ParamsE)
        /*0014*/ 	.short	0x0160
        /*0016*/ 	.short	0x0270


	//----- nvinfo : EIATTR_CBANK_PARAM_SIZE
	.align		4
.L_898:
        /*0018*/ 	.byte	0x03, 0x19
        /*001a*/ 	.short	0x0270


	//----- nvinfo : EIATTR_KPARAM_INFO
	.align		4
        /*001c*/ 	.byte	0x04, 0x17
        /*001e*/ 	.short	(.L_900 - .L_899)
.L_899:
        /*0020*/ 	.word	0x00000000
        /*0024*/ 	.short	0x0000
        /*0026*/ 	.short	0x0000
        /*0028*/ 	.byte	0x00, 0xf0, 0xc1, 0x09


	//----- nvinfo : EIATTR_MAXREG_COUNT
	.align		4
.L_900:
        /*002c*/ 	.byte	0x03, 0x1b
        /*002e*/ 	.short	0x00ff


	//----- nvinfo : EIATTR_NUM_BARRIERS
	.align		4
        /*0030*/ 	.byte	0x02, 0x4c
        /*0032*/ 	.byte	0x02
	.zero		1


	//----- nvinfo : EIATTR_MERCURY_ISA_VERSION
	.align		4
        /*0034*/ 	.byte	0x03, 0x5f
        /*0036*/ 	.short	0x0000


	//----- nvinfo : EIATTR_COOP_GROUP_MASK_REGIDS
	.align		4
        /*0038*/ 	.byte	0x04, 0x29
        /*003a*/ 	.short	(.L_902 - .L_901)


	//   ....[0]....
.L_901:
        /*003c*/ 	.word	0xffffffff


	//----- nvinfo : EIATTR_COOP_GROUP_INSTR_OFFSETS
	.align		4
.L_902:
        /*0040*/ 	.byte	0x04, 0x28
        /*0042*/ 	.short	(.L_904 - .L_903)


	//   ....[0]....
.L_903:
        /*0044*/ 	.word	0x000000a0


	//----- nvinfo : EIATTR_EXIT_INSTR_OFFSETS
	.align		4
.L_904:
        /*0048*/ 	.byte	0x04, 0x1c
        /*004a*/ 	.short	(.L_906 - .L_905)


	//   ....[0]....
.L_905:
        /*004c*/ 	.word	0x00000410


	//   ....[1]....
        /*0050*/ 	.word	0x0000acd0


	//   ....[2]....
        /*0054*/ 	.word	0x0000add0


	//   ....[3]....
        /*0058*/ 	.word	0x0000adf0


	//   ....[4]....
        /*005c*/ 	.word	0x0000b820


	//   ....[5]....
        /*0060*/ 	.word	0x0000b920


	//   ....[6]....
        /*0064*/ 	.word	0x0000b940


	//----- nvinfo : EIATTR_CTAIDZ_USED
	.align		4
.L_906:
        /*0068*/ 	.byte	0x01, 0x04
	.zero		2


	//----- nvinfo : EIATTR_MAX_THREADS
	.align		4
        /*006c*/ 	.byte	0x04, 0x05
        /*006e*/ 	.short	(.L_908 - .L_907)
.L_907:
        /*0070*/ 	.word	0x00000100
        /*0074*/ 	.word	0x00000001
        /*0078*/ 	.word	0x00000001


	//----- nvinfo : EIATTR_CRS_STACK_SIZE
	.align		4
.L_908:
        /*007c*/ 	.byte	0x04, 0x1e
        /*007e*/ 	.short	(.L_910 - .L_909)
.L_909:
        /*0080*/ 	.word	0x00000000
.L_910:


//--------------------- .nv.info._ZN7cutlass13device_kernelIN5flash19enable_sm80_to_sm89INS1_16FlashAttnBwdSm80INS1_25CollectiveMainloopBwdSm80ILi2ELi1EN4cute5tupleIJNS5_1CILi64EEENS7_ILi80EEENS7_ILi192EEEEEENS_6half_tEfNS_4arch4Sm80ELb0ELb1ELb1ELb1ELb1ELb0ELb1ELb0ELi2ELi4ELi2ELi2ELb0EEENS1_21CollectiveEpilogueBwdISB_SC_SE_Li256ELb1ELb1ELi4EEENS1_19SingleTileSchedulerILb1ELb0ELb0ELi80EEEEEEEEEvNT_6ParamsE --------------------------
	.section	.nv.info._ZN7cutlass13device_kernelIN5flash19enable_sm80_to_sm89INS1_16FlashAttnBwdSm80INS1_25CollectiveMainloopBwdSm80ILi2ELi1EN4cute5tupleIJNS5_1CILi64EEENS7_ILi80EEENS7_ILi192EEEEEENS_6half_tEfNS_4arch4Sm80ELb0ELb1ELb1ELb1ELb1ELb0ELb1ELb0ELi2ELi4ELi2ELi2ELb0EEENS1_21CollectiveEpilogueBwdISB_SC_SE_Li256ELb1ELb1ELi4EEENS1_19SingleTileSchedulerILb1ELb0ELb0ELi80EEEEEEEEEvNT_6ParamsE,"",@"SHT_CUDA_INFO"
	.sectionflags	@""
	.align	4


	//----- nvinfo : EIATTR_CUDA_API_VERSION
	.align		4
        /*0000*/ 	.byte	0x04, 0x37
        /*0002*/ 	.short	(.L_912 - .L_911)
.L_911:
        /*0004*/ 	.word	0x00000082


	//----- nvinfo : EIATTR_SW2861232_WAR
	.align		4
.L_912:
        /*0008*/ 	.byte	0x01, 0x35
	.zero		2


	//----- nvinfo : EIATTR_PARAM_CBANK
	.align		4
        /*000c*/ 	.byte	0x04, 0x0a
        /*000e*/ 	.short	(.L_914 - .L_913)
	.align		4
.L_913:
        /*0010*/ 	.word	index@(.nv.constant0._ZN7cutlass13device_kernelIN5flash19enable_sm80_to_sm89INS1_16FlashAttnBwdSm80INS1_25CollectiveMainloopBwdSm80ILi2ELi1EN4cute5tupleIJNS5_1CILi64EEENS7_ILi80EEENS7_ILi192EEEEEENS_6half_tEfNS_4arch4Sm80ELb0ELb1ELb1ELb1ELb1ELb0ELb1ELb0ELi2ELi4ELi2ELi2ELb0EEENS1_21CollectiveEpilogueBwdISB_SC_SE_Li256ELb1ELb1ELi4EEENS1_19SingleTileSchedulerILb1ELb0ELb0ELi80EEEEEEEEEvNT_6ParamsE)
        /*0014*/ 	.short	0x0160
        /*0016*/ 	.short	0x0270


	//----- nvinfo : EIATTR_CBANK_PARAM_SIZE
	.align		4
.L_914:
        /*0018*/ 	.byte	0x03, 0x19
        /*001a*/ 	.short	0x0270


	//----- nvinfo : EIATTR_KPARAM_INFO
	.align		4
        /*001c*/ 	.byte	0x04, 0x17
        /*001e*/ 	.short	(.L_916 - .L_915)
.L_915:
        /*0020*/ 	.word	0x00000000
        /*0024*/ 	.short	0x0000
        /*0026*/ 	.short	0x0000
        /*0028*/ 	.byte	0x00, 0xf0, 0xc1, 0x09


	//----- nvinfo : EIATTR_MAXREG_COUNT
	.align		4
.L_916:
        /*002c*/ 	.byte	0x03, 0x1b
        /*002e*/ 	.short	0x00ff


	//----- nvinfo : EIATTR_NUM_BARRIERS
	.align		4
        /*0030*/ 	.byte	0x02, 0x4c
        /*0032*/ 	.byte	0x02
	.zero		1


	//----- nvinfo : EIATTR_MERCURY_ISA_VERSION
	.align		4
        /*0034*/ 	.byte	0x03, 0x5f
        /*0036*/ 	.short	0x0000


	//----- nvinfo : EIATTR_COOP_GROUP_MASK_REGIDS
	.align		4
        /*0038*/ 	.byte	0x04, 0x29
        /*003a*/ 	.short	(.L_918 - .L_917)


	//   ....[0]....
.L_917:
        /*003c*/ 	.word	0xffffffff


	//----- nvinfo : EIATTR_COOP_GROUP_INSTR_OFFSETS
	.align		4
.L_918:
        /*0040*/ 	.byte	0x04, 0x28
        /*0042*/ 	.short	(.L_920 - .L_919)


	//   ....[0]....
.L_919:
        /*0044*/ 	.word	0x000000a0


	//----- nvinfo : EIATTR_EXIT_INSTR_OFFSETS
	.align		4
.L_920:
        /*0048*/ 	.byte	0x04, 0x1c
        /*004a*/ 	.short	(.L_922 - .L_921)


	//   ....[0]....
.L_921:
        /*004c*/ 	.word	0x00000410


	//   ....[1]....
        /*0050*/ 	.word	0x0000acd0


	//   ....[2]....
        /*0054*/ 	.word	0x0000add0


	//   ....[3]....
        /*0058*/ 	.word	0x0000adf0


	//   ....[4]....
        /*005c*/ 	.word	0x0000b820


	//   ....[5]....
        /*0060*/ 	.word	0x0000b920


	//   ....[6]....
        /*0064*/ 	.word	0x0000b940


	//----- nvinfo : EIATTR_CTAIDZ_USED
	.align		4
.L_922:
        /*0068*/ 	.byte	0x01, 0x04
	.zero		2


	//----- nvinfo : EIATTR_MAX_THREADS
	.align		4
        /*006c*/ 	.byte	0x04, 0x05
        /*006e*/ 	.short	(.L_924 - .L_923)
.L_923:
        /*0070*/ 	.word	0x00000100
        /*0074*/ 	.word	0x00000001
        /*0078*/ 	.word	0x00000001


	//----- nvinfo : EIATTR_CRS_STACK_SIZE
	.align		4
.L_924:
        /*007c*/ 	.byte	0x04, 0x1e
        /*007e*/ 	.short	(.L_926 - .L_925)
.L_925:
        /*0080*/ 	.word	0x00000000
.L_926:


//--------------------- .nv.info._ZN7cutlass13device_kernelIN5flash19enable_sm80_to_sm89INS1_16FlashAttnBwdSm80INS1_25CollectiveMainloopBwdSm80ILi2ELi1EN4cute5tupleIJNS5_1CILi64EEENS7_ILi80EEENS7_ILi192EEEEEENS_6half_tEfNS_4arch4Sm80ELb0ELb1ELb1ELb1ELb0ELb0ELb1ELb0ELi2ELi4ELi2ELi2ELb0EEENS1_24CollectiveEpilogueBwdGQAISB_fSE_Li256ELb1ELb0EEENS1_19SingleTileSchedulerILb1ELb0ELb0ELi80EEEEEEEEEvNT_6ParamsE --------------------------
	.section	.nv.info._ZN7cutlass13device_kernelIN5flash19enable_sm80_to_sm89INS1_16FlashAttnBwdSm80INS1_25CollectiveMainloopBwdSm80ILi2ELi1EN4cute5tupleIJNS5_1CILi64EEENS7_ILi80EEENS7_ILi192EEEEEENS_6half_tEfNS_4arch4Sm80ELb0ELb1ELb1ELb1ELb0ELb0ELb1ELb0ELi2ELi4ELi2ELi2ELb0EEENS1_24CollectiveEpilogueBwdGQAISB_fSE_Li256ELb1ELb0EEENS1_19SingleTileSchedulerILb1ELb0ELb0ELi80EEEEEEEEEvNT_6ParamsE,"",@"SHT_CUDA_INFO"
	.sectionflags	@""
	.align	4


	//----- nvinfo : EIATTR_CUDA_API_VERSION
	.align		4
        /*0000*/ 	.byte	0x04, 0x37
        /*0002*/ 	.short	(.L_928 - .L_927)
.L_927:
        /*0004*/ 	.word	0x00000082


	//----- nvinfo : EIATTR_SW2861232_WAR
	.align		4
.L_928:
        /*0008*/ 	.byte	0x01, 0x35
	.zero		2


	//----- nvinfo : EIATTR_PARAM_CBANK
	.align		4
        /*000c*/ 	.byte	0x04, 0x0a
        /*000e*/ 	.short	(.L_930 - .L_929)
	.align		4
.L_929:
        /*0010*/ 	.word	index@(.nv.constant0._ZN7cutlass13device_kernelIN5flash19enable_sm80_to_sm89INS1_16FlashAttnBwdSm80INS1_25CollectiveMainloopBwdSm80ILi2ELi1EN4cute5tupleIJNS5_1CILi64EEENS7_ILi80EEENS7_ILi192EEEEEENS_6half_tEfNS_4arch4Sm80ELb0ELb1ELb1ELb1ELb0ELb0ELb1ELb0ELi2ELi4ELi2ELi2ELb0EEENS1_24CollectiveEpilogueBwdGQAISB_fSE_Li256ELb1ELb0EEENS1_19SingleTileSchedulerILb1ELb0ELb0ELi80EEEEEEEEEvNT_6ParamsE)
        /*0014*/ 	.short	0x0160
        /*0016*/ 	.short	0x0278


	//----- nvinfo : EIATTR_CBANK_PARAM_SIZE
	.align		4
.L_930:
        /*0018*/ 	.byte	0x03, 0x19
        /*001a*/ 	.short	0x0278


	//----- nvinfo : EIATTR_KPARAM_INFO
	.align		4
        /*001c*/ 	.byte	0x04, 0x17
        /*001e*/ 	.short	(.L_932 - .L_931)
.L_931:
        /*0020*/ 	.word	0x00000000
        /*0024*/ 	.short	0x0000
        /*0026*/ 	.short	0x0000
        /*0028*/ 	.byte	0x00, 0xf0, 0xe1, 0x09


	//----- nvinfo : EIATTR_MAXREG_COUNT
	.align		4
.L_932:
        /*002c*/ 	.byte	0x03, 0x1b
        /*002e*/ 	.short	0x00ff


	//----- nvinfo : EIATTR_NUM_BARRIERS
	.align		4
        /*0030*/ 	.byte	0x02, 0x4c
        /*0032*/ 	.byte	0x02
	.zero		1


	//----- nvinfo : EIATTR_MERCURY_ISA_VERSION
	.align		4
        /*0034*/ 	.byte	0x03, 0x5f
        /*0036*/ 	.short	0x0000


	//----- nvinfo : EIATTR_COOP_GROUP_MASK_REGIDS
	.align		4
        /*0038*/ 	.byte	0x04, 0x29
        /*003a*/ 	.short	(.L_934 - .L_933)


	//   ....[0]....
.L_933:
        /*003c*/ 	.word	0xffffffff


	//----- nvinfo : EIATTR_COOP_GROUP_INSTR_OFFSETS
	.align		4
.L_934:
        /*0040*/ 	.byte	0x04, 0x28
        /*0042*/ 	.short	(.L_936 - .L_935)


	//   ....[0]....
.L_935:
        /*0044*/ 	.word	0x000000a0


	//----- nvinfo : EIATTR_EXIT_INSTR_OFFSETS
	.align		4
.L_936:
        /*0048*/ 	.byte	0x04, 0x1c
        /*004a*/ 	.short	(.L_938 - .L_937)


	//   ....[0]....
.L_937:
        /*004c*/ 	.word	0x00000410


	//   ....[1]....
        /*0050*/ 	.word	0x000075d0


	//   ....[2]....
        /*0054*/ 	.word	0x00008140


	//----- nvinfo : EIATTR_CTAIDZ_USED
	.align		4
.L_938:
        /*0058*/ 	.byte	0x01, 0x04
	.zero		2


	//----- nvinfo : EIATTR_MAX_THREADS
	.align		4
        /*005c*/ 	.byte	0x04, 0x05
        /*005e*/ 	.short	(.L_940 - .L_939)
.L_939:
        /*0060*/ 	.word	0x00000100
        /*0064*/ 	.word	0x00000001
        /*0068*/ 	.word	0x00000001


	//----- nvinfo : EIATTR_CRS_STACK_SIZE
	.align		4
.L_940:
        /*006c*/ 	.byte	0x04, 0x1e
        /*006e*/ 	.short	(.L_942 - .L_941)
.L_941:
        /*0070*/ 	.word	0x00000000
.L_942:


//--------------------- .nv.info._ZN7cutlass13device_kernelIN5flash19enable_sm80_to_sm89INS1_16FlashAttnBwdSm80INS1_25CollectiveMainloopBwdSm80ILi2ELi1EN4cute5tupleIJNS5_1CILi64EEENS7_ILi80EEENS7_ILi192EEEEEENS_6half_tEfNS_4arch4Sm80ELb0ELb1ELb1ELb1ELb1ELb0ELb1ELb0ELi2ELi4ELi2ELi2ELb0EEENS1_24CollectiveEpilogueBwdGQAISB_fSE_Li256ELb1ELb1EEENS1_19SingleTileSchedulerILb1ELb0ELb0ELi80EEEEEEEEEvNT_6ParamsE --------------------------
	.section	.nv.info._ZN7cutlass13device_kernelIN5flash19enable_sm80_to_sm89INS1_16FlashAttnBwdSm80INS1_25CollectiveMainloopBwdSm80ILi2ELi1EN4cute5tupleIJNS5_1CILi64EEENS7_ILi80EEENS7_ILi192EEEEEENS_6half_tEfNS_4arch4Sm80ELb0ELb1ELb1ELb1ELb1ELb0ELb1ELb0ELi2ELi4ELi2ELi2ELb0EEENS1_24CollectiveEpilogueBwdGQAISB_fSE_Li256ELb1ELb1EEENS1_19SingleTileSchedulerILb1ELb0ELb0ELi80EEEEEEEEEvNT_6ParamsE,"",@"SHT_CUDA_INFO"
	.sectionflags	@""
	.align	4


	//----- nvinfo : EIATTR_CUDA_API_VERSION
	.align		4
        /*0000*/ 	.byte	0x04, 0x37
        /*0002*/ 	.short	(.L_944 - .L_943)
.L_943:
        /*0004*/ 	.word	0x00000082


	//----- nvinfo : EIATTR_SW2861232_WAR
	.align		4
.L_944:
        /*0008*/ 	.byte	0x01, 0x35
	.zero		2


	//----- nvinfo : EIATTR_PARAM_CBANK
	.align		4
        /*000c*/ 	.byte	0x04, 0x0a
        /*000e*/ 	.short	(.L_946 - .L_945)
	.align		4
.L_945:
        /*0010*/ 	.word	index@(.nv.constant0._ZN7cutlass13device_kernelIN5flash19enable_sm80_to_sm89INS1_16FlashAttnBwdSm80INS1_25CollectiveMainloopBwdSm80ILi2ELi1EN4cute5tupleIJNS5_1CILi64EEENS7_ILi80EEENS7_ILi192EEEEEENS_6half_tEfNS_4arch4Sm80ELb0ELb1ELb1ELb1ELb1ELb0ELb1ELb0ELi2ELi4ELi2ELi2ELb0EEENS1_24CollectiveEpilogueBwdGQAISB_fSE_Li256ELb1ELb1EEENS1_19SingleTileSchedulerILb1ELb0ELb0ELi80EEEEEEEEEvNT_6ParamsE)
        /*0014*/ 	.short	0x0160
        /*0016*/ 	.short	0x0278


	//----- nvinfo : EIATTR_CBANK_PARAM_SIZE
	.align		4
.L_946:
        /*0018*/ 	.byte	0x03, 0x19
        /*001a*/ 	.short	0x0278


	//----- nvinfo : EIATTR_KPARAM_INFO
	.align		4
        /*001c*/ 	.byte	0x04, 0x17
        /*001e*/ 	.short	(.L_948 - .L_947)
.L_947:
        /*0020*/ 	.word	0x00000000
        /*0024*/ 	.short	0x0000
        /*0026*/ 	.short	0x0000
        /*0028*/ 	.byte	0x00, 0xf0, 0xe1, 0x09


	//----- nvinfo : EIATTR_MAXREG_COUNT
	.align		4
.L_948:
        /*002c*/ 	.byte	0x03, 0x1b
        /*002e*/ 	.short	0x00ff


	//----- nvinfo : EIATTR_NUM_BARRIERS
	.align		4
        /*0030*/ 	.byte	0x02, 0x4c
        /*0032*/ 	.byte	0x02
	.zero		1


	//----- nvinfo : EIATTR_MERCURY_ISA_VERSION
	.align		4
        /*0034*/ 	.byte	0x03, 0x5f
        /*0036*/ 	.short	0x0000


	//----- nvinfo : EIATTR_COOP_GROUP_MASK_REGIDS
	.align		4
        /*0038*/ 	.byte	0x04, 0x29
        /*003a*/ 	.short	(.L_950 - .L_949)


	//   ....[0]....
.L_949:
        /*003c*/ 	.word	0xffffffff


	//   ....[1]....
        /*0040*/ 	.word	0xffffffff


	//   ....[2]....
        /*0044*/ 	.word	0xffffffff


	//   ....[3]....
        /*0048*/ 	.word	0xffffffff


	//   ....[4]....
        /*004c*/ 	.word	0xffffffff


	//   ....[5]....
        /*0050*/ 	.word	0xffffffff


	//   ....[6]....
        /*0054*/ 	.word	0xffffffff


	//   ....[7]....
        /*0058*/ 	.word	0xffffffff


	//   ....[8]....
        /*005c*/ 	.word	0xffffffff


	//----- nvinfo : EIATTR_COOP_GROUP_INSTR_OFFSETS
	.align		4
.L_950:
        /*0060*/ 	.byte	0x04, 0x28
        /*0062*/ 	.short	(.L_952 - .L_951)


	//   ....[0]....
.L_951:
        /*0064*/ 	.word	0x000000a0


	//   ....[1]....
        /*0068*/ 	.word	0x000079f0


	//   ....[2]....
        /*006c*/ 	.word	0x00007a30


	//   ....[3]....
        /*0070*/ 	.word	0x00007f40


	//   ....[4]....
        /*0074*/ 	.word	0x00007f50


	//   ....[5]....
        /*0078*/ 	.word	0x00008110


	//   ....[6]....
        /*007c*/ 	.word	0x00008210


	//   ....[7]....
        /*0080*/ 	.word	0x00008600


	//   ....[8]....
        /*0084*/ 	.word	0x00008610


	//----- nvinfo : EIATTR_EXIT_INSTR_OFFSETS
	.align		4
.L_952:
        /*0088*/ 	.byte	0x04, 0x1c
        /*008a*/ 	.short	(.L_954 - .L_953)


	//   ....[0]....
.L_953:
        /*008c*/ 	.word	0x00000410


	//   ....[1]....
        /*0090*/ 	.word	0x000075f0


	//   ....[2]....
        /*0094*/ 	.word	0x00008620


	//   ....[3]....
        /*0098*/ 	.word	0x000086c0


	//----- nvinfo : EIATTR_CTAIDZ_USED
	.align		4
.L_954:
        /*009c*/ 	.byte	0x01, 0x04
	.zero		2


	//----- nvinfo : EIATTR_MAX_THREADS
	.align		4
        /*00a0*/ 	.byte	0x04, 0x05
        /*00a2*/ 	.short	(.L_956 - .L_955)
.L_955:
        /*00a4*/ 	.word	0x00000100
        /*00a8*/ 	.word	0x00000001
        /*00ac*/ 	.word	0x00000001


	//----- nvinfo : EIATTR_CRS_STACK_SIZE
	.align		4
.L_956:
        /*00b0*/ 	.byte	0x04, 0x1e
        /*00b2*/ 	.short	(.L_958 - .L_957)
.L_957:
        /*00b4*/ 	.word	0x00000000
.L_958:


//--------------------- .nv.info._ZN7cutlass13device_kernelIN5flash19enable_sm80_to_sm89INS1_16FlashAttnBwdSm80INS1_25CollectiveMainloopBwdSm80ILi2ELi1EN4cute5tupleIJNS5_1CILi64EEENS7_ILi80EEENS7_ILi192EEEEEENS_6half_tEfNS_4arch4Sm80ELb1ELb0ELb1ELb0ELb0ELb0ELb1ELb0ELi2ELi4ELi2ELi2ELb0EEENS1_21CollectiveEpilogueBwdISB_SC_SE_Li256ELb0ELb1ELi4EEENS1_25SingleTileBwdLPTSchedulerILb0ELi80ELb0EEEEEEEEEvNT_6ParamsE --------------------------
	.section	.nv.info._ZN7cutlass13device_kernelIN5flash19enable_sm80_to_sm89INS1_16FlashAttnBwdSm80INS1_25CollectiveMainloopBwdSm80ILi2ELi1EN4cute5tupleIJNS5_1CILi64EEENS7_ILi80EEENS7_ILi192EEEEEENS_6half_tEfNS_4arch4Sm80ELb1ELb0ELb1ELb0ELb0ELb0ELb1ELb0ELi2ELi4ELi2ELi2ELb0EEENS1_21CollectiveEpilogueBwdISB_SC_SE_Li256ELb0ELb1ELi4EEENS1_25SingleTileBwdLPTSchedulerILb0ELi80ELb0EEEEEEEEEvNT_6ParamsE,"",@"SHT_CUDA_INFO"
	.sectionflags	@""
	.align	4


	//----- nvinfo : EIATTR_CUDA_API_VERSION
	.align		4
        /*0000*/ 	.byte	0x04, 0x37
        /*0002*/ 	.short	(.L_960 - .L_959)
.L_959:
        /*0004*/ 	.word	0x00000082


	//----- nvinfo : EIATTR_SW2861232_WAR
	.align		4
.L_960:
        /*0008*/ 	.byte	0x01, 0x35
	.zero		2


	//----- nvinfo : EIATTR_PARAM_CBANK
	.align		4
        /*000c*/ 	.byte	0x04, 0x0a
        /*000e*/ 	.short	(.L_962 - .L_961)
	.align		4
.L_961:
        /*0010*/ 	.word	index@(.nv.constant0._ZN7cutlass13device_kernelIN5flash19enable_sm80_to_sm89INS1_16FlashAttnBwdSm80INS1_25CollectiveMainloopBwdSm80ILi2ELi1EN4cute5tupleIJNS5_1CILi64EEENS7_ILi80EEENS7_ILi192EEEEEENS_6half_tEfNS_4arch4Sm80ELb1ELb0ELb1ELb0ELb0ELb0ELb1ELb0ELi2ELi4ELi2ELi2ELb0EEENS1_21CollectiveEpilogueBwdISB_SC_SE_Li256ELb0ELb1ELi4EEENS1_25SingleTileBwdLPTSchedulerILb0ELi80ELb0EEEEEEEEEvNT_6ParamsE)
        /*0014*/ 	.short	0x0160
        /*0016*/ 	.short	0x0288


	//----- nvinfo : EIATTR_CBANK_PARAM_SIZE
	.align		4
.L_962:
        /*0018*/ 	.byte	0x03, 0x19
        /*001a*/ 	.short	0x0288


	//----- nvinfo : EIATTR_KPARAM_INFO
	.align		4
        /*001c*/ 	.byte	0x04, 0x17
        /*001e*/ 	.short	(.L_964 - .L_963)
.L_963:
        /*0020*/ 	.word	0x00000000
        /*0024*/ 	.short	0x0000
        /*0026*/ 	.short	0x0000
        /*0028*/ 	.byte	0x00, 0xf0, 0x21, 0x0a


	//----- nvinfo : EIATTR_MAXREG_COUNT
	.align		4
.L_964:
        /*002c*/ 	.byte	0x03, 0x1b
        /*002e*/ 	.short	0x00ff


	//----- nvinfo : EIATTR_NUM_BARRIERS
	.align		4
        /*0030*/ 	.byte	0x02, 0x4c
        /*0032*/ 	.byte	0x02
	.zero		1


	//----- nvinfo : EIATTR_MERCURY_ISA_VERSION
	.align		4
        /*0034*/ 	.byte	0x03, 0x5f
        /*0036*/ 	.short	0x0000


	//----- nvinfo : EIATTR_COOP_GROUP_MASK_REGIDS
	.align		4
        /*0038*/ 	.byte	0x04, 0x29
        /*003a*/ 	.short	(.L_966 - .L_965)


	//   ....[0]....
.L_965:
        /*003c*/ 	.word	0xffffffff


	//----- nvinfo : EIATTR_COOP_GROUP_INSTR_OFFSETS
	.align		4
.L_966:
        /*0040*/ 	.byte	0x04, 0x28
        /*0042*/ 	.short	(.L_968 - .L_967)


	//   ....[0]....
.L_967:
        /*0044*/ 	.word	0x00000040


	//----- nvinfo : EIATTR_EXIT_INSTR_OFFSETS
	.align		4
.L_968:
        /*0048*/ 	.byte	0x04, 0x1c
        /*004a*/ 	.short	(.L_970 - .L_969)


	//   ....[0]....
.L_969:
        /*004c*/ 	.word	0x00000470


	//   ....[1]....
        /*0050*/ 	.word	0x00009cd0


	//   ....[2]....
        /*0054*/ 	.word	0x00009dd0


	//   ....[3]....
        /*0058*/ 	.word	0x00009df0


	//   ....[4]....
        /*005c*/ 	.word	0x0000a5c0


	//   ....[5]....
        /*0060*/ 	.word	0x0000a6c0


	//   ....[6]....
        /*0064*/ 	.word	0x0000a6e0


	//----- nvinfo : EIATTR_MAX_THREADS
	.align		4
.L_970:
        /*0068*/ 	.byte	0x04, 0x05
        /*006a*/ 	.short	(.L_972 - .L_971)
.L_971:
        /*006c*/ 	.word	0x00000100
        /*0070*/ 	.word	0x00000001
        /*0074*/ 	.word	0x00000001


	//----- nvinfo : EIATTR_CRS_STACK_SIZE
	.align		4
.L_972:
        /*0078*/ 	.byte	0x04, 0x1e
        /*007a*/ 	.short	(.L_974 - .L_973)
.L_973:
        /*007c*/ 	.word	0x00000000
.L_974:


//--------------------- .nv.info._ZN7cutlass13device_kernelIN5flash19enable_sm80_to_sm89INS1_16FlashAttnBwdSm80INS1_25CollectiveMainloopBwdSm80ILi2ELi1EN4cute5tupleIJNS5_1CILi64EEENS7_ILi80EEENS7_ILi192EEEEEENS_6half_tEfNS_4arch4Sm80ELb1ELb0ELb1ELb0ELb1ELb0ELb1ELb0ELi2ELi4ELi2ELi2ELb0EEENS1_21CollectiveEpilogueBwdISB_SC_SE_Li256ELb0ELb1ELi4EEENS1_25SingleTileBwdLPTSchedulerILb0ELi80ELb1EEEEEEEEEvNT_6ParamsE --------------------------
	.section	.nv.info._ZN7cutlass13device_kernelIN5flash19enable_sm80_to_sm89INS1_16FlashAttnBwdSm80INS1_25CollectiveMainloopBwdSm80ILi2ELi1EN4cute5tupleIJNS5_1CILi64EEENS7_ILi80EEENS7_ILi192EEEEEENS_6half_tEfNS_4arch4Sm80ELb1ELb0ELb1ELb0ELb1ELb0ELb1ELb0ELi2ELi4ELi2ELi2ELb0EEENS1_21CollectiveEpilogueBwdISB_SC_SE_Li256ELb0ELb1ELi4EEENS1_25SingleTileBwdLPTSchedulerILb0ELi80ELb1EEEEEEEEEvNT_6ParamsE,"",@"SHT_CUDA_INFO"
	.sectionflags	@""
	.align	4


	//----- nvinfo : EIATTR_CUDA_API_VERSION
	.align		4
        /*0000*/ 	.byte	0x04, 0x37
        /*0002*/ 	.short	(.L_976 - .L_975)
.L_975:
        /*0004*/ 	.word	0x00000082


	//----- nvinfo : EIATTR_SW2861232_WAR
	.align		4
.L_976:
        /*0008*/ 	.byte	0x01, 0x35
	.zero		2


	//----- nvinfo : EIATTR_PARAM_CBANK
	.align		4
        /*000c*/ 	.byte	0x04, 0x0a
        /*000e*/ 	.short	(.L_978 - .L_977)
	.align		4
.L_977:
        /*0010*/ 	.word	index@(.nv.constant0._ZN7cutlass13device_kernelIN5flash19enable_sm80_to_sm89INS1_16FlashAttnBwdSm80INS1_25CollectiveMainloopBwdSm80ILi2ELi1EN4cute5tupleIJNS5_1CILi64EEENS7_ILi80EEENS7_ILi192EEEEEENS_6half_tEfNS_4arch4Sm80ELb1ELb0ELb1ELb0ELb1ELb0ELb1ELb0ELi2ELi4ELi2ELi2ELb0EEENS1_21CollectiveEpilogueBwdISB_SC_SE_Li256ELb0ELb1ELi4EEENS1_25SingleTileBwdLPTSchedulerILb0ELi80ELb1EEEEEEEEEvNT_6ParamsE)
        /*0014*/ 	.short	0x0160
        /*0016*/ 	.short	0x0288


	//----- nvinfo : EIATTR_CBANK_PARAM_SIZE
	.align		4
.L_978:
        /*0018*/ 	.byte	0x03, 0x19
        /*001a*/ 	.short	0x0288


	//----- nvinfo : EIATTR_KPARAM_INFO
	.align		4
        /*001c*/ 	.byte	0x04, 0x17
        /*001e*/ 	.short	(.L_980 - .L_979)
.L_979:
        /*0020*/ 	.word	0x00000000
        /*0024*/ 	.short	0x0000
        /*0026*/ 	.short	0x0000
        /*0028*/ 	.byte	0x00, 0xf0, 0x21, 0x0a


	//----- nvinfo : EIATTR_MAXREG_COUNT
	.align		4
.L_980:
        /*002c*/ 	.byte	0x03, 0x1b
        /*002e*/ 	.short	0x00ff


	//----- nvinfo : EIATTR_NUM_BARRIERS
	.align		4
        /*0030*/ 	.byte	0x02, 0x4c
        /*0032*/ 	.byte	0x02
	.zero		1


	//----- nvinfo : EIATTR_ANNOTATIONS
	.align		4
        /*0034*/ 	.byte	0x04, 0x55
        /*0036*/ 	.short	(.L_982 - .L_981)


	//   ....[0]....
.L_981:
        /*0038*/ 	.word	0x00000001
        /*003c*/ 	.byte	0x70, 0x1b, 0x00, 0x00, 0x01, 0x00, 0x00, 0x00, 0xa0, 0x1b, 0x00, 0x00, 0x01, 0x00, 0x00, 0x00
        /*004c*/ 	.byte	0xe0, 0x1e, 0x00, 0x00, 0x01, 0x00, 0x00, 0x00, 0x10, 0x20, 0x00, 0x00, 0x01, 0x00, 0x00, 0x00
        /*005c*/ 	.byte	0x80, 0x34, 0x00, 0x00, 0x01, 0x00, 0x00, 0x00, 0xb0, 0x34, 0x00, 0x00, 0x01, 0x00, 0x00, 0x00
        /*006c*/ 	.byte	0x00, 0x53, 0x00, 0x00, 0x01, 0x00, 0x00, 0x00, 0x30, 0x53, 0x00, 0x00


	//----- nvinfo : EIATTR_MERCURY_ISA_VERSION
	.align		4
.L_982:
        /*0078*/ 	.byte	0x03, 0x5f
        /*007a*/ 	.short	0x0000


	//----- nvinfo : EIATTR_COOP_GROUP_MASK_REGIDS
	.align		4
        /*007c*/ 	.byte	0x04, 0x29
        /*007e*/ 	.short	(.L_984 - .L_983)


	//   ....[0]....
.L_983:
        /*0080*/ 	.word	0xffffffff


	//----- nvinfo : EIATTR_COOP_GROUP_INSTR_OFFSETS
	.align		4
.L_984:
        /*0084*/ 	.byte	0x04, 0x28
        /*0086*/ 	.short	(.L_986 - .L_985)


	//   ....[0]....
.L_985:
        /*0088*/ 	.word	0x00000050


	//----- nvinfo : EIATTR_EXIT_INSTR_OFFSETS
	.align		4
.L_986:
        /*008c*/ 	.byte	0x04, 0x1c
        /*008e*/ 	.short	(.L_988 - .L_987)


	//   ....[0]....
.L_987:
        /*0090*/ 	.word	0x000004c0


	//   ....[1]....
        /*0094*/ 	.word	0x00009e70


	//   ....[2]....
        /*0098*/ 	.word	0x00009f70


	//   ....[3]....
        /*009c*/ 	.word	0x00009f90


	//   ....[4]....
        /*00a0*/ 	.word	0x0000a760


	//   ....[5]....
        /*00a4*/ 	.word	0x0000a860


	//   ....[6]....
        /*00a8*/ 	.word	0x0000a880


	//----- nvinfo : EIATTR_MAX_THREADS
	.align		4
.L_988:
        /*00ac*/ 	.byte	0x04, 0x05
        /*00ae*/ 	.short	(.L_990 - .L_989)
.L_989:
        /*00b0*/ 	.word	0x00000100
        /*00b4*/ 	.word	0x00000001
        /*00b8*/ 	.word	0x00000001


	//----- nvinfo : EIATTR_CRS_STACK_SIZE
	.align		4
.L_990:
        /*00bc*/ 	.byte	0x04, 0x1e
        /*00be*/ 	.short	(.L_992 - .L_991)
.L_991:
        /*00c0*/ 	.word	0x00000000
.L_992:


//--------------------- .nv.info._ZN7cutlass13device_kernelIN5flash19enable_sm80_to_sm89INS1_16FlashAttnBwdSm80INS1_25CollectiveMainloopBwdSm80ILi2ELi1EN4cute5tupleIJNS5_1CILi64EEENS7_ILi80EEENS7_ILi192EEEEEENS_6half_tEfNS_4arch4Sm80ELb1ELb0ELb1ELb0ELb0ELb0ELb1ELb0ELi2ELi4ELi2ELi2ELb0EEENS1_24CollectiveEpilogueBwdGQAISB_fSE_Li256ELb0ELb0EEENS1_25SingleTileBwdLPTSchedulerILb0ELi80ELb0EEEEEEEEEvNT_6ParamsE --------------------------
	.section	.nv.info._ZN7cutlass13device_kernelIN5flash19enable_sm80_to_sm89INS1_16FlashAttnBwdSm80INS1_25CollectiveMainloopBwdSm80ILi2ELi1EN4cute5tupleIJNS5_1CILi64EEENS7_ILi80EEENS7_ILi192EEEEEENS_6half_tEfNS_4arch4Sm80ELb1ELb0ELb1ELb0ELb0ELb0ELb1ELb0ELi2ELi4ELi2ELi2ELb0EEENS1_24CollectiveEpilogueBwdGQAISB_fSE_Li256ELb0ELb0EEENS1_25SingleTileBwdLPTSchedulerILb0ELi80ELb0EEEEEEEEEvNT_6ParamsE,"",@"SHT_CUDA_INFO"
	.sectionflags	@""
	.align	4


	//----- nvinfo : EIATTR_CUDA_API_VERSION
	.align		4
        /*0000*/ 	.byte	0x04, 0x37
        /*0002*/ 	.short	(.L_994 - .L_993)
.L_993:
        /*0004*/ 	.word	0x00000082


	//----- nvinfo : EIATTR_SW2861232_WAR
	.align		4
.L_994:
        /*0008*/ 	.byte	0x01, 0x35
	.zero		2


	//----- nvinfo : EIATTR_PARAM_CBANK
	.align		4
        /*000c*/ 	.byte	0x04, 0x0a
        /*000e*/ 	.short	(.L_996 - .L_995)
	.align		4
.L_995:
        /*0010*/ 	.word	index@(.nv.constant0._ZN7cutlass13device_kernelIN5flash19enable_sm80_to_sm89INS1_16FlashAttnBwdSm80INS1_25CollectiveMainloopBwdSm80ILi2ELi1EN4cute5tupleIJNS5_1CILi64EEENS7_ILi80EEENS7_ILi192EEEEEENS_6half_tEfNS_4arch4Sm80ELb1ELb0ELb1ELb0ELb0ELb0ELb1ELb0ELi2ELi4ELi2ELi2ELb0EEENS1_24CollectiveEpilogueBwdGQAISB_fSE_Li256ELb0ELb0EEENS1_25SingleTileBwdLPTSchedulerILb0ELi80ELb0EEEEEEEEEvNT_6ParamsE)
        /*0014*/ 	.short	0x0160
        /*0016*/ 	.short	0x0290


	//----- nvinfo : EIATTR_CBANK_PARAM_SIZE
	.align		4
.L_996:
        /*0018*/ 	.byte	0x03, 0x19
        /*001a*/ 	.short	0x0290


	//----- nvinfo : EIATTR_KPARAM_INFO
	.align		4
        /*001c*/ 	.byte	0x04, 0x17
        /*001e*/ 	.short	(.L_998 - .L_997)
.L_997:
        /*0020*/ 	.word	0x00000000
        /*0024*/ 	.short	0x0000
        /*0026*/ 	.short	0x0000
        /*0028*/ 	.byte	0x00, 0xf0, 0x41, 0x0a


	//----- nvinfo : EIATTR_MAXREG_COUNT
	.align		4
.L_998:
        /*002c*/ 	.byte	0x03, 0x1b
        /*002e*/ 	.short	0x00ff


	//----- nvinfo : EIATTR_NUM_BARRIERS
	.align		4
        /*0030*/ 	.byte	0x02, 0x4c
        /*0032*/ 	.byte	0x02
	.zero		1


	//----- nvinfo : EIATTR_MERCURY_ISA_VERSION
	.align		4
        /*0034*/ 	.byte	0x03, 0x5f
        /*0036*/ 	.short	0x0000


	//----- nvinfo : EIATTR_COOP_GROUP_MASK_REGIDS
	.align		4
        /*0038*/ 	.byte	0x04, 0x29
        /*003a*/ 	.short	(.L_1000 - .L_999)


	//   ....[0]....
.L_999:
        /*003c*/ 	.word	0xffffffff


	//----- nvinfo : EIATTR_COOP_GROUP_INSTR_OFFSETS
	.align		4
.L_1000:
        /*0040*/ 	.byte	0x04, 0x28
        /*0042*/ 	.short	(.L_1002 - .L_1001)


	//   ....[0]....
.L_1001:
        /*0044*/ 	.word	0x00000040


	//----- nvinfo : EIATTR_EXIT_INSTR_OFFSETS
	.align		4
.L_1002:
        /*0048*/ 	.byte	0x04, 0x1c
        /*004a*/ 	.short	(.L_1004 - .L_1003)


	//   ....[0]....
.L_1003:
        /*004c*/ 	.word	0x00000530


	//   ....[1]....
        /*0050*/ 	.word	0x00006b60


	//   ....[2]....
        /*0054*/ 	.word	0x00007580


	//----- nvinfo : EIATTR_MAX_THREADS
	.align		4
.L_1004:
        /*0058*/ 	.byte	0x04, 0x05
        /*005a*/ 	.short	(.L_1006 - .L_1005)
.L_1005:
        /*005c*/ 	.word	0x00000100
        /*0060*/ 	.word	0x00000001
        /*0064*/ 	.word	0x00000001
.L_1006:


//--------------------- .nv.info._ZN7cutlass13device_kernelIN5flash19enable_sm80_to_sm89INS1_16FlashAttnBwdSm80INS1_25CollectiveMainloopBwdSm80ILi2ELi1EN4cute5tupleIJNS5_1CILi64EEENS7_ILi80EEENS7_ILi192EEEEEENS_6half_tEfNS_4arch4Sm80ELb1ELb0ELb1ELb0ELb1ELb0ELb1ELb0ELi2ELi4ELi2ELi2ELb0EEENS1_24CollectiveEpilogueBwdGQAISB_fSE_Li256ELb0ELb1EEENS1_25SingleTileBwdLPTSchedulerILb0ELi80ELb1EEEEEEEEEvNT_6ParamsE --------------------------
	.section	.nv.info._ZN7cutlass13device_kernelIN5flash19enable_sm80_to_sm89INS1_16FlashAttnBwdSm80INS1_25CollectiveMainloopBwdSm80ILi2ELi1EN4cute5tupleIJNS5_1CILi64EEENS7_ILi80EEENS7_ILi192EEEEEENS_6half_tEfNS_4arch4Sm80ELb1ELb0ELb1ELb0ELb1ELb0ELb1ELb0ELi2ELi4ELi2ELi2ELb0EEENS1_24CollectiveEpilogueBwdGQAISB_fSE_Li256ELb0ELb1EEENS1_25SingleTileBwdLPTSchedulerILb0ELi80ELb1EEEEEEEEEvNT_6ParamsE,"",@"SHT_CUDA_INFO"
	.sectionflags	@""
	.align	4


	//----- nvinfo : EIATTR_CUDA_API_VERSION
	.align		4
        /*0000*/ 	.byte	0x04, 0x37
        /*0002*/ 	.short	(.L_1008 - .L_1007)
.L_1007:
        /*0004*/ 	.word	0x00000082


	//----- nvinfo : EIATTR_SW2861232_WAR
	.align		4
.L_1008:
        /*0008*/ 	.byte	0x01, 0x35
	.zero		2


	//----- nvinfo : EIATTR_PARAM_CBANK
	.align		4
        /*000c*/ 	.byte	0x04, 0x0a
        /*000e*/ 	.short	(.L_1010 - .L_1009)
	.align		4
.L_1009:
        /*0010*/ 	.word	index@(.nv.constant0._ZN7cutlass13device_kernelIN5flash19enable_sm80_to_sm89INS1_16FlashAttnBwdSm80INS1_25CollectiveMainloopBwdSm80ILi2ELi1EN4cute5tupleIJNS5_1CILi64EEENS7_ILi80EEENS7_ILi192EEEEEENS_6half_tEfNS_4arch4Sm80ELb1ELb0ELb1ELb0ELb1ELb0ELb1ELb0ELi2ELi4ELi2ELi2ELb0EEENS1_24CollectiveEpilogueBwdGQAISB_fSE_Li256ELb0ELb1EEENS1_25SingleTileBwdLPTSchedulerILb0ELi80ELb1EEEEEEEEEvNT_6ParamsE)
        /*0014*/ 	.short	0x0160
        /*0016*/ 	.short	0x0290


	//----- nvinfo : EIATTR_CBANK_PARAM_SIZE
	.align		4
.L_1010:
        /*0018*/ 	.byte	0x03, 0x19
        /*001a*/ 	.short	0x0290


	//----- nvinfo : EIATTR_KPARAM_INFO
	.align		4
        /*001c*/ 	.byte	0x04, 0x17
        /*001e*/ 	.short	(.L_1012 - .L_1011)
.L_1011:
        /*0020*/ 	.word	0x00000000
        /*0024*/ 	.short	0x0000
        /*0026*/ 	.short	0x0000
        /*0028*/ 	.byte	0x00, 0xf0, 0x41, 0x0a


	//----- nvinfo : EIATTR_MAXREG_COUNT
	.align		4
.L_1012:
        /*002c*/ 	.byte	0x03, 0x1b
        /*002e*/ 	.short	0x00ff


	//----- nvinfo : EIATTR_NUM_BARRIERS
	.align		4
        /*0030*/ 	.byte	0x02, 0x4c
        /*0032*/ 	.byte	0x02
	.zero		1


	//----- nvinfo : EIATTR_MERCURY_ISA_VERSION
	.align		4
        /*0034*/ 	.byte	0x03, 0x5f
        /*0036*/ 	.short	0x0000


	//----- nvinfo : EIATTR_COOP_GROUP_MASK_REGIDS
	.align		4
        /*0038*/ 	.byte	0x04, 0x29
        /*003a*/ 	.short	(.L_1014 - .L_1013)


	//   ....[0]....
.L_1013:
        /*003c*/ 	.word	0xffffffff


	//   ....[1]....
        /*0040*/ 	.word	0xffffffff


	//   ....[2]....
        /*0044*/ 	.word	0xffffffff


	//   ....[3]....
        /*0048*/ 	.word	0xffffffff


	//   ....[4]....
        /*004c*/ 	.word	0xffffffff


	//   ....[5]....
        /*0050*/ 	.word	0xffffffff


	//   ....[6]....
        /*0054*/ 	.word	0xffffffff


	//   ....[7]....
        /*0058*/ 	.word	0xffffffff


	//   ....[8]....
        /*005c*/ 	.word	0xffffffff


	//----- nvinfo : EIATTR_COOP_GROUP_INSTR_OFFSETS
	.align		4
.L_1014:
        /*0060*/ 	.byte	0x04, 0x28
        /*0062*/ 	.short	(.L_1016 - .L_1015)


	//   ....[0]....
.L_1015:
        /*0064*/ 	.word	0x00000040


	//   ....[1]....
        /*0068*/ 	.word	0x00006e50


	//   ....[2]....
        /*006c*/ 	.word	0x00006e80


	//   ....[3]....
        /*0070*/ 	.word	0x00007370


	//   ....[4]....
        /*0074*/ 	.word	0x00007380


	//   ....[5]....
        /*0078*/ 	.word	0x00007540


	//   ....[6]....
        /*007c*/ 	.word	0x00007650


	//   ....[7]....
        /*0080*/ 	.word	0x00007a40


	//   ....[8]....
        /*0084*/ 	.word	0x00007a50


	//----- nvinfo : EIATTR_EXIT_INSTR_OFFSETS
	.align		4
.L_1016:
        /*0088*/ 	.byte	0x04, 0x1c
        /*008a*/ 	.short	(.L_1018 - .L_1017)


	//   ....[0]....
.L_1017:
        /*008c*/ 	.word	0x00000590


	//   ....[1]....
        /*0090*/ 	.word	0x00006bc0


	//   ....[2]....
        /*0094*/ 	.word	0x00007a60


	//   ....[3]....
        /*0098*/ 	.word	0x00007b00


	//----- nvinfo : EIATTR_MAX_THREADS
	.align		4
.L_1018:
        /*009c*/ 	.byte	0x04, 0x05
        /*009e*/ 	.short	(.L_1020 - .L_1019)
.L_1019:
        /*00a0*/ 	.word	0x00000100
        /*00a4*/ 	.word	0x00000001
        /*00a8*/ 	.word	0x00000001


	//----- nvinfo : EIATTR_CRS_STACK_SIZE
	.align		4
.L_1020:
        /*00ac*/ 	.byte	0x04, 0x1e
        /*00ae*/ 	.short	(.L_1022 - .L_1021)
.L_1021:
        /*00b0*/ 	.word	0x00000000
.L_1022:


//--------------------- .nv.info._ZN7cutlass13device_kernelIN5flash22FlashAttnBwdPreprocessIN4cute5tupleIJNS3_1CILi64EEENS5_ILi192EEEEEENS_6half_tEfNS_4arch4Sm80ELb1ELb0EEEEEvNT_6ParamsE --------------------------
	.section	.nv.info._ZN7cutlass13device_kernelIN5flash22FlashAttnBwdPreprocessIN4cute5tupleIJNS3_1CILi64EEENS5_ILi192EEEEEENS_6half_tEfNS_4arch4Sm80ELb1ELb0EEEEEvNT_6ParamsE,"",@"SHT_CUDA_INFO"
	.sectionflags	@""
	.align	4


	//----- nvinfo : EIATTR_CUDA_API_VERSION
	.align		4
        /*0000*/ 	.byte	0x04, 0x37
        /*0002*/ 	.short	(.L_1024 - .L_1023)
.L_1023:
        /*0004*/ 	.word	0x00000082


	//----- nvinfo : EIATTR_SW2861232_WAR
	.align		4
.L_1024:
        /*0008*/ 	.byte	0x01, 0x35
	.zero		2


	//----- nvinfo : EIATTR_PARAM_CBANK
	.align		4
        /*000c*/ 	.byte	0x04, 0x0a
        /*000e*/ 	.short	(.L_1026 - .L_1025)
	.align		4
.L_1025:
        /*0010*/ 	.word	index@(.nv.constant0._ZN7cutlass13device_kernelIN5flash22FlashAttnBwdPreprocessIN4cute5tupleIJNS3_1CILi64EEENS5_ILi192EEEEEENS_6half_tEfNS_4arch4Sm80ELb1ELb0EEEEEvNT_6ParamsE)
        /*0014*/ 	.short	0x0160
        /*0016*/ 	.short	0x00f0


	//----- nvinfo : EIATTR_CBANK_PARAM_SIZE
	.align		4
.L_1026:
        /*0018*/ 	.byte	0x03, 0x19
        /*001a*/ 	.short	0x00f0


	//----- nvinfo : EIATTR_KPARAM_INFO
	.align		4
        /*001c*/ 	.byte	0x04, 0x17
        /*001e*/ 	.short	(.L_1028 - .L_1027)
.L_1027:
        /*0020*/ 	.word	0x00000000
        /*0024*/ 	.short	0x0000
        /*0026*/ 	.short	0x0000
        /*0028*/ 	.byte	0x00, 0xf0, 0xc1, 0x03


	//----- nvinfo : EIATTR_MAXREG_COUNT
	.align		4
.L_1028:
        /*002c*/ 	.byte	0x03, 0x1b
        /*002e*/ 	.short	0x0080


	//----- nvinfo : EIATTR_MERCURY_ISA_VERSION
	.align		4
        /*0030*/ 	.byte	0x03, 0x5f
        /*0032*/ 	.short	0x0000


	//----- nvinfo : EIATTR_COOP_GROUP_MASK_REGIDS
	.align		4
        /*0034*/ 	.byte	0x04, 0x29
        /*0036*/ 	.short	(.L_1030 - .L_1029)


	//   ....[0]....
.L_1029:
        /*0038*/ 	.word	0xffffffff


	//   ....[1]....
        /*003c*/ 	.word	0xffffffff


	//   ....[2]....
        /*0040*/ 	.word	0xffffffff


	//   ....[3]....
        /*0044*/ 	.word	0xffffffff


	//   ....[4]....
        /*0048*/ 	.word	0xffffffff


	//   ....[5]....
        /*004c*/ 	.word	0xffffffff


	//----- nvinfo : EIATTR_COOP_GROUP_INSTR_OFFSETS
	.align		4
.L_1030:
        /*0050*/ 	.byte	0x04, 0x28
        /*0052*/ 	.short	(.L_1032 - .L_1031)


	//   ....[0]....
.L_1031:
        /*0054*/ 	.word	0x00001520


	//   ....[1]....
        /*0058*/ 	.word	0x00001530


	//   ....[2]....
        /*005c*/ 	.word	0x00001570


	//   ....[3]....
        /*0060*/ 	.word	0x000015a0


	//   ....[4]....
        /*0064*/ 	.word	0x000015d0


	//   ....[5]....
        /*0068*/ 	.word	0x000015e0


	//----- nvinfo : EIATTR_EXIT_INSTR_OFFSETS
	.align		4
.L_1032:
        /*006c*/ 	.byte	0x04, 0x1c
        /*006e*/ 	.short	(.L_1034 - .L_1033)


	//   ....[0]....
.L_1033:
        /*0070*/ 	.word	0x00001a90


	//   ....[1]....
        /*0074*/ 	.word	0x00001af0


	//----- nvinfo : EIATTR_CTAIDZ_USED
	.align		4
.L_1034:
        /*0078*/ 	.byte	0x01, 0x04
	.zero		2


	//----- nvinfo : EIATTR_MAX_THREADS
	.align		4
        /*007c*/ 	.byte	0x04, 0x05
        /*007e*/ 	.short	(.L_1036 - .L_1035)
.L_1035:
        /*0080*/ 	.word	0x00000100
        /*0084*/ 	.word	0x00000001
        /*0088*/ 	.word	0x00000001


	//----- nvinfo : EIATTR_CRS_STACK_SIZE
	.align		4
.L_1036:
        /*008c*/ 	.byte	0x04, 0x1e
        /*008e*/ 	.short	(.L_1038 - .L_1037)
.L_1037:
        /*0090*/ 	.word	0x00000000
.L_1038:


//--------------------- .nv.info._ZN7cutlass13device_kernelIN5flash19enable_sm80_to_sm89INS1_16FlashAttnBwdSm80INS1_25CollectiveMainloopBwdSm80ILi2ELi1EN4cute5tupleIJNS5_1CILi64EEENS7_ILi80EEENS7_ILi192EEEEEENS_6half_tEfNS_4arch4Sm80ELb1ELb0ELb1ELb1ELb0ELb0ELb1ELb0ELi2ELi4ELi2ELi2ELb0EEENS1_21CollectiveEpilogueBwdISB_SC_SE_Li256ELb1ELb1ELi4EEENS1_25SingleTileBwdLPTSchedulerILb1ELi80ELb0EEEEEEEEEvNT_6ParamsE --------------------------
	.section	.nv.info._ZN7cutlass13device_kernelIN5flash19enable_sm80_to_sm89INS1_16FlashAttnBwdSm80INS1_25CollectiveMainloopBwdSm80ILi2ELi1EN4cute5tupleIJNS5_1CILi64EEENS7_ILi80EEENS7_ILi192EEEEEENS_6half_tEfNS_4arch4Sm80ELb1ELb0ELb1ELb1ELb0ELb0ELb1ELb0ELi2ELi4ELi2ELi2ELb0EEENS1_21CollectiveEpilogueBwdISB_SC_SE_Li256ELb1ELb1ELi4EEENS1_25SingleTileBwdLPTSchedulerILb1ELi80ELb0EEEEEEEEEvNT_6ParamsE,"",@"SHT_CUDA_INFO"
	.sectionflags	@""
	.align	4


	//----- nvinfo : EIATTR_CUDA_API_VERSION
	.align		4
        /*0000*/ 	.byte	0x04, 0x37
        /*0002*/ 	.short	(.L_1040 - .L_1039)
.L_1039:
        /*0004*/ 	.word	0x00000082


	//----- nvinfo : EIATTR_SW2861232_WAR
	.align		4
.L_1040:
        /*0008*/ 	.byte	0x01, 0x35
	.zero		2


	//----- nvinfo : EIATTR_PARAM_CBANK
	.align		4
        /*000c*/ 	.byte	0x04, 0x0a
        /*000e*/ 	.short	(.L_1042 - .L_1041)
	.align		4
.L_1041:
        /*0010*/ 	.word	index@(.nv.constant0._ZN7cutlass13device_kernelIN5flash19enable_sm80_to_sm89INS1_16FlashAttnBwdSm80INS1_25CollectiveMainloopBwdSm80ILi2ELi1EN4cute5tupleIJNS5_1CILi64EEENS7_ILi80EEENS7_ILi192EEEEEENS_6half_tEfNS_4arch4Sm80ELb1ELb0ELb1ELb1ELb0ELb0ELb1ELb0ELi2ELi4ELi2ELi2ELb0EEENS1_21CollectiveEpilogueBwdISB_SC_SE_Li256ELb1ELb1ELi4EEENS1_25SingleTileBwdLPTSchedulerILb1ELi80ELb0EEEEEEEEEvNT_6ParamsE)
        /*0014*/ 	.short	0x0160
        /*0016*/ 	.short	0x0288


	//----- nvinfo : EIATTR_CBANK_PARAM_SIZE
	.align		4
.L_1042:
        /*0018*/ 	.byte	0x03, 0x19
        /*001a*/ 	.short	0x0288


	//----- nvinfo : EIATTR_KPARAM_INFO
	.align		4
        /*001c*/ 	.byte	0x04, 0x17
        /*001e*/ 	.short	(.L_1044 - .L_1043)
.L_1043:
        /*0020*/ 	.word	0x00000000
        /*0024*/ 	.short	0x0000
        /*0026*/ 	.short	0x0000
        /*0028*/ 	.byte	0x00, 0xf0, 0x21, 0x0a


	//----- nvinfo : EIATTR_MAXREG_COUNT
	.align		4
.L_1044:
        /*002c*/ 	.byte	0x03, 0x1b
        /*002e*/ 	.short	0x00ff


	//----- nvinfo : EIATTR_NUM_BARRIERS
	.align		4
        /*0030*/ 	.byte	0x02, 0x4c
        /*0032*/ 	.byte	0x02
	.zero		1


	//----- nvinfo : EIATTR_MERCURY_ISA_VERSION
	.align		4
        /*0034*/ 	.byte	0x03, 0x5f
        /*0036*/ 	.short	0x0000


	//----- nvinfo : EIATTR_COOP_GROUP_MASK_REGIDS
	.align		4
        /*0038*/ 	.byte	0x04, 0x29
        /*003a*/ 	.short	(.L_1046 - .L_1045)


	//   ....[0]....
.L_1045:
        /*003c*/ 	.word	0xffffffff


	//----- nvinfo : EIATTR_COOP_GROUP_INSTR_OFFSETS
	.align		4
.L_1046:
        /*0040*/ 	.byte	0x04, 0x28
        /*0042*/ 	.short	(.L_1048 - .L_1047)


	//   ....[0]....
.L_1047:
        /*0044*/ 	.word	0x00000050


	//----- nvinfo : EIATTR_EXIT_INSTR_OFFSETS
	.align		4
.L_1048:
        /*0048*/ 	.byte	0x04, 0x1c
        /*004a*/ 	.short	(.L_1050 - .L_1049)


	//   ....[0]....
.L_1049:
        /*004c*/ 	.word	0x00000760


	//   ....[1]....
        /*0050*/ 	.word	0x0000a390


	//   ....[2]....
        /*0054*/ 	.word	0x0000a490


	//   ....[3]....
        /*0058*/ 	.word	0x0000a4b0


	//   ....[4]....
        /*005c*/ 	.word	0x0000adc0


	//   ....[5]....
        /*0060*/ 	.word	0x0000aec0


	//   ....[6]....
        /*0064*/ 	.word	0x0000aee0


	//----- nvinfo : EIATTR_MAX_THREADS
	.align		4
.L_1050:
        /*0068*/ 	.byte	0x04, 0x05
        /*006a*/ 	.short	(.L_1052 - .L_1051)
.L_1051:
        /*006c*/ 	.word	0x00000100
        /*0070*/ 	.word	0x00000001
        /*0074*/ 	.word	0x00000001


	//----- nvinfo : EIATTR_CRS_STACK_SIZE
	.align		4
.L_1052:
        /*0078*/ 	.byte	0x04, 0x1e
        /*007a*/ 	.short	(.L_1054 - .L_1053)
.L_1053:
        /*007c*/ 	.word	0x00000000
.L_1054:


//--------------------- .nv.info._ZN7cutlass13device_kernelIN5flash19enable_sm80_to_sm89INS1_16FlashAttnBwdSm80INS1_25CollectiveMainloopBwdSm80ILi2ELi1EN4cute5tupleIJNS5_1CILi64EEENS7_ILi80EEENS7_ILi192EEEEEENS_6half_tEfNS_4arch4Sm80ELb1ELb0ELb1ELb1ELb1ELb0ELb1ELb0ELi2ELi4ELi2ELi2ELb0EEENS1_21CollectiveEpilogueBwdISB_SC_SE_Li256ELb1ELb1ELi4EEENS1_25SingleTileBwdLPTSchedulerILb1ELi80ELb1EEEEEEEEEvNT_6ParamsE --------------------------
	.section	.nv.info._ZN7cutlass13device_kernelIN5flash19enable_sm80_to_sm89INS1_16FlashAttnBwdSm80INS1_25CollectiveMainloopBwdSm80ILi2ELi1EN4cute5tupleIJNS5_1CILi64EEENS7_ILi80EEENS7_ILi192EEEEEENS_6half_tEfNS_4arch4Sm80ELb1ELb0ELb1ELb1ELb1ELb0ELb1ELb0ELi2ELi4ELi2ELi2ELb0EEENS1_21CollectiveEpilogueBwdISB_SC_SE_Li256ELb1ELb1ELi4EEENS1_25SingleTileBwdLPTSchedulerILb1ELi80ELb1EEEEEEEEEvNT_6ParamsE,"",@"SHT_CUDA_INFO"
	.sectionflags	@""
	.align	4


	//----- nvinfo : EIATTR_CUDA_API_VERSION
	.align		4
        /*0000*/ 	.byte	0x04, 0x37
        /*0002*/ 	.short	(.L_1056 - .L_1055)
.L_1055:
        /*0004*/ 	.word	0x00000082


	//----- nvinfo : EIATTR_SW2861232_WAR
	.align		4
.L_1056:
        /*0008*/ 	.byte	0x01, 0x35
	.zero		2


	//----- nvinfo : EIATTR_PARAM_CBANK
	.align		4
        /*000c*/ 	.byte	0x04, 0x0a
        /*000e*/ 	.short	(.L_1058 - .L_1057)
	.align		4
.L_1057:
        /*0010*/ 	.word	index@(.nv.constant0._ZN7cutlass13device_kernelIN5flash19enable_sm80_to_sm89INS1_16FlashAttnBwdSm80INS1_25CollectiveMainloopBwdSm80ILi2ELi1EN4cute5tupleIJNS5_1CILi64EEENS7_ILi80EEENS7_ILi192EEEEEENS_6half_tEfNS_4arch4Sm80ELb1ELb0ELb1ELb1ELb1ELb0ELb1ELb0ELi2ELi4ELi2ELi2ELb0EEENS1_21CollectiveEpilogueBwdISB_SC_SE_Li256ELb1ELb1ELi4EEENS1_25SingleTileBwdLPTSchedulerILb1ELi80ELb1EEEEEEEEEvNT_6ParamsE)
        /*0014*/ 	.short	0x0160
        /*0016*/ 	.short	0x0288


	//----- nvinfo : EIATTR_CBANK_PARAM_SIZE
	.align		4
.L_1058:
        /*0018*/ 	.byte	0x03, 0x19
        /*001a*/ 	.short	0x0288


	//----- nvinfo : EIATTR_KPARAM_INFO
	.align		4
        /*001c*/ 	.byte	0x04, 0x17
        /*001e*/ 	.short	(.L_1060 - .L_1059)
.L_1059:
        /*0020*/ 	.word	0x00000000
        /*0024*/ 	.short	0x0000
        /*0026*/ 	.short	0x0000
        /*0028*/ 	.byte	0x00, 0xf0, 0x21, 0x0a


	//----- nvinfo : EIATTR_MAXREG_COUNT
	.align		4
.L_1060:
        /*002c*/ 	.byte	0x03, 0x1b
        /*002e*/ 	.short	0x00ff


	//----- nvinfo : EIATTR_NUM_BARRIERS
	.align		4
        /*0030*/ 	.byte	0x02, 0x4c
        /*0032*/ 	.byte	0x02
	.zero		1


	//----- nvinfo : EIATTR_ANNOTATIONS
	.align		4
        /*0034*/ 	.byte	0x04, 0x55
        /*0036*/ 	.short	(.L_1062 - .L_1061)


	//   ....[0]....
.L_1061:
        /*0038*/ 	.word	0x00000001
        /*003c*/ 	.byte	0xa0, 0x02, 0x00, 0x00, 0x01, 0x00, 0x00, 0x00, 0x20, 0x04, 0x00, 0x00, 0x01, 0x00, 0x00, 0x00
        /*004c*/ 	.byte	0x30, 0x04, 0x00, 0x00, 0x01, 0x00, 0x00, 0x00, 0x60, 0x06, 0x00, 0x00, 0x01, 0x00, 0x00, 0x00
        /*005c*/ 	.byte	0xe0, 0x07, 0x00, 0x00, 0x01, 0x00, 0x00, 0x00, 0xf0, 0x07, 0x00, 0x00, 0x01, 0x00, 0x00, 0x00
        /*006c*/ 	.byte	0x00, 0x08, 0x00, 0x00, 0x01, 0x00, 0x00, 0x00, 0x90, 0x0a, 0x00, 0x00, 0x01, 0x00, 0x00, 0x00
        /*007c*/ 	.byte	0x40, 0x0f, 0x00, 0x00, 0x01, 0x00, 0x00, 0x00, 0x20, 0x6f, 0x00, 0x00, 0x01, 0x00, 0x00, 0x00
        /*008c*/ 	.byte	0x80, 0x99, 0x00, 0x00, 0x01, 0x00, 0x00, 0x00, 0xb0, 0x99, 0x00, 0x00, 0x01, 0x00, 0x00, 0x00
        /*009c*/ 	.byte	0xd0, 0xa6, 0x00, 0x00, 0x01, 0x00, 0x00, 0x00, 0x00, 0xa8, 0x00, 0x00, 0x01, 0x00, 0x00, 0x00
        /*00ac*/ 	.byte	0x10, 0xa8, 0x00, 0x00


	//----- nvinfo : EIATTR_MERCURY_ISA_VERSION
	.align		4
.L_1062:
        /*00b0*/ 	.byte	0x03, 0x5f
        /*00b2*/ 	.short	0x0000


	//----- nvinfo : EIATTR_COOP_GROUP_MASK_REGIDS
	.align		4
        /*00b4*/ 	.byte	0x04, 0x29
        /*00b6*/ 	.short	(.L_1064 - .L_1063)


	//   ....[0]....
.L_1063:
        /*00b8*/ 	.word	0xffffffff


	//----- nvinfo : EIATTR_COOP_GROUP_INSTR_OFFSETS
	.align		4
.L_1064:
        /*00bc*/ 	.byte	0x04, 0x28
        /*00be*/ 	.short	(.L_1066 - .L_1065)


	//   ....[0]....
.L_1065:
        /*00c0*/ 	.word	0x00000060


	//----- nvinfo : EIATTR_EXIT_INSTR_OFFSETS
	.align		4
.L_1066:
        /*00c4*/ 	.byte	0x04, 0x1c
        /*00c6*/ 	.short	(.L_1068 - .L_1067)


	//   ....[0]....
.L_1067:
        /*00c8*/ 	.word	0x00000820


	//   ....[1]....
        /*00cc*/ 	.word	0x0000a5a0


	//   ....[2]....
        /*00d0*/ 	.word	0x0000a6a0


	//   ....[3]....
        /*00d4*/ 	.word	0x0000a6c0


	//   ....[4]....
        /*00d8*/ 	.word	0x0000b030


	//   ....[5]....
        /*00dc*/ 	.word	0x0000b130


	//   ....[6]....
        /*00e0*/ 	.word	0x0000b150


	//----- nvinfo : EIATTR_MAX_THREADS
	.align		4
.L_1068:
        /*00e4*/ 	.byte	0x04, 0x05
        /*00e6*/ 	.short	(.L_1070 - .L_1069)
.L_1069:
        /*00e8*/ 	.word	0x00000100
        /*00ec*/ 	.word	0x00000001
        /*00f0*/ 	.word	0x00000001


	//----- nvinfo : EIATTR_CRS_STACK_SIZE
	.align		4
.L_1070:
        /*00f4*/ 	.byte	0x04, 0x1e
        /*00f6*/ 	.short	(.L_1072 - .L_1071)
.L_1071:
        /*00f8*/ 	.word	0x00000000
.L_1072:


//--------------------- .nv.info._ZN7cutlass13device_kernelIN5flash19enable_sm80_to_sm89INS1_16FlashAttnBwdSm80INS1_25CollectiveMainloopBwdSm80ILi2ELi1EN4cute5tupleIJNS5_1CILi64EEENS7_ILi80EEENS7_ILi192EEEEEENS_6half_tEfNS_4arch4Sm80ELb1ELb0ELb1ELb1ELb0ELb0ELb1ELb0ELi2ELi4ELi2ELi2ELb0EEENS1_24CollectiveEpilogueBwdGQAISB_fSE_Li256ELb1ELb0EEENS1_25SingleTileBwdLPTSchedulerILb1ELi80ELb0EEEEEEEEEvNT_6ParamsE --------------------------
	.section	.nv.info._ZN7cutlass13device_kernelIN5flash19enable_sm80_to_sm89INS1_16FlashAttnBwdSm80INS1_25CollectiveMainloopBwdSm80ILi2ELi1EN4cute5tupleIJNS5_1CILi64EEENS7_ILi80EEENS7_ILi192EEEEEENS_6half_tEfNS_4arch4Sm80ELb1ELb0ELb1ELb1ELb0ELb0ELb1ELb0ELi2ELi4ELi2ELi2ELb0EEENS1_24CollectiveEpilogueBwdGQAISB_fSE_Li256ELb1ELb0EEENS1_25SingleTileBwdLPTSchedulerILb1ELi80ELb0EEEEEEEEEvNT_6ParamsE,"",@"SHT_CUDA_INFO"
	.sectionflags	@""
	.align	4


	//----- nvinfo : EIATTR_CUDA_API_VERSION
	.align		4
        /*0000*/ 	.byte	0x04, 0x37
        /*0002*/ 	.short	(.L_1074 - .L_1073)
.L_1073:
        /*0004*/ 	.word	0x00000082


	//----- nvinfo : EIATTR_SW2861232_WAR
	.align		4
.L_1074:
        /*0008*/ 	.byte	0x01, 0x35
	.zero		2


	//----- nvinfo : EIATTR_PARAM_CBANK
	.align		4
        /*000c*/ 	.byte	0x04, 0x0a
        /*000e*/ 	.short	(.L_1076 - .L_1075)
	.align		4
.L_1075:
        /*0010*/ 	.word	index@(.nv.constant0._ZN7cutlass13device_kernelIN5flash19enable_sm80_to_sm89INS1_16FlashAttnBwdSm80INS1_25CollectiveMainloopBwdSm80ILi2ELi1EN4cute5tupleIJNS5_1CILi64EEENS7_ILi80EEENS7_ILi192EEEEEENS_6half_tEfNS_4arch4Sm80ELb1ELb0ELb1ELb1ELb0ELb0ELb1ELb0ELi2ELi4ELi2ELi2ELb0EEENS1_24CollectiveEpilogueBwdGQAISB_fSE_Li256ELb1ELb0EEENS1_25SingleTileBwdLPTSchedulerILb1ELi80ELb0EEEEEEEEEvNT_6ParamsE)
        /*0014*/ 	.short	0x0160
        /*0016*/ 	.short	0x0290


	//----- nvinfo : EIATTR_CBANK_PARAM_SIZE
	.align		4
.L_1076:
        /*0018*/ 	.byte	0x03, 0x19
        /*001a*/ 	.short	0x0290


	//----- nvinfo : EIATTR_KPARAM_INFO
	.align		4
        /*001c*/ 	.byte	0x04, 0x17
        /*001e*/ 	.short	(.L_1078 - .L_1077)
.L_1077:
        /*0020*/ 	.word	0x00000000
        /*0024*/ 	.short	0x0000
        /*0026*/ 	.short	0x0000
        /*0028*/ 	.byte	0x00, 0xf0, 0x41, 0x0a


	//----- nvinfo : EIATTR_MAXREG_COUNT
	.align		4
.L_1078:
        /*002c*/ 	.byte	0x03, 0x1b
        /*002e*/ 	.short	0x00ff


	//----- nvinfo : EIATTR_NUM_BARRIERS
	.align		4
        /*0030*/ 	.byte	0x02, 0x4c
        /*0032*/ 	.byte	0x02
	.zero		1


	//----- nvinfo : EIATTR_MERCURY_ISA_VERSION
	.align		4
        /*0034*/ 	.byte	0x03, 0x5f
        /*0036*/ 	.short	0x0000


	//----- nvinfo : EIATTR_COOP_GROUP_MASK_REGIDS
	.align		4
        /*0038*/ 	.byte	0x04, 0x29
        /*003a*/ 	.short	(.L_1080 - .L_1079)


	//   ....[0]....
.L_1079:
        /*003c*/ 	.word	0xffffffff


	//----- nvinfo : EIATTR_COOP_GROUP_INSTR_OFFSETS
	.align		4
.L_1080:
        /*0040*/ 	.byte	0x04, 0x28
        /*0042*/ 	.short	(.L_1082 - .L_1081)


	//   ....[0]....
.L_1081:
        /*0044*/ 	.word	0x00000050


	//----- nvinfo : EIATTR_EXIT_INSTR_OFFSETS
	.align		4
.L_1082:
        /*0048*/ 	.byte	0x04, 0x1c
        /*004a*/ 	.short	(.L_1084 - .L_1083)


	//   ....[0]....
.L_1083:
        /*004c*/ 	.word	0x000009c0


	//   ....[1]....
        /*0050*/ 	.word	0x000071b0


	//   ....[2]....
        /*0054*/ 	.word	0x00007c90


	//----- nvinfo : EIATTR_MAX_THREADS
	.align		4
.L_1084:
        /*0058*/ 	.byte	0x04, 0x05
        /*005a*/ 	.short	(.L_1086 - .L_1085)
.L_1085:
        /*005c*/ 	.word	0x00000100
        /*0060*/ 	.word	0x00000001
        /*0064*/ 	.word	0x00000001
.L_1086:


//--------------------- .nv.info._ZN7cutlass13device_kernelIN5flash32FlashAttnBwdPostprocessConvertdQIN4cute5tupleIJNS3_1CILi80EEENS5_ILi192EEEEEENS_6half_tEfNS_4arch4Sm80ELi256ENS3_8TiledMMAINS3_8MMA_AtomIJNS3_28SM80_16x8x16_F32F16F16F32_TNEEEENS3_6LayoutINS4_IJNS5_ILi4EEENS5_ILi2EEENS5_ILi1EEEEEENS4_IJSJ_SH_NS5_ILi0EEEEEEEENS4_IJNS5_ILi64EEENS5_ILi16EEESP_EEEEELb1EEEEEvNT_6ParamsE --------------------------
	.section	.nv.info._ZN7cutlass13device_kernelIN5flash32FlashAttnBwdPostprocessConvertdQIN4cute5tupleIJNS3_1CILi80EEENS5_ILi192EEEEEENS_6half_tEfNS_4arch4Sm80ELi256ENS3_8TiledMMAINS3_8MMA_AtomIJNS3_28SM80_16x8x16_F32F16F16F32_TNEEEENS3_6LayoutINS4_IJNS5_ILi4EEENS5_ILi2EEENS5_ILi1EEEEEENS4_IJSJ_SH_NS5_ILi0EEEEEEEENS4_IJNS5_ILi64EEENS5_ILi16EEESP_EEEEELb1EEEEEvNT_6ParamsE,"",@"SHT_CUDA_INFO"
	.sectionflags	@""
	.align	4


	//----- nvinfo : EIATTR_CUDA_API_VERSION
	.align		4
        /*0000*/ 	.byte	0x04, 0x37
        /*0002*/ 	.short	(.L_1088 - .L_1087)
.L_1087:
        /*0004*/ 	.word	0x00000082


	//----- nvinfo : EIATTR_SW2861232_WAR
	.align		4
.L_1088:
        /*0008*/ 	.byte	0x01, 0x35
	.zero		2


	//----- nvinfo : EIATTR_PARAM_CBANK
	.align		4
        /*000c*/ 	.byte	0x04, 0x0a
        /*000e*/ 	.short	(.L_1090 - .L_1089)
	.align		4
.L_1089:
        /*0010*/ 	.word	index@(.nv.constant0._ZN7cutlass13device_kernelIN5flash32FlashAttnBwdPostprocessConvertdQIN4cute5tupleIJNS3_1CILi80EEENS5_ILi192EEEEEENS_6half_tEfNS_4arch4Sm80ELi256ENS3_8TiledMMAINS3_8MMA_AtomIJNS3_28SM80_16x8x16_F32F16F16F32_TNEEEENS3_6LayoutINS4_IJNS5_ILi4EEENS5_ILi2EEENS5_ILi1EEEEEENS4_IJSJ_SH_NS5_ILi0EEEEEEEENS4_IJNS5_ILi64EEENS5_ILi16EEESP_EEEEELb1EEEEEvNT_6ParamsE)
        /*0014*/ 	.short	0x0160
        /*0016*/ 	.short	0x0070


	//----- nvinfo : EIATTR_CBANK_PARAM_SIZE
	.align		4
.L_1090:
        /*0018*/ 	.byte	0x03, 0x19
        /*001a*/ 	.short	0x0070


	//----- nvinfo : EIATTR_KPARAM_INFO
	.align		4
        /*001c*/ 	.byte	0x04, 0x17
        /*001e*/ 	.short	(.L_1092 - .L_1091)
.L_1091:
        /*0020*/ 	.word	0x00000000
        /*0024*/ 	.short	0x0000
        /*0026*/ 	.short	0x0000
        /*0028*/ 	.byte	0x00, 0xf0, 0xc1, 0x01


	//----- nvinfo : EIATTR_MAXREG_COUNT
	.align		4
.L_1092:
        /*002c*/ 	.byte	0x03, 0x1b
        /*002e*/ 	.short	0x0080


	//----- nvinfo : EIATTR_NUM_BARRIERS
	.align		4
        /*0030*/ 	.byte	0x02, 0x4c
        /*0032*/ 	.byte	0x01
	.zero		1


	//----- nvinfo : EIATTR_MERCURY_ISA_VERSION
	.align		4
        /*0034*/ 	.byte	0x03, 0x5f
        /*0036*/ 	.short	0x0000


	//----- nvinfo : EIATTR_EXIT_INSTR_OFFSETS
	.align		4
        /*0038*/ 	.byte	0x04, 0x1c
        /*003a*/ 	.short	(.L_1094 - .L_1093)


	//   ....[0]....
.L_1093:
        /*003c*/ 	.word	0x000001a0


	//   ....[1]....
        /*0040*/ 	.word	0x00001db0


	//   ....[2]....
        /*0044*/ 	.word	0x00001fc0


	//   ....[3]....
        /*0048*/ 	.word	0x00001fe0


	//----- nvinfo : EIATTR_CTAIDZ_USED
	.align		4
.L_1094:
        /*004c*/ 	.byte	0x01, 0x04
	.zero		2


	//----- nvinfo : EIATTR_MAX_THREADS
	.align		4
        /*0050*/ 	.byte	0x04, 0x05
        /*0052*/ 	.short	(.L_1096 - .L_1095)
.L_1095:
        /*0054*/ 	.word	0x00000100
        /*0058*/ 	.word	0x00000001
        /*005c*/ 	.word	0x00000001


	//----- nvinfo : EIATTR_CRS_STACK_SIZE
	.align		4
.L_1096:
        /*0060*/ 	.byte	0x04, 0x1e
        /*0062*/ 	.short	(.L_1098 - .L_1097)
.L_1097:
        /*0064*/ 	.word	0x00000000
.L_1098:


//--------------------- .nv.info._ZN7cutlass13device_kernelIN5flash32FlashAttnBwdPostprocessConvertdQIN4cute5tupleIJNS3_1CILi64EEENS5_ILi192EEEEEENS_6half_tEfNS_4arch4Sm80ELi256ENS3_8TiledMMAINS3_8MMA_AtomIJNS3_28SM80_16x8x16_F32F16F16F32_TNEEEENS3_6LayoutINS4_IJNS5_ILi2EEENS5_ILi4EEENS5_ILi1EEEEEENS4_IJSJ_SH_NS5_ILi0EEEEEEEENS4_IJNS5_ILi32EEES6_NS5_ILi16EEEEEEEELb0EEEEEvNT_6ParamsE --------------------------
	.section	.nv.info._ZN7cutlass13device_kernelIN5flash32FlashAttnBwdPostprocessConvertdQIN4cute5tupleIJNS3_1CILi64EEENS5_ILi192EEEEEENS_6half_tEfNS_4arch4Sm80ELi256ENS3_8TiledMMAINS3_8MMA_AtomIJNS3_28SM80_16x8x16_F32F16F16F32_TNEEEENS3_6LayoutINS4_IJNS5_ILi2EEENS5_ILi4EEENS5_ILi1EEEEEENS4_IJSJ_SH_NS5_ILi0EEEEEEEENS4_IJNS5_ILi32EEES6_NS5_ILi16EEEEEEEELb0EEEEEvNT_6ParamsE,"",@"SHT_CUDA_INFO"
	.sectionflags	@""
	.align	4


	//----- nvinfo : EIATTR_CUDA_API_VERSION
	.align		4
        /*0000*/ 	.byte	0x04, 0x37
        /*0002*/ 	.short	(.L_1100 - .L_1099)
.L_1099:
        /*0004*/ 	.word	0x00000082


	//----- nvinfo : EIATTR_SW2861232_WAR
	.align		4
.L_1100:
        /*0008*/ 	.byte	0x01, 0x35
	.zero		2


	//----- nvinfo : EIATTR_PARAM_CBANK
	.align		4
        /*000c*/ 	.byte	0x04, 0x0a
        /*000e*/ 	.short	(.L_1102 - .L_1101)
	.align		4
.L_1101:
        /*0010*/ 	.word	index@(.nv.constant0._ZN7cutlass13device_kernelIN5flash32FlashAttnBwdPostprocessConvertdQIN4cute5tupleIJNS3_1CILi64EEENS5_ILi192EEEEEENS_6half_tEfNS_4arch4Sm80ELi256ENS3_8TiledMMAINS3_8MMA_AtomIJNS3_28SM80_16x8x16_F32F16F16F32_TNEEEENS3_6LayoutINS4_IJNS5_ILi2EEENS5_ILi4EEENS5_ILi1EEEEEENS4_IJSJ_SH_NS5_ILi0EEEEEEEENS4_IJNS5_ILi32EEES6_NS5_ILi16EEEEEEEELb0EEEEEvNT_6ParamsE)
        /*0014*/ 	.short	0x0160
        /*0016*/ 	.short	0x0070


	//----- nvinfo : EIATTR_CBANK_PARAM_SIZE
	.align		4
.L_1102:
        /*0018*/ 	.byte	0x03, 0x19
        /*001a*/ 	.short	0x0070


	//----- nvinfo : EIATTR_KPARAM_INFO
	.align		4
        /*001c*/ 	.byte	0x04, 0x17
        /*001e*/ 	.short	(.L_1104 - .L_1103)
.L_1103:
        /*0020*/ 	.word	0x00000000
        /*0024*/ 	.short	0x0000
        /*0026*/ 	.short	0x0000
        /*0028*/ 	.byte	0x00, 0xf0, 0xc1, 0x01


	//----- nvinfo : EIATTR_MAXREG_COUNT
	.align		4
.L_1104:
        /*002c*/ 	.byte	0x03, 0x1b
        /*002e*/ 	.short	0x0080


	//----- nvinfo : EIATTR_NUM_BARRIERS
	.align		4
        /*0030*/ 	.byte	0x02, 0x4c
        /*0032*/ 	.byte	0x01
	.zero		1


	//----- nvinfo : EIATTR_MERCURY_ISA_VERSION
	.align		4
        /*0034*/ 	.byte	0x03, 0x5f
        /*0036*/ 	.short	0x0000


	//----- nvinfo : EIATTR_EXIT_INSTR_OFFSETS
	.align		4
        /*0038*/ 	.byte	0x04, 0x1c
        /*003a*/ 	.short	(.L_1106 - .L_1105)


	//   ....[0]....
.L_1105:
        /*003c*/ 	.word	0x00000180


	//   ....[1]....
        /*0040*/ 	.word	0x000013f0


	//   ....[2]....
        /*0044*/ 	.word	0x000015b0


	//   ....[3]....
        /*0048*/ 	.word	0x000015d0


	//----- nvinfo : EIATTR_CTAIDZ_USED
	.align		4
.L_1106:
        /*004c*/ 	.byte	0x01, 0x04
	.zero		2


	//----- nvinfo : EIATTR_MAX_THREADS
	.align		4
        /*0050*/ 	.byte	0x04, 0x05
        /*0052*/ 	.short	(.L_1108 - .L_1107)
.L_1107:
        /*0054*/ 	.word	0x00000100
        /*0058*/ 	.word	0x00000001
        /*005c*/ 	.word	0x00000001


	//----- nvinfo : EIATTR_CRS_STACK_SIZE
	.align		4
.L_1108:
        /*0060*/ 	.byte	0x04, 0x1e
        /*0062*/ 	.short	(.L_1110 - .L_1109)
.L_1109:
        /*0064*/ 	.word	0x00000000
.L_1110:


//--------------------- .nv.info._ZN7cutlass13device_kernelIN5flash19enable_sm80_to_sm89INS1_16FlashAttnBwdSm80INS1_25CollectiveMainloopBwdSm80ILi2ELi1EN4cute5tupleIJNS5_1CILi64EEENS7_ILi80EEENS7_ILi192EEEEEENS_6half_tEfNS_4arch4Sm80ELb1ELb0ELb1ELb1ELb1ELb0ELb1ELb0ELi2ELi4ELi2ELi2ELb0EEENS1_24CollectiveEpilogueBwdGQAISB_fSE_Li256ELb1ELb1EEENS1_25SingleTileBwdLPTSchedulerILb1ELi80ELb1EEEEEEEEEvNT_6ParamsE --------------------------
	.section	.nv.info._ZN7cutlass13device_kernelIN5flash19enable_sm80_to_sm89INS1_16FlashAttnBwdSm80INS1_25CollectiveMainloopBwdSm80ILi2ELi1EN4cute5tupleIJNS5_1CILi64EEENS7_ILi80EEENS7_ILi192EEEEEENS_6half_tEfNS_4arch4Sm80ELb1ELb0ELb1ELb1ELb1ELb0ELb1ELb0ELi2ELi4ELi2ELi2ELb0EEENS1_24CollectiveEpilogueBwdGQAISB_fSE_Li256ELb1ELb1EEENS1_25SingleTileBwdLPTSchedulerILb1ELi80ELb1EEEEEEEEEvNT_6ParamsE,"",@"SHT_CUDA_INFO"
	.sectionflags	@""
	.align	4


	//----- nvinfo : EIATTR_CUDA_API_VERSION
	.align		4
        /*0000*/ 	.byte	0x04, 0x37
        /*0002*/ 	.short	(.L_1112 - .L_1111)
.L_1111:
        /*0004*/ 	.word	0x00000082


	//----- nvinfo : EIATTR_SW2861232_WAR
	.align		4
.L_1112:
        /*0008*/ 	.byte	0x01, 0x35
	.zero		2


	//----- nvinfo : EIATTR_PARAM_CBANK
	.align		4
        /*000c*/ 	.byte	0x04, 0x0a
        /*000e*/ 	.short	(.L_1114 - .L_1113)
	.align		4
.L_1113:
        /*0010*/ 	.word	index@(.nv.constant0._ZN7cutlass13device_kernelIN5flash19enable_sm80_to_sm89INS1_16FlashAttnBwdSm80INS1_25CollectiveMainloopBwdSm80ILi2ELi1EN4cute5tupleIJNS5_1CILi64EEENS7_ILi80EEENS7_ILi192EEEEEENS_6half_tEfNS_4arch4Sm80ELb1ELb0ELb1ELb1ELb1ELb0ELb1ELb0ELi2ELi4ELi2ELi2ELb0EEENS1_24CollectiveEpilogueBwdGQAISB_fSE_Li256ELb1ELb1EEENS1_25SingleTileBwdLPTSchedulerILb1ELi80ELb1EEEEEEEEEvNT_6ParamsE)
        /*0014*/ 	.short	0x0160
        /*0016*/ 	.short	0x0290


	//----- nvinfo : EIATTR_CBANK_PARAM_SIZE
	.align		4
.L_1114:
        /*0018*/ 	.byte	0x03, 0x19
        /*001a*/ 	.short	0x0290


	//----- nvinfo : EIATTR_KPARAM_INFO
	.align		4
        /*001c*/ 	.byte	0x04, 0x17
        /*001e*/ 	.short	(.L_1116 - .L_1115)
.L_1115:
        /*0020*/ 	.word	0x00000000
        /*0024*/ 	.short	0x0000
        /*0026*/ 	.short	0x0000
        /*0028*/ 	.byte	0x00, 0xf0, 0x41, 0x0a


	//----- nvinfo : EIATTR_MAXREG_COUNT
	.align		4
.L_1116:
        /*002c*/ 	.byte	0x03, 0x1b
        /*002e*/ 	.short	0x00ff


	//----- nvinfo : EIATTR_NUM_BARRIERS
	.align		4
        /*0030*/ 	.byte	0x02, 0x4c
        /*0032*/ 	.byte	0x02
	.zero		1


	//----- nvinfo : EIATTR_ANNOTATIONS
	.align		4
        /*0034*/ 	.byte	0x04, 0x55
        /*0036*/ 	.short	(.L_1118 - .L_1117)


	//   ....[0]....
.L_1117:
        /*0038*/ 	.word	0x00000001
        /*003c*/ 	.byte	0xa0, 0x02, 0x00, 0x00, 0x01, 0x00, 0x00, 0x00, 0x20, 0x04, 0x00, 0x00, 0x01, 0x00, 0x00, 0x00
        /*004c*/ 	.byte	0x30, 0x04, 0x00, 0x00, 0x01, 0x00, 0x00, 0x00, 0x60, 0x06, 0x00, 0x00, 0x01, 0x00, 0x00, 0x00
        /*005c*/ 	.byte	0xe0, 0x07, 0x00, 0x00, 0x01, 0x00, 0x00, 0x00, 0xf0, 0x07, 0x00, 0x00, 0x01, 0x00, 0x00, 0x00
        /*006c*/ 	.byte	0x00, 0x08, 0x00, 0x00, 0x01, 0x00, 0x00, 0x00, 0xd0, 0x0a, 0x00, 0x00, 0x01, 0x00, 0x00, 0x00
        /*007c*/ 	.byte	0x80, 0x0f, 0x00, 0x00, 0x01, 0x00, 0x00, 0x00, 0x60, 0x6f, 0x00, 0x00, 0x01, 0x00, 0x00, 0x00
        /*008c*/ 	.byte	0x70, 0x6f, 0x00, 0x00, 0x01, 0x00, 0x00, 0x00, 0x80, 0x6f, 0x00, 0x00, 0x01, 0x00, 0x00, 0x00
        /*009c*/ 	.byte	0xa0, 0x72, 0x00, 0x00


	//----- nvinfo : EIATTR_MERCURY_ISA_VERSION
	.align		4
.L_1118:
        /*00a0*/ 	.byte	0x03, 0x5f
        /*00a2*/ 	.short	0x0000


	//----- nvinfo : EIATTR_COOP_GROUP_MASK_REGIDS
	.align		4
        /*00a4*/ 	.byte	0x04, 0x29
        /*00a6*/ 	.short	(.L_1120 - .L_1119)


	//   ....[0]....
.L_1119:
        /*00a8*/ 	.word	0xffffffff


	//   ....[1]....
        /*00ac*/ 	.word	0xffffffff


	//   ....[2]....
        /*00b0*/ 	.word	0xffffffff


	//   ....[3]....
        /*00b4*/ 	.word	0xffffffff


	//   ....[4]....
        /*00b8*/ 	.word	0xffffffff


	//   ....[5]....
        /*00bc*/ 	.word	0xffffffff


	//   ....[6]....
        /*00c0*/ 	.word	0xffffffff


	//   ....[7]....
        /*00c4*/ 	.word	0xffffffff


	//   ....[8]....
        /*00c8*/ 	.word	0xffffffff


	//----- nvinfo : EIATTR_COOP_GROUP_INSTR_OFFSETS
	.align		4
.L_1120:
        /*00cc*/ 	.byte	0x04, 0x28
        /*00ce*/ 	.short	(.L_1122 - .L_1121)


	//   ....[0]....
.L_1121:
        /*00d0*/ 	.word	0x00000060


	//   ....[1]....
        /*00d4*/ 	.word	0x00007290


	//   ....[2]....
        /*00d8*/ 	.word	0x000072d0


	//   ....[3]....
        /*00dc*/ 	.word	0x000077a0


	//   ....[4]....
        /*00e0*/ 	.word	0x000077b0


	//   ....[5]....
        /*00e4*/ 	.word	0x00007940


	//   ....[6]....
        /*00e8*/ 	.word	0x00007990


	//   ....[7]....
        /*00ec*/ 	.word	0x00007e00


	//   ....[8]....
        /*00f0*/ 	.word	0x00007e10


	//----- nvinfo : EIATTR_EXIT_INSTR_OFFSETS
	.align		4
.L_1122:
        /*00f4*/ 	.byte	0x04, 0x1c
        /*00f6*/ 	.short	(.L_1124 - .L_1123)


	//   ....[0]....
.L_1123:
        /*00f8*/ 	.word	0x00000820


	//   ....[1]....
        /*00fc*/ 	.word	0x00006f50


	//   ....[2]....
        /*0100*/ 	.word	0x00007e20


	//   ....[3]....
        /*0104*/ 	.word	0x00007ec0


	//----- nvinfo : EIATTR_MAX_THREADS
	.align		4
.L_1124:
        /*0108*/ 	.byte	0x04, 0x05
        /*010a*/ 	.short	(.L_1126 - .L_1125)
.L_1125:
        /*010c*/ 	.word	0x00000100
        /*0110*/ 	.word	0x00000001
        /*0114*/ 	.word	0x00000001


	//----- nvinfo : EIATTR_CRS_STACK_SIZE
	.align		4
.L_1126:
        /*0118*/ 	.byte	0x04, 0x1e
        /*011a*/ 	.short	(.L_1128 - .L_1127)
.L_1127:
        /*011c*/ 	.word	0x00000000
.L_1128:


//--------------------- .nv.info._ZN7cutlass13device_kernelIN5flash22FlashAttnBwdPreprocessIN4cute5tupleIJNS3_1CILi64EEENS5_ILi192EEEEEENS_6half_tEfNS_4arch4Sm80ELb1ELb1EEEEEvNT_6ParamsE --------------------------
	.section	.nv.info._ZN7cutlass13device_kernelIN5flash22FlashAttnBwdPreprocessIN4cute5tupleIJNS3_1CILi64EEENS5_ILi192EEEEEENS_6half_tEfNS_4arch4Sm80ELb1ELb1EEEEEvNT_6ParamsE,"",@"SHT_CUDA_INFO"
	.sectionflags	@""
	.align	4


	//----- nvinfo : EIATTR_CUDA_API_VERSION
	.align		4
        /*0000*/ 	.byte	0x04, 0x37
        /*0002*/ 	.short	(.L_1130 - .L_1129)
.L_1129:
        /*0004*/ 	.word	0x00000082


	//----- nvinfo : EIATTR_SW2861232_WAR
	.align		4
.L_1130:
        /*0008*/ 	.byte	0x01, 0x35
	.zero		2


	//----- nvinfo : EIATTR_PARAM_CBANK
	.align		4
        /*000c*/ 	.byte	0x04, 0x0a
        /*000e*/ 	.short	(.L_1132 - .L_1131)
	.align		4
.L_1131:
        /*0010*/ 	.word	index@(.nv.constant0._ZN7cutlass13device_kernelIN5flash22FlashAttnBwdPreprocessIN4cute5tupleIJNS3_1CILi64EEENS5_ILi192EEEEEENS_6half_tEfNS_4arch4Sm80ELb1ELb1EEEEEvNT_6ParamsE)
        /*0014*/ 	.short	0x0160
        /*0016*/ 	.short	0x00f0


	//----- nvinfo : EIATTR_CBANK_PARAM_SIZE
	.align		4
.L_1132:
        /*0018*/ 	.byte	0x03, 0x19
        /*001a*/ 	.short	0x00f0


	//----- nvinfo : EIATTR_KPARAM_INFO
	.align		4
        /*001c*/ 	.byte	0x04, 0x17
        /*001e*/ 	.short	(.L_1134 - .L_1133)
.L_1133:
        /*0020*/ 	.word	0x00000000
        /*0024*/ 	.short	0x0000
        /*0026*/ 	.short	0x0000
        /*0028*/ 	.byte	0x00, 0xf0, 0xc1, 0x03


	//----- nvinfo : EIATTR_MAXREG_COUNT
	.align		4
.L_1134:
        /*002c*/ 	.byte	0x03, 0x1b
        /*002e*/ 	.short	0x0080


	//----- nvinfo : EIATTR_MERCURY_ISA_VERSION
	.align		4
        /*0030*/ 	.byte	0x03, 0x5f
        /*0032*/ 	.short	0x0000


	//----- nvinfo : EIATTR_COOP_GROUP_MASK_REGIDS
	.align		4
        /*0034*/ 	.byte	0x04, 0x29
        /*0036*/ 	.short	(.L_1136 - .L_1135)


	//   ....[0]....
.L_1135:
        /*0038*/ 	.word	0xffffffff


	//   ....[1]....
        /*003c*/ 	.word	0xffffffff


	//   ....[2]....
        /*0040*/ 	.word	0xffffffff


	//   ....[3]....
        /*0044*/ 	.word	0xffffffff


	//   ....[4]....
        /*0048*/ 	.word	0xffffffff


	//   ....[5]....
        /*004c*/ 	.word	0xffffffff


	//----- nvinfo : EIATTR_COOP_GROUP_INSTR_OFFSETS
	.align		4
.L_1136:
        /*0050*/ 	.byte	0x04, 0x28
        /*0052*/ 	.short	(.L_1138 - .L_1137)


	//   ....[0]....
.L_1137:
        /*0054*/ 	.word	0x000018b0


	//   ....[1]....
        /*0058*/ 	.word	0x000018c0


	//   ....[2]....
        /*005c*/ 	.word	0x00001900


	//   ....[3]....
        /*0060*/ 	.word	0x00001910


	//   ....[4]....
        /*0064*/ 	.word	0x00001960


	//   ....[5]....
        /*0068*/ 	.word	0x00001990


	//----- nvinfo : EIATTR_EXIT_INSTR_OFFSETS
	.align		4
.L_1138:
        /*006c*/ 	.byte	0x04, 0x1c
        /*006e*/ 	.short	(.L_1140 - .L_1139)


	//   ....[0]....
.L_1139:
        /*0070*/ 	.word	0x00000190


	//   ....[1]....
        /*0074*/ 	.word	0x00001f00


	//   ....[2]....
        /*0078*/ 	.word	0x00001f50


	//----- nvinfo : EIATTR_CTAIDZ_USED
	.align		4
.L_1140:
        /*007c*/ 	.byte	0x01, 0x04
	.zero		2


	//----- nvinfo : EIATTR_MAX_THREADS
	.align		4
        /*0080*/ 	.byte	0x04, 0x05
        /*0082*/ 	.short	(.L_1142 - .L_1141)
.L_1141:
        /*0084*/ 	.word	0x00000100
        /*0088*/ 	.word	0x00000001
        /*008c*/ 	.word	0x00000001


	//----- nvinfo : EIATTR_CRS_STACK_SIZE
	.align		4
.L_1142:
        /*0090*/ 	.byte	0x04, 0x1e
        /*0092*/ 	.short	(.L_1144 - .L_1143)
.L_1143:
        /*0094*/ 	.word	0x00000000
.L_1144:


//--------------------- .nv.callgraph             --------------------------
	.section	.nv.callgraph,"",@"SHT_CUDA_CALLGRAPH"
	.align	4
	.sectionentsize	8
	.align		4
        /*0000*/ 	.word	0x00000000
	.align		4
        /*0004*/ 	.word	0xffffffff
	.align		4
        /*0008*/ 	.word	0x00000000
	.align		4
        /*000c*/ 	.word	0xfffffffe
	.align		4
        /*0010*/ 	.word	0x00000000
	.align		4
        /*0014*/ 	.word	0xfffffffd
	.align		4
        /*0018*/ 	.word	0x00000000
	.align		4
        /*001c*/ 	.word	0xfffffffc


//--------------------- .nv.rel.action            --------------------------
	.section	.nv.rel.action,"",@"SHT_CUDA_RELOCINFO"
	.align	8
	.sectionentsize	8
        /*0000*/ 	.byte	0x73, 0x00, 0x00, 0x00, 0x00, 0x00, 0x00, 0x00, 0x00, 0x00, 0x00, 0x11, 0x25, 0x00, 0x05, 0x36


//--------------------- .nv.constant4             --------------------------
	.section	.nv.constant4,"a",@progbits
	.align	8
	.align		8
.nv.constant4:
        /*0000*/ 	.dword	_ZN74_INTERNAL_438dc0d3_38_flash_bwd_hdim192_fp16_softcap_sm80_cu_ef95aea4_29514cuda3std3__45__cpo5beginE
	.align		8
        /*0008*/ 	.dword	_ZN74_INTERNAL_438dc0d3_38_flash_bwd_hdim192_fp16_softcap_sm80_cu_ef95aea4_29514cuda3std3__45__cpo3endE
	.align		8
        /*0010*/ 	.dword	_ZN74_INTERNAL_438dc0d3_38_flash_bwd_hdim192_fp16_softcap_sm80_cu_ef95aea4_29514cuda3std3__45__cpo6cbeginE
	.align		8
        /*0018*/ 	.dword	_ZN74_INTERNAL_438dc0d3_38_flash_bwd_hdim192_fp16_softcap_sm80_cu_ef95aea4_29514cuda3std3__45__cpo4cendE
	.align		8
        /*0020*/ 	.dword	_ZN74_INTERNAL_438dc0d3_38_flash_bwd_hdim192_fp16_softcap_sm80_cu_ef95aea4_29514cuda3std3__476_GLOBAL__N__438dc0d3_38_flash_bwd_hdim192_fp16_softcap_sm80_cu_ef95aea4_29516ignoreE
	.align		8
        /*0028*/ 	.dword	_ZN74_INTERNAL_438dc0d3_38_flash_bwd_hdim192_fp16_softcap_sm80_cu_ef95aea4_29514cuda3std3__419piecewise_constructE
	.align		8
        /*0030*/ 	.dword	_ZN74_INTERNAL_438dc0d3_38_flash_bwd_hdim192_fp16_softcap_sm80_cu_ef95aea4_29514cuda3std3__48in_placeE
	.align		8
        /*0038*/ 	.dword	_ZN74_INTERNAL_438dc0d3_38_flash_bwd_hdim192_fp16_softcap_sm80_cu_ef95aea4_29514cuda3std6ranges3__45__cpo4swapE
	.align		8
        /*0040*/ 	.dword	_ZN74_INTERNAL_438dc0d3_38_flash_bwd_hdim192_fp16_softcap_sm80_cu_ef95aea4_29514cuda3std6ranges3__45__cpo9iter_moveE
	.align		8
        /*0048*/ 	.dword	_ZN74_INTERNAL_438dc0d3_38_flash_bwd_hdim192_fp16_softcap_sm80_cu_ef95aea4_29514cute7productE
	.align		8
        /*0050*/ 	.dword	_ZN74_INTERNAL_438dc0d3_38_flash_bwd_hdim192_fp16_softcap_sm80_cu_ef95aea4_29514cute1_E


//--------------------- .nv.constant0._ZN7cutlass13device_kernelIN5flash19enable_sm80_to_sm89INS1_16FlashAttnBwdSm80INS1_25CollectiveMainloopBwdSm80ILi1ELi1EN4cute5tupleIJNS5_1CILi64EEES8_NS7_ILi192EEEEEENS_6half_tEfNS_4arch4Sm80ELb0ELb0ELb1ELb0ELb0ELb0ELb0ELb0ELi2ELi2ELi2ELi2ELb1EEENS1_21CollectiveEpilogueBwdISA_SB_SD_Li256ELb0ELb0ELi4EEENS1_19SingleTileSchedulerILb0ELb0ELb0ELi64EEEEEEEEEvNT_6ParamsE --------------------------
	.section	.nv.constant0._ZN7cutlass13device_kernelIN5flash19enable_sm80_to_sm89INS1_16FlashAttnBwdSm80INS1_25CollectiveMainloopBwdSm80ILi1ELi1EN4cute5tupleIJNS5_1CILi64EEES8_NS7_ILi192EEEEEENS_6half_tEfNS_4arch4Sm80ELb0ELb0ELb1ELb0ELb0ELb0ELb0ELb0ELi2ELi2ELi2ELi2ELb1EEENS1_21CollectiveEpilogueBwdISA_SB_SD_Li256ELb0ELb0ELi4EEENS1_19SingleTileSchedulerILb0ELb0ELb0ELi64EEEEEEEEEvNT_6ParamsE,"a",@progbits
	.sectionflags	@""
	.align	4
.nv.constant0._ZN7cutlass13device_kernelIN5flash19enable_sm80_to_sm89INS1_16FlashAttnBwdSm80INS1_25CollectiveMainloopBwdSm80ILi1ELi1EN4cute5tupleIJNS5_1CILi64EEES8_NS7_ILi192EEEEEENS_6half_tEfNS_4arch4Sm80ELb0ELb0ELb1ELb0ELb0ELb0ELb0ELb0ELi2ELi2ELi2ELi2ELb1EEENS1_21CollectiveEpilogueBwdISA_SB_SD_Li256ELb0ELb0ELi4EEENS1_19SingleTileSchedulerILb0ELb0ELb0ELi64EEEEEEEEEvNT_6ParamsE:
	.zero		976


//--------------------- .nv.constant0._ZN7cutlass13device_kernelIN5flash19enable_sm80_to_sm89INS1_16FlashAttnBwdSm80INS1_25CollectiveMainloopBwdSm80ILi1ELi1EN4cute5tupleIJNS5_1CILi64EEES8_NS7_ILi192EEEEEENS_6half_tEfNS_4arch4Sm80ELb0ELb0ELb1ELb0ELb1ELb0ELb0ELb0ELi2ELi2ELi2ELi2ELb1EEENS1_21CollectiveEpilogueBwdISA_SB_SD_Li256ELb0ELb0ELi4EEENS1_19SingleTileSchedulerILb0ELb0ELb0ELi64EEEEEEEEEvNT_6ParamsE --------------------------
	.section	.nv.constant0._ZN7cutlass13device_kernelIN5flash19enable_sm80_to_sm89INS1_16FlashAttnBwdSm80INS1_25CollectiveMainloopBwdSm80ILi1ELi1EN4cute5tupleIJNS5_1CILi64EEES8_NS7_ILi192EEEEEENS_6half_tEfNS_4arch4Sm80ELb0ELb0ELb1ELb0ELb1ELb0ELb0ELb0ELi2ELi2ELi2ELi2ELb1EEENS1_21CollectiveEpilogueBwdISA_SB_SD_Li256ELb0ELb0ELi4EEENS1_19SingleTileSchedulerILb0ELb0ELb0ELi64EEEEEEEEEvNT_6ParamsE,"a",@progbits
	.sectionflags	@""
	.align	4
.nv.constant0._ZN7cutlass13device_kernelIN5flash19enable_sm80_to_sm89INS1_16FlashAttnBwdSm80INS1_25CollectiveMainloopBwdSm80ILi1ELi1EN4cute5tupleIJNS5_1CILi64EEES8_NS7_ILi192EEEEEENS_6half_tEfNS_4arch4Sm80ELb0ELb0ELb1ELb0ELb1ELb0ELb0ELb0ELi2ELi2ELi2ELi2ELb1EEENS1_21CollectiveEpilogueBwdISA_SB_SD_Li256ELb0ELb0ELi4EEENS1_19SingleTileSchedulerILb0ELb0ELb0ELi64EEEEEEEEEvNT_6ParamsE:
	.zero		976


//--------------------- .nv.constant0._ZN7cutlass13device_kernelIN5flash19enable_sm80_to_sm89INS1_16FlashAttnBwdSm80INS1_25CollectiveMainloopBwdSm80ILi1ELi1EN4cute5tupleIJNS5_1CILi64EEES8_NS7_ILi192EEEEEENS_6half_tEfNS_4arch4Sm80ELb0ELb0ELb1ELb0ELb0ELb0ELb0ELb0ELi2ELi2ELi2ELi2ELb1EEENS1_24CollectiveEpilogueBwdGQAISA_fSD_Li256ELb0ELb0EEENS1_19SingleTileSchedulerILb0ELb0ELb0ELi64EEEEEEEEEvNT_6ParamsE --------------------------
	.section	.nv.constant0._ZN7cutlass13device_kernelIN5flash19enable_sm80_to_sm89INS1_16FlashAttnBwdSm80INS1_25CollectiveMainloopBwdSm80ILi1ELi1EN4cute5tupleIJNS5_1CILi64EEES8_NS7_ILi192EEEEEENS_6half_tEfNS_4arch4Sm80ELb0ELb0ELb1ELb0ELb0ELb0ELb0ELb0ELi2ELi2ELi2ELi2ELb1EEENS1_24CollectiveEpilogueBwdGQAISA_fSD_Li256ELb0ELb0EEENS1_19SingleTileSchedulerILb0ELb0ELb0ELi64EEEEEEEEEvNT_6ParamsE,"a",@progbits
	.sectionflags	@""
	.align	4
.nv.constant0._ZN7cutlass13device_kernelIN5flash19enable_sm80_to_sm89INS1_16FlashAttnBwdSm80INS1_25CollectiveMainloopBwdSm80ILi1ELi1EN4cute5tupleIJNS5_1CILi64EEES8_NS7_ILi192EEEEEENS_6half_tEfNS_4arch4Sm80ELb0ELb0ELb1ELb0ELb0ELb0ELb0ELb0ELi2ELi2ELi2ELi2ELb1EEENS1_24CollectiveEpilogueBwdGQAISA_fSD_Li256ELb0ELb0EEENS1_19SingleTileSchedulerILb0ELb0ELb0ELi64EEEEEEEEEvNT_6ParamsE:
	.zero		984


//--------------------- .nv.constant0._ZN7cutlass13device_kernelIN5flash19enable_sm80_to_sm89INS1_16FlashAttnBwdSm80INS1_25CollectiveMainloopBwdSm80ILi1ELi1EN4cute5tupleIJNS5_1CILi64EEES8_NS7_ILi192EEEEEENS_6half_tEfNS_4arch4Sm80ELb0ELb0ELb1ELb0ELb1ELb0ELb0ELb0ELi2ELi2ELi2ELi2ELb1EEENS1_24CollectiveEpilogueBwdGQAISA_fSD_Li256ELb0ELb1EEENS1_19SingleTileSchedulerILb0ELb0ELb0ELi64EEEEEEEEEvNT_6ParamsE --------------------------
	.section	.nv.constant0._ZN7cutlass13device_kernelIN5flash19enable_sm80_to_sm89INS1_16FlashAttnBwdSm80INS1_25CollectiveMainloopBwdSm80ILi1ELi1EN4cute5tupleIJNS5_1CILi64EEES8_NS7_ILi192EEEEEENS_6half_tEfNS_4arch4Sm80ELb0ELb0ELb1ELb0ELb1ELb0ELb0ELb0ELi2ELi2ELi2ELi2ELb1EEENS1_24CollectiveEpilogueBwdGQAISA_fSD_Li256ELb0ELb1EEENS1_19SingleTileSchedulerILb0ELb0ELb0ELi64EEEEEEEEEvNT_6ParamsE,"a",@progbits
	.sectionflags	@""
	.align	4
.nv.constant0._ZN7cutlass13device_kernelIN5flash19enable_sm80_to_sm89INS1_16FlashAttnBwdSm80INS1_25CollectiveMainloopBwdSm80ILi1ELi1EN4cute5tupleIJNS5_1CILi64EEES8_NS7_ILi192EEEEEENS_6half_tEfNS_4arch4Sm80ELb0ELb0ELb1ELb0ELb1ELb0ELb0ELb0ELi2ELi2ELi2ELi2ELb1EEENS1_24CollectiveEpilogueBwdGQAISA_fSD_Li256ELb0ELb1EEENS1_19SingleTileSchedulerILb0ELb0ELb0ELi64EEEEEEEEEvNT_6ParamsE:
	.zero		984


//--------------------- .nv.constant0._ZN7cutlass13device_kernelIN5flash19enable_sm80_to_sm89INS1_16FlashAttnBwdSm80INS1_25CollectiveMainloopBwdSm80ILi1ELi1EN4cute5tupleIJNS5_1CILi64EEES8_NS7_ILi192EEEEEENS_6half_tEfNS_4arch4Sm80ELb0ELb0ELb1ELb1ELb0ELb0ELb0ELb0ELi2ELi2ELi2ELi2ELb1EEENS1_21CollectiveEpilogueBwdISA_SB_SD_Li256ELb1ELb0ELi4EEENS1_19SingleTileSchedulerILb1ELb0ELb0ELi64EEEEEEEEEvNT_6ParamsE --------------------------
	.section	.nv.constant0._ZN7cutlass13device_kernelIN5flash19enable_sm80_to_sm89INS1_16FlashAttnBwdSm80INS1_25CollectiveMainloopBwdSm80ILi1ELi1EN4cute5tupleIJNS5_1CILi64EEES8_NS7_ILi192EEEEEENS_6half_tEfNS_4arch4Sm80ELb0ELb0ELb1ELb1ELb0ELb0ELb0ELb0ELi2ELi2ELi2ELi2ELb1EEENS1_21CollectiveEpilogueBwdISA_SB_SD_Li256ELb1ELb0ELi4EEENS1_19SingleTileSchedulerILb1ELb0ELb0ELi64EEEEEEEEEvNT_6ParamsE,"a",@progbits
	.sectionflags	@""
	.align	4
.nv.constant0._ZN7cutlass13device_kernelIN5flash19enable_sm80_to_sm89INS1_16FlashAttnBwdSm80INS1_25CollectiveMainloopBwdSm80ILi1ELi1EN4cute5tupleIJNS5_1CILi64EEES8_NS7_ILi192EEEEEENS_6half_tEfNS_4arch4Sm80ELb0ELb0ELb1ELb1ELb0ELb0ELb0ELb0ELi2ELi2ELi2ELi2ELb1EEENS1_21CollectiveEpilogueBwdISA_SB_SD_Li256ELb1ELb0ELi4EEENS1_19SingleTileSchedulerILb1ELb0ELb0ELi64EEEEEEEEEvNT_6ParamsE:
	.zero		976


//--------------------- .nv.constant0._ZN7cutlass13device_kernelIN5flash19enable_sm80_to_sm89INS1_16FlashAttnBwdSm80INS1_25CollectiveMainloopBwdSm80ILi1ELi1EN4cute5tupleIJNS5_1CILi64EEES8_NS7_ILi192EEEEEENS_6half_tEfNS_4arch4Sm80ELb0ELb0ELb1ELb1ELb1ELb0ELb0ELb0ELi2ELi2ELi2ELi2ELb1EEENS1_21CollectiveEpilogueBwdISA_SB_SD_Li256ELb1ELb0ELi4EEENS1_19SingleTileSchedulerILb1ELb0ELb0ELi64EEEEEEEEEvNT_6ParamsE --------------------------
	.section	.nv.constant0._ZN7cutlass13device_kernelIN5flash19enable_sm80_to_sm89INS1_16FlashAttnBwdSm80INS1_25CollectiveMainloopBwdSm80ILi1ELi1EN4cute5tupleIJNS5_1CILi64EEES8_NS7_ILi192EEEEEENS_6half_tEfNS_4arch4Sm80ELb0ELb0ELb1ELb1ELb1ELb0ELb0ELb0ELi2ELi2ELi2ELi2ELb1EEENS1_21CollectiveEpilogueBwdISA_SB_SD_Li256ELb1ELb0ELi4EEENS1_19SingleTileSchedulerILb1ELb0ELb0ELi64EEEEEEEEEvNT_6ParamsE,"a",@progbits
	.sectionflags	@""
	.align	4
.nv.constant0._ZN7cutlass13device_kernelIN5flash19enable_sm80_to_sm89INS1_16FlashAttnBwdSm80INS1_25CollectiveMainloopBwdSm80ILi1ELi1EN4cute5tupleIJNS5_1CILi64EEES8_NS7_ILi192EEEEEENS_6half_tEfNS_4arch4Sm80ELb0ELb0ELb1ELb1ELb1ELb0ELb0ELb0ELi2ELi2ELi2ELi2ELb1EEENS1_21CollectiveEpilogueBwdISA_SB_SD_Li256ELb1ELb0ELi4EEENS1_19SingleTileSchedulerILb1ELb0ELb0ELi64EEEEEEEEEvNT_6ParamsE:
	.zero		976


//--------------------- .nv.constant0._ZN7cutlass13device_kernelIN5flash19enable_sm80_to_sm89INS1_16FlashAttnBwdSm80INS1_25CollectiveMainloopBwdSm80ILi1ELi1EN4cute5tupleIJNS5_1CILi64EEES8_NS7_ILi192EEEEEENS_6half_tEfNS_4arch4Sm80ELb0ELb0ELb1ELb1ELb0ELb0ELb0ELb0ELi2ELi2ELi2ELi2ELb1EEENS1_24CollectiveEpilogueBwdGQAISA_fSD_Li256ELb1ELb0EEENS1_19SingleTileSchedulerILb1ELb0ELb0ELi64EEEEEEEEEvNT_6ParamsE --------------------------
	.section	.nv.constant0._ZN7cutlass13device_kernelIN5flash19enable_sm80_to_sm89INS1_16FlashAttnBwdSm80INS1_25CollectiveMainloopBwdSm80ILi1ELi1EN4cute5tupleIJNS5_1CILi64EEES8_NS7_ILi192EEEEEENS_6half_tEfNS_4arch4Sm80ELb0ELb0ELb1ELb1ELb0ELb0ELb0ELb0ELi2ELi2ELi2ELi2ELb1EEENS1_24CollectiveEpilogueBwdGQAISA_fSD_Li256ELb1ELb0EEENS1_19SingleTileSchedulerILb1ELb0ELb0ELi64EEEEEEEEEvNT_6ParamsE,"a",@progbits
	.sectionflags	@""
	.align	4
.nv.constant0._ZN7cutlass13device_kernelIN5flash19enable_sm80_to_sm89INS1_16FlashAttnBwdSm80INS1_25CollectiveMainloopBwdSm80ILi1ELi1EN4cute5tupleIJNS5_1CILi64EEES8_NS7_ILi192EEEEEENS_6half_tEfNS_4arch4Sm80ELb0ELb0ELb1ELb1ELb0ELb0ELb0ELb0ELi2ELi2ELi2ELi2ELb1EEENS1_24CollectiveEpilogueBwdGQAISA_fSD_Li256ELb1ELb0EEENS1_19SingleTileSchedulerILb1ELb0ELb0ELi64EEEEEEEEEvNT_6ParamsE:
	.zero		984


//--------------------- .nv.constant0._ZN7cutlass13device_kernelIN5flash19enable_sm80_to_sm89INS1_16FlashAttnBwdSm80INS1_25CollectiveMainloopBwdSm80ILi1ELi1EN4cute5tupleIJNS5_1CILi64EEES8_NS7_ILi192EEEEEENS_6half_tEfNS_4arch4Sm80ELb0ELb0ELb1ELb1ELb1ELb0ELb0ELb0ELi2ELi2ELi2ELi2ELb1EEENS1_24CollectiveEpilogueBwdGQAISA_fSD_Li256ELb1ELb1EEENS1_19SingleTileSchedulerILb1ELb0ELb0ELi64EEEEEEEEEvNT_6ParamsE --------------------------
	.section	.nv.constant0._ZN7cutlass13device_kernelIN5flash19enable_sm80_to_sm89INS1_16FlashAttnBwdSm80INS1_25CollectiveMainloopBwdSm80ILi1ELi1EN4cute5tupleIJNS5_1CILi64EEES8_NS7_ILi192EEEEEENS_6half_tEfNS_4arch4Sm80ELb0ELb0ELb1ELb1ELb1ELb0ELb0ELb0ELi2ELi2ELi2ELi2ELb1EEENS1_24CollectiveEpilogueBwdGQAISA_fSD_Li256ELb1ELb1EEENS1_19SingleTileSchedulerILb1ELb0ELb0ELi64EEEEEEEEEvNT_6ParamsE,"a",@progbits
	.sectionflags	@""
	.align	4
.nv.constant0._ZN7cutlass13device_kernelIN5flash19enable_sm80_to_sm89INS1_16FlashAttnBwdSm80INS1_25CollectiveMainloopBwdSm80ILi1ELi1EN4cute5tupleIJNS5_1CILi64EEES8_NS7_ILi192EEEEEENS_6half_tEfNS_4arch4Sm80ELb0ELb0ELb1ELb1ELb1ELb0ELb0ELb0ELi2ELi2ELi2ELi2ELb1EEENS1_24CollectiveEpilogueBwdGQAISA_fSD_Li256ELb1ELb1EEENS1_19SingleTileSchedulerILb1ELb0ELb0ELi64EEEEEEEEEvNT_6ParamsE:
	.zero		984


//--------------------- .nv.constant0._ZN7cutlass13device_kernelIN5flash19enable_sm80_to_sm89INS1_16FlashAttnBwdSm80INS1_25CollectiveMainloopBwdSm80ILi1ELi1EN4cute5tupleIJNS5_1CILi64EEES8_NS7_ILi192EEEEEENS_6half_tEfNS_4arch4Sm80ELb0ELb1ELb1ELb0ELb0ELb0ELb0ELb0ELi2ELi2ELi2ELi2ELb1EEENS1_21CollectiveEpilogueBwdISA_SB_SD_Li256ELb0ELb0ELi4EEENS1_19SingleTileSchedulerILb0ELb0ELb0ELi64EEEEEEEEEvNT_6ParamsE --------------------------
	.section	.nv.constant0._ZN7cutlass13device_kernelIN5flash19enable_sm80_to_sm89INS1_16FlashAttnBwdSm80INS1_25CollectiveMainloopBwdSm80ILi1ELi1EN4cute5tupleIJNS5_1CILi64EEES8_NS7_ILi192EEEEEENS_6half_tEfNS_4arch4Sm80ELb0ELb1ELb1ELb0ELb0ELb0ELb0ELb0ELi2ELi2ELi2ELi2ELb1EEENS1_21CollectiveEpilogueBwdISA_SB_SD_Li256ELb0ELb0ELi4EEENS1_19SingleTileSchedulerILb0ELb0ELb0ELi64EEEEEEEEEvNT_6ParamsE,"a",@progbits
	.sectionflags	@""
	.align	4
.nv.constant0._ZN7cutlass13device_kernelIN5flash19enable_sm80_to_sm89INS1_16FlashAttnBwdSm80INS1_25CollectiveMainloopBwdSm80ILi1ELi1EN4cute5tupleIJNS5_1CILi64EEES8_NS7_ILi192EEEEEENS_6half_tEfNS_4arch4Sm80ELb0ELb1ELb1ELb0ELb0ELb0ELb0ELb0ELi2ELi2ELi2ELi2ELb1EEENS1_21CollectiveEpilogueBwdISA_SB_SD_Li256ELb0ELb0ELi4EEENS1_19SingleTileSchedulerILb0ELb0ELb0ELi64EEEEEEEEEvNT_6ParamsE:
	.zero		976


//--------------------- .nv.constant0._ZN7cutlass13device_kernelIN5flash19enable_sm80_to_sm89INS1_16FlashAttnBwdSm80INS1_25CollectiveMainloopBwdSm80ILi1ELi1EN4cute5tupleIJNS5_1CILi64EEES8_NS7_ILi192EEEEEENS_6half_tEfNS_4arch4Sm80ELb0ELb1ELb1ELb0ELb1ELb0ELb0ELb0ELi2ELi2ELi2ELi2ELb1EEENS1_21CollectiveEpilogueBwdISA_SB_SD_Li256ELb0ELb0ELi4EEENS1_19SingleTileSchedulerILb0ELb0ELb0ELi64EEEEEEEEEvNT_6ParamsE --------------------------
	.section	.nv.constant0._ZN7cutlass13device_kernelIN5flash19enable_sm80_to_sm89INS1_16FlashAttnBwdSm80INS1_25CollectiveMainloopBwdSm80ILi1ELi1EN4cute5tupleIJNS5_1CILi64EEES8_NS7_ILi192EEEEEENS_6half_tEfNS_4arch4Sm80ELb0ELb1ELb1ELb0ELb1ELb0ELb0ELb0ELi2ELi2ELi2ELi2ELb1EEENS1_21CollectiveEpilogueBwdISA_SB_SD_Li256ELb0ELb0ELi4EEENS1_19SingleTileSchedulerILb0ELb0ELb0ELi64EEEEEEEEEvNT_6ParamsE,"a",@progbits
	.sectionflags	@""
	.align	4
.nv.constant0._ZN7cutlass13device_kernelIN5flash19enable_sm80_to_sm89INS1_16FlashAttnBwdSm80INS1_25CollectiveMainloopBwdSm80ILi1ELi1EN4cute5tupleIJNS5_1CILi64EEES8_NS7_ILi192EEEEEENS_6half_tEfNS_4arch4Sm80ELb0ELb1ELb1ELb0ELb1ELb0ELb0ELb0ELi2ELi2ELi2ELi2ELb1EEENS1_21CollectiveEpilogueBwdISA_SB_SD_Li256ELb0ELb0ELi4EEENS1_19SingleTileSchedulerILb0ELb0ELb0ELi64EEEEEEEEEvNT_6ParamsE:
	.zero		976


//--------------------- .nv.constant0._ZN7cutlass13device_kernelIN5flash19enable_sm80_to_sm89INS1_16FlashAttnBwdSm80INS1_25CollectiveMainloopBwdSm80ILi1ELi1EN4cute5tupleIJNS5_1CILi64EEES8_NS7_ILi192EEEEEENS_6half_tEfNS_4arch4Sm80ELb0ELb1ELb1ELb0ELb0ELb0ELb0ELb0ELi2ELi2ELi2ELi2ELb1EEENS1_24CollectiveEpilogueBwdGQAISA_fSD_Li256ELb0ELb0EEENS1_19SingleTileSchedulerILb0ELb0ELb0ELi64EEEEEEEEEvNT_6ParamsE --------------------------
	.section	.nv.constant0._ZN7cutlass13device_kernelIN5flash19enable_sm80_to_sm89INS1_16FlashAttnBwdSm80INS1_25CollectiveMainloopBwdSm80ILi1ELi1EN4cute5tupleIJNS5_1CILi64EEES8_NS7_ILi192EEEEEENS_6half_tEfNS_4arch4Sm80ELb0ELb1ELb1ELb0ELb0ELb0ELb0ELb0ELi2ELi2ELi2ELi2ELb1EEENS1_24CollectiveEpilogueBwdGQAISA_fSD_Li256ELb0ELb0EEENS1_19SingleTileSchedulerILb0ELb0ELb0ELi64EEEEEEEEEvNT_6ParamsE,"a",@progbits
	.sectionflags	@""
	.align	4
.nv.constant0._ZN7cutlass13device_kernelIN5flash19enable_sm80_to_sm89INS1_16FlashAttnBwdSm80INS1_25CollectiveMainloopBwdSm80ILi1ELi1EN4cute5tupleIJNS5_1CILi64EEES8_NS7_ILi192EEEEEENS_6half_tEfNS_4arch4Sm80ELb0ELb1ELb1ELb0ELb0ELb0ELb0ELb0ELi2ELi2ELi2ELi2ELb1EEENS1_24CollectiveEpilogueBwdGQAISA_fSD_Li256ELb0ELb0EEENS1_19SingleTileSchedulerILb0ELb0ELb0ELi64EEEEEEEEEvNT_6ParamsE:
	.zero		984


//--------------------- .nv.constant0._ZN7cutlass13device_kernelIN5flash19enable_sm80_to_sm89INS1_16FlashAttnBwdSm80INS1_25CollectiveMainloopBwdSm80ILi1ELi1EN4cute5tupleIJNS5_1CILi64EEES8_NS7_ILi192EEEEEENS_6half_tEfNS_4arch4Sm80ELb0ELb1ELb1ELb0ELb1ELb0ELb0ELb0ELi2ELi2ELi2ELi2ELb1EEENS1_24CollectiveEpilogueBwdGQAISA_fSD_Li256ELb0ELb1EEENS1_19SingleTileSchedulerILb0ELb0ELb0ELi64EEEEEEEEEvNT_6ParamsE --------------------------
	.section	.nv.constant0._ZN7cutlass13device_kernelIN5flash19enable_sm80_to_sm89INS1_16FlashAttnBwdSm80INS1_25CollectiveMainloopBwdSm80ILi1ELi1EN4cute5tupleIJNS5_1CILi64EEES8_NS7_ILi192EEEEEENS_6half_tEfNS_4arch4Sm80ELb0ELb1ELb1ELb0ELb1ELb0ELb0ELb0ELi2ELi2ELi2ELi2ELb1EEENS1_24CollectiveEpilogueBwdGQAISA_fSD_Li256ELb0ELb1EEENS1_19SingleTileSchedulerILb0ELb0ELb0ELi64EEEEEEEEEvNT_6ParamsE,"a",@progbits
	.sectionflags	@""
	.align	4
.nv.constant0._ZN7cutlass13device_kernelIN5flash19enable_sm80_to_sm89INS1_16FlashAttnBwdSm80INS1_25CollectiveMainloopBwdSm80ILi1ELi1EN4cute5tupleIJNS5_1CILi64EEES8_NS7_ILi192EEEEEENS_6half_tEfNS_4arch4Sm80ELb0ELb1ELb1ELb0ELb1ELb0ELb0ELb0ELi2ELi2ELi2ELi2ELb1EEENS1_24CollectiveEpilogueBwdGQAISA_fSD_Li256ELb0ELb1EEENS1_19SingleTileSchedulerILb0ELb0ELb0ELi64EEEEEEEEEvNT_6ParamsE:
	.zero		984


//--------------------- .nv.constant0._ZN7cutlass13device_kernelIN5flash19enable_sm80_to_sm89INS1_16FlashAttnBwdSm80INS1_25CollectiveMainloopBwdSm80ILi1ELi1EN4cute5tupleIJNS5_1CILi64EEES8_NS7_ILi192EEEEEENS_6half_tEfNS_4arch4Sm80ELb0ELb1ELb1ELb1ELb0ELb0ELb0ELb0ELi2ELi2ELi2ELi2ELb1EEENS1_21CollectiveEpilogueBwdISA_SB_SD_Li256ELb1ELb0ELi4EEENS1_19SingleTileSchedulerILb1ELb0ELb0ELi64EEEEEEEEEvNT_6ParamsE --------------------------
	.section	.nv.constant0._ZN7cutlass13device_kernelIN5flash19enable_sm80_to_sm89INS1_16FlashAttnBwdSm80INS1_25CollectiveMainloopBwdSm80ILi1ELi1EN4cute5tupleIJNS5_1CILi64EEES8_NS7_ILi192EEEEEENS_6half_tEfNS_4arch4Sm80ELb0ELb1ELb1ELb1ELb0ELb0ELb0ELb0ELi2ELi2ELi2ELi2ELb1EEENS1_21CollectiveEpilogueBwdISA_SB_SD_Li256ELb1ELb0ELi4EEENS1_19SingleTileSchedulerILb1ELb0ELb0ELi64EEEEEEEEEvNT_6ParamsE,"a",@progbits
	.sectionflags	@""
	.align	4
.nv.constant0._ZN7cutlass13device_kernelIN5flash19enable_sm80_to_sm89INS1_16FlashAttnBwdSm80INS1_25CollectiveMainloopBwdSm80ILi1ELi1EN4cute5tupleIJNS5_1CILi64EEES8_NS7_ILi192EEEEEENS_6half_tEfNS_4arch4Sm80ELb0ELb1ELb1ELb1ELb0ELb0ELb0ELb0ELi2ELi2ELi2ELi2ELb1EEENS1_21CollectiveEpilogueBwdISA_SB_SD_Li256ELb1ELb0ELi4EEENS1_19SingleTileSchedulerILb1ELb0ELb0ELi64EEEEEEEEEvNT_6ParamsE:
	.zero		976


//--------------------- .nv.constant0._ZN7cutlass13device_kernelIN5flash19enable_sm80_to_sm89INS1_16FlashAttnBwdSm80INS1_25CollectiveMainloopBwdSm80ILi1ELi1EN4cute5tupleIJNS5_1CILi64EEES8_NS7_ILi192EEEEEENS_6half_tEfNS_4arch4Sm80ELb0ELb1ELb1ELb1ELb1ELb0ELb0ELb0ELi2ELi2ELi2ELi2ELb1EEENS1_21CollectiveEpilogueBwdISA_SB_SD_Li256ELb1ELb0ELi4EEENS1_19SingleTileSchedulerILb1ELb0ELb0ELi64EEEEEEEEEvNT_6ParamsE --------------------------
	.section	.nv.constant0._ZN7cutlass13device_kernelIN5flash19enable_sm80_to_sm89INS1_16FlashAttnBwdSm80INS1_25CollectiveMainloopBwdSm80ILi1ELi1EN4cute5tupleIJNS5_1CILi64EEES8_NS7_ILi192EEEEEENS_6half_tEfNS_4arch4Sm80ELb0ELb1ELb1ELb1ELb1ELb0ELb0ELb0ELi2ELi2ELi2ELi2ELb1EEENS1_21CollectiveEpilogueBwdISA_SB_SD_Li256ELb1ELb0ELi4EEENS1_19SingleTileSchedulerILb1ELb0ELb0ELi64EEEEEEEEEvNT_6ParamsE,"a",@progbits
	.sectionflags	@""
	.align	4
.nv.constant0._ZN7cutlass13device_kernelIN5flash19enable_sm80_to_sm89INS1_16FlashAttnBwdSm80INS1_25CollectiveMainloopBwdSm80ILi1ELi1EN4cute5tupleIJNS5_1CILi64EEES8_NS7_ILi192EEEEEENS_6half_tEfNS_4arch4Sm80ELb0ELb1ELb1ELb1ELb1ELb0ELb0ELb0ELi2ELi2ELi2ELi2ELb1EEENS1_21CollectiveEpilogueBwdISA_SB_SD_Li256ELb1ELb0ELi4EEENS1_19SingleTileSchedulerILb1ELb0ELb0ELi64EEEEEEEEEvNT_6ParamsE:
	.zero		976


//--------------------- .nv.constant0._ZN7cutlass13device_kernelIN5flash19enable_sm80_to_sm89INS1_16FlashAttnBwdSm80INS1_25CollectiveMainloopBwdSm80ILi1ELi1EN4cute5tupleIJNS5_1CILi64EEES8_NS7_ILi192EEEEEENS_6half_tEfNS_4arch4Sm80ELb0ELb1ELb1ELb1ELb0ELb0ELb0ELb0ELi2ELi2ELi2ELi2ELb1EEENS1_24CollectiveEpilogueBwdGQAISA_fSD_Li256ELb1ELb0EEENS1_19SingleTileSchedulerILb1ELb0ELb0ELi64EEEEEEEEEvNT_6ParamsE --------------------------
	.section	.nv.constant0._ZN7cutlass13device_kernelIN5flash19enable_sm80_to_sm89INS1_16FlashAttnBwdSm80INS1_25CollectiveMainloopBwdSm80ILi1ELi1EN4cute5tupleIJNS5_1CILi64EEES8_NS7_ILi192EEEEEENS_6half_tEfNS_4arch4Sm80ELb0ELb1ELb1ELb1ELb0ELb0ELb0ELb0ELi2ELi2ELi2ELi2ELb1EEENS1_24CollectiveEpilogueBwdGQAISA_fSD_Li256ELb1ELb0EEENS1_19SingleTileSchedulerILb1ELb0ELb0ELi64EEEEEEEEEvNT_6ParamsE,"a",@progbits
	.sectionflags	@""
	.align	4
.nv.constant0._ZN7cutlass13device_kernelIN5flash19enable_sm80_to_sm89INS1_16FlashAttnBwdSm80INS1_25CollectiveMainloopBwdSm80ILi1ELi1EN4cute5tupleIJNS5_1CILi64EEES8_NS7_ILi192EEEEEENS_6half_tEfNS_4arch4Sm80ELb0ELb1ELb1ELb1ELb0ELb0ELb0ELb0ELi2ELi2ELi2ELi2ELb1EEENS1_24CollectiveEpilogueBwdGQAISA_fSD_Li256ELb1ELb0EEENS1_19SingleTileSchedulerILb1ELb0ELb0ELi64EEEEEEEEEvNT_6ParamsE:
	.zero		984


//--------------------- .nv.constant0._ZN7cutlass13device_kernelIN5flash19enable_sm80_to_sm89INS1_16FlashAttnBwdSm80INS1_25CollectiveMainloopBwdSm80ILi1ELi1EN4cute5tupleIJNS5_1CILi64EEES8_NS7_ILi192EEEEEENS_6half_tEfNS_4arch4Sm80ELb0ELb1ELb1ELb1ELb1ELb0ELb0ELb0ELi2ELi2ELi2ELi2ELb1EEENS1_24CollectiveEpilogueBwdGQAISA_fSD_Li256ELb1ELb1EEENS1_19SingleTileSchedulerILb1ELb0ELb0ELi64EEEEEEEEEvNT_6ParamsE --------------------------
	.section	.nv.constant0._ZN7cutlass13device_kernelIN5flash19enable_sm80_to_sm89INS1_16FlashAttnBwdSm80INS1_25CollectiveMainloopBwdSm80ILi1ELi1EN4cute5tupleIJNS5_1CILi64EEES8_NS7_ILi192EEEEEENS_6half_tEfNS_4arch4Sm80ELb0ELb1ELb1ELb1ELb1ELb0ELb0ELb0ELi2ELi2ELi2ELi2ELb1EEENS1_24CollectiveEpilogueBwdGQAISA_fSD_Li256ELb1ELb1EEENS1_19SingleTileSchedulerILb1ELb0ELb0ELi64EEEEEEEEEvNT_6ParamsE,"a",@progbits
	.sectionflags	@""
	.align	4
.nv.constant0._ZN7cutlass13device_kernelIN5flash19enable_sm80_to_sm89INS1_16FlashAttnBwdSm80INS1_25CollectiveMainloopBwdSm80ILi1ELi1EN4cute5tupleIJNS5_1CILi64EEES8_NS7_ILi192EEEEEENS_6half_tEfNS_4arch4Sm80ELb0ELb1ELb1ELb1ELb1ELb0ELb0ELb0ELi2ELi2ELi2ELi2ELb1EEENS1_24CollectiveEpilogueBwdGQAISA_fSD_Li256ELb1ELb1EEENS1_19SingleTileSchedulerILb1ELb0ELb0ELi64EEEEEEEEEvNT_6ParamsE:
	.zero		984


//--------------------- .nv.constant0._ZN7cutlass13device_kernelIN5flash19enable_sm80_to_sm89INS1_16FlashAttnBwdSm80INS1_25CollectiveMainloopBwdSm80ILi1ELi1EN4cute5tupleIJNS5_1CILi64EEES8_NS7_ILi192EEEEEENS_6half_tEfNS_4arch4Sm80ELb1ELb0ELb1ELb0ELb0ELb0ELb0ELb0ELi2ELi2ELi2ELi2ELb1EEENS1_21CollectiveEpilogueBwdISA_SB_SD_Li256ELb0ELb0ELi4EEENS1_25SingleTileBwdLPTSchedulerILb0ELi64ELb0EEEEEEEEEvNT_6ParamsE --------------------------
	.section	.nv.constant0._ZN7cutlass13device_kernelIN5flash19enable_sm80_to_sm89INS1_16FlashAttnBwdSm80INS1_25CollectiveMainloopBwdSm80ILi1ELi1EN4cute5tupleIJNS5_1CILi64EEES8_NS7_ILi192EEEEEENS_6half_tEfNS_4arch4Sm80ELb1ELb0ELb1ELb0ELb0ELb0ELb0ELb0ELi2ELi2ELi2ELi2ELb1EEENS1_21CollectiveEpilogueBwdISA_SB_SD_Li256ELb0ELb0ELi4EEENS1_25SingleTileBwdLPTSchedulerILb0ELi64ELb0EEEEEEEEEvNT_6ParamsE,"a",@progbits
	.sectionflags	@""
	.align	4
.nv.constant0._ZN7cutlass13device_kernelIN5flash19enable_sm80_to_sm89INS1_16FlashAttnBwdSm80INS1_25CollectiveMainloopBwdSm80ILi1ELi1EN4cute5tupleIJNS5_1CILi64EEES8_NS7_ILi192EEEEEENS_6half_tEfNS_4arch4Sm80ELb1ELb0ELb1ELb0ELb0ELb0ELb0ELb0ELi2ELi2ELi2ELi2ELb1EEENS1_21CollectiveEpilogueBwdISA_SB_SD_Li256ELb0ELb0ELi4EEENS1_25SingleTileBwdLPTSchedulerILb0ELi64ELb0EEEEEEEEEvNT_6ParamsE:
	.zero		1000


//--------------------- .nv.constant0._ZN7cutlass13device_kernelIN5flash19enable_sm80_to_sm89INS1_16FlashAttnBwdSm80INS1_25CollectiveMainloopBwdSm80ILi1ELi1EN4cute5tupleIJNS5_1CILi64EEES8_NS7_ILi192EEEEEENS_6half_tEfNS_4arch4Sm80ELb1ELb0ELb1ELb0ELb1ELb0ELb0ELb0ELi2ELi2ELi2ELi2ELb1EEENS1_21CollectiveEpilogueBwdISA_SB_SD_Li256ELb0ELb0ELi4EEENS1_25SingleTileBwdLPTSchedulerILb0ELi64ELb1EEEEEEEEEvNT_6ParamsE --------------------------
	.section	.nv.constant0._ZN7cutlass13device_kernelIN5flash19enable_sm80_to_sm89INS1_16FlashAttnBwdSm80INS1_25CollectiveMainloopBwdSm80ILi1ELi1EN4cute5tupleIJNS5_1CILi64EEES8_NS7_ILi192EEEEEENS_6half_tEfNS_4arch4Sm80ELb1ELb0ELb1ELb0ELb1ELb0ELb0ELb0ELi2ELi2ELi2ELi2ELb1EEENS1_21CollectiveEpilogueBwdISA_SB_SD_Li256ELb0ELb0ELi4EEENS1_25SingleTileBwdLPTSchedulerILb0ELi64ELb1EEEEEEEEEvNT_6ParamsE,"a",@progbits
	.sectionflags	@""
	.align	4
.nv.constant0._ZN7cutlass13device_kernelIN5flash19enable_sm80_to_sm89INS1_16FlashAttnBwdSm80INS1_25CollectiveMainloopBwdSm80ILi1ELi1EN4cute5tupleIJNS5_1CILi64EEES8_NS7_ILi192EEEEEENS_6half_tEfNS_4arch4Sm80ELb1ELb0ELb1ELb0ELb1ELb0ELb0ELb0ELi2ELi2ELi2ELi2ELb1EEENS1_21CollectiveEpilogueBwdISA_SB_SD_Li256ELb0ELb0ELi4EEENS1_25SingleTileBwdLPTSchedulerILb0ELi64ELb1EEEEEEEEEvNT_6ParamsE:
	.zero		1000


//--------------------- .nv.constant0._ZN7cutlass13device_kernelIN5flash19enable_sm80_to_sm89INS1_16FlashAttnBwdSm80INS1_25CollectiveMainloopBwdSm80ILi1ELi1EN4cute5tupleIJNS5_1CILi64EEES8_NS7_ILi192EEEEEENS_6half_tEfNS_4arch4Sm80ELb1ELb0ELb1ELb0ELb0ELb0ELb0ELb0ELi2ELi2ELi2ELi2ELb1EEENS1_24CollectiveEpilogueBwdGQAISA_fSD_Li256ELb0ELb0EEENS1_25SingleTileBwdLPTSchedulerILb0ELi64ELb0EEEEEEEEEvNT_6ParamsE --------------------------
	.section	.nv.constant0._ZN7cutlass13device_kernelIN5flash19enable_sm80_to_sm89INS1_16FlashAttnBwdSm80INS1_25CollectiveMainloopBwdSm80ILi1ELi1EN4cute5tupleIJNS5_1CILi64EEES8_NS7_ILi192EEEEEENS_6half_tEfNS_4arch4Sm80ELb1ELb0ELb1ELb0ELb0ELb0ELb0ELb0ELi2ELi2ELi2ELi2ELb1EEENS1_24CollectiveEpilogueBwdGQAISA_fSD_Li256ELb0ELb0EEENS1_25SingleTileBwdLPTSchedulerILb0ELi64ELb0EEEEEEEEEvNT_6ParamsE,"a",@progbits
	.sectionflags	@""
	.align	4
.nv.constant0._ZN7cutlass13device_kernelIN5flash19enable_sm80_to_sm89INS1_16FlashAttnBwdSm80INS1_25CollectiveMainloopBwdSm80ILi1ELi1EN4cute5tupleIJNS5_1CILi64EEES8_NS7_ILi192EEEEEENS_6half_tEfNS_4arch4Sm80ELb1ELb0ELb1ELb0ELb0ELb0ELb0ELb0ELi2ELi2ELi2ELi2ELb1EEENS1_24CollectiveEpilogueBwdGQAISA_fSD_Li256ELb0ELb0EEENS1_25SingleTileBwdLPTSchedulerILb0ELi64ELb0EEEEEEEEEvNT_6ParamsE:
	.zero		1008


//--------------------- .nv.constant0._ZN7cutlass13device_kernelIN5flash19enable_sm80_to_sm89INS1_16FlashAttnBwdSm80INS1_25CollectiveMainloopBwdSm80ILi1ELi1EN4cute5tupleIJNS5_1CILi64EEES8_NS7_ILi192EEEEEENS_6half_tEfNS_4arch4Sm80ELb1ELb0ELb1ELb0ELb1ELb0ELb0ELb0ELi2ELi2ELi2ELi2ELb1EEENS1_24CollectiveEpilogueBwdGQAISA_fSD_Li256ELb0ELb1EEENS1_25SingleTileBwdLPTSchedulerILb0ELi64ELb1EEEEEEEEEvNT_6ParamsE --------------------------
	.section	.nv.constant0._ZN7cutlass13device_kernelIN5flash19enable_sm80_to_sm89INS1_16FlashAttnBwdSm80INS1_25CollectiveMainloopBwdSm80ILi1ELi1EN4cute5tupleIJNS5_1CILi64EEES8_NS7_ILi192EEEEEENS_6half_tEfNS_4arch4Sm80ELb1ELb0ELb1ELb0ELb1ELb0ELb0ELb0ELi2ELi2ELi2ELi2ELb1EEENS1_24CollectiveEpilogueBwdGQAISA_fSD_Li256ELb0ELb1EEENS1_25SingleTileBwdLPTSchedulerILb0ELi64ELb1EEEEEEEEEvNT_6ParamsE,"a",@progbits
	.sectionflags	@""
	.align	4
.nv.constant0._ZN7cutlass13device_kernelIN5flash19enable_sm80_to_sm89INS1_16FlashAttnBwdSm80INS1_25CollectiveMainloopBwdSm80ILi1ELi1EN4cute5tupleIJNS5_1CILi64EEES8_NS7_ILi192EEEEEENS_6half_tEfNS_4arch4Sm80ELb1ELb0ELb1ELb0ELb1ELb0ELb0ELb0ELi2ELi2ELi2ELi2ELb1EEENS1_24CollectiveEpilogueBwdGQAISA_fSD_Li256ELb0ELb1EEENS1_25SingleTileBwdLPTSchedulerILb0ELi64ELb1EEEEEEEEEvNT_6ParamsE:
	.zero		1008


//--------------------- .nv.constant0._ZN7cutlass13device_kernelIN5flash19enable_sm80_to_sm89INS1_16FlashAttnBwdSm80INS1_25CollectiveMainloopBwdSm80ILi1ELi1EN4cute5tupleIJNS5_1CILi64EEES8_NS7_ILi192EEEEEENS_6half_tEfNS_4arch4Sm80ELb1ELb0ELb1ELb1ELb0ELb0ELb0ELb0ELi2ELi2ELi2ELi2ELb1EEENS1_21CollectiveEpilogueBwdISA_SB_SD_Li256ELb1ELb0ELi4EEENS1_25SingleTileBwdLPTSchedulerILb1ELi64ELb0EEEEEEEEEvNT_6ParamsE --------------------------
	.section	.nv.constant0._ZN7cutlass13device_kernelIN5flash19enable_sm80_to_sm89INS1_16FlashAttnBwdSm80INS1_25CollectiveMainloopBwdSm80ILi1ELi1EN4cute5tupleIJNS5_1CILi64EEES8_NS7_ILi192EEEEEENS_6half_tEfNS_4arch4Sm80ELb1ELb0ELb1ELb1ELb0ELb0ELb0ELb0ELi2ELi2ELi2ELi2ELb1EEENS1_21CollectiveEpilogueBwdISA_SB_SD_Li256ELb1ELb0ELi4EEENS1_25SingleTileBwdLPTSchedulerILb1ELi64ELb0EEEEEEEEEvNT_6ParamsE,"a",@progbits
	.sectionflags	@""
	.align	4
.nv.constant0._ZN7cutlass13device_kernelIN5flash19enable_sm80_to_sm89INS1_16FlashAttnBwdSm80INS1_25CollectiveMainloopBwdSm80ILi1ELi1EN4cute5tupleIJNS5_1CILi64EEES8_NS7_ILi192EEEEEENS_6half_tEfNS_4arch4Sm80ELb1ELb0ELb1ELb1ELb0ELb0ELb0ELb0ELi2ELi2ELi2ELi2ELb1EEENS1_21CollectiveEpilogueBwdISA_SB_SD_Li256ELb1ELb0ELi4EEENS1_25SingleTileBwdLPTSchedulerILb1ELi64ELb0EEEEEEEEEvNT_6ParamsE:
	.zero		1000


//--------------------- .nv.constant0._ZN7cutlass13device_kernelIN5flash19enable_sm80_to_sm89INS1_16FlashAttnBwdSm80INS1_25CollectiveMainloopBwdSm80ILi1ELi1EN4cute5tupleIJNS5_1CILi64EEES8_NS7_ILi192EEEEEENS_6half_tEfNS_4arch4Sm80ELb1ELb0ELb1ELb1ELb1ELb0ELb0ELb0ELi2ELi2ELi2ELi2ELb1EEENS1_21CollectiveEpilogueBwdISA_SB_SD_Li256ELb1ELb0ELi4EEENS1_25SingleTileBwdLPTSchedulerILb1ELi64ELb1EEEEEEEEEvNT_6ParamsE --------------------------
	.section	.nv.constant0._ZN7cutlass13device_kernelIN5flash19enable_sm80_to_sm89INS1_16FlashAttnBwdSm80INS1_25CollectiveMainloopBwdSm80ILi1ELi1EN4cute5tupleIJNS5_1CILi64EEES8_NS7_ILi192EEEEEENS_6half_tEfNS_4arch4Sm80ELb1ELb0ELb1ELb1ELb1ELb0ELb0ELb0ELi2ELi2ELi2ELi2ELb1EEENS1_21CollectiveEpilogueBwdISA_SB_SD_Li256ELb1ELb0ELi4EEENS1_25SingleTileBwdLPTSchedulerILb1ELi64ELb1EEEEEEEEEvNT_6ParamsE,"a",@progbits
	.sectionflags	@""
	.align	4
.nv.constant0._ZN7cutlass13device_kernelIN5flash19enable_sm80_to_sm89INS1_16FlashAttnBwdSm80INS1_25CollectiveMainloopBwdSm80ILi1ELi1EN4cute5tupleIJNS5_1CILi64EEES8_NS7_ILi192EEEEEENS_6half_tEfNS_4arch4Sm80ELb1ELb0ELb1ELb1ELb1ELb0ELb0ELb0ELi2ELi2ELi2ELi2ELb1EEENS1_21CollectiveEpilogueBwdISA_SB_SD_Li256ELb1ELb0ELi4EEENS1_25SingleTileBwdLPTSchedulerILb1ELi64ELb1EEEEEEEEEvNT_6ParamsE:
	.zero		1000


//--------------------- .nv.constant0._ZN7cutlass13device_kernelIN5flash19enable_sm80_to_sm89INS1_16FlashAttnBwdSm80INS1_25CollectiveMainloopBwdSm80ILi1ELi1EN4cute5tupleIJNS5_1CILi64EEES8_NS7_ILi192EEEEEENS_6half_tEfNS_4arch4Sm80ELb1ELb0ELb1ELb1ELb0ELb0ELb0ELb0ELi2ELi2ELi2ELi2ELb1EEENS1_24CollectiveEpilogueBwdGQAISA_fSD_Li256ELb1ELb0EEENS1_25SingleTileBwdLPTSchedulerILb1ELi64ELb0EEEEEEEEEvNT_6ParamsE --------------------------
	.section	.nv.constant0._ZN7cutlass13device_kernelIN5flash19enable_sm80_to_sm89INS1_16FlashAttnBwdSm80INS1_25CollectiveMainloopBwdSm80ILi1ELi1EN4cute5tupleIJNS5_1CILi64EEES8_NS7_ILi192EEEEEENS_6half_tEfNS_4arch4Sm80ELb1ELb0ELb1ELb1ELb0ELb0ELb0ELb0ELi2ELi2ELi2ELi2ELb1EEENS1_24CollectiveEpilogueBwdGQAISA_fSD_Li256ELb1ELb0EEENS1_25SingleTileBwdLPTSchedulerILb1ELi64ELb0EEEEEEEEEvNT_6ParamsE,"a",@progbits
	.sectionflags	@""
	.align	4
.nv.constant0._ZN7cutlass13device_kernelIN5flash19enable_sm80_to_sm89INS1_16FlashAttnBwdSm80INS1_25CollectiveMainloopBwdSm80ILi1ELi1EN4cute5tupleIJNS5_1CILi64EEES8_NS7_ILi192EEEEEENS_6half_tEfNS_4arch4Sm80ELb1ELb0ELb1ELb1ELb0ELb0ELb0ELb0ELi2ELi2ELi2ELi2ELb1EEENS1_24CollectiveEpilogueBwdGQAISA_fSD_Li256ELb1ELb0EEENS1_25SingleTileBwdLPTSchedulerILb1ELi64ELb0EEEEEEEEEvNT_6ParamsE:
	.zero		1008


//--------------------- .nv.constant0._ZN7cutlass13device_kernelIN5flash19enable_sm80_to_sm89INS1_16FlashAttnBwdSm80INS1_25CollectiveMainloopBwdSm80ILi1ELi1EN4cute5tupleIJNS5_1CILi64EEES8_NS7_ILi192EEEEEENS_6half_tEfNS_4arch4Sm80ELb1ELb0ELb1ELb1ELb1ELb0ELb0ELb0ELi2ELi2ELi2ELi2ELb1EEENS1_24CollectiveEpilogueBwdGQAISA_fSD_Li256ELb1ELb1EEENS1_25SingleTileBwdLPTSchedulerILb1ELi64ELb1EEEEEEEEEvNT_6ParamsE --------------------------
	.section	.nv.constant0._ZN7cutlass13device_kernelIN5flash19enable_sm80_to_sm89INS1_16FlashAttnBwdSm80INS1_25CollectiveMainloopBwdSm80ILi1ELi1EN4cute5tupleIJNS5_1CILi64EEES8_NS7_ILi192EEEEEENS_6half_tEfNS_4arch4Sm80ELb1ELb0ELb1ELb1ELb1ELb0ELb0ELb0ELi2ELi2ELi2ELi2ELb1EEENS1_24CollectiveEpilogueBwdGQAISA_fSD_Li256ELb1ELb1EEENS1_25SingleTileBwdLPTSchedulerILb1ELi64ELb1EEEEEEEEEvNT_6ParamsE,"a",@progbits
	.sectionflags	@""
	.align	4
.nv.constant0._ZN7cutlass13device_kernelIN5flash19enable_sm80_to_sm89INS1_16FlashAttnBwdSm80INS1_25CollectiveMainloopBwdSm80ILi1ELi1EN4cute5tupleIJNS5_1CILi64EEES8_NS7_ILi192EEEEEENS_6half_tEfNS_4arch4Sm80ELb1ELb0ELb1ELb1ELb1ELb0ELb0ELb0ELi2ELi2ELi2ELi2ELb1EEENS1_24CollectiveEpilogueBwdGQAISA_fSD_Li256ELb1ELb1EEENS1_25SingleTileBwdLPTSchedulerILb1ELi64ELb1EEEEEEEEEvNT_6ParamsE:
	.zero		1008


//--------------------- .nv.constant0._ZN7cutlass13device_kernelIN5flash19enable_sm80_to_sm89INS1_16FlashAttnBwdSm80INS1_25CollectiveMainloopBwdSm80ILi2ELi1EN4cute5tupleIJNS5_1CILi64EEENS7_ILi80EEENS7_ILi192EEEEEENS_6half_tEfNS_4arch4Sm80ELb0ELb0ELb1ELb0ELb0ELb0ELb1ELb0ELi2ELi4ELi2ELi2ELb0EEENS1_21CollectiveEpilogueBwdISB_SC_SE_Li256ELb0ELb1ELi4EEENS1_19SingleTileSchedulerILb0ELb0ELb0ELi80EEEEEEEEEvNT_6ParamsE --------------------------
	.section	.nv.constant0._ZN7cutlass13device_kernelIN5flash19enable_sm80_to_sm89INS1_16FlashAttnBwdSm80INS1_25CollectiveMainloopBwdSm80ILi2ELi1EN4cute5tupleIJNS5_1CILi64EEENS7_ILi80EEENS7_ILi192EEEEEENS_6half_tEfNS_4arch4Sm80ELb0ELb0ELb1ELb0ELb0ELb0ELb1ELb0ELi2ELi4ELi2ELi2ELb0EEENS1_21CollectiveEpilogueBwdISB_SC_SE_Li256ELb0ELb1ELi4EEENS1_19SingleTileSchedulerILb0ELb0ELb0ELi80EEEEEEEEEvNT_6ParamsE,"a",@progbits
	.sectionflags	@""
	.align	4
.nv.constant0._ZN7cutlass13device_kernelIN5flash19enable_sm80_to_sm89INS1_16FlashAttnBwdSm80INS1_25CollectiveMainloopBwdSm80ILi2ELi1EN4cute5tupleIJNS5_1CILi64EEENS7_ILi80EEENS7_ILi192EEEEEENS_6half_tEfNS_4arch4Sm80ELb0ELb0ELb1ELb0ELb0ELb0ELb1ELb0ELi2ELi4ELi2ELi2ELb0EEENS1_21CollectiveEpilogueBwdISB_SC_SE_Li256ELb0ELb1ELi4EEENS1_19SingleTileSchedulerILb0ELb0ELb0ELi80EEEEEEEEEvNT_6ParamsE:
	.zero		976


//--------------------- .nv.constant0._ZN7cutlass13device_kernelIN5flash19enable_sm80_to_sm89INS1_16FlashAttnBwdSm80INS1_25CollectiveMainloopBwdSm80ILi2ELi1EN4cute5tupleIJNS5_1CILi64EEENS7_ILi80EEENS7_ILi192EEEEEENS_6half_tEfNS_4arch4Sm80ELb0ELb0ELb1ELb0ELb1ELb0ELb1ELb0ELi2ELi4ELi2ELi2ELb0EEENS1_21CollectiveEpilogueBwdISB_SC_SE_Li256ELb0ELb1ELi4EEENS1_19SingleTileSchedulerILb0ELb0ELb0ELi80EEEEEEEEEvNT_6ParamsE --------------------------
	.section	.nv.constant0._ZN7cutlass13device_kernelIN5flash19enable_sm80_to_sm89INS1_16FlashAttnBwdSm80INS1_25CollectiveMainloopBwdSm80ILi2ELi1EN4cute5tupleIJNS5_1CILi64EEENS7_ILi80EEENS7_ILi192EEEEEENS_6half_tEfNS_4arch4Sm80ELb0ELb0ELb1ELb0ELb1ELb0ELb1ELb0ELi2ELi4ELi2ELi2ELb0EEENS1_21CollectiveEpilogueBwdISB_SC_SE_Li256ELb0ELb1ELi4EEENS1_19SingleTileSchedulerILb0ELb0ELb0ELi80EEEEEEEEEvNT_6ParamsE,"a",@progbits
	.sectionflags	@""
	.align	4
.nv.constant0._ZN7cutlass13device_kernelIN5flash19enable_sm80_to_sm89INS1_16FlashAttnBwdSm80INS1_25CollectiveMainloopBwdSm80ILi2ELi1EN4cute5tupleIJNS5_1CILi64EEENS7_ILi80EEENS7_ILi192EEEEEENS_6half_tEfNS_4arch4Sm80ELb0ELb0ELb1ELb0ELb1ELb0ELb1ELb0ELi2ELi4ELi2ELi2ELb0EEENS1_21CollectiveEpilogueBwdISB_SC_SE_Li256ELb0ELb1ELi4EEENS1_19SingleTileSchedulerILb0ELb0ELb0ELi80EEEEEEEEEvNT_6ParamsE:
	.zero		976


//--------------------- .nv.constant0._ZN7cutlass13device_kernelIN5flash19enable_sm80_to_sm89INS1_16FlashAttnBwdSm80INS1_25CollectiveMainloopBwdSm80ILi2ELi1EN4cute5tupleIJNS5_1CILi64EEENS7_ILi80EEENS7_ILi192EEEEEENS_6half_tEfNS_4arch4Sm80ELb0ELb0ELb1ELb0ELb0ELb0ELb1ELb0ELi2ELi4ELi2ELi2ELb0EEENS1_24CollectiveEpilogueBwdGQAISB_fSE_Li256ELb0ELb0EEENS1_19SingleTileSchedulerILb0ELb0ELb0ELi80EEEEEEEEEvNT_6ParamsE --------------------------
	.section	.nv.constant0._ZN7cutlass13device_kernelIN5flash19enable_sm80_to_sm89INS1_16FlashAttnBwdSm80INS1_25CollectiveMainloopBwdSm80ILi2ELi1EN4cute5tupleIJNS5_1CILi64EEENS7_ILi80EEENS7_ILi192EEEEEENS_6half_tEfNS_4arch4Sm80ELb0ELb0ELb1ELb0ELb0ELb0ELb1ELb0ELi2ELi4ELi2ELi2ELb0EEENS1_24CollectiveEpilogueBwdGQAISB_fSE_Li256ELb0ELb0EEENS1_19SingleTileSchedulerILb0ELb0ELb0ELi80EEEEEEEEEvNT_6ParamsE,"a",@progbits
	.sectionflags	@""
	.align	4
.nv.constant0._ZN7cutlass13device_kernelIN5flash19enable_sm80_to_sm89INS1_16FlashAttnBwdSm80INS1_25CollectiveMainloopBwdSm80ILi2ELi1EN4cute5tupleIJNS5_1CILi64EEENS7_ILi80EEENS7_ILi192EEEEEENS_6half_tEfNS_4arch4Sm80ELb0ELb0ELb1ELb0ELb0ELb0ELb1ELb0ELi2ELi4ELi2ELi2ELb0EEENS1_24CollectiveEpilogueBwdGQAISB_fSE_Li256ELb0ELb0EEENS1_19SingleTileSchedulerILb0ELb0ELb0ELi80EEEEEEEEEvNT_6ParamsE:
	.zero		984


//--------------------- .nv.constant0._ZN7cutlass13device_kernelIN5flash19enable_sm80_to_sm89INS1_16FlashAttnBwdSm80INS1_25CollectiveMainloopBwdSm80ILi2ELi1EN4cute5tupleIJNS5_1CILi64EEENS7_ILi80EEENS7_ILi192EEEEEENS_6half_tEfNS_4arch4Sm80ELb0ELb0ELb1ELb0ELb1ELb0ELb1ELb0ELi2ELi4ELi2ELi2ELb0EEENS1_24CollectiveEpilogueBwdGQAISB_fSE_Li256ELb0ELb1EEENS1_19SingleTileSchedulerILb0ELb0ELb0ELi80EEEEEEEEEvNT_6ParamsE --------------------------
	.section	.nv.constant0._ZN7cutlass13device_kernelIN5flash19enable_sm80_to_sm89INS1_16FlashAttnBwdSm80INS1_25CollectiveMainloopBwdSm80ILi2ELi1EN4cute5tupleIJNS5_1CILi64EEENS7_ILi80EEENS7_ILi192EEEEEENS_6half_tEfNS_4arch4Sm80ELb0ELb0ELb1ELb0ELb1ELb0ELb1ELb0ELi2ELi4ELi2ELi2ELb0EEENS1_24CollectiveEpilogueBwdGQAISB_fSE_Li256ELb0ELb1EEENS1_19SingleTileSchedulerILb0ELb0ELb0ELi80EEEEEEEEEvNT_6ParamsE,"a",@progbits
	.sectionflags	@""
	.align	4
.nv.constant0._ZN7cutlass13device_kernelIN5flash19enable_sm80_to_sm89INS1_16FlashAttnBwdSm80INS1_25CollectiveMainloopBwdSm80ILi2ELi1EN4cute5tupleIJNS5_1CILi64EEENS7_ILi80EEENS7_ILi192EEEEEENS_6half_tEfNS_4arch4Sm80ELb0ELb0ELb1ELb0ELb1ELb0ELb1ELb0ELi2ELi4ELi2ELi2ELb0EEENS1_24CollectiveEpilogueBwdGQAISB_fSE_Li256ELb0ELb1EEENS1_19SingleTileSchedulerILb0ELb0ELb0ELi80EEEEEEEEEvNT_6ParamsE:
	.zero		984


//--------------------- .nv.constant0._ZN7cutlass13device_kernelIN5flash19enable_sm80_to_sm89INS1_16FlashAttnBwdSm80INS1_25CollectiveMainloopBwdSm80ILi2ELi1EN4cute5tupleIJNS5_1CILi64EEENS7_ILi80EEENS7_ILi192EEEEEENS_6half_tEfNS_4arch4Sm80ELb0ELb0ELb1ELb1ELb0ELb0ELb1ELb0ELi2ELi4ELi2ELi2ELb0EEENS1_21CollectiveEpilogueBwdISB_SC_SE_Li256ELb1ELb1ELi4EEENS1_19SingleTileSchedulerILb1ELb0ELb0ELi80EEEEEEEEEvNT_6ParamsE --------------------------
	.section	.nv.constant0._ZN7cutlass13device_kernelIN5flash19enable_sm80_to_sm89INS1_16FlashAttnBwdSm80INS1_25CollectiveMainloopBwdSm80ILi2ELi1EN4cute5tupleIJNS5_1CILi64EEENS7_ILi80EEENS7_ILi192EEEEEENS_6half_tEfNS_4arch4Sm80ELb0ELb0ELb1ELb1ELb0ELb0ELb1ELb0ELi2ELi4ELi2ELi2ELb0EEENS1_21CollectiveEpilogueBwdISB_SC_SE_Li256ELb1ELb1ELi4EEENS1_19SingleTileSchedulerILb1ELb0ELb0ELi80EEEEEEEEEvNT_6ParamsE,"a",@progbits
	.sectionflags	@""
	.align	4
.nv.constant0._ZN7cutlass13device_kernelIN5flash19enable_sm80_to_sm89INS1_16FlashAttnBwdSm80INS1_25CollectiveMainloopBwdSm80ILi2ELi1EN4cute5tupleIJNS5_1CILi64EEENS7_ILi80EEENS7_ILi192EEEEEENS_6half_tEfNS_4arch4Sm80ELb0ELb0ELb1ELb1ELb0ELb0ELb1ELb0ELi2ELi4ELi2ELi2ELb0EEENS1_21CollectiveEpilogueBwdISB_SC_SE_Li256ELb1ELb1ELi4EEENS1_19SingleTileSchedulerILb1ELb0ELb0ELi80EEEEEEEEEvNT_6ParamsE:
	.zero		976


//--------------------- .nv.constant0._ZN7cutlass13device_kernelIN5flash19enable_sm80_to_sm89INS1_16FlashAttnBwdSm80INS1_25CollectiveMainloopBwdSm80ILi2ELi1EN4cute5tupleIJNS5_1CILi64EEENS7_ILi80EEENS7_ILi192EEEEEENS_6half_tEfNS_4arch4Sm80ELb0ELb0ELb1ELb1ELb1ELb0ELb1ELb0ELi2ELi4ELi2ELi2ELb0EEENS1_21CollectiveEpilogueBwdISB_SC_SE_Li256ELb1ELb1ELi4EEENS1_19SingleTileSchedulerILb1ELb0ELb0ELi80EEEEEEEEEvNT_6ParamsE --------------------------
	.section	.nv.constant0._ZN7cutlass13device_kernelIN5flash19enable_sm80_to_sm89INS1_16FlashAttnBwdSm80INS1_25CollectiveMainloopBwdSm80ILi2ELi1EN4cute5tupleIJNS5_1CILi64EEENS7_ILi80EEENS7_ILi192EEEEEENS_6half_tEfNS_4arch4Sm80ELb0ELb0ELb1ELb1ELb1ELb0ELb1ELb0ELi2ELi4ELi2ELi2ELb0EEENS1_21CollectiveEpilogueBwdISB_SC_SE_Li256ELb1ELb1ELi4EEENS1_19SingleTileSchedulerILb1ELb0ELb0ELi80EEEEEEEEEvNT_6ParamsE,"a",@progbits
	.sectionflags	@""
	.align	4
.nv.constant0._ZN7cutlass13device_kernelIN5flash19enable_sm80_to_sm89INS1_16FlashAttnBwdSm80INS1_25CollectiveMainloopBwdSm80ILi2ELi1EN4cute5tupleIJNS5_1CILi64EEENS7_ILi80EEENS7_ILi192EEEEEENS_6half_tEfNS_4arch4Sm80ELb0ELb0ELb1ELb1ELb1ELb0ELb1ELb0ELi2ELi4ELi2ELi2ELb0EEENS1_21CollectiveEpilogueBwdISB_SC_SE_Li256ELb1ELb1ELi4EEENS1_19SingleTileSchedulerILb1ELb0ELb0ELi80EEEEEEEEEvNT_6ParamsE:
	.zero		976


//--------------------- .nv.constant0._ZN7cutlass13device_kernelIN5flash19enable_sm80_to_sm89INS1_16FlashAttnBwdSm80INS1_25CollectiveMainloopBwdSm80ILi2ELi1EN4cute5tupleIJNS5_1CILi64EEENS7_ILi80EEENS7_ILi192EEEEEENS_6half_tEfNS_4arch4Sm80ELb0ELb0ELb1ELb1ELb0ELb0ELb1ELb0ELi2ELi4ELi2ELi2ELb0EEENS1_24CollectiveEpilogueBwdGQAISB_fSE_Li256ELb1ELb0EEENS1_19SingleTileSchedulerILb1ELb0ELb0ELi80EEEEEEEEEvNT_6ParamsE --------------------------
	.section	.nv.constant0._ZN7cutlass13device_kernelIN5flash19enable_sm80_to_sm89INS1_16FlashAttnBwdSm80INS1_25CollectiveMainloopBwdSm80ILi2ELi1EN4cute5tupleIJNS5_1CILi64EEENS7_ILi80EEENS7_ILi192EEEEEENS_6half_tEfNS_4arch4Sm80ELb0ELb0ELb1ELb1ELb0ELb0ELb1ELb0ELi2ELi4ELi2ELi2ELb0EEENS1_24CollectiveEpilogueBwdGQAISB_fSE_Li256ELb1ELb0EEENS1_19SingleTileSchedulerILb1ELb0ELb0ELi80EEEEEEEEEvNT_6ParamsE,"a",@progbits
	.sectionflags	@""
	.align	4
.nv.constant0._ZN7cutlass13device_kernelIN5flash19enable_sm80_to_sm89INS1_16FlashAttnBwdSm80INS1_25CollectiveMainloopBwdSm80ILi2ELi1EN4cute5tupleIJNS5_1CILi64EEENS7_ILi80EEENS7_ILi192EEEEEENS_6half_tEfNS_4arch4Sm80ELb0ELb0ELb1ELb1ELb0ELb0ELb1ELb0ELi2ELi4ELi2ELi2ELb0EEENS1_24CollectiveEpilogueBwdGQAISB_fSE_Li256ELb1ELb0EEENS1_19SingleTileSchedulerILb1ELb0ELb0ELi80EEEEEEEEEvNT_6ParamsE:
	.zero		984


//--------------------- .nv.constant0._ZN7cutlass13device_kernelIN5flash19enable_sm80_to_sm89INS1_16FlashAttnBwdSm80INS1_25CollectiveMainloopBwdSm80ILi2ELi1EN4cute5tupleIJNS5_1CILi64EEENS7_ILi80EEENS7_ILi192EEEEEENS_6half_tEfNS_4arch4Sm80ELb0ELb0ELb1ELb1ELb1ELb0ELb1ELb0ELi2ELi4ELi2ELi2ELb0EEENS1_24CollectiveEpilogueBwdGQAISB_fSE_Li256ELb1ELb1EEENS1_19SingleTileSchedulerILb1ELb0ELb0ELi80EEEEEEEEEvNT_6ParamsE --------------------------
	.section	.nv.constant0._ZN7cutlass13device_kernelIN5flash19enable_sm80_to_sm89INS1_16FlashAttnBwdSm80INS1_25CollectiveMainloopBwdSm80ILi2ELi1EN4cute5tupleIJNS5_1CILi64EEENS7_ILi80EEENS7_ILi192EEEEEENS_6half_tEfNS_4arch4Sm80ELb0ELb0ELb1ELb1ELb1ELb0ELb1ELb0ELi2ELi4ELi2ELi2ELb0EEENS1_24CollectiveEpilogueBwdGQAISB_fSE_Li256ELb1ELb1EEENS1_19SingleTileSchedulerILb1ELb0ELb0ELi80EEEEEEEEEvNT_6ParamsE,"a",@progbits
	.sectionflags	@""
	.align	4
.nv.constant0._ZN7cutlass13device_kernelIN5flash19enable_sm80_to_sm89INS1_16FlashAttnBwdSm80INS1_25CollectiveMainloopBwdSm80ILi2ELi1EN4cute5tupleIJNS5_1CILi64EEENS7_ILi80EEENS7_ILi192EEEEEENS_6half_tEfNS_4arch4Sm80ELb0ELb0ELb1ELb1ELb1ELb0ELb1ELb0ELi2ELi4ELi2ELi2ELb0EEENS1_24CollectiveEpilogueBwdGQAISB_fSE_Li256ELb1ELb1EEENS1_19SingleTileSchedulerILb1ELb0ELb0ELi80EEEEEEEEEvNT_6ParamsE:
	.zero		984


//--------------------- .nv.constant0._ZN7cutlass13device_kernelIN5flash19enable_sm80_to_sm89INS1_16FlashAttnBwdSm80INS1_25CollectiveMainloopBwdSm80ILi2ELi1EN4cute5tupleIJNS5_1CILi64EEENS7_ILi80EEENS7_ILi192EEEEEENS_6half_tEfNS_4arch4Sm80ELb0ELb1ELb1ELb0ELb0ELb0ELb1ELb0ELi2ELi4ELi2ELi2ELb0EEENS1_21CollectiveEpilogueBwdISB_SC_SE_Li256ELb0ELb1ELi4EEENS1_19SingleTileSchedulerILb0ELb0ELb0ELi80EEEEEEEEEvNT_6ParamsE --------------------------
	.section	.nv.constant0._ZN7cutlass13device_kernelIN5flash19enable_sm80_to_sm89INS1_16FlashAttnBwdSm80INS1_25CollectiveMainloopBwdSm80ILi2ELi1EN4cute5tupleIJNS5_1CILi64EEENS7_ILi80EEENS7_ILi192EEEEEENS_6half_tEfNS_4arch4Sm80ELb0ELb1ELb1ELb0ELb0ELb0ELb1ELb0ELi2ELi4ELi2ELi2ELb0EEENS1_21CollectiveEpilogueBwdISB_SC_SE_Li256ELb0ELb1ELi4EEENS1_19SingleTileSchedulerILb0ELb0ELb0ELi80EEEEEEEEEvNT_6ParamsE,"a",@progbits
	.sectionflags	@""
	.align	4
.nv.constant0._ZN7cutlass13device_kernelIN5flash19enable_sm80_to_sm89INS1_16FlashAttnBwdSm80INS1_25CollectiveMainloopBwdSm80ILi2ELi1EN4cute5tupleIJNS5_1CILi64EEENS7_ILi80EEENS7_ILi192EEEEEENS_6half_tEfNS_4arch4Sm80ELb0ELb1ELb1ELb0ELb0ELb0ELb1ELb0ELi2ELi4ELi2ELi2ELb0EEENS1_21CollectiveEpilogueBwdISB_SC_SE_Li256ELb0ELb1ELi4EEENS1_19SingleTileSchedulerILb0ELb0ELb0ELi80EEEEEEEEEvNT_6ParamsE:
	.zero		976


//--------------------- .nv.constant0._ZN7cutlass13device_kernelIN5flash19enable_sm80_to_sm89INS1_16FlashAttnBwdSm80INS1_25CollectiveMainloopBwdSm80ILi2ELi1EN4cute5tupleIJNS5_1CILi64EEENS7_ILi80EEENS7_ILi192EEEEEENS_6half_tEfNS_4arch4Sm80ELb0ELb1ELb1ELb0ELb1ELb0ELb1ELb0ELi2ELi4ELi2ELi2ELb0EEENS1_21CollectiveEpilogueBwdISB_SC_SE_Li256ELb0ELb1ELi4EEENS1_19SingleTileSchedulerILb0ELb0ELb0ELi80EEEEEEEEEvNT_6ParamsE --------------------------
	.section	.nv.constant0._ZN7cutlass13device_kernelIN5flash19enable_sm80_to_sm89INS1_16FlashAttnBwdSm80INS1_25CollectiveMainloopBwdSm80ILi2ELi1EN4cute5tupleIJNS5_1CILi64EEENS7_ILi80EEENS7_ILi192EEEEEENS_6half_tEfNS_4arch4Sm80ELb0ELb1ELb1ELb0ELb1ELb0ELb1ELb0ELi2ELi4ELi2ELi2ELb0EEENS1_21CollectiveEpilogueBwdISB_SC_SE_Li256ELb0ELb1ELi4EEENS1_19SingleTileSchedulerILb0ELb0ELb0ELi80EEEEEEEEEvNT_6ParamsE,"a",@progbits
	.sectionflags	@""
	.align	4
.nv.constant0._ZN7cutlass13device_kernelIN5flash19enable_sm80_to_sm89INS1_16FlashAttnBwdSm80INS1_25CollectiveMainloopBwdSm80ILi2ELi1EN4cute5tupleIJNS5_1CILi64EEENS7_ILi80EEENS7_ILi192EEEEEENS_6half_tEfNS_4arch4Sm80ELb0ELb1ELb1ELb0ELb1ELb0ELb1ELb0ELi2ELi4ELi2ELi2ELb0EEENS1_21CollectiveEpilogueBwdISB_SC_SE_Li256ELb0ELb1ELi4EEENS1_19SingleTileSchedulerILb0ELb0ELb0ELi80EEEEEEEEEvNT_6ParamsE:
	.zero		976


//--------------------- .nv.constant0._ZN7cutlass13device_kernelIN5flash19enable_sm80_to_sm89INS1_16FlashAttnBwdSm80INS1_25CollectiveMainloopBwdSm80ILi2ELi1EN4cute5tupleIJNS5_1CILi64EEENS7_ILi80EEENS7_ILi192EEEEEENS_6half_tEfNS_4arch4Sm80ELb0ELb1ELb1ELb0ELb0ELb0ELb1ELb0ELi2ELi4ELi2ELi2ELb0EEENS1_24CollectiveEpilogueBwdGQAISB_fSE_Li256ELb0ELb0EEENS1_19SingleTileSchedulerILb0ELb0ELb0ELi80EEEEEEEEEvNT_6ParamsE --------------------------
	.section	.nv.constant0._ZN7cutlass13device_kernelIN5flash19enable_sm80_to_sm89INS1_16FlashAttnBwdSm80INS1_25CollectiveMainloopBwdSm80ILi2ELi1EN4cute5tupleIJNS5_1CILi64EEENS7_ILi80EEENS7_ILi192EEEEEENS_6half_tEfNS_4arch4Sm80ELb0ELb1ELb1ELb0ELb0ELb0ELb1ELb0ELi2ELi4ELi2ELi2ELb0EEENS1_24CollectiveEpilogueBwdGQAISB_fSE_Li256ELb0ELb0EEENS1_19SingleTileSchedulerILb0ELb0ELb0ELi80EEEEEEEEEvNT_6ParamsE,"a",@progbits
	.sectionflags	@""
	.align	4
.nv.constant0._ZN7cutlass13device_kernelIN5flash19enable_sm80_to_sm89INS1_16FlashAttnBwdSm80INS1_25CollectiveMainloopBwdSm80ILi2ELi1EN4cute5tupleIJNS5_1CILi64EEENS7_ILi80EEENS7_ILi192EEEEEENS_6half_tEfNS_4arch4Sm80ELb0ELb1ELb1ELb0ELb0ELb0ELb1ELb0ELi2ELi4ELi2ELi2ELb0EEENS1_24CollectiveEpilogueBwdGQAISB_fSE_Li256ELb0ELb0EEENS1_19SingleTileSchedulerILb0ELb0ELb0ELi80EEEEEEEEEvNT_6ParamsE:
	.zero		984


//--------------------- .nv.constant0._ZN7cutlass13device_kernelIN5flash19enable_sm80_to_sm89INS1_16FlashAttnBwdSm80INS1_25CollectiveMainloopBwdSm80ILi2ELi1EN4cute5tupleIJNS5_1CILi64EEENS7_ILi80EEENS7_ILi192EEEEEENS_6half_tEfNS_4arch4Sm80ELb0ELb1ELb1ELb0ELb1ELb0ELb1ELb0ELi2ELi4ELi2ELi2ELb0EEENS1_24CollectiveEpilogueBwdGQAISB_fSE_Li256ELb0ELb1EEENS1_19SingleTileSchedulerILb0ELb0ELb0ELi80EEEEEEEEEvNT_6ParamsE --------------------------
	.section	.nv.constant0._ZN7cutlass13device_kernelIN5flash19enable_sm80_to_sm89INS1_16FlashAttnBwdSm80INS1_25CollectiveMainloopBwdSm80ILi2ELi1EN4cute5tupleIJNS5_1CILi64EEENS7_ILi80EEENS7_ILi192EEEEEENS_6half_tEfNS_4arch4Sm80ELb0ELb1ELb1ELb0ELb1ELb0ELb1ELb0ELi2ELi4ELi2ELi2ELb0EEENS1_24CollectiveEpilogueBwdGQAISB_fSE_Li256ELb0ELb1EEENS1_19SingleTileSchedulerILb0ELb0ELb0ELi80EEEEEEEEEvNT_6ParamsE,"a",@progbits
	.sectionflags	@""
	.align	4
.nv.constant0._ZN7cutlass13device_kernelIN5flash19enable_sm80_to_sm89INS1_16FlashAttnBwdSm80INS1_25CollectiveMainloopBwdSm80ILi2ELi1EN4cute5tupleIJNS5_1CILi64EEENS7_ILi80EEENS7_ILi192EEEEEENS_6half_tEfNS_4arch4Sm80ELb0ELb1ELb1ELb0ELb1ELb0ELb1ELb0ELi2ELi4ELi2ELi2ELb0EEENS1_24CollectiveEpilogueBwdGQAISB_fSE_Li256ELb0ELb1EEENS1_19SingleTileSchedulerILb0ELb0ELb0ELi80EEEEEEEEEvNT_6ParamsE:
	.zero		984


//--------------------- .nv.constant0._ZN7cutlass13device_kernelIN5flash19enable_sm80_to_sm89INS1_16FlashAttnBwdSm80INS1_25CollectiveMainloopBwdSm80ILi2ELi1EN4cute5tupleIJNS5_1CILi64EEENS7_ILi80EEENS7_ILi192EEEEEENS_6half_tEfNS_4arch4Sm80ELb0ELb1ELb1ELb1ELb0ELb0ELb1ELb0ELi2ELi4ELi2ELi2ELb0EEENS1_21CollectiveEpilogueBwdISB_SC_SE_Li256ELb1ELb1ELi4EEENS1_19SingleTileSchedulerILb1ELb0ELb0ELi80EEEEEEEEEvNT_6ParamsE --------------------------
	.section	.nv.constant0._ZN7cutlass13device_kernelIN5flash19enable_sm80_to_sm89INS1_16FlashAttnBwdSm80INS1_25CollectiveMainloopBwdSm80ILi2ELi1EN4cute5tupleIJNS5_1CILi64EEENS7_ILi80EEENS7_ILi192EEEEEENS_6half_tEfNS_4arch4Sm80ELb0ELb1ELb1ELb1ELb0ELb0ELb1ELb0ELi2ELi4ELi2ELi2ELb0EEENS1_21CollectiveEpilogueBwdISB_SC_SE_Li256ELb1ELb1ELi4EEENS1_19SingleTileSchedulerILb1ELb0ELb0ELi80EEEEEEEEEvNT_6ParamsE,"a",@progbits
	.sectionflags	@""
	.align	4
.nv.constant0._ZN7cutlass13device_kernelIN5flash19enable_sm80_to_sm89INS1_16FlashAttnBwdSm80INS1_25CollectiveMainloopBwdSm80ILi2ELi1EN4cute5tupleIJNS5_1CILi64EEENS7_ILi80EEENS7_ILi192EEEEEENS_6half_tEfNS_4arch4Sm80ELb0ELb1ELb1ELb1ELb0ELb0ELb1ELb0ELi2ELi4ELi2ELi2ELb0EEENS1_21CollectiveEpilogueBwdISB_SC_SE_Li256ELb1ELb1ELi4EEENS1_19SingleTileSchedulerILb1ELb0ELb0ELi80EEEEEEEEEvNT_6ParamsE:
	.zero		976


//--------------------- .nv.constant0._ZN7cutlass13device_kernelIN5flash19enable_sm80_to_sm89INS1_16FlashAttnBwdSm80INS1_25CollectiveMainloopBwdSm80ILi2ELi1EN4cute5tupleIJNS5_1CILi64EEENS7_ILi80EEENS7_ILi192EEEEEENS_6half_tEfNS_4arch4Sm80ELb0ELb1ELb1ELb1ELb1ELb0ELb1ELb0ELi2ELi4ELi2ELi2ELb0EEENS1_21CollectiveEpilogueBwdISB_SC_SE_Li256ELb1ELb1ELi4EEENS1_19SingleTileSchedulerILb1ELb0ELb0ELi80EEEEEEEEEvNT_6ParamsE --------------------------
	.section	.nv.constant0._ZN7cutlass13device_kernelIN5flash19enable_sm80_to_sm89INS1_16FlashAttnBwdSm80INS1_25CollectiveMainloopBwdSm80ILi2ELi1EN4cute5tupleIJNS5_1CILi64EEENS7_ILi80EEENS7_ILi192EEEEEENS_6half_tEfNS_4arch4Sm80ELb0ELb1ELb1ELb1ELb1ELb0ELb1ELb0ELi2ELi4ELi2ELi2ELb0EEENS1_21CollectiveEpilogueBwdISB_SC_SE_Li256ELb1ELb1ELi4EEENS1_19SingleTileSchedulerILb1ELb0ELb0ELi80EEEEEEEEEvNT_6ParamsE,"a",@progbits
	.sectionflags	@""
	.align	4
.nv.constant0._ZN7cutlass13device_kernelIN5flash19enable_sm80_to_sm89INS1_16FlashAttnBwdSm80INS1_25CollectiveMainloopBwdSm80ILi2ELi1EN4cute5tupleIJNS5_1CILi64EEENS7_ILi80EEENS7_ILi192EEEEEENS_6half_tEfNS_4arch4Sm80ELb0ELb1ELb1ELb1ELb1ELb0ELb1ELb0ELi2ELi4ELi2ELi2ELb0EEENS1_21CollectiveEpilogueBwdISB_SC_SE_Li256ELb1ELb1ELi4EEENS1_19SingleTileSchedulerILb1ELb0ELb0ELi80EEEEEEEEEvNT_6ParamsE:
	.zero		976


//--------------------- .nv.constant0._ZN7cutlass13device_kernelIN5flash19enable_sm80_to_sm89INS1_16FlashAttnBwdSm80INS1_25CollectiveMainloopBwdSm80ILi2ELi1EN4cute5tupleIJNS5_1CILi64EEENS7_ILi80EEENS7_ILi192EEEEEENS_6half_tEfNS_4arch4Sm80ELb0ELb1ELb1ELb1ELb0ELb0ELb1ELb0ELi2ELi4ELi2ELi2ELb0EEENS1_24CollectiveEpilogueBwdGQAISB_fSE_Li256ELb1ELb0EEENS1_19SingleTileSchedulerILb1ELb0ELb0ELi80EEEEEEEEEvNT_6ParamsE --------------------------
	.section	.nv.constant0._ZN7cutlass13device_kernelIN5flash19enable_sm80_to_sm89INS1_16FlashAttnBwdSm80INS1_25CollectiveMainloopBwdSm80ILi2ELi1EN4cute5tupleIJNS5_1CILi64EEENS7_ILi80EEENS7_ILi192EEEEEENS_6half_tEfNS_4arch4Sm80ELb0ELb1ELb1ELb1ELb0ELb0ELb1ELb0ELi2ELi4ELi2ELi2ELb0EEENS1_24CollectiveEpilogueBwdGQAISB_fSE_Li256ELb1ELb0EEENS1_19SingleTileSchedulerILb1ELb0ELb0ELi80EEEEEEEEEvNT_6ParamsE,"a",@progbits
	.sectionflags	@""
	.align	4
.nv.constant0._ZN7cutlass13device_kernelIN5flash19enable_sm80_to_sm89INS1_16FlashAttnBwdSm80INS1_25CollectiveMainloopBwdSm80ILi2ELi1EN4cute5tupleIJNS5_1CILi64EEENS7_ILi80EEENS7_ILi192EEEEEENS_6half_tEfNS_4arch4Sm80ELb0ELb1ELb1ELb1ELb0ELb0ELb1ELb0ELi2ELi4ELi2ELi2ELb0EEENS1_24CollectiveEpilogueBwdGQAISB_fSE_Li256ELb1ELb0EEENS1_19SingleTileSchedulerILb1ELb0ELb0ELi80EEEEEEEEEvNT_6ParamsE:
	.zero		984


//--------------------- .nv.constant0._ZN7cutlass13device_kernelIN5flash19enable_sm80_to_sm89INS1_16FlashAttnBwdSm80INS1_25CollectiveMainloopBwdSm80ILi2ELi1EN4cute5tupleIJNS5_1CILi64EEENS7_ILi80EEENS7_ILi192EEEEEENS_6half_tEfNS_4arch4Sm80ELb0ELb1ELb1ELb1ELb1ELb0ELb1ELb0ELi2ELi4ELi2ELi2ELb0EEENS1_24CollectiveEpilogueBwdGQAISB_fSE_Li256ELb1ELb1EEENS1_19SingleTileSchedulerILb1ELb0ELb0ELi80EEEEEEEEEvNT_6ParamsE --------------------------
	.section	.nv.constant0._ZN7cutlass13device_kernelIN5flash19enable_sm80_to_sm89INS1_16FlashAttnBwdSm80INS1_25CollectiveMainloopBwdSm80ILi2ELi1EN4cute5tupleIJNS5_1CILi64EEENS7_ILi80EEENS7_ILi192EEEEEENS_6half_tEfNS_4arch4Sm80ELb0ELb1ELb1ELb1ELb1ELb0ELb1ELb0ELi2ELi4ELi2ELi2ELb0EEENS1_24CollectiveEpilogueBwdGQAISB_fSE_Li256ELb1ELb1EEENS1_19SingleTileSchedulerILb1ELb0ELb0ELi80EEEEEEEEEvNT_6ParamsE,"a",@progbits
	.sectionflags	@""
	.align	4
.nv.constant0._ZN7cutlass13device_kernelIN5flash19enable_sm80_to_sm89INS1_16FlashAttnBwdSm80INS1_25CollectiveMainloopBwdSm80ILi2ELi1EN4cute5tupleIJNS5_1CILi64EEENS7_ILi80EEENS7_ILi192EEEEEENS_6half_tEfNS_4arch4Sm80ELb0ELb1ELb1ELb1ELb1ELb0ELb1ELb0ELi2ELi4ELi2ELi2ELb0EEENS1_24CollectiveEpilogueBwdGQAISB_fSE_Li256ELb1ELb1EEENS1_19SingleTileSchedulerILb1ELb0ELb0ELi80EEEEEEEEEvNT_6ParamsE:
	.zero		984


//--------------------- .nv.constant0._ZN7cutlass13device_kernelIN5flash19enable_sm80_to_sm89INS1_16FlashAttnBwdSm80INS1_25CollectiveMainloopBwdSm80ILi2ELi1EN4cute5tupleIJNS5_1CILi64EEENS7_ILi80EEENS7_ILi192EEEEEENS_6half_tEfNS_4arch4Sm80ELb1ELb0ELb1ELb0ELb0ELb0ELb1ELb0ELi2ELi4ELi2ELi2ELb0EEENS1_21CollectiveEpilogueBwdISB_SC_SE_Li256ELb0ELb1ELi4EEENS1_25SingleTileBwdLPTSchedulerILb0ELi80ELb0EEEEEEEEEvNT_6ParamsE --------------------------
	.section	.nv.constant0._ZN7cutlass13device_kernelIN5flash19enable_sm80_to_sm89INS1_16FlashAttnBwdSm80INS1_25CollectiveMainloopBwdSm80ILi2ELi1EN4cute5tupleIJNS5_1CILi64EEENS7_ILi80EEENS7_ILi192EEEEEENS_6half_tEfNS_4arch4Sm80ELb1ELb0ELb1ELb0ELb0ELb0ELb1ELb0ELi2ELi4ELi2ELi2ELb0EEENS1_21CollectiveEpilogueBwdISB_SC_SE_Li256ELb0ELb1ELi4EEENS1_25SingleTileBwdLPTSchedulerILb0ELi80ELb0EEEEEEEEEvNT_6ParamsE,"a",@progbits
	.sectionflags	@""
	.align	4
.nv.constant0._ZN7cutlass13device_kernelIN5flash19enable_sm80_to_sm89INS1_16FlashAttnBwdSm80INS1_25CollectiveMainloopBwdSm80ILi2ELi1EN4cute5tupleIJNS5_1CILi64EEENS7_ILi80EEENS7_ILi192EEEEEENS_6half_tEfNS_4arch4Sm80ELb1ELb0ELb1ELb0ELb0ELb0ELb1ELb0ELi2ELi4ELi2ELi2ELb0EEENS1_21CollectiveEpilogueBwdISB_SC_SE_Li256ELb0ELb1ELi4EEENS1_25SingleTileBwdLPTSchedulerILb0ELi80ELb0EEEEEEEEEvNT_6ParamsE:
	.zero		1000


//--------------------- .nv.constant0._ZN7cutlass13device_kernelIN5flash19enable_sm80_to_sm89INS1_16FlashAttnBwdSm80INS1_25CollectiveMainloopBwdSm80ILi2ELi1EN4cute5tupleIJNS5_1CILi64EEENS7_ILi80EEENS7_ILi192EEEEEENS_6half_tEfNS_4arch4Sm80ELb1ELb0ELb1ELb0ELb1ELb0ELb1ELb0ELi2ELi4ELi2ELi2ELb0EEENS1_21CollectiveEpilogueBwdISB_SC_SE_Li256ELb0ELb1ELi4EEENS1_25SingleTileBwdLPTSchedulerILb0ELi80ELb1EEEEEEEEEvNT_6ParamsE --------------------------
	.section	.nv.constant0._ZN7cutlass13device_kernelIN5flash19enable_sm80_to_sm89INS1_16FlashAttnBwdSm80INS1_25CollectiveMainloopBwdSm80ILi2ELi1EN4cute5tupleIJNS5_1CILi64EEENS7_ILi80EEENS7_ILi192EEEEEENS_6half_tEfNS_4arch4Sm80ELb1ELb0ELb1ELb0ELb1ELb0ELb1ELb0ELi2ELi4ELi2ELi2ELb0EEENS1_21CollectiveEpilogueBwdISB_SC_SE_Li256ELb0ELb1ELi4EEENS1_25SingleTileBwdLPTSchedulerILb0ELi80ELb1EEEEEEEEEvNT_6ParamsE,"a",@progbits
	.sectionflags	@""
	.align	4
.nv.constant0._ZN7cutlass13device_kernelIN5flash19enable_sm80_to_sm89INS1_16FlashAttnBwdSm80INS1_25CollectiveMainloopBwdSm80ILi2ELi1EN4cute5tupleIJNS5_1CILi64EEENS7_ILi80EEENS7_ILi192EEEEEENS_6half_tEfNS_4arch4Sm80ELb1ELb0ELb1ELb0ELb1ELb0ELb1ELb0ELi2ELi4ELi2ELi2ELb0EEENS1_21CollectiveEpilogueBwdISB_SC_SE_Li256ELb0ELb1ELi4EEENS1_25SingleTileBwdLPTSchedulerILb0ELi80ELb1EEEEEEEEEvNT_6ParamsE:
	.zero		1000


//--------------------- .nv.constant0._ZN7cutlass13device_kernelIN5flash19enable_sm80_to_sm89INS1_16FlashAttnBwdSm80INS1_25CollectiveMainloopBwdSm80ILi2ELi1EN4cute5tupleIJNS5_1CILi64EEENS7_ILi80EEENS7_ILi192EEEEEENS_6half_tEfNS_4arch4Sm80ELb1ELb0ELb1ELb0ELb0ELb0ELb1ELb0ELi2ELi4ELi2ELi2ELb0EEENS1_24CollectiveEpilogueBwdGQAISB_fSE_Li256ELb0ELb0EEENS1_25SingleTileBwdLPTSchedulerILb0ELi80ELb0EEEEEEEEEvNT_6ParamsE --------------------------
	.section	.nv.constant0._ZN7cutlass13device_kernelIN5flash19enable_sm80_to_sm89INS1_16FlashAttnBwdSm80INS1_25CollectiveMainloopBwdSm80ILi2ELi1EN4cute5tupleIJNS5_1CILi64EEENS7_ILi80EEENS7_ILi192EEEEEENS_6half_tEfNS_4arch4Sm80ELb1ELb0ELb1ELb0ELb0ELb0ELb1ELb0ELi2ELi4ELi2ELi2ELb0EEENS1_24CollectiveEpilogueBwdGQAISB_fSE_Li256ELb0ELb0EEENS1_25SingleTileBwdLPTSchedulerILb0ELi80ELb0EEEEEEEEEvNT_6ParamsE,"a",@progbits
	.sectionflags	@""
	.align	4
.nv.constant0._ZN7cutlass13device_kernelIN5flash19enable_sm80_to_sm89INS1_16FlashAttnBwdSm80INS1_25CollectiveMainloopBwdSm80ILi2ELi1EN4cute5tupleIJNS5_1CILi64EEENS7_ILi80EEENS7_ILi192EEEEEENS_6half_tEfNS_4arch4Sm80ELb1ELb0ELb1ELb0ELb0ELb0ELb1ELb0ELi2ELi4ELi2ELi2ELb0EEENS1_24CollectiveEpilogueBwdGQAISB_fSE_Li256ELb0ELb0EEENS1_25SingleTileBwdLPTSchedulerILb0ELi80ELb0EEEEEEEEEvNT_6ParamsE:
	.zero		1008


//--------------------- .nv.constant0._ZN7cutlass13device_kernelIN5flash19enable_sm80_to_sm89INS1_16FlashAttnBwdSm80INS1_25CollectiveMainloopBwdSm80ILi2ELi1EN4cute5tupleIJNS5_1CILi64EEENS7_ILi80EEENS7_ILi192EEEEEENS_6half_tEfNS_4arch4Sm80ELb1ELb0ELb1ELb0ELb1ELb0ELb1ELb0ELi2ELi4ELi2ELi2ELb0EEENS1_24CollectiveEpilogueBwdGQAISB_fSE_Li256ELb0ELb1EEENS1_25SingleTileBwdLPTSchedulerILb0ELi80ELb1EEEEEEEEEvNT_6ParamsE --------------------------
	.section	.nv.constant0._ZN7cutlass13device_kernelIN5flash19enable_sm80_to_sm89INS1_16FlashAttnBwdSm80INS1_25CollectiveMainloopBwdSm80ILi2ELi1EN4cute5tupleIJNS5_1CILi64EEENS7_ILi80EEENS7_ILi192EEEEEENS_6half_tEfNS_4arch4Sm80ELb1ELb0ELb1ELb0ELb1ELb0ELb1ELb0ELi2ELi4ELi2ELi2ELb0EEENS1_24CollectiveEpilogueBwdGQAISB_fSE_Li256ELb0ELb1EEENS1_25SingleTileBwdLPTSchedulerILb0ELi80ELb1EEEEEEEEEvNT_6ParamsE,"a",@progbits
	.sectionflags	@""
	.align	4
.nv.constant0._ZN7cutlass13device_kernelIN5flash19enable_sm80_to_sm89INS1_16FlashAttnBwdSm80INS1_25CollectiveMainloopBwdSm80ILi2ELi1EN4cute5tupleIJNS5_1CILi64EEENS7_ILi80EEENS7_ILi192EEEEEENS_6half_tEfNS_4arch4Sm80ELb1ELb0ELb1ELb0ELb1ELb0ELb1ELb0ELi2ELi4ELi2ELi2ELb0EEENS1_24CollectiveEpilogueBwdGQAISB_fSE_Li256ELb0ELb1EEENS1_25SingleTileBwdLPTSchedulerILb0ELi80ELb1EEEEEEEEEvNT_6ParamsE:
	.zero		1008


//--------------------- .nv.constant0._ZN7cutlass13device_kernelIN5flash22FlashAttnBwdPreprocessIN4cute5tupleIJNS3_1CILi64EEENS5_ILi192EEEEEENS_6half_tEfNS_4arch4Sm80ELb1ELb0EEEEEvNT_6ParamsE --------------------------
	.section	.nv.constant0._ZN7cutlass13device_kernelIN5flash22FlashAttnBwdPreprocessIN4cute5tupleIJNS3_1CILi64EEENS5_ILi192EEEEEENS_6half_tEfNS_4arch4Sm80ELb1ELb0EEEEEvNT_6ParamsE,"a",@progbits
	.sectionflags	@""
	.align	4
.nv.constant0._ZN7cutlass13device_kernelIN5flash22FlashAttnBwdPreprocessIN4cute5tupleIJNS3_1CILi64EEENS5_ILi192EEEEEENS_6half_tEfNS_4arch4Sm80ELb1ELb0EEEEEvNT_6ParamsE:
	.zero		592


//--------------------- .nv.constant0._ZN7cutlass13device_kernelIN5flash19enable_sm80_to_sm89INS1_16FlashAttnBwdSm80INS1_25CollectiveMainloopBwdSm80ILi2ELi1EN4cute5tupleIJNS5_1CILi64EEENS7_ILi80EEENS7_ILi192EEEEEENS_6half_tEfNS_4arch4Sm80ELb1ELb0ELb1ELb1ELb0ELb0ELb1ELb0ELi2ELi4ELi2ELi2ELb0EEENS1_21CollectiveEpilogueBwdISB_SC_SE_Li256ELb1ELb1ELi4EEENS1_25SingleTileBwdLPTSchedulerILb1ELi80ELb0EEEEEEEEEvNT_6ParamsE --------------------------
	.section	.nv.constant0._ZN7cutlass13device_kernelIN5flash19enable_sm80_to_sm89INS1_16FlashAttnBwdSm80INS1_25CollectiveMainloopBwdSm80ILi2ELi1EN4cute5tupleIJNS5_1CILi64EEENS7_ILi80EEENS7_ILi192EEEEEENS_6half_tEfNS_4arch4Sm80ELb1ELb0ELb1ELb1ELb0ELb0ELb1ELb0ELi2ELi4ELi2ELi2ELb0EEENS1_21CollectiveEpilogueBwdISB_SC_SE_Li256ELb1ELb1ELi4EEENS1_25SingleTileBwdLPTSchedulerILb1ELi80ELb0EEEEEEEEEvNT_6ParamsE,"a",@progbits
	.sectionflags	@""
	.align	4
.nv.constant0._ZN7cutlass13device_kernelIN5flash19enable_sm80_to_sm89INS1_16FlashAttnBwdSm80INS1_25CollectiveMainloopBwdSm80ILi2ELi1EN4cute5tupleIJNS5_1CILi64EEENS7_ILi80EEENS7_ILi192EEEEEENS_6half_tEfNS_4arch4Sm80ELb1ELb0ELb1ELb1ELb0ELb0ELb1ELb0ELi2ELi4ELi2ELi2ELb0EEENS1_21CollectiveEpilogueBwdISB_SC_SE_Li256ELb1ELb1ELi4EEENS1_25SingleTileBwdLPTSchedulerILb1ELi80ELb0EEEEEEEEEvNT_6ParamsE:
	.zero		1000


//--------------------- .nv.constant0._ZN7cutlass13device_kernelIN5flash19enable_sm80_to_sm89INS1_16FlashAttnBwdSm80INS1_25CollectiveMainloopBwdSm80ILi2ELi1EN4cute5tupleIJNS5_1CILi64EEENS7_ILi80EEENS7_ILi192EEEEEENS_6half_tEfNS_4arch4Sm80ELb1ELb0ELb1ELb1ELb1ELb0ELb1ELb0ELi2ELi4ELi2ELi2ELb0EEENS1_21CollectiveEpilogueBwdISB_SC_SE_Li256ELb1ELb1ELi4EEENS1_25SingleTileBwdLPTSchedulerILb1ELi80ELb1EEEEEEEEEvNT_6ParamsE --------------------------
	.section	.nv.constant0._ZN7cutlass13device_kernelIN5flash19enable_sm80_to_sm89INS1_16FlashAttnBwdSm80INS1_25CollectiveMainloopBwdSm80ILi2ELi1EN4cute5tupleIJNS5_1CILi64EEENS7_ILi80EEENS7_ILi192EEEEEENS_6half_tEfNS_4arch4Sm80ELb1ELb0ELb1ELb1ELb1ELb0ELb1ELb0ELi2ELi4ELi2ELi2ELb0EEENS1_21CollectiveEpilogueBwdISB_SC_SE_Li256ELb1ELb1ELi4EEENS1_25SingleTileBwdLPTSchedulerILb1ELi80ELb1EEEEEEEEEvNT_6ParamsE,"a",@progbits
	.sectionflags	@""
	.align	4
.nv.constant0._ZN7cutlass13device_kernelIN5flash19enable_sm80_to_sm89INS1_16FlashAttnBwdSm80INS1_25CollectiveMainloopBwdSm80ILi2ELi1EN4cute5tupleIJNS5_1CILi64EEENS7_ILi80EEENS7_ILi192EEEEEENS_6half_tEfNS_4arch4Sm80ELb1ELb0ELb1ELb1ELb1ELb0ELb1ELb0ELi2ELi4ELi2ELi2ELb0EEENS1_21CollectiveEpilogueBwdISB_SC_SE_Li256ELb1ELb1ELi4EEENS1_25SingleTileBwdLPTSchedulerILb1ELi80ELb1EEEEEEEEEvNT_6ParamsE:
	.zero		1000


//--------------------- .nv.constant0._ZN7cutlass13device_kernelIN5flash19enable_sm80_to_sm89INS1_16FlashAttnBwdSm80INS1_25CollectiveMainloopBwdSm80ILi2ELi1EN4cute5tupleIJNS5_1CILi64EEENS7_ILi80EEENS7_ILi192EEEEEENS_6half_tEfNS_4arch4Sm80ELb1ELb0ELb1ELb1ELb0ELb0ELb1ELb0ELi2ELi4ELi2ELi2ELb0EEENS1_24CollectiveEpilogueBwdGQAISB_fSE_Li256ELb1ELb0EEENS1_25SingleTileBwdLPTSchedulerILb1ELi80ELb0EEEEEEEEEvNT_6ParamsE --------------------------
	.section	.nv.constant0._ZN7cutlass13device_kernelIN5flash19enable_sm80_to_sm89INS1_16FlashAttnBwdSm80INS1_25CollectiveMainloopBwdSm80ILi2ELi1EN4cute5tupleIJNS5_1CILi64EEENS7_ILi80EEENS7_ILi192EEEEEENS_6half_tEfNS_4arch4Sm80ELb1ELb0ELb1ELb1ELb0ELb0ELb1ELb0ELi2ELi4ELi2ELi2ELb0EEENS1_24CollectiveEpilogueBwdGQAISB_fSE_Li256ELb1ELb0EEENS1_25SingleTileBwdLPTSchedulerILb1ELi80ELb0EEEEEEEEEvNT_6ParamsE,"a",@progbits
	.sectionflags	@""
	.align	4
.nv.constant0._ZN7cutlass13device_kernelIN5flash19enable_sm80_to_sm89INS1_16FlashAttnBwdSm80INS1_25CollectiveMainloopBwdSm80ILi2ELi1EN4cute5tupleIJNS5_1CILi64EEENS7_ILi80EEENS7_ILi192EEEEEENS_6half_tEfNS_4arch4Sm80ELb1ELb0ELb1ELb1ELb0ELb0ELb1ELb0ELi2ELi4ELi2ELi2ELb0EEENS1_24CollectiveEpilogueBwdGQAISB_fSE_Li256ELb1ELb0EEENS1_25SingleTileBwdLPTSchedulerILb1ELi80ELb0EEEEEEEEEvNT_6ParamsE:
	.zero		1008


//--------------------- .nv.constant0._ZN7cutlass13device_kernelIN5flash32FlashAttnBwdPostprocessConvertdQIN4cute5tupleIJNS3_1CILi80EEENS5_ILi192EEEEEENS_6half_tEfNS_4arch4Sm80ELi256ENS3_8TiledMMAINS3_8MMA_AtomIJNS3_28SM80_16x8x16_F32F16F16F32_TNEEEENS3_6LayoutINS4_IJNS5_ILi4EEENS5_ILi2EEENS5_ILi1EEEEEENS4_IJSJ_SH_NS5_ILi0EEEEEEEENS4_IJNS5_ILi64EEENS5_ILi16EEESP_EEEEELb1EEEEEvNT_6ParamsE --------------------------
	.section	.nv.constant0._ZN7cutlass13device_kernelIN5flash32FlashAttnBwdPostprocessConvertdQIN4cute5tupleIJNS3_1CILi80EEENS5_ILi192EEEEEENS_6half_tEfNS_4arch4Sm80ELi256ENS3_8TiledMMAINS3_8MMA_AtomIJNS3_28SM80_16x8x16_F32F16F16F32_TNEEEENS3_6LayoutINS4_IJNS5_ILi4EEENS5_ILi2EEENS5_ILi1EEEEEENS4_IJSJ_SH_NS5_ILi0EEEEEEEENS4_IJNS5_ILi64EEENS5_ILi16EEESP_EEEEELb1EEEEEvNT_6ParamsE,"a",@progbits
	.sectionflags	@""
	.align	4
.nv.constant0._ZN7cutlass13device_kernelIN5flash32FlashAttnBwdPostprocessConvertdQIN4cute5tupleIJNS3_1CILi80EEENS5_ILi192EEEEEENS_6half_tEfNS_4arch4Sm80ELi256ENS3_8TiledMMAINS3_8MMA_AtomIJNS3_28SM80_16x8x16_F32F16F16F32_TNEEEENS3_6LayoutINS4_IJNS5_ILi4EEENS5_ILi2EEENS5_ILi1EEEEEENS4_IJSJ_SH_NS5_ILi0EEEEEEEENS4_IJNS5_ILi64EEENS5_ILi16EEESP_EEEEELb1EEEEEvNT_6ParamsE:
	.zero		464


//--------------------- .nv.constant0._ZN7cutlass13device_kernelIN5flash32FlashAttnBwdPostprocessConvertdQIN4cute5tupleIJNS3_1CILi64EEENS5_ILi192EEEEEENS_6half_tEfNS_4arch4Sm80ELi256ENS3_8TiledMMAINS3_8MMA_AtomIJNS3_28SM80_16x8x16_F32F16F16F32_TNEEEENS3_6LayoutINS4_IJNS5_ILi2EEENS5_ILi4EEENS5_ILi1EEEEEENS4_IJSJ_SH_NS5_ILi0EEEEEEEENS4_IJNS5_ILi32EEES6_NS5_ILi16EEEEEEEELb0EEEEEvNT_6ParamsE --------------------------
	.section	.nv.constant0._ZN7cutlass13device_kernelIN5flash32FlashAttnBwdPostprocessConvertdQIN4cute5tupleIJNS3_1CILi64EEENS5_ILi192EEEEEENS_6half_tEfNS_4arch4Sm80ELi256ENS3_8TiledMMAINS3_8MMA_AtomIJNS3_28SM80_16x8x16_F32F16F16F32_TNEEEENS3_6LayoutINS4_IJNS5_ILi2EEENS5_ILi4EEENS5_ILi1EEEEEENS4_IJSJ_SH_NS5_ILi0EEEEEEEENS4_IJNS5_ILi32EEES6_NS5_ILi16EEEEEEEELb0EEEEEvNT_6ParamsE,"a",@progbits
	.sectionflags	@""
	.align	4
.nv.constant0._ZN7cutlass13device_kernelIN5flash32FlashAttnBwdPostprocessConvertdQIN4cute5tupleIJNS3_1CILi64EEENS5_ILi192EEEEEENS_6half_tEfNS_4arch4Sm80ELi256ENS3_8TiledMMAINS3_8MMA_AtomIJNS3_28SM80_16x8x16_F32F16F16F32_TNEEEENS3_6LayoutINS4_IJNS5_ILi2EEENS5_ILi4EEENS5_ILi1EEEEEENS4_IJSJ_SH_NS5_ILi0EEEEEEEENS4_IJNS5_ILi32EEES6_NS5_ILi16EEEEEEEELb0EEEEEvNT_6ParamsE:
	.zero		464


//--------------------- .nv.constant0._ZN7cutlass13device_kernelIN5flash19enable_sm80_to_sm89INS1_16FlashAttnBwdSm80INS1_25CollectiveMainloopBwdSm80ILi2ELi1EN4cute5tupleIJNS5_1CILi64EEENS7_ILi80EEENS7_ILi192EEEEEENS_6half_tEfNS_4arch4Sm80ELb1ELb0ELb1ELb1ELb1ELb0ELb1ELb0ELi2ELi4ELi2ELi2ELb0EEENS1_24CollectiveEpilogueBwdGQAISB_fSE_Li256ELb1ELb1EEENS1_25SingleTileBwdLPTSchedulerILb1ELi80ELb1EEEEEEEEEvNT_6ParamsE --------------------------
	.section	.nv.constant0._ZN7cutlass13device_kernelIN5flash19enable_sm80_to_sm89INS1_16FlashAttnBwdSm80INS1_25CollectiveMainloopBwdSm80ILi2ELi1EN4cute5tupleIJNS5_1CILi64EEENS7_ILi80EEENS7_ILi192EEEEEENS_6half_tEfNS_4arch4Sm80ELb1ELb0ELb1ELb1ELb1ELb0ELb1ELb0ELi2ELi4ELi2ELi2ELb0EEENS1_24CollectiveEpilogueBwdGQAISB_fSE_Li256ELb1ELb1EEENS1_25SingleTileBwdLPTSchedulerILb1ELi80ELb1EEEEEEEEEvNT_6ParamsE,"a",@progbits
	.sectionflags	@""
	.align	4
.nv.constant0._ZN7cutlass13device_kernelIN5flash19enable_sm80_to_sm89INS1_16FlashAttnBwdSm80INS1_25CollectiveMainloopBwdSm80ILi2ELi1EN4cute5tupleIJNS5_1CILi64EEENS7_ILi80EEENS7_ILi192EEEEEENS_6half_tEfNS_4arch4Sm80ELb1ELb0ELb1ELb1ELb1ELb0ELb1ELb0ELi2ELi4ELi2ELi2ELb0EEENS1_24CollectiveEpilogueBwdGQAISB_fSE_Li256ELb1ELb1EEENS1_25SingleTileBwdLPTSchedulerILb1ELi80ELb1EEEEEEEEEvNT_6ParamsE:
	.zero		1008


//--------------------- .nv.constant0._ZN7cutlass13device_kernelIN5flash22FlashAttnBwdPreprocessIN4cute5tupleIJNS3_1CILi64EEENS5_ILi192EEEEEENS_6half_tEfNS_4arch4Sm80ELb1ELb1EEEEEvNT_6ParamsE --------------------------
	.section	.nv.constant0._ZN7cutlass13device_kernelIN5flash22FlashAttnBwdPreprocessIN4cute5tupleIJNS3_1CILi64EEENS5_ILi192EEEEEENS_6half_tEfNS_4arch4Sm80ELb1ELb1EEEEEvNT_6ParamsE,"a",@progbits
	.sectionflags	@""
	.align	4
.nv.constant0._ZN7cutlass13device_kernelIN5flash22FlashAttnBwdPreprocessIN4cute5tupleIJNS3_1CILi64EEENS5_ILi192EEEEEENS_6half_tEfNS_4arch4Sm80ELb1ELb1EEEEEvNT_6ParamsE:
	.zero		592


//--------------------- .text._ZN7cutlass13device_kernelIN5flash19enable_sm80_to_sm89INS1_16FlashAttnBwdSm80INS1_25CollectiveMainloopBwdSm80ILi1ELi1EN4cute5tupleIJNS5_1CILi64EEES8_NS7_ILi192EEEEEENS_6half_tEfNS_4arch4Sm80ELb0ELb0ELb1ELb0ELb0ELb0ELb0ELb0ELi2ELi2ELi2ELi2ELb1EEENS1_21CollectiveEpilogueBwdISA_SB_SD_Li256ELb0ELb0ELi4EEENS1_19SingleTileSchedulerILb0ELb0ELb0ELi64EEEEEEEEEvNT_6ParamsE --------------------------
	.section	.text._ZN7cutlass13device_kernelIN5flash19enable_sm80_to_sm89INS1_16FlashAttnBwdSm80INS1_25CollectiveMainloopBwdSm80ILi1ELi1EN4cute5tupleIJNS5_1CILi64EEES8_NS7_ILi192EEEEEENS_6half_tEfNS_4arch4Sm80ELb0ELb0ELb1ELb0ELb0ELb0ELb0ELb0ELi2ELi2ELi2ELi2ELb1EEENS1_21CollectiveEpilogueBwdISA_SB_SD_Li256ELb0ELb0ELi4EEENS1_19SingleTileSchedulerILb0ELb0ELb0ELi64EEEEEEEEEvNT_6ParamsE,"ax",@progbits
	.sectioninfo	@"SHI_REGISTERS=255"
	.align	128
.text._ZN7cutlass13device_kernelIN5flash19enable_sm80_to_sm89INS1_16FlashAttnBwdSm80INS1_25CollectiveMainloopBwdSm80ILi1ELi1EN4cute5tupleIJNS5_1CILi64EEES8_NS7_ILi192EEEEEENS_6half_tEfNS_4arch4Sm80ELb0ELb0ELb1ELb0ELb0ELb0ELb0ELb0ELi2ELi2ELi2ELi2ELb1EEENS1_21CollectiveEpilogueBwdISA_SB_SD_Li256ELb0ELb0ELi4EEENS1_19SingleTileSchedulerILb0ELb0ELb0ELi64EEEEEEEEEvNT_6ParamsE:
        .type           _ZN7cutlass13device_kernelIN5flash19enable_sm80_to_sm89INS1_16FlashAttnBwdSm80INS1_25CollectiveMainloopBwdSm80ILi1ELi1EN4cute5tupleIJNS5_1CILi64EEES8_NS7_ILi192EEEEEENS_6half_tEfNS_4arch4Sm80ELb0ELb0ELb1ELb0ELb0ELb0ELb0ELb0ELi2ELi2ELi2ELi2ELb1EEENS1_21CollectiveEpilogueBwdISA_SB_SD_Li256ELb0ELb0ELi4EEENS1_19SingleTileSchedulerILb0ELb0ELb0ELi64EEEEEEEEEvNT_6ParamsE,@function
        .size           _ZN7cutlass13device_kernelIN5flash19enable_sm80_to_sm89INS1_16FlashAttnBwdSm80INS1_25CollectiveMainloopBwdSm80ILi1ELi1EN4cute5tupleIJNS5_1CILi64EEES8_NS7_ILi192EEEEEENS_6half_tEfNS_4arch4Sm80ELb0ELb0ELb1ELb0ELb0ELb0ELb0ELb0ELi2ELi2ELi2ELi2ELb1EEENS1_21CollectiveEpilogueBwdISA_SB_SD_Li256ELb0ELb0ELi4EEENS1_19SingleTileSchedulerILb0ELb0ELb0ELi64EEEEEEEEEvNT_6ParamsE,(.L_x_1371 - _ZN7cutlass13device_kernelIN5flash19enable_sm80_to_sm89INS1_16FlashAttnBwdSm80INS1_25CollectiveMainloopBwdSm80ILi1ELi1EN4cute5tupleIJNS5_1CILi64EEES8_NS7_ILi192EEEEEENS_6half_tEfNS_4arch4Sm80ELb0ELb0ELb1ELb0ELb0ELb0ELb0ELb0ELi2ELi2ELi2ELi2ELb1EEENS1_21CollectiveEpilogueBwdISA_SB_SD_Li256ELb0ELb0ELi4EEENS1_19SingleTileSchedulerILb0ELb0ELb0ELi64EEEEEEEEEvNT_6ParamsE)
        .other          _ZN7cutlass13device_kernelIN5flash19enable_sm80_to_sm89INS1_16FlashAttnBwdSm80INS1_25CollectiveMainloopBwdSm80ILi1ELi1EN4cute5tupleIJNS5_1CILi64EEES8_NS7_ILi192EEEEEENS_6half_tEfNS_4arch4Sm80ELb0ELb0ELb1ELb0ELb0ELb0ELb0ELb0ELi2ELi2ELi2ELi2ELb1EEENS1_21CollectiveEpilogueBwdISA_SB_SD_Li256ELb0ELb0ELi4EEENS1_19SingleTileSchedulerILb0ELb0ELb0ELi64EEEEEEEEEvNT_6ParamsE,@"STO_CUDA_ENTRY STV_DEFAULT"
_ZN7cutlass13device_kernelIN5flash19enable_sm80_to_sm89INS1_16FlashAttnBwdSm80INS1_25CollectiveMainloopBwdSm80ILi1ELi1EN4cute5tupleIJNS5_1CILi64EEES8_NS7_ILi192EEEEEENS_6half_tEfNS_4arch4Sm80ELb0ELb0ELb1ELb0ELb0ELb0ELb0ELb0ELi2ELi2ELi2ELi2ELb1EEENS1_21CollectiveEpilogueBwdISA_SB_SD_Li256ELb0ELb0ELi4EEENS1_19SingleTileSchedulerILb0ELb0ELb0ELi64EEEEEEEEEvNT_6ParamsE:
[----:B------:R-:W-:-:S03]  /*0000*/  MOV R1, c[0x0][0x28] ;  /* 0x00000a0000017a02 */ /* 0x000fc60000000f00 */
[----:B------:R-:W1:Y:S01]  /*0010*/  S2UR UR12, SR_CTAID.Z ;  /* 0x00000000000c79c3 */ /* 0x000e620000002700 */
[----:B------:R-:W-:Y:S02]  /*0020*/  IADD3 R1, R1, -0x10, RZ ;  /* 0xfffffff001017810 */ /* 0x000fe40007ffe0ff */
[----:B-1----:R-:W-:-:S13]  /*0030*/  ISETP.LE.AND P0, PT, RZ, UR12, PT ;  /* 0x0000000cff007c0c */ /* 0x002fda000bf03270 */
[----:B------:R-:W-:Y:S05]  /*0040*/  @!P0 EXIT ;  /* 0x000000000000894d */ /* 0x000fea0003800000 */
[----:B------:R-:W1:Y:S01]  /*0050*/  S2R R238, SR_TID.X ;  /* 0x0000000000ee7919 */ /* 0x000e620000002100 */
[----:B------:R-:W-:Y:S01]  /*0060*/  IMAD.MOV.U32 R0, RZ, RZ, c[0x0][0x248] ;  /* 0x00009200ff007624 */ /* 0x000fe200078e00ff */
[----:B------:R-:W-:Y:S01]  /*0070*/  USHF.R.S32.HI UR22, URZ, 0x1f, UR12 ;  /* 0x0000001f3f167899 */ /* 0x000fe2000801140c */
[----:B------:R-:W-:Y:S01]  /*0080*/  IMAD.MOV.U32 R29, RZ, RZ, -0x40 ;  /* 0xffffffc0ff1d7424 */ /* 0x000fe200078e00ff */
[----:B------:R-:W2:Y:S01]  /*0090*/  S2R R30, SR_CTAID.Y ;  /* 0x00000000001e7919 */ /* 0x000ea20000002600 */
[----:B------:R-:W-:Y:S01]  /*00a0*/  ULDC.64 UR4, c[0x0][0x278] ;  /* 0x00009e0000047ab9 */ /* 0x000fe20000000a00 */
[----:B------:R-:W-:Y:S01]  /*00b0*/  ISETP.NE.AND P1, PT, R0, 0x1, PT ;  /* 0x000000010000780c */ /* 0x000fe20003f25270 */
[----:B------:R-:W-:Y:S01]  /*00c0*/  UIMAD UR6, UR22, UR4, URZ ;  /* 0x00000004160672a4 */ /* 0x000fe2000f8e023f */
[----:B------:R-:W3:Y:S01]  /*00d0*/  S2R R252, SR_CTAID.X ;  /* 0x0000000000fc7919 */ /* 0x000ee20000002500 */
[----:B------:R-:W-:Y:S01]  /*00e0*/  UIMAD.WIDE.U32 UR16, UR12, UR4, URZ ;  /* 0x000000040c1072a5 */ /* 0x000fe2000f8e003f */
[----:B------:R-:W-:Y:S01]  /*00f0*/  IMAD.MOV.U32 R220, RZ, RZ, 0x20 ;  /* 0x00000020ffdc7424 */ /* 0x000fe200078e00ff */
[----:B------:R-:W-:Y:S01]  /*0100*/  UIMAD UR5, UR12, UR5, UR6 ;  /* 0x000000050c0572a4 */ /* 0x000fe2000f8e0206 */
[----:B------:R-:W-:Y:S01]  /*0110*/  IMAD.MOV.U32 R222, RZ, RZ, 0x40 ;  /* 0x00000040ffde7424 */ /* 0x000fe200078e00ff */
[----:B------:R-:W-:Y:S01]  /*0120*/  ULDC.64 UR24, c[0x0][0x118] ;  /* 0x0000460000187ab9 */ /* 0x000fe20000000a00 */
[----:B------:R-:W-:Y:S01]  /*0130*/  LOP3.LUT R234, R234, 0xffffffef, RZ, 0xc0, !PT ;  /* 0xffffffefeaea7812 */ /* 0x000fe200078ec0ff */
[----:B------:R-:W-:-:S02]  /*0140*/  UIADD3 UR9, UR17, UR5, URZ ;  /* 0x0000000511097290 */ /* 0x000fc4000fffe03f */
[----:B------:R-:W-:Y:S01]  /*0150*/  ULDC.64 UR6, c[0x0][0x1e8] ;  /* 0x00007a0000067ab9 */ /* 0x000fe20000000a00 */
[----:B------:R-:W-:Y:S01]  /*0160*/  LOP3.LUT R234, R234, 0xfffffffb, RZ, 0xc0, !PT ;  /* 0xfffffffbeaea7812 */ /* 0x000fe200078ec0ff */
[----:B------:R-:W-:Y:S02]  /*0170*/  ULDC.64 UR4, c[0x0][0x1b8] ;  /* 0x00006e0000047ab9 */ /* 0x000fe40000000a00 */
[----:B------:R-:W-:Y:S02]  /*0180*/  UIMAD UR6, UR22, UR6, URZ ;  /* 0x00000006160672a4 */ /* 0x000fe4000f8e023f */
[----:B------:R-:W-:Y:S01]  /*0190*/  UIMAD UR4, UR22, UR4, URZ ;  /* 0x00000004160472a4 */ /* 0x000fe2000f8e023f */
[----:B-1----:R-:W-:Y:S01]  /*01a0*/  IMAD.SHL.U32 R242, R238, 0x4, RZ ;  /* 0x00000004eef27824 */ /* 0x002fe200078e00ff */
[----:B------:R-:W-:Y:S01]  /*01b0*/  SHF.R.S32.HI R27, RZ, 0x1f, R238 ;  /* 0x0000001fff1b7819 */ /* 0x000fe200000114ee */
[----:B------:R-:W-:Y:S01]  /*01c0*/  UIMAD UR7, UR12, UR7, UR6 ;  /* 0x000000070c0772a4 */ /* 0x000fe2000f8e0206 */
[----:B--2---:R-:W-:Y:S01]  /*01d0*/  SHF.R.S32.HI R31, RZ, 0x1f, R30 ;  /* 0x0000001fff1f7819 */ /* 0x004fe2000001141e */
[C---:B------:R-:W-:Y:S01]  /*01e0*/  @P1 IMAD.HI.U32 R5, R30.reuse, c[0x0][0x24c], RZ ;  /* 0x000093001e051a27 */ /* 0x040fe200078e00ff */
[--C-:B------:R-:W-:Y:S01]  /*01f0*/  SHF.R.S32.HI R243, RZ, 0x1f, R242.reuse ;  /* 0x0000001ffff37819 */ /* 0x100fe200000114f2 */
[----:B------:R-:W-:Y:S01]  /*0200*/  UIMAD UR6, UR12, UR5, UR4 ;  /* 0x000000050c0672a4 */ /* 0x000fe2000f8e0204 */
[-C--:B------:R-:W-:Y:S01]  /*0210*/  LEA.HI R24, R27, R238.reuse, RZ, 0x3 ;  /* 0x000000ee1b187211 */ /* 0x080fe200078f18ff */
[----:B------:R-:W-:Y:S01]  /*0220*/  IMAD R4, R31, c[0x0][0x270], RZ ;  /* 0x00009c001f047a24 */ /* 0x000fe200078e02ff */
[----:B------:R-:W-:Y:S01]  /*0230*/  ULDC.64 UR4, c[0x0][0x188] ;  /* 0x0000620000047ab9 */ /* 0x000fe20000000a00 */
[C---:B------:R-:W-:Y:S01]  /*0240*/  IMAD.WIDE.U32 R2, R30.reuse, c[0x0][0x270], R242 ;  /* 0x00009c001e027a25 */ /* 0x040fe200078e00f2 */
[----:B------:R-:W-:Y:S01]  /*0250*/  SHF.R.S32.HI R240, RZ, 0x3, R24 ;  /* 0x00000003fff07819 */ /* 0x000fe20000011418 */
[----:B------:R-:W-:Y:S01]  /*0260*/  UIMAD.WIDE.U32 UR18, UR12, UR4, URZ ;  /* 0x000000040c1272a5 */ /* 0x000fe2000f8e003f */
[-C--:B------:R-:W-:Y:S01]  /*0270*/  LEA.HI R21, R27, R238.reuse, RZ, 0x4 ;  /* 0x000000ee1b157211 */ /* 0x080fe200078f20ff */
[----:B------:R-:W-:Y:S01]  /*0280*/  IMAD R4, R30, c[0x0][0x274], R4 ;  /* 0x00009d001e047a24 */ /* 0x000fe200078e0204 */
[----:B------:R-:W-:Y:S01]  /*0290*/  IADD3 R25, P0, R2, UR16, RZ ;  /* 0x0000001002197c10 */ /* 0x000fe2000ff1e0ff */
[----:B------:R-:W-:Y:S01]  /*02a0*/  IMAD.MOV.U32 R0, RZ, RZ, R30 ;  /* 0x000000ffff007224 */ /* 0x000fe200078e001e */
[----:B------:R-:W-:Y:S01]  /*02b0*/  LOP3.LUT R2, R24, 0xfffffff8, RZ, 0xc0, !PT ;  /* 0xfffffff818027812 */ /* 0x000fe200078ec0ff */
[----:B------:R-:W-:Y:S01]  /*02c0*/  UIMAD UR4, UR22, UR4, URZ ;  /* 0x00000004160472a4 */ /* 0x000fe2000f8e023f */
[----:B------:R-:W-:Y:S01]  /*02d0*/  @P1 SHF.R.U32.HI R0, RZ, c[0x0][0x250], R5 ;  /* 0x00009400ff001a19 */ /* 0x000fe20000011605 */
[----:B------:R-:W-:Y:S01]  /*02e0*/  IMAD R12, R31, c[0x0][0x180], RZ ;  /* 0x000060001f0c7a24 */ /* 0x000fe200078e02ff */
[----:B------:R-:W-:Y:S01]  /*02f0*/  IADD3.X R28, R3, UR9, R4, P0, !PT ;  /* 0x00000009031c7c10 */ /* 0x000fe200087fe404 */
[----:B------:R-:W-:Y:S01]  /*0300*/  IMAD.IADD R18, R238, 0x1, -R2 ;  /* 0x00000001ee127824 */ /* 0x000fe200078e0a02 */
[----:B------:R-:W-:Y:S01]  /*0310*/  LEA.HI R3, R27, R238, RZ, 0x6 ;  /* 0x000000ee1b037211 */ /* 0x000fe200078f30ff */
[----:B------:R-:W-:Y:S01]  /*0320*/  IMAD.SHL.U32 R4, R240, 0x40, RZ ;  /* 0x00000040f0047824 */ /* 0x000fe200078e00ff */
[----:B------:R-:W-:Y:S01]  /*0330*/  SHF.R.S32.HI R2, RZ, 0x1f, R0 ;  /* 0x0000001fff027819 */ /* 0x000fe20000011400 */
[----:B------:R-:W-:Y:S01]  /*0340*/  IMAD.SHL.U32 R236, R18, 0x8, RZ ;  /* 0x0000000812ec7824 */ /* 0x000fe200078e00ff */
[----:B------:R-:W-:Y:S01]  /*0350*/  SHF.R.S32.HI R20, RZ, 0x6, R3 ;  /* 0x00000006ff147819 */ /* 0x000fe20000011403 */
[----:B------:R-:W-:Y:S01]  /*0360*/  UIMAD UR4, UR12, UR5, UR4 ;  /* 0x000000050c0472a4 */ /* 0x000fe2000f8e0204 */
[----:B------:R-:W-:Y:S01]  /*0370*/  LOP3.LUT R8, R4, 0x1c0, RZ, 0xc0, !PT ;  /* 0x000001c004087812 */ /* 0x000fe200078ec0ff */
[C---:B------:R-:W-:Y:S01]  /*0380*/  IMAD R3, R2.reuse, c[0x0][0x1e0], RZ ;  /* 0x0000780002037a24 */ /* 0x040fe200078e02ff */
[----:B------:R-:W-:Y:S01]  /*0390*/  SHF.R.S32.HI R237, RZ, 0x1f, R236 ;  /* 0x0000001fffed7819 */ /* 0x000fe200000114ec */
[----:B------:R-:W-:Y:S01]  /*03a0*/  IMAD R2, R2, c[0x0][0x1b0], RZ ;  /* 0x00006c0002027a24 */ /* 0x000fe200078e02ff */
[----:B------:R-:W-:Y:S01]  /*03b0*/  SHF.R.S32.HI R241, RZ, 0x1f, R240 ;  /* 0x0000001ffff17819 */ /* 0x000fe200000114f0 */
[C---:B------:R-:W-:Y:S01]  /*03c0*/  IMAD R6, R0.reuse, c[0x0][0x1e4], R3 ;  /* 0x0000790000067a24 */ /* 0x040fe200078e0203 */
[----:B------:R-:W-:Y:S01]  /*03d0*/  UIADD3 UR8, UR19, UR4, URZ ;  /* 0x0000000413087290 */ /* 0x000fe2000fffe03f */
[----:B------:R-:W-:Y:S01]  /*03e0*/  IMAD R7, R0, c[0x0][0x1b4], R2 ;  /* 0x00006d0000077a24 */ /* 0x000fe200078e0202 */
[----:B------:R-:W-:Y:S01]  /*03f0*/  IADD3 R235, R236, 0x40, RZ ;  /* 0x00000040eceb7810 */ /* 0x000fe20007ffe0ff */
[----:B------:R-:W-:Y:S01]  /*0400*/  IMAD.WIDE.U32 R4, R0, c[0x0][0x1e0], R236 ;  /* 0x0000780000047a25 */ /* 0x000fe200078e00ec */
[----:B------:R-:W-:Y:S01]  /*0410*/  IADD3 R244, R236, 0x80, RZ ;  /* 0x00000080ecf47810 */ /* 0x000fe20007ffe0ff */
[----:B------:R-:W-:-:S02]  /*0420*/  ULDC.64 UR4, c[0x0][0x290] ;  /* 0x0000a40000047ab9 */ /* 0x000fc40000000a00 */
[----:B------:R-:W-:Y:S01]  /*0430*/  IMAD.WIDE.U32 R2, R0, c[0x0][0x1b0], R236 ;  /* 0x00006c0000027a25 */ /* 0x000fe200078e00ec */
[----:B------:R-:W-:Y:S01]  /*0440*/  LOP3.LUT R0, R8, 0x38, R236, 0xf8, !PT ;  /* 0x0000003808007812 */ /* 0x000fe200078ef8ec */
[----:B------:R-:W-:Y:S01]  /*0450*/  UIMAD.WIDE.U32 UR14, UR12, UR4, URZ ;  /* 0x000000040c0e72a5 */ /* 0x000fe2000f8e003f */
[----:B------:R-:W-:Y:S01]  /*0460*/  SHF.R.U32.HI R8, RZ, 0x3, R8 ;  /* 0x00000003ff087819 */ /* 0x000fe20000011608 */
[----:B------:R-:W-:Y:S01]  /*0470*/  IMAD.SHL.U32 R19, R20, 0x200, RZ ;  /* 0x0000020014137824 */ /* 0x000fe200078e00ff */
[----:B------:R-:W-:Y:S01]  /*0480*/  UMOV UR20, 0x6 ;  /* 0x0000000600147882 */ /* 0x000fe20000000000 */
[----:B------:R-:W-:Y:S02]  /*0490*/  IMAD.IADD R5, R5, 0x1, R6 ;  /* 0x0000000105057824 */ /* 0x000fe400078e0206 */
[----:B------:R-:W-:Y:S01]  /*04a0*/  IMAD.U32 R6, RZ, RZ, UR12 ;  /* 0x0000000cff067e24 */ /* 0x000fe2000f8e00ff */
[----:B------:R-:W-:Y:S01]  /*04b0*/  LOP3.LUT R230, R19, R0, R8, 0xf6, !PT ;  /* 0x0000000013e67212 */ /* 0x000fe200078ef608 */
[----:B------:R-:W-:-:S02]  /*04c0*/  IMAD.IADD R3, R3, 0x1, R7 ;  /* 0x0000000103037824 */ /* 0x000fc400078e0207 */
[----:B------:R-:W-:Y:S02]  /*04d0*/  IMAD.U32 R0, RZ, RZ, UR12 ;  /* 0x0000000cff007e24 */ /* 0x000fe4000f8e00ff */
[----:B------:R-:W-:-:S04]  /*04e0*/  IMAD.WIDE.U32 R6, R6, c[0x0][0x1e8], R4 ;  /* 0x00007a0006067a25 */ /* 0x000fc800078e0004 */
[----:B------:R-:W-:Y:S01]  /*04f0*/  IMAD.WIDE.U32 R4, R0, c[0x0][0x1b8], R2 ;  /* 0x00006e0000047a25 */ /* 0x000fe200078e0002 */
[----:B------:R-:W-:-:S03]  /*0500*/  IADD3 R3, R7, UR7, RZ ;  /* 0x0000000707037c10 */ /* 0x000fc6000fffe0ff */
[----:B------:R-:W-:Y:S01]  /*0510*/  IMAD R0, R241, c[0x0][0x178], RZ ;  /* 0x00005e00f1007a24 */ /* 0x000fe200078e02ff */
[----:B------:R-:W-:Y:S01]  /*0520*/  IADD3 R7, R5, UR6, RZ ;  /* 0x0000000605077c10 */ /* 0x000fe2000fffe0ff */
[----:B---3--:R-:W-:Y:S01]  /*0530*/  IMAD.WIDE R8, R252, 0x40, R240 ;  /* 0x00000040fc087825 */ /* 0x008fe200078e02f0 */
[----:B------:R-:W-:-:S03]  /*0540*/  UIMAD UR6, UR22, UR4, URZ ;  /* 0x00000004160672a4 */ /* 0x000fc6000f8e023f */
[C---:B------:R-:W-:Y:S01]  /*0550*/  IMAD R0, R240.reuse, c[0x0][0x17c], R0 ;  /* 0x00005f00f0007a24 */ /* 0x040fe200078e0200 */
[----:B------:R-:W-:Y:S01]  /*0560*/  UIMAD UR5, UR12, UR5, UR6 ;  /* 0x000000050c0572a4 */ /* 0x000fe2000f8e0206 */
[----:B------:R-:W-:-:S03]  /*0570*/  IMAD.WIDE.U32 R10, R240, c[0x0][0x178], R236 ;  /* 0x00005e00f00a7a25 */ /* 0x000fc600078e00ec */
[----:B------:R-:W-:Y:S01]  /*0580*/  UIADD3 UR10, UR15, UR5, URZ ;  /* 0x000000050f0a7290 */ /* 0x000fe2000fffe03f */
[----:B------:R-:W-:Y:S01]  /*0590*/  IMAD R5, R9, c[0x0][0x1d8], RZ ;  /* 0x0000760009057a24 */ /* 0x000fe200078e02ff */
[----:B------:R1:W-:Y:S01]  /*05a0*/  STL.64 [R1], R10 ;  /* 0x0000000a01007387 */ /* 0x0003e20000100a00 */
[----:B------:R-:W-:Y:S01]  /*05b0*/  IMAD.IADD R249, R11, 0x1, R0 ;  /* 0x000000010bf97824 */ /* 0x000fe200078e0200 */
[----:B------:R-:W-:Y:S01]  /*05c0*/  ULDC.64 UR4, c[0x0][0x178] ;  /* 0x00005e0000047ab9 */ /* 0x000fe20000000a00 */
[----:B------:R-:W-:Y:S01]  /*05d0*/  IMAD.MOV.U32 R248, RZ, RZ, R10 ;  /* 0x000000fffff87224 */ /* 0x000fe200078e000a */
[----:B------:R-:W-:Y:S01]  /*05e0*/  USHF.L.U64.HI UR11, UR4, UR20, UR5 ;  /* 0x00000014040b7299 */ /* 0x000fe20008010205 */
[----:B------:R-:W-:Y:S01]  /*05f0*/  IMAD.MOV.U32 R2, RZ, RZ, R6 ;  /* 0x000000ffff027224 */ /* 0x000fe200078e0006 */
[----:B------:R-:W-:Y:S01]  /*0600*/  USHF.L.U32 UR13, UR4, 0x6, URZ ;  /* 0x00000006040d7899 */ /* 0x000fe2000800063f */
[----:B------:R-:W-:Y:S02]  /*0610*/  IMAD.MOV.U32 R6, RZ, RZ, R4 ;  /* 0x000000ffff067224 */ /* 0x000fe400078e0004 */
[C---:B------:R-:W-:Y:S01]  /*0620*/  IMAD R0, R8.reuse, c[0x0][0x1dc], R5 ;  /* 0x0000770008007a24 */ /* 0x040fe200078e0205 */
[----:B------:R-:W-:Y:S01]  /*0630*/  ULDC.64 UR4, c[0x0][0x218] ;  /* 0x0000860000047ab9 */ /* 0x000fe20000000a00 */
[----:B------:R-:W-:Y:S01]  /*0640*/  IMAD.WIDE.U32 R4, R8, c[0x0][0x1d8], R2 ;  /* 0x0000760008047a25 */ /* 0x000fe200078e0002 */
[----:B------:R-:W-:-:S02]  /*0650*/  UIMAD UR6, UR22, UR4, URZ ;  /* 0x00000004160672a4 */ /* 0x000fc4000f8e023f */
[----:B------:R-:W-:Y:S01]  /*0660*/  UIMAD.WIDE.U32 UR26, UR12, UR4, URZ ;  /* 0x000000040c1a72a5 */ /* 0x000fe2000f8e003f */
[----:B------:R-:W-:Y:S01]  /*0670*/  IMAD R9, R9, c[0x0][0x1a8], RZ ;  /* 0x00006a0009097a24 */ /* 0x000fe200078e02ff */
[----:B------:R-:W-:Y:S01]  /*0680*/  LEA R2, P0, R4, c[0x0][0x1c0], 0x1 ;  /* 0x0000700004027a11 */ /* 0x000fe200078008ff */
[----:B------:R-:W-:Y:S01]  /*0690*/  IMAD R3, R30, c[0x0][0x184], R12 ;  /* 0x000061001e037a24 */ /* 0x000fe200078e020c */
[----:B------:R-:W-:Y:S01]  /*06a0*/  UIMAD UR5, UR12, UR5, UR6 ;  /* 0x000000050c0572a4 */ /* 0x000fe2000f8e0206 */
[----:B------:R-:W-:Y:S01]  /*06b0*/  IMAD.IADD R0, R5, 0x1, R0 ;  /* 0x0000000105007824 */ /* 0x000fe200078e0200 */
[----:B------:R-:W-:Y:S01]  /*06c0*/  UMOV UR4, 0x5 ;  /* 0x0000000500047882 */ /* 0x000fe20000000000 */
[C---:B------:R-:W-:Y:S01]  /*06d0*/  IMAD R5, R8.reuse, c[0x0][0x1ac], R9 ;  /* 0x00006b0008057a24 */ /* 0x040fe200078e0209 */
[----:B------:R-:W-:Y:S01]  /*06e0*/  UIADD3 UR21, UR27, UR5, URZ ;  /* 0x000000051b157290 */ /* 0x000fe2000fffe03f */
[----:B------:R-:W-:Y:S01]  /*06f0*/  IMAD.WIDE.U32 R8, R8, c[0x0][0x1a8], R6 ;  /* 0x00006a0008087a25 */ /* 0x000fe200078e0006 */
[----:B------:R-:W-:-:S02]  /*0700*/  ULDC.64 UR6, c[0x0][0x208] ;  /* 0x0000820000067ab9 */ /* 0x000fc40000000a00 */
[----:B------:R-:W-:Y:S01]  /*0710*/  USHF.L.U32 UR5, UR6, 0x5, URZ ;  /* 0x0000000506057899 */ /* 0x000fe2000800063f */
[----:B-1----:R-:W-:Y:S01]  /*0720*/  IMAD.WIDE.U32 R10, R30, c[0x0][0x180], R248 ;  /* 0x000060001e0a7a25 */ /* 0x002fe200078e00f8 */
[----:B------:R-:W-:Y:S02]  /*0730*/  USHF.L.U64.HI UR4, UR6, UR4, UR7 ;  /* 0x0000000406047299 */ /* 0x000fe40008010207 */
[----:B------:R-:W-:Y:S01]  /*0740*/  USHF.L.U32 UR23, UR5, 0x1, URZ ;  /* 0x0000000105177899 */ /* 0x000fe2000800063f */
[----:B------:R-:W-:Y:S01]  /*0750*/  IMAD.MOV.U32 R7, RZ, RZ, c[0x0][0x1d8] ;  /* 0x00007600ff077624 */ /* 0x000fe200078e00ff */
[----:B------:R-:W-:Y:S01]  /*0760*/  IADD3 R12, P1, R10, UR18, RZ ;  /* 0x000000120a0c7c10 */ /* 0x000fe2000ff3e0ff */
[----:B------:R-:W-:Y:S01]  /*0770*/  IMAD R29, R252, R29, c[0x0][0x198] ;  /* 0x00006600fc1d7624 */ /* 0x000fe200078e021d */
[----:B------:R-:W-:Y:S01]  /*0780*/  USHF.L.U64.HI UR4, UR5, 0x1, UR4 ;  /* 0x0000000105047899 */ /* 0x000fe20008010204 */
[----:B------:R-:W-:Y:S01]  /*0790*/  IMAD.SHL.U32 R230, R230, 0x2, RZ ;  /* 0x00000002e6e67824 */ /* 0x000fe200078e00ff */
[----:B------:R-:W-:Y:S01]  /*07a0*/  IADD3.X R10, R11, UR8, R3, P1, !PT ;  /* 0x000000080b0a7c10 */ /* 0x000fe20008ffe403 */
[----:B------:R-:W-:Y:S01]  /*07b0*/  IMAD R17, R31, c[0x0][0x288], RZ ;  /* 0x0000a2001f117a24 */ /* 0x000fe200078e02ff */
[----:B------:R-:W-:Y:S01]  /*07c0*/  LEA.HI.X R3, R4, c[0x0][0x1c4], R0, 0x1, P0 ;  /* 0x0000710004037a11 */ /* 0x000fe200000f0c00 */
[----:B------:R-:W-:Y:S01]  /*07d0*/  IMAD.IADD R0, R9, 0x1, R5 ;  /* 0x0000000109007824 */ /* 0x000fe200078e0205 */
[----:B------:R-:W-:Y:S01]  /*07e0*/  LEA R4, P0, R8, c[0x0][0x190], 0x1 ;  /* 0x0000640008047a11 */ /* 0x000fe200078008ff */
[----:B------:R-:W-:Y:S01]  /*07f0*/  IMAD.MOV.U32 R9, RZ, RZ, c[0x0][0x1dc] ;  /* 0x00007700ff097624 */ /* 0x000fe200078e00ff */
[C---:B------:R-:W-:Y:S01]  /*0800*/  LEA R6, P1, R7.reuse, R2, 0x6 ;  /* 0x0000000207067211 */ /* 0x040fe200078230ff */
[----:B------:R-:W-:Y:S01]  /*0810*/  IMAD R17, R30, c[0x0][0x28c], R17 ;  /* 0x0000a3001e117a24 */ /* 0x000fe200078e0211 */
[----:B------:R-:W-:Y:S01]  /*0820*/  LEA.HI.X R5, R8, c[0x0][0x194], R0, 0x1, P0 ;  /* 0x0000650008057a11 */ /* 0x000fe200000f0c00 */
[----:B------:R-:W-:Y:S01]  /*0830*/  IMAD.MOV.U32 R0, RZ, RZ, c[0x0][0x1a8] ;  /* 0x00006a00ff007624 */ /* 0x000fe200078e00ff */
[----:B------:R-:W-:Y:S01]  /*0840*/  LEA.HI.X R7, R7, R3, R9, 0x6, P1 ;  /* 0x0000000307077211 */ /* 0x000fe200008f3409 */
[----:B------:R-:W-:Y:S01]  /*0850*/  IMAD.MOV.U32 R9, RZ, RZ, c[0x0][0x1ac] ;  /* 0x00006b00ff097624 */ /* 0x000fe200078e00ff */
[----:B------:R-:W-:Y:S01]  /*0860*/  ISETP.GE.AND P1, PT, R236, c[0x0][0x1cc], PT ;  /* 0x00007300ec007a0c */ /* 0x000fe20003f26270 */
[----:B------:R-:W-:Y:S01]  /*0870*/  IMAD.WIDE.U32 R250, R240, c[0x0][0x208], R236 ;  /* 0x00008200f0fa7a25 */ /* 0x000fe200078e00ec */
[----:B------:R-:W-:-:S02]  /*0880*/  LEA R8, P0, R0, R4, 0x6 ;  /* 0x0000000400087211 */ /* 0x000fc400078030ff */
[----:B------:R-:W-:Y:S01]  /*0890*/  LEA R14, P2, R12, c[0x0][0x160], 0x1 ;  /* 0x000058000c0e7a11 */ /* 0x000fe200078408ff */
[----:B------:R-:W-:Y:S01]  /*08a0*/  IMAD.MOV.U32 R246, RZ, RZ, R250 ;  /* 0x000000fffff67224 */ /* 0x000fe200078e00fa */
[----:B------:R-:W-:Y:S01]  /*08b0*/  LEA.HI.X R9, R0, R5, R9, 0x6, P0 ;  /* 0x0000000500097211 */ /* 0x000fe200000f3409 */
[----:B------:R-:W-:Y:S01]  /*08c0*/  IMAD.IADD R0, R29, 0x1, -R240 ;  /* 0x000000011d007824 */ /* 0x000fe200078e0af0 */
[----:B------:R-:W-:Y:S01]  /*08d0*/  LEA.HI.X R15, R12, c[0x0][0x164], R10, 0x1, P2 ;  /* 0x000059000c0f7a11 */ /* 0x000fe200010f0c0a */
[----:B------:R-:W-:Y:S01]  /*08e0*/  IMAD.WIDE.U32 R10, R30, c[0x0][0x288], R242 ;  /* 0x0000a2001e0a7a25 */ /* 0x000fe200078e00f2 */
[----:B------:R-:W-:Y:S02]  /*08f0*/  ISETP.GE.AND P0, PT, R235, c[0x0][0x1cc], PT ;  /* 0x00007300eb007a0c */ /* 0x000fe40003f06270 */
[----:B------:R-:W-:Y:S02]  /*0900*/  ISETP.LT.OR P3, PT, R0, 0x1, P1 ;  /* 0x000000010000780c */ /* 0x000fe40000f61670 */
[----:B------:R-:W-:-:S02]  /*0910*/  ISETP.GE.AND P2, PT, R244, c[0x0][0x1cc], PT ;  /* 0x00007300f4007a0c */ /* 0x000fc40003f46270 */
[----:B------:R-:W-:Y:S02]  /*0920*/  P2R R16, PR, RZ, 0x8 ;  /* 0x00000008ff107803 */ /* 0x000fe40000000000 */
[C---:B------:R-:W-:Y:S02]  /*0930*/  ISETP.LT.OR P3, PT, R0.reuse, 0x21, P1 ;  /* 0x000000210000780c */ /* 0x040fe40000f61670 */
[C---:B------:R-:W-:Y:S02]  /*0940*/  ISETP.LT.OR P6, PT, R0.reuse, 0x1, P0 ;  /* 0x000000010000780c */ /* 0x040fe400007c1670 */
[C---:B------:R-:W-:Y:S02]  /*0950*/  ISETP.LT.OR P1, PT, R0.reuse, 0x21, P0 ;  /* 0x000000210000780c */ /* 0x040fe40000721670 */
[C---:B------:R-:W-:Y:S02]  /*0960*/  ISETP.LT.OR P5, PT, R0.reuse, 0x1, P2 ;  /* 0x000000010000780c */ /* 0x040fe400017a1670 */
[----:B------:R-:W-:-:S02]  /*0970*/  ISETP.LT.OR P0, PT, R0, 0x21, P2 ;  /* 0x000000210000780c */ /* 0x000fc40001701670 */
[----:B------:R-:W-:Y:S02]  /*0980*/  ISETP.NE.AND P2, PT, R16, RZ, PT ;  /* 0x000000ff1000720c */ /* 0x000fe40003f45270 */
[----:B------:R-:W-:Y:S02]  /*0990*/  IADD3 R22, P4, R10, UR14, RZ ;  /* 0x0000000e0a167c10 */ /* 0x000fe4000ff9e0ff */
[----:B------:R-:W-:Y:S02]  /*09a0*/  SHF.R.S32.HI R12, RZ, 0x4, R21 ;  /* 0x00000004ff0c7819 */ /* 0x000fe40000011415 */
[----:B------:R-:W-:Y:S02]  /*09b0*/  IADD3.X R26, R11, UR10, R17, P4, !PT ;  /* 0x0000000a0b1a7c10 */ /* 0x000fe4000a7fe411 */
[----:B------:R-:W-:Y:S02]  /*09c0*/  ISETP.GE.AND P4, PT, R235, c[0x0][0x19c], PT ;  /* 0x00006700eb007a0c */ /* 0x000fe40003f86270 */
[----:B------:R-:W-:-:S02]  /*09d0*/  LEA.HI R13, R21, R12, RZ, 0x1 ;  /* 0x0000000c150d7211 */ /* 0x000fc400078f08ff */
[----:B------:R-:W-:Y:S01]  /*09e0*/  IADD3 R17, -R240, c[0x0][0x168], RZ ;  /* 0x00005a00f0117a10 */ /* 0x000fe20007ffe1ff */
[----:B------:R1:W-:Y:S01]  /*09f0*/  LDGSTS.E.BYPASS.LTC128B.128 [R230+0x6080], [R2.64], !P2 ;  /* 0x0608000002e67fae */ /* 0x0003e2000d101d58 */
[----:B------:R-:W-:Y:S02]  /*0a00*/  ISETP.GE.AND P2, PT, R235, c[0x0][0x16c], PT ;  /* 0x00005b00eb007a0c */ /* 0x000fe40003f46270 */
[----:B------:R-:W-:Y:S01]  /*0a10*/  LOP3.LUT R13, R13, 0xfffffffe, RZ, 0xc0, !PT ;  /* 0xfffffffe0d0d7812 */ /* 0x000fe200078ec0ff */
[----:B------:R1:W-:Y:S01]  /*0a20*/  LDGSTS.E.BYPASS.LTC128B.128 [R230+0x8080], [R2.64+0x80], !P6 ;  /* 0x0808008002e67fae */ /* 0x0003e2000f101d58 */
[----:B------:R-:W-:Y:S02]  /*0a30*/  ISETP.LT.OR P6, PT, R0, 0x1, P4 ;  /* 0x000000010000780c */ /* 0x000fe400027c1670 */
[----:B------:R-:W-:Y:S01]  /*0a40*/  SEL R10, RZ, 0x2, P2 ;  /* 0x00000002ff0a7807 */ /* 0x000fe20001000000 */
[----:B------:R1:W-:Y:S01]  /*0a50*/  LDGSTS.E.BYPASS.LTC128B.128 [R230+0xa080], [R2.64+0x100], !P5 ;  /* 0x0a08010002e67fae */ /* 0x0003e2000e901d58 */
[----:B------:R-:W-:Y:S01]  /*0a60*/  ISETP.GE.AND P5, PT, R236, c[0x0][0x19c], PT ;  /* 0x00006700ec007a0c */ /* 0x000fe20003fa6270 */
[----:B------:R-:W-:Y:S01]  /*0a70*/  IMAD.IADD R13, R12, 0x1, -R13 ;  /* 0x000000010c0d7824 */ /* 0x000fe200078e0a0d */
[C---:B------:R-:W-:Y:S01]  /*0a80*/  ISETP.LT.OR P4, PT, R0.reuse, 0x21, P4 ;  /* 0x000000210000780c */ /* 0x040fe20002781670 */
[----:B------:R2:W-:Y:S01]  /*0a90*/  LDGSTS.E.BYPASS.LTC128B.128 [R230+0x7080], [R6.64], !P3 ;  /* 0x0708000006e67fae */ /* 0x0005e2000d901d58 */
[----:B------:R-:W-:-:S02]  /*0aa0*/  ISETP.LT.OR P3, PT, R0, 0x1, P5 ;  /* 0x000000010000780c */ /* 0x000fc40002f61670 */
[----:B------:R-:W-:Y:S01]  /*0ab0*/  ISETP.LT.OR P2, PT, R0, 0x21, P5 ;  /* 0x000000210000780c */ /* 0x000fe20002f41670 */
[----:B------:R2:W-:Y:S01]  /*0ac0*/  LDGSTS.E.BYPASS.LTC128B.128 [R230+0x9080], [R6.64+0x80], !P1 ;  /* 0x0908008006e67fae */ /* 0x0005e2000c901d58 */
[----:B------:R-:W-:-:S03]  /*0ad0*/  ISETP.GE.AND P1, PT, R244, c[0x0][0x16c], PT ;  /* 0x00005b00f4007a0c */ /* 0x000fc60003f26270 */
[----:B------:R2:W-:Y:S01]  /*0ae0*/  LDGSTS.E.BYPASS.LTC128B.128 [R230+0xb080], [R6.64+0x100], !P0 ;  /* 0x0b08010006e67fae */ /* 0x0005e2000c101d58 */
[----:B------:R-:W-:-:S03]  /*0af0*/  ISETP.GE.AND P0, PT, R236, c[0x0][0x16c], PT ;  /* 0x00005b00ec007a0c */ /* 0x000fc60003f06270 */
[----:B------:R-:W0:Y:S04]  /*0b00*/  LDGDEPBAR ;  /* 0x00000000000079af */ /* 0x000e280000000000 */
[----:B------:R3:W-:Y:S01]  /*0b10*/  LDGSTS.E.BYPASS.LTC128B.128 [R230+0x80], [R4.64], !P3 ;  /* 0x0008000004e67fae */ /* 0x0007e2000d901d58 */
[----:B------:R-:W-:-:S03]  /*0b20*/  LOP3.LUT P3, RZ, R18, 0x2, RZ, 0xc0, !PT ;  /* 0x0000000212ff7812 */ /* 0x000fc6000786c0ff */
[----:B------:R3:W-:Y:S01]  /*0b30*/  LDGSTS.E.BYPASS.LTC128B.128 [R230+0x2080], [R4.64+0x80], !P6 ;  /* 0x0208008004e67fae */ /* 0x0007e2000f101d58 */
[----:B-1----:R-:W-:Y:S02]  /*0b40*/  IMAD.SHL.U32 R2, R18, 0x40, RZ ;  /* 0x0000004012027824 */ /* 0x002fe400078e00ff */
[----:B------:R-:W-:-:S03]  /*0b50*/  IMAD R3, R13, 0x800, R19 ;  /* 0x000008000d037824 */ /* 0x000fc600078e0213 */
[----:B------:R-:W-:-:S04]  /*0b60*/  LOP3.LUT R16, R2, 0x1c0, RZ, 0xc0, !PT ;  /* 0x000001c002107812 */ /* 0x000fc800078ec0ff */
[----:B------:R-:W-:Y:S02]  /*0b70*/  LOP3.LUT R2, R16, 0x8, R24, 0xf8, !PT ;  /* 0x0000000810027812 */ /* 0x000fe400078ef818 */
[----:B------:R-:W-:Y:S02]  /*0b80*/  SHF.R.U32.HI R23, RZ, 0x3, R16 ;  /* 0x00000003ff177819 */ /* 0x000fe40000011610 */
[----:B--2---:R-:W-:Y:S02]  /*0b90*/  SEL R6, RZ, 0x1, P0 ;  /* 0x00000001ff067807 */ /* 0x004fe40000000000 */
[----:B------:R-:W-:Y:S02]  /*0ba0*/  ISETP.GE.AND P0, PT, R244, c[0x0][0x19c], PT ;  /* 0x00006700f4007a0c */ /* 0x000fe40003f06270 */
[----:B------:R-:W-:Y:S02]  /*0bb0*/  SEL R7, RZ, 0x4, P1 ;  /* 0x00000004ff077807 */ /* 0x000fe40000800000 */
[----:B------:R-:W-:-:S02]  /*0bc0*/  ISETP.LT.OR P1, PT, R0, 0x1, P0 ;  /* 0x000000010000780c */ /* 0x000fc40000721670 */
[----:B------:R-:W-:Y:S02]  /*0bd0*/  ISETP.LT.OR P0, PT, R0, 0x21, P0 ;  /* 0x000000210000780c */ /* 0x000fe40000701670 */
[----:B------:R-:W-:Y:S01]  /*0be0*/  IADD3 R0, R7, R10, R6 ;  /* 0x0000000a07007210 */ /* 0x000fe20007ffe006 */
[----:B------:R-:W-:Y:S01]  /*0bf0*/  IMAD R6, R31, c[0x0][0x210], RZ ;  /* 0x000084001f067a24 */ /* 0x000fe200078e02ff */
[----:B------:R-:W-:Y:S02]  /*0c00*/  LOP3.LUT R2, R2, R23, RZ, 0x3c, !PT ;  /* 0x0000001702027212 */ /* 0x000fe400078e3cff */
[----:B------:R-:W-:Y:S01]  /*0c10*/  LOP3.LUT P6, RZ, R0, 0x2, RZ, 0xc0, !PT ;  /* 0x0000000200ff7812 */ /* 0x000fe200078cc0ff */
[----:B------:R-:W-:Y:S01]  /*0c20*/  IMAD R6, R30, c[0x0][0x214], R6 ;  /* 0x000085001e067a24 */ /* 0x000fe200078e0206 */
[----:B------:R-:W-:Y:S01]  /*0c30*/  LOP3.LUT P5, RZ, R0, 0x4, RZ, 0xc0, !PT ;  /* 0x0000000400ff7812 */ /* 0x000fe200078ac0ff */
[----:B------:R-:W-:Y:S02]  /*0c40*/  IMAD R0, R241, c[0x0][0x208], RZ ;  /* 0x00008200f1007a24 */ /* 0x000fe400078e02ff */
[----:B------:R3:W-:Y:S01]  /*0c50*/  LDGSTS.E.BYPASS.LTC128B.128 [R230+0x4080], [R4.64+0x100], !P1 ;  /* 0x0408010004e67fae */ /* 0x0007e2000c901d58 */
[----:B------:R-:W-:Y:S01]  /*0c60*/  IMAD.IADD R2, R3, 0x1, R2 ;  /* 0x0000000103027824 */ /* 0x000fe200078e0202 */
[----:B------:R-:W-:Y:S01]  /*0c70*/  LOP3.LUT P1, RZ, R18, 0x4, RZ, 0xc0, !PT ;  /* 0x0000000412ff7812 */ /* 0x000fe2000782c0ff */
[----:B------:R-:W-:Y:S01]  /*0c80*/  IMAD R0, R240, c[0x0][0x20c], R0 ;  /* 0x00008300f0007a24 */ /* 0x000fe200078e0200 */
[----:B------:R1:W-:Y:S01]  /*0c90*/  LDGSTS.E.BYPASS.LTC128B.128 [R230+0x1080], [R8.64], !P2 ;  /* 0x0108000008e67fae */ /* 0x0003e2000d101d58 */
[----:B------:R-:W-:Y:S01]  /*0ca0*/  IMAD.SHL.U32 R224, R2, 0x2, RZ ;  /* 0x0000000202e07824 */ /* 0x000fe200078e00ff */
[----:B------:R-:W-:Y:S01]  /*0cb0*/  SEL R222, R222, 0xffffffc0, !P1 ;  /* 0xffffffc0dede7807 */ /* 0x000fe20004800000 */
[----:B------:R-:W-:Y:S01]  /*0cc0*/  IMAD.IADD R247, R251, 0x1, R0 ;  /* 0x00000001fbf77824 */ /* 0x000fe200078e0200 */
[----:B------:R1:W-:Y:S01]  /*0cd0*/  LDGSTS.E.BYPASS.LTC128B.128 [R230+0x3080], [R8.64+0x80], !P4 ;  /* 0x0308008008e67fae */ /* 0x0003e2000e101d58 */
[----:B------:R-:W-:-:S02]  /*0ce0*/  SEL R0, R220, 0xffffffe0, !P3 ;  /* 0xffffffe0dc007807 */ /* 0x000fc40005800000 */
[----:B------:R-:W-:Y:S01]  /*0cf0*/  IMAD.IADD R227, R224, 0x1, R222 ;  /* 0x00000001e0e37824 */ /* 0x000fe200078e02de */
[----:B------:R1:W-:Y:S01]  /*0d00*/  LDGSTS.E.BYPASS.LTC128B.128 [R230+0x5080], [R8.64+0x100], !P0 ;  /* 0x0508010008e67fae */ /* 0x0003e2000c101d58 */
[----:B------:R-:W-:Y:S01]  /*0d10*/  ISETP.GE.AND P4, PT, R236, c[0x0][0x16c], PT ;  /* 0x00005b00ec007a0c */ /* 0x000fe20003f86270 */
[----:B------:R-:W-:Y:S01]  /*0d20*/  IMAD.IADD R225, R224, 0x1, R0 ;  /* 0x00000001e0e17824 */ /* 0x000fe200078e0200 */
[C---:B------:R-:W-:Y:S01]  /*0d30*/  ISETP.LT.OR P3, PT, R17.reuse, 0x1, !P6 ;  /* 0x000000011100780c */ /* 0x040fe20007761670 */
[----:B------:R-:W0:Y:S01]  /*0d40*/  LDGDEPBAR ;  /* 0x00000000000079af */ /* 0x000e220000000000 */
[C---:B------:R-:W-:Y:S01]  /*0d50*/  ISETP.LT.OR P1, PT, R17.reuse, 0x1, P4 ;  /* 0x000000011100780c */ /* 0x040fe20002721670 */
[----:B------:R-:W-:Y:S01]  /*0d60*/  IMAD.IADD R226, R222, 0x1, R225 ;  /* 0x00000001dee27824 */ /* 0x000fe200078e02e1 */
[----:B------:R-:W-:Y:S01]  /*0d70*/  ISETP.LT.OR P2, PT, R17, 0x1, !P5 ;  /* 0x000000011100780c */ /* 0x000fe20006f41670 */
[----:B------:R-:W-:Y:S01]  /*0d80*/  IMAD.WIDE.U32 R2, R30, c[0x0][0x210], R246 ;  /* 0x000084001e027a25 */ /* 0x000fe200078e00f6 */
[----:B------:R-:W-:-:S04]  /*0d90*/  @P6 LOP3.LUT R234, R234, 0x4, RZ, 0xfc, !PT ;  /* 0x00000004eaea6812 */ /* 0x000fc800078efcff */
[----:B------:R-:W-:Y:S02]  /*0da0*/  @P5 LOP3.LUT R234, R234, 0x10, RZ, 0xfc, !PT ;  /* 0x00000010eaea5812 */ /* 0x000fe400078efcff */
[----:B---3--:R-:W-:Y:S02]  /*0db0*/  IADD3 R4, P0, R14, UR13, RZ ;  /* 0x0000000d0e047c10 */ /* 0x008fe4000ff1e0ff */
[----:B------:R-:W-:Y:S02]  /*0dc0*/  LOP3.LUT R234, R234, 0xfffffff7, RZ, 0xc0, !PT ;  /* 0xfffffff7eaea7812 */ /* 0x000fe400078ec0ff */
[----:B------:R-:W-:Y:S02]  /*0dd0*/  IADD3.X R5, R15, UR11, RZ, P0, !PT ;  /* 0x0000000b0f057c10 */ /* 0x000fe400087fe4ff */
[----:B------:R-:W-:Y:S02]  /*0de0*/  IADD3 R0, P0, R2, UR26, RZ ;  /* 0x0000001a02007c10 */ /* 0x000fe4000ff1e0ff */
[----:B------:R-:W-:-:S02]  /*0df0*/  @P4 LOP3.LUT R234, R234, 0x8, RZ, 0xfc, !PT ;  /* 0x00000008eaea4812 */ /* 0x000fc400078efcff */
[----:B------:R-:W-:Y:S01]  /*0e00*/  IADD3.X R3, R3, UR21, R6, P0, !PT ;  /* 0x0000001503037c10 */ /* 0x000fe200087fe406 */
[----:B------:R-:W-:Y:S01]  /*0e10*/  IMAD.U32 R6, RZ, RZ, UR13 ;  /* 0x0000000dff067e24 */ /* 0x000fe2000f8e00ff */
[----:B------:R-:W-:Y:S01]  /*0e20*/  LEA R2, P0, R0, c[0x0][0x1f0], 0x1 ;  /* 0x00007c0000027a11 */ /* 0x000fe200078008ff */
[----:B------:R-:W-:-:S04]  /*0e30*/  DEPBAR.LE SB0, 0x1 ;  /* 0x000080400000791a */ /* 0x000fc80000000000 */
[----:B------:R-:W-:Y:S01]  /*0e40*/  BAR.SYNC.DEFER_BLOCKING 0x0 ;  /* 0x0000000000007b1d */ /* 0x000fe20000010000 */
[----:B------:R-:W-:Y:S01]  /*0e50*/  LEA.HI.X R3, R0, c[0x0][0x1f4], R3, 0x1, P0 ;  /* 0x00007d0000037a11 */ /* 0x000fe200000f0c03 */
[----:B-1----:R-:W-:Y:S01]  /*0e60*/  IMAD.U32 R8, RZ, RZ, UR23 ;  /* 0x00000017ff087e24 */ /* 0x002fe2000f8e00ff */
[----:B------:R-:W-:-:S03]  /*0e70*/  LOP3.LUT R234, R234, 0xfffffffd, RZ, 0xc0, !PT ;  /* 0xfffffffdeaea7812 */ /* 0x000fc600078ec0ff */
[----:B------:R1:W2:Y:S04]  /*0e80*/  LDSM.16.M88.4 R148, [R224+0x6080] ;  /* 0x00608000e094783b */ /* 0x0002a80000000200 */
[----:B------:R1:W3:Y:S04]  /*0e90*/  LDSM.16.M88.4 R152, [R225+0x6080] ;  /* 0x00608000e198783b */ /* 0x0002e80000000200 */
[----:B------:R1:W4:Y:S04]  /*0ea0*/  LDSM.16.M88.4 R160, [R227+0x6080] ;  /* 0x00608000e3a0783b */ /* 0x0003280000000200 */
[----:B------:R1:W1:Y:S04]  /*0eb0*/  LDSM.16.M88.4 R164, [R226+0x6080] ;  /* 0x00608000e2a4783b */ /* 0x0002680000000200 */
        /* <DEDUP_REMOVED lines=8> */
[----:B------:R-:W-:Y:S06]  /*0f40*/  BAR.SYNC.DEFER_BLOCKING 0x0 ;  /* 0x0000000000007b1d */ /* 0x000fec0000010000 */
[----:B------:R-:W-:Y:S01]  /*0f50*/  @!PT LDS RZ, [RZ] ;  /* 0x00000000fffff984 */ /* 0x000fe20000000800 */
[----:B------:R-:W-:Y:S01]  /*0f60*/  @!PT LDS RZ, [RZ] ;  /* 0x00000000fffff984 */ /* 0x000fe20000000800 */
[----:B------:R-:W-:Y:S01]  /*0f70*/  @!PT LDS RZ, [RZ] ;  /* 0x00000000fffff984 */ /* 0x000fe20000000800 */
[----:B------:R5:W-:Y:S01]  /*0f80*/  LDGSTS.E.BYPASS.LTC128B.128 [R230+0x6080], [R14.64], !P1 ;  /* 0x060800000ee67fae */ /* 0x000be2000c901d58 */
[----:B------:R-:W-:-:S02]  /*0f90*/  ISETP.LT.OR P1, PT, R17, 0x21, P4 ;  /* 0x000000211100780c */ /* 0x000fc40002721670 */
[----:B------:R-:W-:Y:S01]  /*0fa0*/  ISETP.GE.AND P4, PT, R236, c[0x0][0x1fc], PT ;  /* 0x00007f00ec007a0c */ /* 0x000fe20003f86270 */
[----:B------:R5:W-:Y:S01]  /*0fb0*/  LDGSTS.E.BYPASS.LTC128B.128 [R230+0x8080], [R14.64+0x80], !P3 ;  /* 0x080800800ee67fae */ /* 0x000be2000d901d58 */
[C---:B------:R-:W-:Y:S02]  /*0fc0*/  ISETP.LT.OR P3, PT, R17.reuse, 0x21, !P5 ;  /* 0x000000211100780c */ /* 0x040fe40006f61670 */
[----:B------:R-:W-:Y:S01]  /*0fd0*/  ISETP.GT.AND P5, PT, R238, 0xf, PT ;  /* 0x0000000fee00780c */ /* 0x000fe20003fa4270 */
[----:B------:R5:W-:Y:S01]  /*0fe0*/  LDGSTS.E.BYPASS.LTC128B.128 [R230+0xa080], [R14.64+0x100], !P2 ;  /* 0x0a0801000ee67fae */ /* 0x000be2000d101d58 */
[----:B------:R-:W-:-:S05]  /*0ff0*/  ISETP.LT.OR P2, PT, R17, 0x21, !P6 ;  /* 0x000000211100780c */ /* 0x000fca0007741670 */
[----:B------:R1:W-:Y:S01]  /*1000*/  LDGSTS.E.BYPASS.LTC128B.128 [R230+0x7080], [R4.64], !P1 ;  /* 0x0708000004e67fae */ /* 0x0003e2000c901d58 */
[----:B------:R-:W-:-:S04]  /*1010*/  IADD3 R6, P1, P0, R6, 0x80, R14 ;  /* 0x0000008006067810 */ /* 0x000fc8000783e00e */
[----:B------:R-:W-:Y:S01]  /*1020*/  IADD3.X R7, RZ, UR11, R15, P1, P0 ;  /* 0x0000000bff077c10 */ /* 0x000fe20008fe040f */
[----:B------:R-:W-:Y:S01]  /*1030*/  @!P5 IMAD.SHL.U32 R0, R238, 0x10, RZ ;  /* 0x00000010ee00d824 */ /* 0x000fe200078e00ff */
[----:B------:R-:W-:-:S03]  /*1040*/  @P5 LOP3.LUT R234, R234, 0x2, RZ, 0xfc, !PT ;  /* 0x00000002eaea5812 */ /* 0x000fc600078efcff */
[----:B------:R2:W-:Y:S01]  /*1050*/  LDGSTS.E.BYPASS.LTC128B.128 [R230+0x9080], [R6.64], !P2 ;  /* 0x0908000006e67fae */ /* 0x0005e2000d101d58 */
[----:B------:R-:W-:Y:S01]  /*1060*/  ISETP.GE.AND P2, PT, R244, c[0x0][0x1fc], PT ;  /* 0x00007f00f4007a0c */ /* 0x000fe20003f46270 */
[----:B-1----:R-:W-:-:S05]  /*1070*/  IMAD.U32 R4, RZ, RZ, UR13 ;  /* 0x0000000dff047e24 */ /* 0x002fca000f8e00ff */
[----:B------:R-:W-:-:S04]  /*1080*/  IADD3 R4, P1, P0, R4, 0x100, R14 ;  /* 0x0000010004047810 */ /* 0x000fc8000783e00e */
[----:B------:R-:W-:Y:S02]  /*1090*/  IADD3.X R5, RZ, UR11, R15, P1, P0 ;  /* 0x0000000bff057c10 */ /* 0x000fe40008fe040f */
[----:B------:R-:W-:-:S03]  /*10a0*/  IADD3 R8, P1, P0, R8, 0x100, R2 ;  /* 0x0000010008087810 */ /* 0x000fc6000783e002 */
[----:B------:R1:W-:Y:S01]  /*10b0*/  LDGSTS.E.BYPASS.LTC128B.128 [R230+0xb080], [R4.64], !P3 ;  /* 0x0b08000004e67fae */ /* 0x0003e2000d901d58 */
[----:B------:R-:W-:Y:S02]  /*10c0*/  IADD3.X R9, RZ, UR4, R3, P1, P0 ;  /* 0x00000004ff097c10 */ /* 0x000fe40008fe0403 */
[----:B------:R-:W-:Y:S02]  /*10d0*/  ISETP.GE.AND P3, PT, R235, c[0x0][0x1fc], PT ;  /* 0x00007f00eb007a0c */ /* 0x000fe40003f66270 */
[----:B------:R-:W-:Y:S02]  /*10e0*/  ISETP.LT.OR P1, PT, R17, 0x1, P4 ;  /* 0x000000011100780c */ /* 0x000fe40002721670 */
[----:B-1----:R-:W-:-:S04]  /*10f0*/  LEA R4, P0, R25, c[0x0][0x258], 0x2 ;  /* 0x0000960019047a11 */ /* 0x002fc800078010ff */
[----:B------:R-:W-:Y:S02]  /*1100*/  LEA.HI.X R5, R25, c[0x0][0x25c], R28, 0x2, P0 ;  /* 0x0000970019057a11 */ /* 0x000fe400000f141c */
[----:B------:R-:W-:-:S03]  /*1110*/  ISETP.LT.OR P0, PT, R17, 0x1, P3 ;  /* 0x000000011100780c */ /* 0x000fc60001f01670 */
[----:B------:R1:W-:Y:S04]  /*1120*/  @!P5 LDGSTS.E.BYPASS.LTC128B.128 [R0+0x12080], [R4.64] ;  /* 0x120800000400dfae */ /* 0x0003e8000b901d58 */
[----:B------:R-:W0:Y:S04]  /*1130*/  LDGDEPBAR ;  /* 0x00000000000079af */ /* 0x000e280000000000 */
[----:B------:R3:W-:Y:S01]  /*1140*/  LDGSTS.E.BYPASS.LTC128B.128 [R230+0xc080], [R2.64], !P1 ;  /* 0x0c08000002e67fae */ /* 0x0007e2000c901d58 */
[----:B------:R-:W-:-:S03]  /*1150*/  ISETP.LT.OR P1, PT, R17, 0x21, P3 ;  /* 0x000000211100780c */ /* 0x000fc60001f21670 */
[----:B------:R3:W-:Y:S01]  /*1160*/  LDGSTS.E.BYPASS.LTC128B.128 [R230+0xe080], [R2.64+0x80], !P0 ;  /* 0x0e08008002e67fae */ /* 0x0007e2000c101d58 */
[----:B------:R-:W-:-:S13]  /*1170*/  ISETP.LT.OR P0, PT, R17, 0x1, P2 ;  /* 0x000000011100780c */ /* 0x000fda0001701670 */
[----:B------:R3:W-:Y:S01]  /*1180*/  LDGSTS.E.BYPASS.LTC128B.128 [R230+0x10080], [R2.64+0x100], !P0 ;  /* 0x1008010002e67fae */ /* 0x0007e2000c101d58 */
[-C--:B-1----:R-:W-:Y:S02]  /*1190*/  LEA.HI R4, R27, R238.reuse, RZ, 0x2 ;  /* 0x000000ee1b047211 */ /* 0x082fe400078f10ff */
[----:B------:R-:W-:Y:S02]  /*11a0*/  LOP3.LUT R0, R21, 0xfffffff0, RZ, 0xc0, !PT ;  /* 0xfffffff015007812 */ /* 0x000fe400078ec0ff */
[----:B------:R-:W-:Y:S02]  /*11b0*/  LEA.HI R5, R27, R238, RZ, 0x5 ;  /* 0x000000ee1b057211 */ /* 0x000fe400078f28ff */
[----:B--2---:R-:W-:Y:S01]  /*11c0*/  SHF.R.S32.HI R7, RZ, 0x2, R4 ;  /* 0x00000002ff077819 */ /* 0x004fe20000011404 */
[----:B------:R-:W-:Y:S01]  /*11d0*/  IMAD.IADD R0, R238, 0x1, -R0 ;  /* 0x00000001ee007824 */ /* 0x000fe200078e0a00 */
[----:B------:R-:W-:Y:S02]  /*11e0*/  SHF.R.S32.HI R6, RZ, 0x1f, R4 ;  /* 0x0000001fff067819 */ /* 0x000fe40000011404 */
[----:B------:R-:W-:-:S02]  /*11f0*/  SHF.R.S32.HI R12, RZ, 0x5, R5 ;  /* 0x00000005ff0c7819 */ /* 0x000fc40000011405 */
[----:B------:R-:W-:Y:S02]  /*1200*/  LEA.HI R6, R6, R7, RZ, 0x3 ;  /* 0x0000000706067211 */ /* 0x000fe400078f18ff */
[----:B------:R-:W-:Y:S02]  /*1210*/  LEA.HI R10, R5, R12, RZ, 0x1 ;  /* 0x0000000c050a7211 */ /* 0x000fe400078f08ff */
[----:B-----5:R-:W-:Y:S02]  /*1220*/  SHF.R.S32.HI R14, RZ, 0x1f, R0 ;  /* 0x0000001fff0e7819 */ /* 0x020fe40000011400 */
[----:B------:R-:W-:Y:S02]  /*1230*/  LOP3.LUT R15, R6, 0xfffffff8, RZ, 0xc0, !PT ;  /* 0xfffffff8060f7812 */ /* 0x000fe400078ec0ff */
[----:B------:R-:W-:Y:S02]  /*1240*/  LOP3.LUT R11, R10, 0xfffffffe, RZ, 0xc0, !PT ;  /* 0xfffffffe0a0b7812 */ /* 0x000fe400078ec0ff */
[----:B------:R-:W-:Y:S01]  /*1250*/  LEA.HI R14, R14, R0, RZ, 0x3 ;  /* 0x000000000e0e7211 */ /* 0x000fe200078f18ff */
[----:B------:R-:W-:Y:S01]  /*1260*/  IMAD.IADD R15, R7, 0x1, -R15 ;  /* 0x00000001070f7824 */ /* 0x000fe200078e0a0f */
[----:B------:R-:W-:Y:S01]  /*1270*/  LOP3.LUT R4, R4, 0x7ffffffc, RZ, 0xc0, !PT ;  /* 0x7ffffffc04047812 */ /* 0x000fe200078ec0ff */
[----:B------:R-:W-:Y:S01]  /*1280*/  IMAD.IADD R12, R12, 0x1, -R11 ;  /* 0x000000010c0c7824 */ /* 0x000fe200078e0a0b */
[----:B---3--:R-:W-:Y:S01]  /*1290*/  IADD3 R2, P0, R2, UR23, RZ ;  /* 0x0000001702027c10 */ /* 0x008fe2000ff1e0ff */
[----:B------:R-:W-:Y:S01]  /*12a0*/  IMAD.SHL.U32 R11, R15, 0x40, RZ ;  /* 0x000000400f0b7824 */ /* 0x000fe200078e00ff */
[----:B------:R-:W-:Y:S01]  /*12b0*/  LOP3.LUT R10, R14, 0xfffffff8, RZ, 0xc0, !PT ;  /* 0xfffffff80e0a7812 */ /* 0x000fe200078ec0ff */
[----:B------:R-:W-:Y:S01]  /*12c0*/  IMAD.SHL.U32 R233, R12, 0x10, RZ ;  /* 0x000000100ce97824 */ /* 0x000fe200078e00ff */
[----:B------:R-:W-:-:S02]  /*12d0*/  IADD3.X R3, R3, UR4, RZ, P0, !PT ;  /* 0x0000000403037c10 */ /* 0x000fc400087fe4ff */
[----:B------:R-:W-:Y:S01]  /*12e0*/  ISETP.LT.OR P0, PT, R17, 0x21, P4 ;  /* 0x000000211100780c */ /* 0x000fe20002701670 */
[----:B------:R-:W-:Y:S01]  /*12f0*/  IMAD.IADD R0, R0, 0x1, -R10 ;  /* 0x0000000100007824 */ /* 0x000fe200078e0a0a */
[----:B------:R-:W-:Y:S01]  /*1300*/  LOP3.LUT R11, R11, 0x1c0, RZ, 0xc0, !PT ;  /* 0x000001c00b0b7812 */ /* 0x000fe200078ec0ff */
[----:B------:R-:W-:Y:S01]  /*1310*/  IMAD.SHL.U32 R10, R20, 0x8, RZ ;  /* 0x00000008140a7824 */ /* 0x000fe200078e00ff */
[----:B------:R-:W-:Y:S02]  /*1320*/  LOP3.LUT R16, R16, 0x10, R233, 0xf8, !PT ;  /* 0x0000001010107812 */ /* 0x000fe400078ef8e9 */
[----:B------:R-:W-:Y:S02]  /*1330*/  SHF.R.U32.HI R18, RZ, 0x3, R11 ;  /* 0x00000003ff127819 */ /* 0x000fe4000001160b */
[----:B------:R-:W-:Y:S02]  /*1340*/  LOP3.LUT R10, R10, 0x18, RZ, 0xc0, !PT ;  /* 0x000000180a0a7812 */ /* 0x000fe400078ec0ff */
[----:B------:R-:W-:-:S02]  /*1350*/  LOP3.LUT R16, R16, 0x8, R24, 0xf8, !PT ;  /* 0x0000000810107812 */ /* 0x000fc400078ef818 */
[----:B------:R-:W-:Y:S01]  /*1360*/  LOP3.LUT R11, R18, R11, R10, 0x1e, !PT ;  /* 0x0000000b120b7212 */ /* 0x000fe200078e1e0a */
[----:B------:R1:W-:Y:S01]  /*1370*/  LDGSTS.E.BYPASS.LTC128B.128 [R230+0xd080], [R2.64], !P0 ;  /* 0x0d08000002e67fae */ /* 0x0003e2000c101d58 */
[----:B------:R-:W-:Y:S02]  /*1380*/  LEA R6, P0, R22, c[0x0][0x280], 0x2 ;  /* 0x0000a00016067a11 */ /* 0x000fe400078010ff */
[----:B------:R-:W-:Y:S01]  /*1390*/  LOP3.LUT R16, R16, R23, RZ, 0x3c, !PT ;  /* 0x0000001710107212 */ /* 0x000fe200078e3cff */
[----:B------:R1:W-:Y:S01]  /*13a0*/  LDGSTS.E.BYPASS.LTC128B.128 [R230+0xf080], [R2.64+0x80], !P1 ;  /* 0x0f08008002e67fae */ /* 0x0003e2000c901d58 */
[----:B------:R-:W-:Y:S02]  /*13b0*/  LEA.HI.X R7, R22, c[0x0][0x284], R26, 0x2, P0 ;  /* 0x0000a10016077a11 */ /* 0x000fe400000f141a */
[----:B------:R-:W-:Y:S01]  /*13c0*/  ISETP.LT.OR P0, PT, R17, 0x21, P2 ;  /* 0x000000211100780c */ /* 0x000fe20001701670 */
[C---:B------:R-:W-:Y:S01]  /*13d0*/  IMAD.SHL.U32 R17, R13.reuse, 0x20, RZ ;  /* 0x000000200d117824 */ /* 0x040fe200078e00ff */
[----:B------:R-:W-:Y:S01]  /*13e0*/  LOP3.LUT P1, RZ, R0, 0x4, RZ, 0xc0, !PT ;  /* 0x0000000400ff7812 */ /* 0x000fe2000782c0ff */
[----:B------:R-:W-:Y:S01]  /*13f0*/  IMAD R223, R13, 0x200, R16 ;  /* 0x000002000ddf7824 */ /* 0x000fe200078e0210 */
[----:B------:R-:W-:-:S02]  /*1400*/  ISETP.LT.AND P2, PT, RZ, c[0x0][0x168], PT ;  /* 0x00005a00ff007a0c */ /* 0x000fc40003f41270 */
[----:B------:R-:W-:Y:S01]  /*1410*/  LOP3.LUT R17, R10, 0x20, R17, 0xf8, !PT ;  /* 0x000000200a117812 */ /* 0x000fe200078ef811 */
[----:B------:R-:W-:Y:S01]  /*1420*/  IMAD.SHL.U32 R10, R12, 0x400, RZ ;  /* 0x000004000c0a7824 */ /* 0x000fe200078e00ff */
[----:B------:R-:W-:Y:S02]  /*1430*/  LOP3.LUT R15, R15, 0x4, RZ, 0xc0, !PT ;  /* 0x000000040f0f7812 */ /* 0x000fe400078ec0ff */
[----:B------:R-:W-:-:S03]  /*1440*/  SEL R220, R220, 0xffffffe0, !P1 ;  /* 0xffffffe0dcdc7807 */ /* 0x000fc60004800000 */
[----:B------:R2:W-:Y:S01]  /*1450*/  LDGSTS.E.BYPASS.LTC128B.128 [R230+0x11080], [R8.64], !P0 ;  /* 0x1108000008e67fae */ /* 0x0005e2000c101d58 */
[C---:B------:R-:W-:Y:S01]  /*1460*/  LOP3.LUT P0, RZ, R0.reuse, 0x2, RZ, 0xc0, !PT ;  /* 0x0000000200ff7812 */ /* 0x040fe2000780c0ff */
[----:B------:R-:W-:-:S05]  /*1470*/  IMAD.SHL.U32 R0, R0, 0x40, RZ ;  /* 0x0000004000007824 */ /* 0x000fca00078e00ff */
[----:B------:R-:W-:Y:S01]  /*1480*/  LOP3.LUT R0, R0, 0x1c0, RZ, 0xc0, !PT ;  /* 0x000001c000007812 */ /* 0x000fe200078ec0ff */
[C---:B-1----:R-:W-:Y:S01]  /*1490*/  IMAD.IADD R2, R238.reuse, 0x1, -R4 ;  /* 0x00000001ee027824 */ /* 0x042fe200078e0a04 */
[----:B------:R-:W-:Y:S01]  /*14a0*/  LOP3.LUT R4, R5, 0xffffffe0, RZ, 0xc0, !PT ;  /* 0xffffffe005047812 */ /* 0x000fe200078ec0ff */
[----:B------:R-:W-:Y:S02]  /*14b0*/  @!P5 IMAD.SHL.U32 R3, R238, 0x10, RZ ;  /* 0x00000010ee03d824 */ /* 0x000fe400078e00ff */
[----:B------:R-:W-:Y:S02]  /*14c0*/  IMAD R2, R2, 0x2, R10 ;  /* 0x0000000202027824 */ /* 0x000fe400078e020a */
[----:B------:R-:W-:Y:S01]  /*14d0*/  IMAD.IADD R4, R238, 0x1, -R4 ;  /* 0x00000001ee047824 */ /* 0x000fe200078e0a04 */
[----:B------:R1:W-:Y:S01]  /*14e0*/  @!P5 LDGSTS.E.BYPASS.LTC128B.128 [R3+0x12180], [R6.64] ;  /* 0x121800000603dfae */ /* 0x0003e2000b901d58 */
[----:B------:R-:W-:Y:S02]  /*14f0*/  IMAD.IADD R11, R2, 0x1, R11 ;  /* 0x00000001020b7824 */ /* 0x000fe400078e020b */
[----:B------:R-:W-:Y:S01]  /*1500*/  IMAD.SHL.U32 R2, R13, 0x8, RZ ;  /* 0x000000080d027824 */ /* 0x000fe200078e00ff */
[----:B------:R-:W0:Y:S01]  /*1510*/  LDGDEPBAR ;  /* 0x00000000000079af */ /* 0x000e220000000000 */
[----:B------:R-:W-:-:S03]  /*1520*/  IMAD.SHL.U32 R231, R11, 0x2, RZ ;  /* 0x000000020be77824 */ /* 0x000fc600078e00ff */
[----:B------:R-:W-:Y:S02]  /*1530*/  LOP3.LUT R5, R0, 0x8, R2, 0xf8, !PT ;  /* 0x0000000800057812 */ /* 0x000fe400078ef802 */
[----:B------:R-:W-:-:S04]  /*1540*/  SHF.R.U32.HI R2, RZ, 0x3, R0 ;  /* 0x00000003ff027819 */ /* 0x000fc80000011600 */
[----:B------:R-:W-:Y:S01]  /*1550*/  LOP3.LUT R0, R2, R17, R0, 0x1e, !PT ;  /* 0x0000001102007212 */ /* 0x000fe200078e1e00 */
[----:B-1----:R-:W-:Y:S01]  /*1560*/  IMAD.SHL.U32 R3, R14, 0x40, RZ ;  /* 0x000000400e037824 */ /* 0x002fe200078e00ff */
[----:B------:R-:W-:Y:S02]  /*1570*/  LOP3.LUT R6, R5, R2, RZ, 0x3c, !PT ;  /* 0x0000000205067212 */ /* 0x000fe400078e3cff */
[----:B------:R-:W-:Y:S02]  /*1580*/  SHF.R.S32.HI R5, RZ, 0x1f, R4 ;  /* 0x0000001fff057819 */ /* 0x000fe40000011404 */
[----:B------:R-:W-:Y:S02]  /*1590*/  LOP3.LUT R3, R3, 0xfffffe00, RZ, 0xc0, !PT ;  /* 0xfffffe0003037812 */ /* 0x000fe400078ec0ff */
[----:B------:R-:W-:Y:S02]  /*15a0*/  LEA.HI R5, R5, R4, RZ, 0x2 ;  /* 0x0000000405057211 */ /* 0x000fe400078f10ff */
[----:B------:R-:W-:-:S02]  /*15b0*/  IADD3 R2, R6, R3, R10 ;  /* 0x0000000306027210 */ /* 0x000fc40007ffe00a */
[----:B------:R-:W-:Y:S01]  /*15c0*/  LOP3.LUT R0, R0, R3, RZ, 0xfc, !PT ;  /* 0x0000000300007212 */ /* 0x000fe200078efcff */
[----:B------:R-:W-:Y:S01]  /*15d0*/  IMAD.MOV.U32 R3, RZ, RZ, 0x10 ;  /* 0x00000010ff037424 */ /* 0x000fe200078e00ff */
[----:B------:R-:W-:Y:S02]  /*15e0*/  LEA.HI R233, R5, R233, RZ, 0x1e ;  /* 0x000000e905e97211 */ /* 0x000fe400078ff0ff */
[----:B------:R-:W-:Y:S02]  /*15f0*/  IADD3 R10, R231, 0x12280, RZ ;  /* 0x00012280e70a7810 */ /* 0x000fe40007ffe0ff */
[----:B------:R-:W-:Y:S01]  /*1600*/  SEL R3, R3, 0xfffffff0, !P0 ;  /* 0xfffffff003037807 */ /* 0x000fe20004000000 */
[----:B------:R-:W-:Y:S05]  /*1610*/  @P2 BRA `(.L_x_0) ;  /* 0x0000031000002947 */ /* 0x000fea0003800000 */
[----:B--2-4-:R-:W-:Y:S01]  /*1620*/  CS2R R126, SRZ ;  /* 0x00000000007e7805 */ /* 0x014fe2000001ff00 */
[----:B------:R-:W-:Y:S01]  /*1630*/  CS2R R124, SRZ ;  /* 0x00000000007c7805 */ /* 0x000fe2000001ff00 */
        /* <DEDUP_REMOVED lines=46> */
[----:B------:R-:W-:Y:S05]  /*1920*/  BRA `(.L_x_1) ;  /* 0x0000362000007947 */ /* 0x000fea0003800000 */
.L_x_0:
[----:B--2-4-:R-:W-:Y:S01]  /*1930*/  SHF.R.S32.HI R6, RZ, 0x1f, R20 ;  /* 0x0000001fff067819 */ /* 0x014fe20000011414 */
[----:B------:R-:W-:Y:S01]  /*1940*/  IMAD R9, R31, c[0x0][0x238], RZ ;  /* 0x00008e001f097a24 */ /* 0x000fe200078e02ff */
[--C-:B------:R-:W-:Y:S01]  /*1950*/  SHF.R.S32.HI R239, RZ, 0x1f, R238.reuse ;  /* 0x0000001fffef7819 */ /* 0x100fe200000114ee */
[----:B------:R-:W-:Y:S01]  /*1960*/  ULDC UR23, c[0x0][0x20c] ;  /* 0x0000830000177ab9 */ /* 0x000fe20000000800 */
[----:B------:R-:W-:Y:S01]  /*1970*/  LEA.HI R6, R6, R20, RZ, 0x2 ;  /* 0x0000001406067211 */ /* 0x000fe200078f10ff */
[----:B------:R-:W-:Y:S01]  /*1980*/  IMAD R9, R30, c[0x0][0x23c], R9 ;  /* 0x00008f001e097a24 */ /* 0x000fe200078e0209 */
[----:B------:R-:W-:Y:S01]  /*1990*/  LOP3.LUT R8, R5, 0xfffffffc, RZ, 0xc0, !PT ;  /* 0xfffffffc05087812 */ /* 0x000fe200078ec0ff */
[----:B------:R-:W-:Y:S01]  /*19a0*/  USHF.L.U32 UR7, UR6, 0x6, URZ ;  /* 0x0000000606077899 */ /* 0x000fe2000800063f */
[----:B------:R-:W-:Y:S01]  /*19b0*/  LOP3.LUT R5, R6, 0xfffffffc, RZ, 0xc0, !PT ;  /* 0xfffffffc06057812 */ /* 0x000fe200078ec0ff */
[----:B------:R-:W-:Y:S01]  /*19c0*/  IMAD.WIDE.U32 R6, R30, c[0x0][0x238], R238 ;  /* 0x00008e001e067a25 */ /* 0x000fe200078e00ee */
[----:B------:R-:W-:Y:S01]  /*19d0*/  ISETP.NE.AND P0, PT, R15, RZ, PT ;  /* 0x000000ff0f00720c */ /* 0x000fe20003f05270 */
[----:B------:R-:W-:Y:S01]  /*19e0*/  ULDC.64 UR4, c[0x0][0x240] ;  /* 0x0000900000047ab9 */ /* 0x000fe20000000a00 */
[----:B------:R-:W-:Y:S01]  /*19f0*/  IADD3 R232, R231, 0x122c0, RZ ;  /* 0x000122c0e7e87810 */ /* 0x000fe20007ffe0ff */
[----:B------:R-:W-:Y:S01]  /*1a00*/  IMAD.IADD R20, R20, 0x1, -R5 ;  /* 0x0000000114147824 */ /* 0x000fe200078e0a05 */
[----:B------:R-:W-:Y:S01]  /*1a10*/  USHF.L.U64.HI UR6, UR6, UR20, UR23 ;  /* 0x0000001406067299 */ /* 0x000fe20008010217 */
[----:B------:R-:W-:Y:S01]  /*1a20*/  IMAD.IADD R8, R4, 0x1, -R8 ;  /* 0x0000000104087824 */ /* 0x000fe200078e0a08 */
[----:B------:R-:W-:Y:S01]  /*1a30*/  MOV R4, R6 ;  /* 0x0000000600047202 */ /* 0x000fe20000000f00 */
[----:B------:R-:W-:Y:S01]  /*1a40*/  IMAD.IADD R5, R7, 0x1, R9 ;  /* 0x0000000107057824 */ /* 0x000fe200078e0209 */
[----:B------:R-:W-:Y:S01]  /*1a50*/  ULDC UR20, c[0x0][0x168] ;  /* 0x00005a0000147ab9 */ /* 0x000fe20000000800 */
[----:B------:R-:W-:Y:S01]  /*1a60*/  IMAD.U32 R7, RZ, RZ, UR12 ;  /* 0x0000000cff077e24 */ /* 0x000fe2000f8e00ff */
[----:B------:R-:W-:Y:S01]  /*1a70*/  UIMAD UR4, UR22, UR4, URZ ;  /* 0x00000004160472a4 */ /* 0x000fe2000f8e023f */
[----:B------:R-:W-:Y:S01]  /*1a80*/  IMAD R20, R20, -0x8, R29 ;  /* 0xfffffff814147824 */ /* 0x000fe200078e021d */
[----:B------:R-:W-:Y:S01]  /*1a90*/  UIADD3 UR20, UR20, 0x3f, URZ ;  /* 0x0000003f14147890 */ /* 0x000fe2000fffe03f */
[----:B------:R-:W-:Y:S01]  /*1aa0*/  IMAD.WIDE.U32 R12, R7, c[0x0][0x240], R4 ;  /* 0x00009000070c7a25 */ /* 0x000fe200078e0004 */
[----:B------:R-:W-:Y:S01]  /*1ab0*/  @P0 IADD3 R232, R10, -0x40, RZ ;  /* 0xffffffc00ae80810 */ /* 0x000fe20007ffe0ff */
[----:B------:R-:W-:Y:S01]  /*1ac0*/  UIMAD UR4, UR12, UR5, UR4 ;  /* 0x000000050c0472a4 */ /* 0x000fe2000f8e0204 */
[----:B------:R-:W-:Y:S01]  /*1ad0*/  LOP3.LUT R234, R234, 0xfffffffe, RZ, 0xc0, !PT ;  /* 0xfffffffeeaea7812 */ /* 0x000fe200078ec0ff */
[----:B------:R-:W-:Y:S01]  /*1ae0*/  IMAD R8, R8, -0x2, R20 ;  /* 0xfffffffe08087824 */ /* 0x000fe200078e0214 */
[----:B------:R1:W-:Y:S01]  /*1af0*/  STL.64 [R1+0x8], R12 ;  /* 0x0000080c01007387 */ /* 0x0003e20000100a00 */
[----:B------:R-:W-:Y:S01]  /*1b00*/  IMAD.SHL.U32 R2, R2, 0x2, RZ ;  /* 0x0000000202027824 */ /* 0x000fe200078e00ff */
[----:B------:R-:W-:Y:S01]  /*1b10*/  USHF.R.S32.HI UR5, URZ, 0x1f, UR20 ;  /* 0x0000001f3f057899 */ /* 0x000fe20008011414 */
[----:B------:R-:W-:Y:S01]  /*1b20*/  LEA R222, R223, R222, 0x1 ;  /* 0x000000dedfde7211 */ /* 0x000fe200078e08ff */
[----:B------:R-:W-:Y:S01]  /*1b30*/  IMAD.SHL.U32 R0, R0, 0x2, RZ ;  /* 0x0000000200007824 */ /* 0x000fe200078e00ff */
[----:B------:R-:W-:Y:S01]  /*1b40*/  ISETP.GT.AND P0, PT, R8, RZ, PT ;  /* 0x000000ff0800720c */ /* 0x000fe20003f04270 */
[----:B------:R-:W-:Y:S01]  /*1b50*/  IMAD R3, R3, 0x2, R2 ;  /* 0x0000000203037824 */ /* 0x000fe200078e0202 */
[----:B------:R-:W-:Y:S01]  /*1b60*/  ULEA.HI UR5, UR5, UR20, URZ, 0x6 ;  /* 0x0000001405057291 */ /* 0x000fe2000f8f303f */
[C---:B------:R-:W-:Y:S01]  /*1b70*/  LEA R221, R220.reuse, R2, 0x1 ;  /* 0x00000002dcdd7211 */ /* 0x040fe200078e08ff */
[----:B------:R-:W-:Y:S01]  /*1b80*/  IMAD.SHL.U32 R223, R223, 0x2, RZ ;  /* 0x00000002dfdf7824 */ /* 0x000fe200078e00ff */
        /* <DEDUP_REMOVED lines=48> */
[----:B------:R-:W-:Y:S01]  /*1e90*/  IMAD R220, R220, 0x2, R3 ;  /* 0x00000002dcdc7824 */ /* 0x000fe200078e0203 */
[----:B------:R-:W-:Y:S01]  /*1ea0*/  IADD3 R245, R13, UR4, RZ ;  /* 0x000000040df57c10 */ /* 0x000fe2000fffe0ff */
[----:B------:R-:W-:Y:S01]  /*1eb0*/  USHF.R.S32.HI UR22, URZ, 0x6, UR5 ;  /* 0x000000063f167899 */ /* 0x000fe20008011405 */
[C---:B------:R-:W-:Y:S01]  /*1ec0*/  ISETP.GT.AND P6, PT, R8.reuse, 0x1, PT ;  /* 0x000000010800780c */ /* 0x040fe20003fc4270 */
[----:B------:R-:W-:Y:S01]  /*1ed0*/  UMOV UR20, URZ ;  /* 0x0000003f00147c82 */ /* 0x000fe20008000000 */
[----:B------:R-:W-:-:S02]  /*1ee0*/  ISETP.GT.AND P5, PT, R8, 0x20, PT ;  /* 0x000000200800780c */ /* 0x000fc40003fa4270 */
[----:B------:R-:W-:Y:S02]  /*1ef0*/  @P0 LOP3.LUT R234, R234, 0x1, RZ, 0xfc, !PT ;  /* 0x00000001eaea0812 */ /* 0x000fe400078efcff */
[----:B-1----:R-:W-:Y:S02]  /*1f00*/  ISETP.GT.AND P4, PT, R8, 0x21, PT ;  /* 0x000000210800780c */ /* 0x002fe40003f84270 */
.L_x_4:
[----:B------:R-:W-:Y:S04]  /*1f10*/  DEPBAR.LE SB0, 0x0 ;  /* 0x000080000000791a */ /* 0x000fe80000000000 */
[----:B------:R-:W-:Y:S01]  /*1f20*/  BAR.SYNC.DEFER_BLOCKING 0x0 ;  /* 0x0000000000007b1d */ /* 0x000fe20000010000 */
[----:B------:R-:W-:Y:S01]  /*1f30*/  LOP3.LUT P0, RZ, R234, 0x1, RZ, 0xc0, !PT ;  /* 0x00000001eaff7812 */ /* 0x000fe2000780c0ff */
[----:B------:R-:W-:Y:S04]  /*1f40*/  UIADD3 UR23, UR20, 0x1, URZ ;  /* 0x0000000114177890 */ /* 0x000fe8000fffe03f */
[----:B------:R-:W-:Y:S01]  /*1f50*/  UISETP.GE.AND UP0, UPT, UR23, UR22, UPT ;  /* 0x000000161700728c */ /* 0x000fe2000bf06270 */
[----:B-1----:R-:W-:Y:S06]  /*1f60*/  LDSM.16.M88.4 R16, [R2+0x6080] ;  /* 0x006080000210783b */ /* 0x002fec0000000200 */
[----:B------:R-:W1:Y:S06]  /*1f70*/  LDSM.16.M88.4 R20, [R224+0x80] ;  /* 0x00008000e014783b */ /* 0x000e6c0000000200 */
[----:B------:R-:W2:Y:S06]  /*1f80*/  LDSM.16.M88.4 R12, [R2+0x7080] ;  /* 0x00708000020c783b */ /* 0x000eac0000000200 */
[----:B------:R-:W-:Y:S06]  /*1f90*/  LDSM.16.M88.4 R24, [R3+0x6080] ;  /* 0x006080000318783b */ /* 0x000fec0000000200 */
[----:B------:R-:W3:Y:S06]  /*1fa0*/  LDSM.16.M88.4 R28, [R225+0x80] ;  /* 0x00008000e11c783b */ /* 0x000eec0000000200 */
[----:B------:R-:W4:Y:S06]  /*1fb0*/  LDSM.16.M88.4 R32, [R3+0x7080] ;  /* 0x007080000320783b */ /* 0x000f2c0000000200 */
[----:B------:R-:W-:Y:S06]  /*1fc0*/  LDSM.16.M88.4 R132, [R221+0x6080] ;  /* 0x00608000dd84783b */ /* 0x000fec0000000200 */
[----:B------:R-:W5:Y:S01]  /*1fd0*/  LDSM.16.M88.4 R136, [R227+0x80] ;  /* 0x00008000e388783b */ /* 0x000f620000000200 */
[-C--:B-1----:R-:W-:Y:S05]  /*1fe0*/  HMMA.16816.F32 R4, R16, R20.reuse, RZ ;  /* 0x000000141004723c */ /* 0x082fea00000018ff */
[----:B------:R-:W1:Y:S03]  /*1ff0*/  LDSM.16.M88.4 R140, [R221+0x7080] ;  /* 0x00708000dd8c783b */ /* 0x000e660000000200 */
[C---:B--2---:R-:W-:Y:S03]  /*2000*/  HMMA.16816.F32 R8, R12.reuse, R20, RZ ;  /* 0x000000140c08723c */ /* 0x044fe600000018ff */
[----:B------:R-:W-:Y:S06]  /*2010*/  LDSM.16.M88.4 R144, [R226+0x80] ;  /* 0x00008000e290783b */ /* 0x000fec0000000200 */
[----:B------:R-:W-:Y:S01]  /*2020*/  LDS R200, [R233.X4+0x12080] ;  /* 0x01208000e9c87984 */ /* 0x000fe20000004800 */
[-C--:B------:R-:W-:Y:S05]  /*2030*/  HMMA.16816.F32 R12, R12, R22.reuse, RZ ;  /* 0x000000160c0c723c */ /* 0x080fea00000018ff */
[----:B------:R-:W-:Y:S03]  /*2040*/  LDS R201, [R233.X4+0x120a0] ;  /* 0x0120a000e9c97984 */ /* 0x000fe60000004800 */
[----:B------:R-:W-:Y:S03]  /*2050*/  HMMA.16816.F32 R16, R16, R22, RZ ;  /* 0x000000161010723c */ /* 0x000fe600000018ff */
[----:B------:R-:W2:Y:S05]  /*2060*/  LDSM.16.M88.4 R20, [R220+0x6080] ;  /* 0x00608000dc14783b */ /* 0x000eaa0000000200 */
[-C--:B---3--:R-:W-:Y:S01]  /*2070*/  HMMA.16816.F32 R4, R24, R28.reuse, R4 ;  /* 0x0000001c1804723c */ /* 0x088fe20000001804 */
[----:B------:R-:W-:Y:S06]  /*2080*/  LDS R202, [R233.X4+0x12100] ;  /* 0x01210000e9ca7984 */ /* 0x000fec0000004800 */
[----:B------:R-:W-:Y:S01]  /*2090*/  LDS R203, [R233.X4+0x12120] ;  /* 0x01212000e9cb7984 */ /* 0x000fe20000004800 */
[C---:B----4-:R-:W-:Y:S08]  /*20a0*/  HMMA.16816.F32 R8, R32.reuse, R28, R8 ;  /* 0x0000001c2008723c */ /* 0x050ff00000001808 */
[-C--:B------:R-:W-:Y:S01]  /*20b0*/  HMMA.16816.F32 R12, R32, R30.reuse, R12 ;  /* 0x0000001e200c723c */ /* 0x080fe2000000180c */
[----:B------:R-:W3:Y:S07]  /*20c0*/  LDSM.16.M88.4 R32, [R220+0x7080] ;  /* 0x00708000dc20783b */ /* 0x000eee0000000200 */
[----:B------:R-:W-:Y:S01]  /*20d0*/  HMMA.16816.F32 R16, R24, R30, R16 ;  /* 0x0000001e1810723c */ /* 0x000fe20000001810 */
[----:B------:R-:W-:Y:S06]  /*20e0*/  LDSM.16.M88.4 R24, [R2+0x8080] ;  /* 0x008080000218783b */ /* 0x000fec0000000200 */
[----:B------:R-:W4:Y:S01]  /*20f0*/  LDSM.16.M88.4 R28, [R224+0x2080] ;  /* 0x00208000e01c783b */ /* 0x000f220000000200 */
[-C--:B-----5:R-:W-:Y:S08]  /*2100*/  HMMA.16816.F32 R4, R132, R136.reuse, R4 ;  /* 0x000000888404723c */ /* 0x0a0ff00000001804 */
[C---:B-1----:R-:W-:Y:S08]  /*2110*/  HMMA.16816.F32 R8, R140.reuse, R136, R8 ;  /* 0x000000888c08723c */ /* 0x042ff00000001808 */
[-C--:B------:R-:W-:Y:S01]  /*2120*/  HMMA.16816.F32 R12, R140, R138.reuse, R12 ;  /* 0x0000008a8c0c723c */ /* 0x080fe2000000180c */
[----:B------:R-:W1:Y:S07]  /*2130*/  LDSM.16.M88.4 R140, [R2+0x9080] ;  /* 0x00908000028c783b */ /* 0x000e6e0000000200 */
[----:B------:R-:W-:Y:S01]  /*2140*/  HMMA.16816.F32 R16, R132, R138, R16 ;  /* 0x0000008a8410723c */ /* 0x000fe20000001810 */
[----:B------:R-:W-:Y:S06]  /*2150*/  LDSM.16.M88.4 R132, [R3+0x8080] ;  /* 0x008080000384783b */ /* 0x000fec0000000200 */
[----:B------:R-:W5:Y:S01]  /*2160*/  LDSM.16.M88.4 R136, [R225+0x2080] ;  /* 0x00208000e188783b */ /* 0x000f620000000200 */
[-C--:B--2---:R-:W-:Y:S08]  /*2170*/  HMMA.16816.F32 R4, R20, R144.reuse, R4 ;  /* 0x000000901404723c */ /* 0x084ff00000001804 */
[C---:B---3--:R-:W-:Y:S08]  /*2180*/  HMMA.16816.F32 R8, R32.reuse, R144, R8 ;  /* 0x000000902008723c */ /* 0x048ff00000001808 */
[-C--:B------:R-:W-:Y:S01]  /*2190*/  HMMA.16816.F32 R12, R32, R146.reuse, R12 ;  /* 0x00000092200c723c */ /* 0x080fe2000000180c */
[----:B------:R-:W2:Y:S07]  /*21a0*/  LDSM.16.M88.4 R32, [R3+0x9080] ;  /* 0x009080000320783b */ /* 0x000eae0000000200 */
[----:B------:R-:W-:Y:S01]  /*21b0*/  HMMA.16816.F32 R16, R20, R146, R16 ;  /* 0x000000921410723c */ /* 0x000fe20000001810 */
[----:B------:R-:W-:Y:S06]  /*21c0*/  LDSM.16.M88.4 R20, [R221+0x8080] ;  /* 0x00808000dd14783b */ /* 0x000fec0000000200 */
[----:B------:R-:W3:Y:S01]  /*21d0*/  LDSM.16.M88.4 R144, [R227+0x2080] ;  /* 0x00208000e390783b */ /* 0x000ee20000000200 */
[-C--:B----4-:R-:W-:Y:S08]  /*21e0*/  HMMA.16816.F32 R4, R24, R28.reuse, R4 ;  /* 0x0000001c1804723c */ /* 0x090ff00000001804 */
[C---:B-1----:R-:W-:Y:S08]  /*21f0*/  HMMA.16816.F32 R8, R140.reuse, R28, R8 ;  /* 0x0000001c8c08723c */ /* 0x042ff00000001808 */
[-C--:B------:R-:W-:Y:S01]  /*2200*/  HMMA.16816.F32 R12, R140, R30.reuse, R12 ;  /* 0x0000001e8c0c723c */ /* 0x080fe2000000180c */
[----:B------:R-:W1:Y:S07]  /*2210*/  LDSM.16.M88.4 R140, [R221+0x9080] ;  /* 0x00908000dd8c783b */ /* 0x000e6e0000000200 */
[----:B------:R-:W-:Y:S01]  /*2220*/  HMMA.16816.F32 R16, R24, R30, R16 ;  /* 0x0000001e1810723c */ /* 0x000fe20000001810 */
[----:B------:R-:W-:Y:S06]  /*2230*/  LDSM.16.M88.4 R24, [R220+0x8080] ;  /* 0x00808000dc18783b */ /* 0x000fec0000000200 */
[----:B------:R-:W4:Y:S01]  /*2240*/  LDSM.16.M88.4 R28, [R226+0x2080] ;  /* 0x00208000e21c783b */ /* 0x000f220000000200 */
[-C--:B-----5:R-:W-:Y:S08]  /*2250*/  HMMA.16816.F32 R4, R132, R136.reuse, R4 ;  /* 0x000000888404723c */ /* 0x0a0ff00000001804 */
[C---:B--2---:R-:W-:Y:S08]  /*2260*/  HMMA.16816.F32 R8, R32.reuse, R136, R8 ;  /* 0x000000882008723c */ /* 0x044ff00000001808 */
[-C--:B------:R-:W-:Y:S01]  /*2270*/  HMMA.16816.F32 R12, R32, R138.reuse, R12 ;  /* 0x0000008a200c723c */ /* 0x080fe2000000180c */
[----:B------:R-:W2:Y:S07]  /*2280*/  LDSM.16.M88.4 R32, [R220+0x9080] ;  /* 0x00908000dc20783b */ /* 0x000eae0000000200 */
[----:B------:R-:W-:Y:S01]  /*2290*/  HMMA.16816.F32 R16, R132, R138, R16 ;  /* 0x0000008a8410723c */ /* 0x000fe20000001810 */
[----:B------:R-:W-:Y:S06]  /*22a0*/  LDSM.16.M88.4 R132, [R2+0xa080] ;  /* 0x00a080000284783b */ /* 0x000fec0000000200 */
[----:B------:R-:W5:Y:S01]  /*22b0*/  LDSM.16.M88.4 R136, [R224+0x4080] ;  /* 0x00408000e088783b */ /* 0x000f620000000200 */
[-C--:B---3--:R-:W-:Y:S08]  /*22c0*/  HMMA.16816.F32 R4, R20, R144.reuse, R4 ;  /* 0x000000901404723c */ /* 0x088ff00000001804 */
[C---:B-1----:R-:W-:Y:S08]  /*22d0*/  HMMA.16816.F32 R8, R140.reuse, R144, R8 ;  /* 0x000000908c08723c */ /* 0x042ff00000001808 */
[-C--:B------:R-:W-:Y:S01]  /*22e0*/  HMMA.16816.F32 R12, R140, R146.reuse, R12 ;  /* 0x000000928c0c723c */ /* 0x080fe2000000180c */
[----:B------:R-:W1:Y:S07]  /*22f0*/  LDSM.16.M88.4 R140, [R2+0xb080] ;  /* 0x00b08000028c783b */ /* 0x000e6e0000000200 */
[----:B------:R-:W-:Y:S01]  /*2300*/  HMMA.16816.F32 R16, R20, R146, R16 ;  /* 0x000000921410723c */ /* 0x000fe20000001810 */
[----:B------:R-:W-:Y:S06]  /*2310*/  LDSM.16.M88.4 R20, [R3+0xa080] ;  /* 0x00a080000314783b */ /* 0x000fec0000000200 */
[----:B------:R-:W3:Y:S01]  /*2320*/  LDSM.16.M88.4 R144, [R225+0x4080] ;  /* 0x00408000e190783b */ /* 0x000ee20000000200 */
[-C--:B----4-:R-:W-:Y:S08]  /*2330*/  HMMA.16816.F32 R4, R24, R28.reuse, R4 ;  /* 0x0000001c1804723c */ /* 0x090ff00000001804 */
[C---:B--2---:R-:W-:Y:S08]  /*2340*/  HMMA.16816.F32 R8, R32.reuse, R28, R8 ;  /* 0x0000001c2008723c */ /* 0x044ff00000001808 */
[-C--:B------:R-:W-:Y:S01]  /*2350*/  HMMA.16816.F32 R12, R32, R30.reuse, R12 ;  /* 0x0000001e200c723c */ /* 0x080fe2000000180c */
[----:B------:R-:W-:Y:S07]  /*2360*/  LDSM.16.M88.4 R32, [R227+0x4080] ;  /* 0x00408000e320783b */ /* 0x000fee0000000200 */
[----:B------:R-:W-:Y:S01]  /*2370*/  HMMA.16816.F32 R16, R24, R30, R16 ;  /* 0x0000001e1810723c */ /* 0x000fe20000001810 */
[----:B------:R-:W2:Y:S06]  /*2380*/  LDSM.16.M88.4 R24, [R3+0xb080] ;  /* 0x00b080000318783b */ /* 0x000eac0000000200 */
[----:B------:R-:W4:Y:S01]  /*2390*/  LDSM.16.M88.4 R28, [R221+0xa080] ;  /* 0x00a08000dd1c783b */ /* 0x000f220000000200 */
[-C--:B-----5:R-:W-:Y:S08]  /*23a0*/  HMMA.16816.F32 R4, R132, R136.reuse, R4 ;  /* 0x000000888404723c */ /* 0x0a0ff00000001804 */
[C---:B-1----:R-:W-:Y:S08]  /*23b0*/  HMMA.16816.F32 R8, R140.reuse, R136, R8 ;  /* 0x000000888c08723c */ /* 0x042ff00000001808 */
[-C--:B------:R-:W-:Y:S08]  /*23c0*/  HMMA.16816.F32 R12, R140, R138.reuse, R12 ;  /* 0x0000008a8c0c723c */ /* 0x080ff0000000180c */
[----:B------:R-:W-:Y:S01]  /*23d0*/  HMMA.16816.F32 R16, R132, R138, R16 ;  /* 0x0000008a8410723c */ /* 0x000fe20000001810 */
[----:B------:R-:W1:Y:S06]  /*23e0*/  LDSM.16.M88.4 R132, [R221+0xb080] ;  /* 0x00b08000dd84783b */ /* 0x000e6c0000000200 */
[----:B------:R-:W-:Y:S01]  /*23f0*/  LDSM.16.M88.4 R136, [R226+0x4080] ;  /* 0x00408000e288783b */ /* 0x000fe20000000200 */
[-C--:B---3--:R-:W-:Y:S08]  /*2400*/  HMMA.16816.F32 R4, R20, R144.reuse, R4 ;  /* 0x000000901404723c */ /* 0x088ff00000001804 */
[C---:B--2---:R-:W-:Y:S08]  /*2410*/  HMMA.16816.F32 R8, R24.reuse, R144, R8 ;  /* 0x000000901808723c */ /* 0x044ff00000001808 */
[-C--:B------:R-:W-:Y:S01]  /*2420*/  HMMA.16816.F32 R12, R24, R146.reuse, R12 ;  /* 0x00000092180c723c */ /* 0x080fe2000000180c */
[----:B------:R-:W2:Y:S07]  /*2430*/  LDSM.16.M88.4 R24, [R220+0xa080] ;  /* 0x00a08000dc18783b */ /* 0x000eae0000000200 */
[----:B------:R-:W-:Y:S01]  /*2440*/  HMMA.16816.F32 R16, R20, R146, R16 ;  /* 0x000000921410723c */ /* 0x000fe20000001810 */
[----:B------:R-:W3:Y:S01]  /*2450*/  LDSM.16.M88.4 R20, [R220+0xb080] ;  /* 0x00b08000dc14783b */ /* 0x000ee20000000200 */
[----:B------:R-:W-:Y:S05]  /*2460*/  DEPBAR.LE SB0, 0x0 ;  /* 0x000080000000791a */ /* 0x000fea0000000000 */
[----:B------:R-:W-:Y:S01]  /*2470*/  BAR.SYNC.DEFER_BLOCKING 0x0 ;  /* 0x0000000000007b1d */ /* 0x000fe20000010000 */
[-C--:B----4-:R-:W-:Y:S08]  /*2480*/  HMMA.16816.F32 R4, R28, R32.reuse, R4 ;  /* 0x000000201c04723c */ /* 0x090ff00000001804 */
[C---:B-1----:R-:W-:Y:S08]  /*2490*/  HMMA.16816.F32 R8, R132.reuse, R32, R8 ;  /* 0x000000208408723c */ /* 0x042ff00000001808 */
[-C--:B------:R-:W-:Y:S01]  /*24a0*/  HMMA.16816.F32 R12, R132, R34.reuse, R12 ;  /* 0x00000022840c723c */ /* 0x080fe2000000180c */
[----:B------:R-:W1:Y:S07]  /*24b0*/  LDSM.16.M88.4 R140, [R2+0xc080] ;  /* 0x00c08000028c783b */ /* 0x000e6e0000000200 */
[----:B------:R-:W-:Y:S01]  /*24c0*/  HMMA.16816.F32 R16, R28, R34, R16 ;  /* 0x000000221c10723c */ /* 0x000fe20000001810 */
[----:B------:R-:W4:Y:S07]  /*24d0*/  LDSM.16.M88.4 R144, [R2+0xd080] ;  /* 0x00d080000290783b */ /* 0x000f2e0000000200 */
[-C--:B--2---:R-:W-:Y:S01]  /*24e0*/  HMMA.16816.F32 R4, R24, R136.reuse, R4 ;  /* 0x000000881804723c */ /* 0x084fe20000001804 */
[----:B------:R-:W2:Y:S07]  /*24f0*/  LDSM.16.M88.4 R132, [R3+0xc080] ;  /* 0x00c080000384783b */ /* 0x000eae0000000200 */
[C---:B---3--:R-:W-:Y:S01]  /*2500*/  HMMA.16816.F32 R8, R20.reuse, R136, R8 ;  /* 0x000000881408723c */ /* 0x048fe20000001808 */
[----:B------:R-:W3:Y:S07]  /*2510*/  LDSM.16.M88.4 R156, [R3+0xd080] ;  /* 0x00d08000039c783b */ /* 0x000eee0000000200 */
[-C--:B------:R-:W-:Y:S08]  /*2520*/  HMMA.16816.F32 R12, R20, R138.reuse, R12 ;  /* 0x0000008a140c723c */ /* 0x080ff0000000180c */
[----:B------:R-:W-:Y:S01]  /*2530*/  HMMA.16816.F32 R16, R24, R138, R16 ;  /* 0x0000008a1810723c */ /* 0x000fe20000001810 */
[----:B------:R-:W5:Y:S03]  /*2540*/  LDSM.16.M88.4 R136, [R221+0xc080] ;  /* 0x00c08000dd88783b */ /* 0x000f660000000200 */
[----:B------:R-:W-:Y:S02]  /*2550*/  FMUL.FTZ R4, R4, c[0x0][0x2b4] ;  /* 0x0000ad0004047a20 */ /* 0x000fe40000410000 */
[----:B------:R-:W-:Y:S02]  /*2560*/  FMUL.FTZ R5, R5, c[0x0][0x2b4] ;  /* 0x0000ad0005057a20 */ /* 0x000fe40000410000 */
[-C--:B-1----:R-:W-:Y:S01]  /*2570*/  HMMA.16816.F32 R20, R140, R148.reuse, RZ ;  /* 0x000000948c14723c */ /* 0x082fe200000018ff */
[----:B------:R-:W1:Y:S03]  /*2580*/  MUFU.TANH R206, R4 ;  /* 0x0000000400ce7308 */ /* 0x000e660000002400 */
[----:B------:R-:W-:Y:S02]  /*2590*/  FMUL.FTZ R6, R6, c[0x0][0x2b4] ;  /* 0x0000ad0006067a20 */ /* 0x000fe40000410000 */
[----:B------:R-:W-:Y:S02]  /*25a0*/  FMUL.FTZ R7, R7, c[0x0][0x2b4] ;  /* 0x0000ad0007077a20 */ /* 0x000fe40000410000 */
[C---:B----4-:R-:W-:Y:S03]  /*25b0*/  HMMA.16816.F32 R24, R144.reuse, R148, RZ ;  /* 0x000000949018723c */ /* 0x050fe600000018ff */
[----:B------:R-:W4:Y:S01]  /*25c0*/  MUFU.TANH R204, R5 ;  /* 0x0000000500cc7308 */ /* 0x000f220000002400 */
[----:B------:R-:W-:Y:S02]  /*25d0*/  FMUL.FTZ R8, R8, c[0x0][0x2b4] ;  /* 0x0000ad0008087a20 */ /* 0x000fe40000410000 */
[----:B------:R-:W-:Y:S02]  /*25e0*/  FMUL.FTZ R9, R9, c[0x0][0x2b4] ;  /* 0x0000ad0009097a20 */ /* 0x000fe40000410000 */
[-C--:B------:R-:W-:Y:S01]  /*25f0*/  HMMA.16816.F32 R28, R144, R150.reuse, RZ ;  /* 0x00000096901c723c */ /* 0x080fe200000018ff */
[----:B------:R-:W1:Y:S03]  /*2600*/  LDSM.16.M88.4 R144, [R221+0xd080] ;  /* 0x00d08000dd90783b */ /* 0x000e660000000200 */
[----:B------:R-:W-:Y:S01]  /*2610*/  FMUL.FTZ R10, R10, c[0x0][0x2b4] ;  /* 0x0000ad000a0a7a20 */ /* 0x000fe20000410000 */
[----:B------:R-:W1:Y:S01]  /*2620*/  MUFU.TANH R205, R6 ;  /* 0x0000000600cd7308 */ /* 0x000e620000002400 */
[----:B------:R-:W-:Y:S02]  /*2630*/  FMUL.FTZ R11, R11, c[0x0][0x2b4] ;  /* 0x0000ad000b0b7a20 */ /* 0x000fe40000410000 */
[----:B------:R-:W-:Y:S01]  /*2640*/  HMMA.16816.F32 R32, R140, R150, RZ ;  /* 0x000000968c20723c */ /* 0x000fe200000018ff */
[----:B------:R-:W1:Y:S03]  /*2650*/  LDSM.16.M88.4 R140, [R220+0xc080] ;  /* 0x00c08000dc8c783b */ /* 0x000e660000000200 */
[----:B------:R-:W-:Y:S02]  /*2660*/  FMUL.FTZ R12, R12, c[0x0][0x2b4] ;  /* 0x0000ad000c0c7a20 */ /* 0x000fe40000410000 */
[----:B------:R-:W-:Y:S01]  /*2670*/  FMUL.FTZ R13, R13, c[0x0][0x2b4] ;  /* 0x0000ad000d0d7a20 */ /* 0x000fe20000410000 */
[----:B------:R4:W-:Y:S01]  /*2680*/  MUFU.TANH R207, R7 ;  /* 0x0000000700cf7308 */ /* 0x0009e20000002400 */
[-C--:B--2---:R-:W-:Y:S05]  /*2690*/  HMMA.16816.F32 R20, R132, R152.reuse, R20 ;  /* 0x000000988414723c */ /* 0x084fea0000001814 */
[----:B------:R-:W-:Y:S02]  /*26a0*/  FMUL.FTZ R14, R14, c[0x0][0x2b4] ;  /* 0x0000ad000e0e7a20 */ /* 0x000fe40000410000 */
[----:B------:R-:W-:Y:S01]  /*26b0*/  FMUL.FTZ R15, R15, c[0x0][0x2b4] ;  /* 0x0000ad000f0f7a20 */ /* 0x000fe20000410000 */
[C---:B---3--:R-:W-:Y:S04]  /*26c0*/  HMMA.16816.F32 R24, R156.reuse, R152, R24 ;  /* 0x000000989c18723c */ /* 0x048fe80000001818 */
[----:B------:R-:W-:Y:S02]  /*26d0*/  FMUL.FTZ R17, R17, c[0x0][0x2b4] ;  /* 0x0000ad0011117a20 */ /* 0x000fe40000410000 */
[----:B------:R-:W-:Y:S02]  /*26e0*/  FMUL.FTZ R18, R18, c[0x0][0x2b4] ;  /* 0x0000ad0012127a20 */ /* 0x000fe40000410000 */
[-C--:B------:R-:W-:Y:S01]  /*26f0*/  HMMA.16816.F32 R28, R156, R154.reuse, R28 ;  /* 0x0000009a9c1c723c */ /* 0x080fe2000000181c */
[----:B------:R-:W2:Y:S03]  /*2700*/  LDSM.16.M88.4 R156, [R220+0xd080] ;  /* 0x00d08000dc9c783b */ /* 0x000ea60000000200 */
[----:B------:R-:W-:Y:S02]  /*2710*/  FMUL.FTZ R19, R19, c[0x0][0x2b4] ;  /* 0x0000ad0013137a20 */ /* 0x000fe40000410000 */
[----:B------:R-:W-:Y:S01]  /*2720*/  FMUL.FTZ R16, R16, c[0x0][0x2b4] ;  /* 0x0000ad0010107a20 */ /* 0x000fe20000410000 */
[----:B----4-:R-:W-:Y:S01]  /*2730*/  LDSM.16.M88.4 R4, [R220+0xe080] ;  /* 0x00e08000dc04783b */ /* 0x010fe20000000200 */
[----:B------:R-:W-:Y:S05]  /*2740*/  HMMA.16816.F32 R32, R132, R154, R32 ;  /* 0x0000009a8420723c */ /* 0x000fea0000001820 */
[----:B------:R-:W3:Y:S03]  /*2750*/  LDSM.16.M88.4 R132, [R2+0xe080] ;  /* 0x00e080000284783b */ /* 0x000ee60000000200 */
[-C--:B-----5:R-:W-:Y:S08]  /*2760*/  HMMA.16816.F32 R20, R136, R160.reuse, R20 ;  /* 0x000000a08814723c */ /* 0x0a0ff00000001814 */
[C---:B-1----:R-:W-:Y:S08]  /*2770*/  HMMA.16816.F32 R24, R144.reuse, R160, R24 ;  /* 0x000000a09018723c */ /* 0x042ff00000001818 */
[-C--:B------:R-:W-:Y:S01]  /*2780*/  HMMA.16816.F32 R28, R144, R162.reuse, R28 ;  /* 0x000000a2901c723c */ /* 0x080fe2000000181c */
[----:B------:R-:W1:Y:S07]  /*2790*/  LDSM.16.M88.4 R144, [R2+0xf080] ;  /* 0x00f080000290783b */ /* 0x000e6e0000000200 */
[----:B------:R-:W-:Y:S01]  /*27a0*/  HMMA.16816.F32 R32, R136, R162, R32 ;  /* 0x000000a28820723c */ /* 0x000fe20000001820 */
[----:B------:R-:W4:Y:S07]  /*27b0*/  LDSM.16.M88.4 R136, [R3+0xe080] ;  /* 0x00e080000388783b */ /* 0x000f2e0000000200 */
[-C--:B------:R-:W-:Y:S08]  /*27c0*/  HMMA.16816.F32 R20, R140, R164.reuse, R20 ;  /* 0x000000a48c14723c */ /* 0x080ff00000001814 */
[C---:B--2---:R-:W-:Y:S08]  /*27d0*/  HMMA.16816.F32 R24, R156.reuse, R164, R24 ;  /* 0x000000a49c18723c */ /* 0x044ff00000001818 */
[-C--:B------:R-:W-:Y:S01]  /*27e0*/  HMMA.16816.F32 R28, R156, R166.reuse, R28 ;  /* 0x000000a69c1c723c */ /* 0x080fe2000000181c */
[----:B------:R-:W2:Y:S07]  /*27f0*/  LDSM.16.M88.4 R156, [R3+0xf080] ;  /* 0x00f08000039c783b */ /* 0x000eae0000000200 */
[----:B------:R-:W-:Y:S01]  /*2800*/  HMMA.16816.F32 R32, R140, R166, R32 ;  /* 0x000000a68c20723c */ /* 0x000fe20000001820 */
[----:B------:R-:W5:Y:S07]  /*2810*/  LDSM.16.M88.4 R140, [R221+0xe080] ;  /* 0x00e08000dd8c783b */ /* 0x000f6e0000000200 */
[-C--:B---3--:R-:W-:Y:S08]  /*2820*/  HMMA.16816.F32 R20, R132, R168.reuse, R20 ;  /* 0x000000a88414723c */ /* 0x088ff00000001814 */
[C---:B-1----:R-:W-:Y:S08]  /*2830*/  HMMA.16816.F32 R24, R144.reuse, R168, R24 ;  /* 0x000000a89018723c */ /* 0x042ff00000001818 */
[-C--:B------:R-:W-:Y:S01]  /*2840*/  HMMA.16816.F32 R28, R144, R170.reuse, R28 ;  /* 0x000000aa901c723c */ /* 0x080fe2000000181c */
[----:B------:R-:W1:Y:S07]  /*2850*/  LDSM.16.M88.4 R144, [R221+0xf080] ;  /* 0x00f08000dd90783b */ /* 0x000e6e0000000200 */
[----:B------:R-:W-:Y:S01]  /*2860*/  HMMA.16816.F32 R32, R132, R170, R32 ;  /* 0x000000aa8420723c */ /* 0x000fe20000001820 */
[----:B------:R-:W3:Y:S07]  /*2870*/  LDSM.16.M88.4 R132, [R220+0xf080] ;  /* 0x00f08000dc84783b */ /* 0x000eee0000000200 */
[-C--:B----4-:R-:W-:Y:S08]  /*2880*/  HMMA.16816.F32 R20, R136, R172.reuse, R20 ;  /* 0x000000ac8814723c */ /* 0x090ff00000001814 */
[C---:B--2---:R-:W-:Y:S08]  /*2890*/  HMMA.16816.F32 R24, R156.reuse, R172, R24 ;  /* 0x000000ac9c18723c */ /* 0x044ff00000001818 */
[-C--:B------:R-:W-:Y:S01]  /*28a0*/  HMMA.16816.F32 R28, R156, R174.reuse, R28 ;  /* 0x000000ae9c1c723c */ /* 0x080fe2000000181c */
[----:B------:R-:W2:Y:S07]  /*28b0*/  MUFU.TANH R157, R8 ;  /* 0x00000008009d7308 */ /* 0x000eae0000002400 */
[----:B------:R-:W-:Y:S01]  /*28c0*/  HMMA.16816.F32 R32, R136, R174, R32 ;  /* 0x000000ae8820723c */ /* 0x000fe20000001820 */
[----:B------:R-:W4:Y:S02]  /*28d0*/  LDSM.16.M88.4 R136, [R2+0x10080] ;  /* 0x010080000288783b */ /* 0x000f240000000200 */
[----:B------:R-:W-:Y:S05]  /*28e0*/  MUFU.TANH R156, R9 ;  /* 0x00000009009c7308 */ /* 0x000fea0000002400 */
[-C--:B-----5:R-:W-:Y:S05]  /*28f0*/  HMMA.16816.F32 R20, R140, R176.reuse, R20 ;  /* 0x000000b08c14723c */ /* 0x0a0fea0000001814 */
[----:B------:R-:W-:Y:S03]  /*2900*/  MUFU.TANH R158, R10 ;  /* 0x0000000a009e7308 */ /* 0x000fe60000002400 */
[C---:B-1----:R-:W-:Y:S08]  /*2910*/  HMMA.16816.F32 R24, R144.reuse, R176, R24 ;  /* 0x000000b09018723c */ /* 0x042ff00000001818 */
[-C--:B------:R-:W-:Y:S01]  /*2920*/  HMMA.16816.F32 R28, R144, R178.reuse, R28 ;  /* 0x000000b2901c723c */ /* 0x080fe2000000181c */
[----:B------:R1:W-:Y:S07]  /*2930*/  MUFU.TANH R147, R11 ;  /* 0x0000000b00937308 */ /* 0x0003ee0000002400 */
[----:B------:R-:W-:Y:S03]  /*2940*/  HMMA.16816.F32 R32, R140, R178, R32 ;  /* 0x000000b28c20723c */ /* 0x000fe60000001820 */
[----:B------:R-:W-:Y:S05]  /*2950*/  MUFU.TANH R145, R12 ;  /* 0x0000000c00917308 */ /* 0x000fea0000002400 */
[-C--:B------:R-:W-:Y:S05]  /*2960*/  HMMA.16816.F32 R20, R4, R180.reuse, R20 ;  /* 0x000000b40414723c */ /* 0x080fea0000001814 */
[----:B------:R-:W-:Y:S03]  /*2970*/  MUFU.TANH R143, R13 ;  /* 0x0000000d008f7308 */ /* 0x000fe60000002400 */
[C---:B---3--:R-:W-:Y:S01]  /*2980*/  HMMA.16816.F32 R24, R132.reuse, R180, R24 ;  /* 0x000000b48418723c */ /* 0x048fe20000001818 */
[----:B-1----:R-:W1:Y:S06]  /*2990*/  LDSM.16.M88.4 R8, [R2+0x11080] ;  /* 0x011080000208783b */ /* 0x002e6c0000000200 */
[----:B------:R-:W-:Y:S01]  /*29a0*/  MUFU.TANH R146, R14 ;  /* 0x0000000e00927308 */ /* 0x000fe20000002400 */
[-C--:B------:R-:W-:Y:S01]  /*29b0*/  HMMA.16816.F32 R28, R132, R182.reuse, R28 ;  /* 0x000000b6841c723c */ /* 0x080fe2000000181c */
[----:B------:R-:W3:Y:S07]  /*29c0*/  LDSM.16.M88.4 R132, [R3+0x10080] ;  /* 0x010080000384783b */ /* 0x000eee0000000200 */
[----:B------:R-:W-:Y:S01]  /*29d0*/  HMMA.16816.F32 R32, R4, R182, R32 ;  /* 0x000000b60420723c */ /* 0x000fe20000001820 */
[----:B------:R-:W5:Y:S01]  /*29e0*/  LDSM.16.M88.4 R4, [R3+0x11080] ;  /* 0x011080000304783b */ /* 0x000f620000000200 */
[----:B------:R2:W-:Y:S06]  /*29f0*/  MUFU.TANH R144, R15 ;  /* 0x0000000f00907308 */ /* 0x0005ec0000002400 */
[-C--:B----4-:R-:W-:Y:S04]  /*2a00*/  HMMA.16816.F32 R20, R136, R184.reuse, R20 ;  /* 0x000000b88814723c */ /* 0x090fe80000001814 */
[----:B------:R4:W3:Y:S10]  /*2a10*/  MUFU.TANH R140, R16 ;  /* 0x00000010008c7308 */ /* 0x0008f40000002400 */
[----:B------:R-:W3:Y:S01]  /*2a20*/  MUFU.TANH R141, R17 ;  /* 0x00000011008d7308 */ /* 0x000ee20000002400 */
[C---:B-1----:R-:W-:Y:S01]  /*2a30*/  HMMA.16816.F32 R24, R8.reuse, R184, R24 ;  /* 0x000000b80818723c */ /* 0x042fe20000001818 */
[----:B--2---:R-:W-:Y:S08]  /*2a40*/  LDSM.16.M88.4 R12, [R221+0x11080] ;  /* 0x01108000dd0c783b */ /* 0x004ff00000000200 */
[----:B------:R-:W1:Y:S01]  /*2a50*/  MUFU.TANH R142, R18 ;  /* 0x00000012008e7308 */ /* 0x000e620000002400 */
[-C--:B------:R-:W-:Y:S01]  /*2a60*/  HMMA.16816.F32 R28, R8, R186.reuse, R28 ;  /* 0x000000ba081c723c */ /* 0x080fe2000000181c */
[----:B------:R-:W2:Y:S02]  /*2a70*/  LDSM.16.M88.4 R8, [R221+0x10080] ;  /* 0x01008000dd08783b */ /* 0x000ea40000000200 */
[----:B----4-:R-:W-:Y:S05]  /*2a80*/  FSEL R16, R206, -INF , P0 ;  /* 0xff800000ce107808 */ /* 0x010fea0000000000 */
[----:B------:R-:W-:Y:S01]  /*2a90*/  HMMA.16816.F32 R32, R136, R186, R32 ;  /* 0x000000ba8820723c */ /* 0x000fe20000001820 */
[----:B------:R-:W4:Y:S03]  /*2aa0*/  MUFU.TANH R139, R19 ;  /* 0x00000013008b7308 */ /* 0x000f260000002400 */
[--C-:B------:R-:W-:Y:S03]  /*2ab0*/  FFMA.FTZ R16, R16, c[0x0][0x29c], -R200.reuse ;  /* 0x0000a70010107a23 */ /* 0x100fe600000108c8 */
[----:B------:R-:W-:Y:S01]  /*2ac0*/  FSEL R136, R204, -INF , P6 ;  /* 0xff800000cc887808 */ /* 0x000fe20003000000 */
[-C--:B---3--:R-:W-:Y:S03]  /*2ad0*/  HMMA.16816.F32 R20, R132, R188.reuse, R20 ;  /* 0x000000bc8414723c */ /* 0x088fe60000001814 */
[----:B------:R3:W1:Y:S02]  /*2ae0*/  MUFU.EX2 R137, R16 ;  /* 0x0000001000897308 */ /* 0x0006640000000800 */
[----:B------:R-:W-:Y:S03]  /*2af0*/  FFMA.FTZ R136, R136, c[0x0][0x29c], -R200 ;  /* 0x0000a70088887a23 */ /* 0x000fe600000108c8 */
[C---:B-----5:R-:W-:Y:S05]  /*2b00*/  HMMA.16816.F32 R24, R4.reuse, R188, R24 ;  /* 0x000000bc0418723c */ /* 0x060fea0000001818 */
[----:B------:R-:W5:Y:S03]  /*2b10*/  MUFU.EX2 R136, R136 ;  /* 0x0000008800887308 */ /* 0x000f660000000800 */
[-C--:B------:R-:W-:Y:S01]  /*2b20*/  HMMA.16816.F32 R28, R4, R190.reuse, R28 ;  /* 0x000000be041c723c */ /* 0x080fe2000000181c */
[----:B------:R-:W1:Y:S07]  /*2b30*/  LDSM.16.M88.4 R4, [R220+0x10080] ;  /* 0x01008000dc04783b */ /* 0x000e6e0000000200 */
[----:B------:R-:W-:Y:S04]  /*2b40*/  HMMA.16816.F32 R32, R132, R190, R32 ;  /* 0x000000be8420723c */ /* 0x000fe80000001820 */
[----:B---3--:R-:W-:Y:S03]  /*2b50*/  FSEL R16, R205, -INF , P0 ;  /* 0xff800000cd107808 */ /* 0x008fe60000000000 */
[----:B------:R-:W-:Y:S01]  /*2b60*/  FSEL R134, R157, -INF , P0 ;  /* 0xff8000009d867808 */ /* 0x000fe20000000000 */
[-C--:B--2---:R-:W-:Y:S05]  /*2b70*/  HMMA.16816.F32 R20, R8, R192.reuse, R20 ;  /* 0x000000c00814723c */ /* 0x084fea0000001814 */
[--C-:B------:R-:W-:Y:S01]  /*2b80*/  FFMA.FTZ R138, R16, c[0x0][0x29c], -R201.reuse ;  /* 0x0000a700108a7a23 */ /* 0x100fe200000108c9 */
[----:B------:R-:W-:Y:S01]  /*2b90*/  FSEL R132, R207, -INF , P6 ;  /* 0xff800000cf847808 */ /* 0x000fe20003000000 */
[----:B------:R-:W2:Y:S01]  /*2ba0*/  LDSM.16.M88.4 R16, [R220+0x11080] ;  /* 0x01108000dc10783b */ /* 0x000ea20000000200 */
[C---:B------:R-:W-:Y:S01]  /*2bb0*/  HMMA.16816.F32 R24, R12.reuse, R192, R24 ;  /* 0x000000c00c18723c */ /* 0x040fe20000001818 */
[----:B------:R-:W-:Y:S03]  /*2bc0*/  MUFU.EX2 R133, R138 ;  /* 0x0000008a00857308 */ /* 0x000fe60000000800 */
[--C-:B------:R-:W-:Y:S02]  /*2bd0*/  FFMA.FTZ R134, R134, c[0x0][0x29c], -R202.reuse ;  /* 0x0000a70086867a23 */ /* 0x100fe400000108ca */
[----:B------:R-:W-:Y:S02]  /*2be0*/  FFMA.FTZ R132, R132, c[0x0][0x29c], -R201 ;  /* 0x0000a70084847a23 */ /* 0x000fe400000108c9 */
[-C--:B------:R-:W-:Y:S01]  /*2bf0*/  HMMA.16816.F32 R28, R12, R194.reuse, R28 ;  /* 0x000000c20c1c723c */ /* 0x080fe2000000181c */
[----:B------:R-:W3:Y:S02]  /*2c00*/  LDS R12, [R233.X4+0x12180] ;  /* 0x01218000e90c7984 */ /* 0x000ee40000004800 */
[----:B------:R-:W-:Y:S01]  /*2c10*/  MUFU.EX2 R13, R134 ;  /* 0x00000086000d7308 */ /* 0x000fe20000000800 */
[----:B------:R-:W-:Y:S03]  /*2c20*/  FFMA.FTZ R135, -R140, R140, 1 ;  /* 0x3f8000008c877423 */ /* 0x000fe6000001018c */
[----:B------:R-:W-:Y:S01]  /*2c30*/  FSEL R14, R156, -INF , P6 ;  /* 0xff8000009c0e7808 */ /* 0x000fe20003000000 */
[----:B------:R-:W-:Y:S04]  /*2c40*/  HMMA.16816.F32 R32, R8, R194, R32 ;  /* 0x000000c20820723c */ /* 0x000fe80000001820 */
[----:B------:R-:W-:Y:S01]  /*2c50*/  FFMA.FTZ R14, R14, c[0x0][0x29c], -R202 ;  /* 0x0000a7000e0e7a23 */ /* 0x000fe200000108ca */
[----:B------:R-:W-:Y:S01]  /*2c60*/  MUFU.EX2 R132, R132 ;  /* 0x0000008400847308 */ /* 0x000fe20000000800 */
[----:B------:R-:W-:Y:S01]  /*2c70*/  FFMA.FTZ R15, -R206, R206, 1 ;  /* 0x3f800000ce0f7423 */ /* 0x000fe200000101ce */
[----:B------:R-:W-:Y:S01]  /*2c80*/  FSEL R8, R158, -INF , P0 ;  /* 0xff8000009e087808 */ /* 0x000fe20000000000 */
[-C--:B-1----:R-:W-:Y:S01]  /*2c90*/  HMMA.16816.F32 R20, R4, R196.reuse, R20 ;  /* 0x000000c40414723c */ /* 0x082fe20000001814 */
[----:B------:R-:W-:Y:S04]  /*2ca0*/  PLOP3.LUT P0, PT, PT, PT, UP0, 0x80, 0x0 ;  /* 0x000000000000781c */ /* 0x000fe80003f0f008 */
[----:B------:R-:W-:Y:S01]  /*2cb0*/  FFMA.FTZ R8, R8, c[0x0][0x29c], -R203 ;  /* 0x0000a70008087a23 */ /* 0x000fe200000108cb */
[----:B------:R-:W-:Y:S01]  /*2cc0*/  FSEL R10, R141, -INF , P4 ;  /* 0xff8000008d0a7808 */ /* 0x000fe20002000000 */
[----:B------:R1:W-:Y:S01]  /*2cd0*/  MUFU.EX2 R11, R14 ;  /* 0x0000000e000b7308 */ /* 0x0003e20000000800 */
[C---:B--2---:R-:W-:Y:S09]  /*2ce0*/  HMMA.16816.F32 R24, R16.reuse, R196, R24 ;  /* 0x000000c41018723c */ /* 0x044ff20000001818 */
[----:B------:R2:W-:Y:S01]  /*2cf0*/  MUFU.EX2 R138, R8 ;  /* 0x00000008008a7308 */ /* 0x0005e20000000800 */
[-C--:B------:R-:W-:Y:S06]  /*2d00*/  HMMA.16816.F32 R28, R16, R198.reuse, R28 ;  /* 0x000000c6101c723c */ /* 0x080fec000000181c */
[--C-:B---3--:R-:W-:Y:S02]  /*2d10*/  FADD.FTZ R20, R20, -R12.reuse ;  /* 0x8000000c14147221 */ /* 0x108fe40000010000 */
[----:B------:R-:W-:Y:S01]  /*2d20*/  FADD.FTZ R21, R21, -R12 ;  /* 0x8000000c15157221 */ /* 0x000fe20000010000 */
[----:B------:R-:W-:Y:S04]  /*2d30*/  HMMA.16816.F32 R32, R4, R198, R32 ;  /* 0x000000c60420723c */ /* 0x000fe80000001820 */
[----:B-1----:R-:W-:Y:S01]  /*2d40*/  FFMA.FTZ R14, R10, c[0x0][0x29c], -R200 ;  /* 0x0000a7000a0e7a23 */ /* 0x002fe200000108c8 */
[----:B------:R-:W-:Y:S01]  /*2d50*/  FSEL R10, R142, -INF , P5 ;  /* 0xff8000008e0a7808 */ /* 0x000fe20002800000 */
[----:B------:R-:W-:Y:S01]  /*2d60*/  FFMA.FTZ R19, -R204, R204, 1 ;  /* 0x3f800000cc137423 */ /* 0x000fe200000101cc */
[----:B------:R-:W-:Y:S01]  /*2d70*/  FSEL R7, R143, -INF , P4 ;  /* 0xff8000008f077808 */ /* 0x000fe20002000000 */
[----:B------:R1:W3:Y:S01]  /*2d80*/  MUFU.EX2 R4, R14 ;  /* 0x0000000e00047308 */ /* 0x0002e20000000800 */
[----:B----4-:R-:W-:Y:S03]  /*2d90*/  FSEL R5, R139, -INF , P4 ;  /* 0xff8000008b057808 */ /* 0x010fe60002000000 */
[----:B--2---:R-:W-:Y:S01]  /*2da0*/  FSEL R8, R140, -INF , P5 ;  /* 0xff8000008c087808 */ /* 0x004fe20002800000 */
[--C-:B------:R-:W-:Y:S01]  /*2db0*/  FFMA.FTZ R10, R10, c[0x0][0x29c], -R201.reuse ;  /* 0x0000a7000a0a7a23 */ /* 0x100fe200000108c9 */
[----:B------:R-:W-:Y:S01]  /*2dc0*/  FSEL R6, R145, -INF , P5 ;  /* 0xff80000091067808 */ /* 0x000fe20002800000 */
[----:B------:R-:W-:Y:S02]  /*2dd0*/  FFMA.FTZ R134, R7, c[0x0][0x29c], -R202 ;  /* 0x0000a70007867a23 */ /* 0x000fe400000108ca */
[----:B------:R-:W-:Y:S01]  /*2de0*/  FFMA.FTZ R8, R8, c[0x0][0x29c], -R200 ;  /* 0x0000a70008087a23 */ /* 0x000fe200000108c8 */
[----:B------:R2:W-:Y:S01]  /*2df0*/  MUFU.EX2 R7, R10 ;  /* 0x0000000a00077308 */ /* 0x0005e20000000800 */
[----:B------:R-:W-:Y:S02]  /*2e00*/  FFMA.FTZ R16, R5, c[0x0][0x29c], -R201 ;  /* 0x0000a70005107a23 */ /* 0x000fe400000108c9 */
[----:B------:R-:W4:Y:S01]  /*2e10*/  LDS R5, [R233.X4+0x12200] ;  /* 0x01220000e9057984 */ /* 0x000f220000004800 */
[----:B------:R-:W-:Y:S01]  /*2e20*/  FFMA.FTZ R17, R6, c[0x0][0x29c], -R202 ;  /* 0x0000a70006117a23 */ /* 0x000fe200000108ca */
[----:B------:R-:W-:Y:S01]  /*2e30*/  FSEL R6, R146, -INF , P5 ;  /* 0xff80000092067808 */ /* 0x000fe20002800000 */
[--C-:B------:R-:W-:Y:S04]  /*2e40*/  FADD.FTZ R33, R33, -R12.reuse ;  /* 0x8000000c21217221 */ /* 0x100fe80000010000 */
[----:B------:R3:W3:Y:S01]  /*2e50*/  MUFU.EX2 R9, R8 ;  /* 0x0000000800097308 */ /* 0x0006e20000000800 */
[----:B-1----:R-:W-:Y:S01]  /*2e60*/  FMUL.FTZ R14, R137, R20 ;  /* 0x00000014890e7220 */ /* 0x002fe20000410000 */
[C---:B-----5:R-:W-:Y:S01]  /*2e70*/  F2FP.PACK_AB R20, R136.reuse, R137 ;  /* 0x000000898814723e */ /* 0x060fe200000000ff */
[----:B------:R-:W-:Y:S02]  /*2e80*/  FMUL.FTZ R136, R136, R21 ;  /* 0x0000001588887220 */ /* 0x000fe40000410000 */
[----:B------:R-:W-:Y:S01]  /*2e90*/  FMUL.FTZ R15, R15, R14 ;  /* 0x0000000e0f0f7220 */ /* 0x000fe20000410000 */
[----:B------:R-:W-:Y:S01]  /*2ea0*/  FSEL R14, R144, -INF , P4 ;  /* 0xff800000900e7808 */ /* 0x000fe20002000000 */
[----:B------:R-:W-:Y:S02]  /*2eb0*/  FMUL.FTZ R19, R19, R136 ;  /* 0x0000008813137220 */ /* 0x000fe40000410000 */
[--C-:B------:R-:W-:Y:S01]  /*2ec0*/  FFMA.FTZ R136, R6, c[0x0][0x29c], -R203.reuse ;  /* 0x0000a70006887a23 */ /* 0x100fe200000108cb */
[----:B--2---:R-:W-:Y:S01]  /*2ed0*/  FSEL R10, R147, -INF , P6 ;  /* 0xff800000930a7808 */ /* 0x004fe20003000000 */
[----:B------:R-:W1:Y:S01]  /*2ee0*/  MUFU.EX2 R6, R16 ;  /* 0x0000001000067308 */ /* 0x000e620000000800 */
[----:B------:R-:W-:Y:S01]  /*2ef0*/  F2FP.PACK_AB R19, R19, R15 ;  /* 0x0000000f1313723e */ /* 0x000fe200000000ff */
[----:B---3--:R-:W-:Y:S02]  /*2f00*/  FMUL.FTZ R33, R4, R33 ;  /* 0x0000002104217220 */ /* 0x008fe40000410000 */
[----:B------:R-:W-:Y:S02]  /*2f10*/  FFMA.FTZ R21, R10, c[0x0][0x29c], -R203 ;  /* 0x0000a7000a157a23 */ /* 0x000fe400000108cb */
[----:B------:R-:W-:Y:S02]  /*2f20*/  FADD.FTZ R10, R32, -R12 ;  /* 0x8000000c200a7221 */ /* 0x000fe40000010000 */
[----:B------:R-:W-:Y:S01]  /*2f30*/  FFMA.FTZ R32, -R205, R205, 1 ;  /* 0x3f800000cd207423 */ /* 0x000fe200000101cd */
[----:B------:R-:W2:Y:S01]  /*2f40*/  LDS R8, [R233.X4+0x121a0] ;  /* 0x0121a000e9087984 */ /* 0x000ea20000004800 */
[----:B------:R-:W-:Y:S01]  /*2f50*/  FMUL.FTZ R10, R9, R10 ;  /* 0x0000000a090a7220 */ /* 0x000fe20000410000 */
[----:B------:R-:W-:Y:S01]  /*2f60*/  F2FP.PACK_AB R18, R4, R9 ;  /* 0x000000090412723e */ /* 0x000fe200000000ff */
[----:B------:R-:W-:Y:S01]  /*2f70*/  FFMA.FTZ R9, -R141, R141, 1 ;  /* 0x3f8000008d097423 */ /* 0x000fe2000001018d */
[----:B------:R3:W-:Y:S01]  /*2f80*/  MUFU.EX2 R15, R21 ;  /* 0x00000015000f7308 */ /* 0x0007e20000000800 */
[----:B------:R-:W-:Y:S02]  /*2f90*/  FMUL.FTZ R135, R135, R10 ;  /* 0x0000000a87877220 */ /* 0x000fe40000410000 */
[----:B------:R-:W-:Y:S02]  /*2fa0*/  FMUL.FTZ R33, R9, R33 ;  /* 0x0000002109217220 */ /* 0x000fe40000410000 */
[--C-:B----4-:R-:W-:Y:S02]  /*2fb0*/  FADD.FTZ R24, R24, -R5.reuse ;  /* 0x8000000518187221 */ /* 0x110fe40000010000 */
[--C-:B------:R-:W-:Y:S02]  /*2fc0*/  FADD.FTZ R25, R25, -R5.reuse ;  /* 0x8000000519197221 */ /* 0x100fe40000010000 */
[--C-:B------:R-:W-:Y:S01]  /*2fd0*/  FADD.FTZ R12, R28, -R5.reuse ;  /* 0x800000051c0c7221 */ /* 0x100fe20000010000 */
[----:B------:R4:W5:Y:S01]  /*2fe0*/  MUFU.EX2 R10, R17 ;  /* 0x00000011000a7308 */ /* 0x0009620000000800 */
[----:B-1----:R-:W-:Y:S01]  /*2ff0*/  F2FP.PACK_AB R16, R6, R7 ;  /* 0x000000070610723e */ /* 0x002fe200000000ff */
[----:B------:R-:W-:Y:S02]  /*3000*/  FADD.FTZ R5, R29, -R5 ;  /* 0x800000051d057221 */ /* 0x000fe40000010000 */
[----:B------:R-:W-:Y:S02]  /*3010*/  FFMA.FTZ R137, R14, c[0x0][0x29c], -R203 ;  /* 0x0000a7000e897a23 */ /* 0x000fe400000108cb */
[----:B------:R-:W-:Y:S04]  /*3020*/  FFMA.FTZ R14, -R156, R156, 1 ;  /* 0x3f8000009c0e7423 */ /* 0x000fe8000001019c */
[----:B------:R-:W1:Y:S01]  /*3030*/  MUFU.EX2 R9, R134 ;  /* 0x0000008600097308 */ /* 0x000e620000000800 */
[----:B---3--:R-:W-:Y:S01]  /*3040*/  FMUL.FTZ R21, R13, R24 ;  /* 0x000000180d157220 */ /* 0x008fe20000410000 */
[----:B----4-:R-:W-:Y:S01]  /*3050*/  F2FP.PACK_AB R17, R132, R133 ;  /* 0x000000858411723e */ /* 0x010fe200000000ff */
[----:B-----5:R-:W-:Y:S02]  /*3060*/  FMUL.FTZ R12, R10, R12 ;  /* 0x0000000c0a0c7220 */ /* 0x020fe40000410000 */
[--C-:B--2---:R-:W-:Y:S02]  /*3070*/  FADD.FTZ R4, R22, -R8.reuse ;  /* 0x8000000816047221 */ /* 0x104fe40000010000 */
[--C-:B------:R-:W-:Y:S02]  /*3080*/  FADD.FTZ R35, R35, -R8.reuse ;  /* 0x8000000823237221 */ /* 0x100fe40000010000 */
[----:B------:R-:W-:Y:S02]  /*3090*/  FMUL.FTZ R4, R133, R4 ;  /* 0x0000000485047220 */ /* 0x000fe40000410000 */
[----:B------:R-:W-:Y:S02]  /*30a0*/  FMUL.FTZ R6, R6, R35 ;  /* 0x0000002306067220 */ /* 0x000fe40000410000 */
[----:B------:R-:W-:Y:S02]  /*30b0*/  FFMA.FTZ R22, -R139, R139, 1 ;  /* 0x3f8000008b167423 */ /* 0x000fe4000001018b */
[--C-:B------:R-:W-:Y:S02]  /*30c0*/  FADD.FTZ R23, R23, -R8.reuse ;  /* 0x8000000817177221 */ /* 0x100fe40000010000 */
[----:B------:R-:W-:Y:S02]  /*30d0*/  FMUL.FTZ R32, R32, R4 ;  /* 0x0000000420207220 */ /* 0x000fe40000410000 */
[----:B------:R-:W2:Y:S01]  /*30e0*/  LDS R4, [R233.X4+0x12220] ;  /* 0x01222000e9047984 */ /* 0x000ea20000004800 */
[----:B------:R-:W-:Y:S02]  /*30f0*/  FMUL.FTZ R23, R132, R23 ;  /* 0x0000001784177220 */ /* 0x000fe40000410000 */
[----:B------:R-:W-:Y:S01]  /*3100*/  FMUL.FTZ R22, R22, R6 ;  /* 0x0000000616167220 */ /* 0x000fe20000410000 */
[----:B------:R-:W-:Y:S01]  /*3110*/  F2FP.PACK_AB R6, R11, R13 ;  /* 0x0000000d0b06723e */ /* 0x000fe200000000ff */
[----:B------:R-:W-:Y:S01]  /*3120*/  FFMA.FTZ R13, -R157, R157, 1 ;  /* 0x3f8000009d0d7423 */ /* 0x000fe2000001019d */
[----:B------:R-:W-:Y:S01]  /*3130*/  STS [R231+0x12280], R20 ;  /* 0x01228014e7007388 */ /* 0x000fe20000000800 */
[----:B------:R-:W-:Y:S02]  /*3140*/  FADD.FTZ R34, R34, -R8 ;  /* 0x8000000822227221 */ /* 0x000fe40000010000 */
[----:B------:R-:W-:Y:S02]  /*3150*/  FFMA.FTZ R8, -R207, R207, 1 ;  /* 0x3f800000cf087423 */ /* 0x000fe400000101cf */
[----:B------:R-:W-:Y:S01]  /*3160*/  FMUL.FTZ R11, R11, R25 ;  /* 0x000000190b0b7220 */ /* 0x000fe20000410000 */
[----:B------:R-:W-:Y:S01]  /*3170*/  STS [R231+0x12680], R17 ;  /* 0x01268011e7007388 */ /* 0x000fe20000000800 */
[----:B------:R-:W-:Y:S01]  /*3180*/  FMUL.FTZ R23, R8, R23 ;  /* 0x0000001708177220 */ /* 0x000fe20000410000 */
[----:B-1----:R-:W-:Y:S01]  /*3190*/  F2FP.PACK_AB R8, R9, R10 ;  /* 0x0000000a0908723e */ /* 0x002fe200000000ff */
[----:B------:R-:W-:Y:S02]  /*31a0*/  FMUL.FTZ R21, R13, R21 ;  /* 0x000000150d157220 */ /* 0x000fe40000410000 */
[----:B------:R-:W-:Y:S01]  /*31b0*/  FFMA.FTZ R10, -R145, R145, 1 ;  /* 0x3f800000910a7423 */ /* 0x000fe20000010191 */
[----:B------:R-:W-:Y:S01]  /*31c0*/  STS [R232], R18 ;  /* 0x00000012e8007388 */ /* 0x000fe20000000800 */
[----:B------:R-:W-:Y:S02]  /*31d0*/  FFMA.FTZ R13, -R143, R143, 1 ;  /* 0x3f8000008f0d7423 */ /* 0x000fe4000001018f */
[----:B------:R-:W-:Y:S02]  /*31e0*/  FMUL.FTZ R5, R9, R5 ;  /* 0x0000000509057220 */ /* 0x000fe40000410000 */
[----:B------:R-:W-:Y:S01]  /*31f0*/  FMUL.FTZ R14, R14, R11 ;  /* 0x0000000b0e0e7220 */ /* 0x000fe20000410000 */
[----:B------:R1:W-:Y:S01]  /*3200*/  STS [R232+0x400], R16 ;  /* 0x00040010e8007388 */ /* 0x0003e20000000800 */
[----:B------:R-:W-:Y:S01]  /*3210*/  FMUL.FTZ R11, R10, R12 ;  /* 0x0000000c0a0b7220 */ /* 0x000fe20000410000 */
[----:B------:R-:W-:Y:S01]  /*3220*/  MUFU.EX2 R9, R137 ;  /* 0x0000008900097308 */ /* 0x000fe20000000800 */
[----:B------:R-:W-:Y:S01]  /*3230*/  FMUL.FTZ R5, R13, R5 ;  /* 0x000000050d057220 */ /* 0x000fe20000410000 */
[----:B------:R-:W-:Y:S01]  /*3240*/  F2FP.PACK_AB R10, R23, R32 ;  /* 0x00000020170a723e */ /* 0x000fe200000000ff */
[----:B------:R-:W-:Y:S01]  /*3250*/  FMUL.FTZ R34, R7, R34 ;  /* 0x0000002207227220 */ /* 0x000fe20000410000 */
[----:B------:R3:W-:Y:S01]  /*3260*/  STS [R231+0x13280], R6 ;  /* 0x01328006e7007388 */ /* 0x0007e20000000800 */
[----:B------:R-:W-:Y:S01]  /*3270*/  FFMA.FTZ R7, -R142, R142, 1 ;  /* 0x3f8000008e077423 */ /* 0x000fe2000001018e */
[----:B------:R-:W-:Y:S02]  /*3280*/  F2FP.PACK_AB R11, R5, R11 ;  /* 0x0000000b050b723e */ /* 0x000fe400000000ff */
[----:B------:R-:W-:Y:S01]  /*3290*/  F2FP.PACK_AB R5, R15, R138 ;  /* 0x0000008a0f05723e */ /* 0x000fe200000000ff */
[----:B------:R-:W-:Y:S01]  /*32a0*/  FMUL.FTZ R34, R7, R34 ;  /* 0x0000002207227220 */ /* 0x000fe20000410000 */
[----:B------:R-:W-:Y:S01]  /*32b0*/  F2FP.PACK_AB R13, R33, R135 ;  /* 0x00000087210d723e */ /* 0x000fe200000000ff */
[----:B------:R-:W4:Y:S01]  /*32c0*/  MUFU.EX2 R7, R136 ;  /* 0x0000008800077308 */ /* 0x000f220000000800 */
[----:B------:R-:W-:Y:S01]  /*32d0*/  F2FP.PACK_AB R14, R14, R21 ;  /* 0x000000150e0e723e */ /* 0x000fe200000000ff */
[----:B------:R5:W-:Y:S01]  /*32e0*/  STS [R231+0x13680], R5 ;  /* 0x01368005e7007388 */ /* 0x000be20000000800 */
[--C-:B--2---:R-:W-:Y:S01]  /*32f0*/  FADD.FTZ R31, R31, -R4.reuse ;  /* 0x800000041f1f7221 */ /* 0x104fe20000010000 */
[----:B------:R-:W-:Y:S01]  /*3300*/  F2FP.PACK_AB R12, R22, R34 ;  /* 0x00000022160c723e */ /* 0x000fe200000000ff */
[--C-:B------:R-:W-:Y:S03]  /*3310*/  FADD.FTZ R26, R26, -R4.reuse ;  /* 0x800000041a1a7221 */ /* 0x100fe60000010000 */
[----:B------:R-:W-:Y:S01]  /*3320*/  STS [R232+0x1000], R8 ;  /* 0x00100008e8007388 */ /* 0x000fe20000000800 */
[----:B------:R-:W-:Y:S02]  /*3330*/  FMUL.FTZ R26, R138, R26 ;  /* 0x0000001a8a1a7220 */ /* 0x000fe40000410000 */
[----:B-1----:R-:W-:Y:S02]  /*3340*/  FFMA.FTZ R16, -R147, R147, 1 ;  /* 0x3f80000093107423 */ /* 0x002fe40000010193 */
[--C-:B---3--:R-:W-:Y:S04]  /*3350*/  FADD.FTZ R6, R30, -R4.reuse ;  /* 0x800000041e067221 */ /* 0x108fe80000010000 */
[----:B----4-:R-:W-:Y:S02]  /*3360*/  FMUL.FTZ R6, R7, R6 ;  /* 0x0000000607067220 */ /* 0x010fe40000410000 */
[----:B-----5:R-:W-:Y:S01]  /*3370*/  FADD.FTZ R5, R27, -R4 ;  /* 0x800000041b057221 */ /* 0x020fe20000010000 */
[C---:B------:R-:W-:Y:S01]  /*3380*/  F2FP.PACK_AB R4, R9.reuse, R7 ;  /* 0x000000070904723e */ /* 0x040fe200000000ff */
[----:B------:R-:W-:Y:S02]  /*3390*/  FMUL.FTZ R9, R9, R31 ;  /* 0x0000001f09097220 */ /* 0x000fe40000410000 */
[----:B------:R-:W-:Y:S02]  /*33a0*/  FMUL.FTZ R5, R15, R5 ;  /* 0x000000050f057220 */ /* 0x000fe40000410000 */
[----:B------:R1:W-:Y:S01]  /*33b0*/  STS [R232+0x1400], R4 ;  /* 0x00140004e8007388 */ /* 0x0003e20000000800 */
[----:B------:R-:W-:Y:S02]  /*33c0*/  FFMA.FTZ R15, -R158, R158, 1 ;  /* 0x3f8000009e0f7423 */ /* 0x000fe4000001019e */
[----:B------:R-:W-:Y:S02]  /*33d0*/  FMUL.FTZ R5, R16, R5 ;  /* 0x0000000510057220 */ /* 0x000fe40000410000 */
[----:B------:R-:W-:Y:S01]  /*33e0*/  FMUL.FTZ R7, R15, R26 ;  /* 0x0000001a0f077220 */ /* 0x000fe20000410000 */
[----:B------:R-:W-:Y:S01]  /*33f0*/  BAR.SYNC.DEFER_BLOCKING 0x0 ;  /* 0x0000000000007b1d */ /* 0x000fe20000010000 */
[----:B------:R-:W-:Y:S02]  /*3400*/  FFMA.FTZ R15, -R146, R146, 1 ;  /* 0x3f800000920f7423 */ /* 0x000fe40000010192 */
[----:B------:R-:W-:Y:S01]  /*3410*/  FFMA.FTZ R16, -R144, R144, 1 ;  /* 0x3f80000090107423 */ /* 0x000fe20000010190 */
[----:B------:R-:W-:Y:S01]  /*3420*/  F2FP.PACK_AB R5, R5, R7 ;  /* 0x000000070505723e */ /* 0x000fe200000000ff */
[----:B------:R-:W-:Y:S02]  /*3430*/  FMUL.FTZ R6, R15, R6 ;  /* 0x000000060f067220 */ /* 0x000fe40000410000 */
[----:B-1----:R-:W-:Y:S01]  /*3440*/  FMUL.FTZ R4, R16, R9 ;  /* 0x0000000910047220 */ /* 0x002fe20000410000 */
[----:B------:R-:W-:Y:S04]  /*3450*/  STS [R231+0x14280], R19 ;  /* 0x01428013e7007388 */ /* 0x000fe80000000800 */
[----:B------:R-:W-:Y:S02]  /*3460*/  F2FP.PACK_AB R4, R4, R6 ;  /* 0x000000060404723e */ /* 0x000fe400000000ff */
[----:B------:R-:W-:Y:S06]  /*3470*/  STS [R231+0x14680], R10 ;  /* 0x0146800ae7007388 */ /* 0x000fec0000000800 */
[----:B------:R-:W-:Y:S06]  /*3480*/  STS [R232+0x2000], R13 ;  /* 0x0020000de8007388 */ /* 0x000fec0000000800 */
[----:B------:R-:W-:Y:S06]  /*3490*/  STS [R232+0x2400], R12 ;  /* 0x0024000ce8007388 */ /* 0x000fec0000000800 */
[----:B------:R-:W-:Y:S06]  /*34a0*/  STS [R231+0x15280], R14 ;  /* 0x0152800ee7007388 */ /* 0x000fec0000000800 */
[----:B------:R-:W-:Y:S06]  /*34b0*/  STS [R231+0x15680], R5 ;  /* 0x01568005e7007388 */ /* 0x000fec0000000800 */
[----:B------:R-:W-:Y:S06]  /*34c0*/  STS [R232+0x3000], R11 ;  /* 0x0030000be8007388 */ /* 0x000fec0000000800 */
[----:B------:R-:W-:Y:S06]  /*34d0*/  STS [R232+0x3400], R4 ;  /* 0x00340004e8007388 */ /* 0x000fec0000000800 */
[----:B------:R-:W-:Y:S06]  /*34e0*/  LDSM.16.MT88.4 R4, [R223+0x12280] ;  /* 0x01228000df04783b */ /* 0x000fec0000004200 */
[----:B------:R-:W1:Y:S06]  /*34f0*/  LDSM.16.MT88.4 R8, [R0+0xc080] ;  /* 0x00c080000008783b */ /* 0x000e6c0000004200 */
[----:B------:R-:W2:Y:S06]  /*3500*/  LDSM.16.MT88.4 R12, [R222+0x12280] ;  /* 0x01228000de0c783b */ /* 0x000eac0000004200 */
[----:B------:R-:W3:Y:S06]  /*3510*/  LDSM.16.MT88.4 R16, [R0+0xe080] ;  /* 0x00e080000010783b */ /* 0x000eec0000004200 */
[----:B------:R-:W4:Y:S06]  /*3520*/  LDSM.16.MT88.4 R20, [R0+0x10080] ;  /* 0x010080000014783b */ /* 0x000f2c0000004200 */
[----:B------:R-:W-:Y:S06]  /*3530*/  LDSM.16.MT88.4 R24, [R223+0x12a80] ;  /* 0x012a8000df18783b */ /* 0x000fec0000004200 */
[----:B------:R-:W5:Y:S06]  /*3540*/  LDSM.16.MT88.4 R28, [R0+0xc880] ;  /* 0x00c88000001c783b */ /* 0x000f6c0000004200 */
[----:B------:R-:W4:Y:S01]  /*3550*/  LDSM.16.MT88.4 R32, [R222+0x12a80] ;  /* 0x012a8000de20783b */ /* 0x000f220000004200 */
[-C--:B-1----:R-:W-:Y:S05]  /*3560*/  HMMA.16816.F32 R36, R4, R8.reuse, R36 ;  /* 0x000000080424723c */ /* 0x082fea0000001824 */
[----:B------:R-:W1:Y:S03]  /*3570*/  LDSM.16.MT88.4 R132, [R0+0xe880] ;  /* 0x00e880000084783b */ /* 0x000e660000004200 */
[C---:B--2---:R-:W-:Y:S03]  /*3580*/  HMMA.16816.F32 R40, R12.reuse, R8, R40 ;  /* 0x000000080c28723c */ /* 0x044fe60000001828 */
[----:B------:R-:W-:Y:S06]  /*3590*/  LDSM.16.MT88.4 R136, [R223+0x13a80] ;  /* 0x013a8000df88783b */ /* 0x000fec0000004200 */
[----:B------:R-:W-:Y:S01]  /*35a0*/  LDSM.16.MT88.4 R140, [R0+0xd880] ;  /* 0x00d88000008c783b */ /* 0x000fe20000004200 */
[-C--:B------:R-:W-:Y:S08]  /*35b0*/  HMMA.16816.F32 R44, R12, R10.reuse, R44 ;  /* 0x0000000a0c2c723c */ /* 0x080ff0000000182c */
[C---:B------:R-:W-:Y:S01]  /*35c0*/  HMMA.16816.F32 R48, R4.reuse, R10, R48 ;  /* 0x0000000a0430723c */ /* 0x040fe20000001830 */
[----:B------:R-:W2:Y:S07]  /*35d0*/  LDSM.16.MT88.4 R8, [R0+0x10880] ;  /* 0x010880000008783b */ /* 0x000eae0000004200 */
[-C--:B---3--:R-:W-:Y:S08]  /*35e0*/  HMMA.16816.F32 R52, R4, R16.reuse, R52 ;  /* 0x000000100434723c */ /* 0x088ff00000001834 */
[C---:B------:R-:W-:Y:S08]  /*35f0*/  HMMA.16816.F32 R56, R12.reuse, R16, R56 ;  /* 0x000000100c38723c */ /* 0x040ff00000001838 */
[-C--:B------:R-:W-:Y:S08]  /*3600*/  HMMA.16816.F32 R60, R12, R18.reuse, R60 ;  /* 0x000000120c3c723c */ /* 0x080ff0000000183c */
[C---:B------:R-:W-:Y:S01]  /*3610*/  HMMA.16816.F32 R64, R4.reuse, R18, R64 ;  /* 0x000000120440723c */ /* 0x040fe20000001840 */
[----:B------:R-:W-:Y:S07]  /*3620*/  LDSM.16.MT88.4 R16, [R0+0xd080] ;  /* 0x00d080000010783b */ /* 0x000fee0000004200 */
[-C--:B----4-:R-:W-:Y:S08]  /*3630*/  HMMA.16816.F32 R68, R4, R20.reuse, R68 ;  /* 0x000000140444723c */ /* 0x090ff00000001844 */
[C---:B------:R-:W-:Y:S08]  /*3640*/  HMMA.16816.F32 R72, R12.reuse, R20, R72 ;  /* 0x000000140c48723c */ /* 0x040ff00000001848 */
[-C--:B------:R-:W-:Y:S01]  /*3650*/  HMMA.16816.F32 R76, R12, R22.reuse, R76 ;  /* 0x000000160c4c723c */ /* 0x080fe2000000184c */
[----:B------:R-:W3:Y:S07]  /*3660*/  LDSM.16.MT88.4 R12, [R223+0x13280] ;  /* 0x01328000df0c783b */ /* 0x000eee0000004200 */
[----:B------:R-:W-:Y:S01]  /*3670*/  HMMA.16816.F32 R80, R4, R22, R80 ;  /* 0x000000160450723c */ /* 0x000fe20000001850 */
[----:B------:R-:W4:Y:S06]  /*3680*/  LDSM.16.MT88.4 R4, [R222+0x13280] ;  /* 0x01328000de04783b */ /* 0x000f2c0000004200 */
[----:B------:R-:W2:Y:S01]  /*3690*/  LDSM.16.MT88.4 R20, [R0+0xf080] ;  /* 0x00f080000014783b */ /* 0x000ea20000004200 */
[-C--:B-----5:R-:W-:Y:S08]  /*36a0*/  HMMA.16816.F32 R36, R24, R28.reuse, R36 ;  /* 0x0000001c1824723c */ /* 0x0a0ff00000001824 */
[C---:B------:R-:W-:Y:S08]  /*36b0*/  HMMA.16816.F32 R40, R32.reuse, R28, R40 ;  /* 0x0000001c2028723c */ /* 0x040ff00000001828 */
[-C--:B------:R-:W-:Y:S08]  /*36c0*/  HMMA.16816.F32 R44, R32, R30.reuse, R44 ;  /* 0x0000001e202c723c */ /* 0x080ff0000000182c */
[C---:B------:R-:W-:Y:S01]  /*36d0*/  HMMA.16816.F32 R48, R24.reuse, R30, R48 ;  /* 0x0000001e1830723c */ /* 0x040fe20000001830 */
[----:B------:R-:W5:Y:S07]  /*36e0*/  LDSM.16.MT88.4 R28, [R0+0x11080] ;  /* 0x01108000001c783b */ /* 0x000f6e0000004200 */
[-C--:B-1----:R-:W-:Y:S08]  /*36f0*/  HMMA.16816.F32 R52, R24, R132.reuse, R52 ;  /* 0x000000841834723c */ /* 0x082ff00000001834 */
[C---:B------:R-:W-:Y:S08]  /*3700*/  HMMA.16816.F32 R56, R32.reuse, R132, R56 ;  /* 0x000000842038723c */ /* 0x040ff00000001838 */
[-C--:B------:R-:W-:Y:S08]  /*3710*/  HMMA.16816.F32 R60, R32, R134.reuse, R60 ;  /* 0x00000086203c723c */ /* 0x080ff0000000183c */
[C---:B------:R-:W-:Y:S01]  /*3720*/  HMMA.16816.F32 R64, R24.reuse, R134, R64 ;  /* 0x000000861840723c */ /* 0x040fe20000001840 */
[----:B------:R-:W1:Y:S07]  /*3730*/  LDSM.16.MT88.4 R132, [R222+0x13a80] ;  /* 0x013a8000de84783b */ /* 0x000e6e0000004200 */
[-C--:B--2---:R-:W-:Y:S08]  /*3740*/  HMMA.16816.F32 R68, R24, R8.reuse, R68 ;  /* 0x000000081844723c */ /* 0x084ff00000001844 */
[C---:B------:R-:W-:Y:S08]  /*3750*/  HMMA.16816.F32 R72, R32.reuse, R8, R72 ;  /* 0x000000082048723c */ /* 0x040ff00000001848 */
[-C--:B------:R-:W-:Y:S08]  /*3760*/  HMMA.16816.F32 R76, R32, R10.reuse, R76 ;  /* 0x0000000a204c723c */ /* 0x080ff0000000184c */
[----:B------:R-:W-:Y:S01]  /*3770*/  HMMA.16816.F32 R80, R24, R10, R80 ;  /* 0x0000000a1850723c */ /* 0x000fe20000001850 */
[----:B------:R-:W2:Y:S07]  /*3780*/  LDSM.16.MT88.4 R8, [R0+0xf880] ;  /* 0x00f880000008783b */ /* 0x000eae0000004200 */
[-C--:B---3--:R-:W-:Y:S08]  /*3790*/  HMMA.16816.F32 R36, R12, R16.reuse, R36 ;  /* 0x000000100c24723c */ /* 0x088ff00000001824 */
[C---:B----4-:R-:W-:Y:S08]  /*37a0*/  HMMA.16816.F32 R40, R4.reuse, R16, R40 ;  /* 0x000000100428723c */ /* 0x050ff00000001828 */
[-C--:B------:R-:W-:Y:S08]  /*37b0*/  HMMA.16816.F32 R44, R4, R18.reuse, R44 ;  /* 0x00000012042c723c */ /* 0x080ff0000000182c */
[C---:B------:R-:W-:Y:S01]  /*37c0*/  HMMA.16816.F32 R48, R12.reuse, R18, R48 ;  /* 0x000000120c30723c */ /* 0x040fe20000001830 */
[----:B------:R-:W3:Y:S06]  /*37d0*/  LDSM.16.MT88.4 R16, [R0+0x11880] ;  /* 0x011880000010783b */ /* 0x000eec0000004200 */
[----:B------:R-:W-:Y:S01]  /*37e0*/  BAR.SYNC.DEFER_BLOCKING 0x0 ;  /* 0x0000000000007b1d */ /* 0x000fe20000010000 */
[-C--:B------:R-:W-:Y:S08]  /*37f0*/  HMMA.16816.F32 R52, R12, R20.reuse, R52 ;  /* 0x000000140c34723c */ /* 0x080ff00000001834 */
[C---:B------:R-:W-:Y:S08]  /*3800*/  HMMA.16816.F32 R56, R4.reuse, R20, R56 ;  /* 0x000000140438723c */ /* 0x040ff00000001838 */
[-C--:B------:R-:W-:Y:S08]  /*3810*/  HMMA.16816.F32 R60, R4, R22.reuse, R60 ;  /* 0x00000016043c723c */ /* 0x080ff0000000183c */
[C---:B------:R-:W-:Y:S08]  /*3820*/  HMMA.16816.F32 R64, R12.reuse, R22, R64 ;  /* 0x000000160c40723c */ /* 0x040ff00000001840 */
[-C--:B-----5:R-:W-:Y:S01]  /*3830*/  HMMA.16816.F32 R68, R12, R28.reuse, R68 ;  /* 0x0000001c0c44723c */ /* 0x0a0fe20000001844 */
[----:B------:R4:W2:Y:S06]  /*3840*/  LDSM.16.MT88.4 R20, [R222+0x14280] ;  /* 0x01428000de14783b */ /* 0x0008ac0000004200 */
[----:B------:R4:W2:Y:S01]  /*3850*/  LDSM.16.MT88.4 R24, [R0+0x8080] ;  /* 0x008080000018783b */ /* 0x0008a20000004200 */
[C---:B------:R-:W-:Y:S05]  /*3860*/  HMMA.16816.F32 R72, R4.reuse, R28, R72 ;  /* 0x0000001c0448723c */ /* 0x040fea0000001848 */
[----:B------:R4:W2:Y:S03]  /*3870*/  LDSM.16.MT88.4 R32, [R223+0x14a80] ;  /* 0x014a8000df20783b */ /* 0x0008a60000004200 */
[-C--:B------:R-:W-:Y:S03]  /*3880*/  HMMA.16816.F32 R76, R4, R30.reuse, R76 ;  /* 0x0000001e044c723c */ /* 0x080fe6000000184c */
[----:B------:R4:W2:Y:S05]  /*3890*/  LDSM.16.MT88.4 R4, [R223+0x14280] ;  /* 0x01428000df04783b */ /* 0x0008aa0000004200 */
[----:B------:R-:W-:Y:S01]  /*38a0*/  HMMA.16816.F32 R80, R12, R30, R80 ;  /* 0x0000001e0c50723c */ /* 0x000fe20000001850 */
[----:B------:R4:W3:Y:S06]  /*38b0*/  LDSM.16.MT88.4 R12, [R0+0x6080] ;  /* 0x00608000000c783b */ /* 0x0008ec0000004200 */
[----:B------:R4:W3:Y:S01]  /*38c0*/  LDSM.16.MT88.4 R28, [R0+0xa080] ;  /* 0x00a08000001c783b */ /* 0x0008e20000004200 */
[-C--:B------:R-:W-:Y:S05]  /*38d0*/  HMMA.16816.F32 R36, R136, R140.reuse, R36 ;  /* 0x0000008c8824723c */ /* 0x080fea0000001824 */
[----:B------:R4:W3:Y:S03]  /*38e0*/  LDSM.16.MT88.4 R156, [R222+0x14a80] ;  /* 0x014a8000de9c783b */ /* 0x0008e60000004200 */
[C---:B-1----:R-:W-:Y:S03]  /*38f0*/  HMMA.16816.F32 R40, R132.reuse, R140, R40 ;  /* 0x0000008c8428723c */ /* 0x042fe60000001828 */
[----:B------:R4:W1:Y:S05]  /*3900*/  LDSM.16.MT88.4 R144, [R0+0x6880] ;  /* 0x006880000090783b */ /* 0x00086a0000004200 */
[-C--:B------:R-:W-:Y:S01]  /*3910*/  HMMA.16816.F32 R44, R132, R142.reuse, R44 ;  /* 0x0000008e842c723c */ /* 0x080fe2000000182c */
[----:B------:R4:W1:Y:S06]  /*3920*/  LDSM.16.MT88.4 R200, [R0+0x8880] ;  /* 0x0088800000c8783b */ /* 0x00086c0000004200 */
[----:B------:R4:W1:Y:S01]  /*3930*/  LDSM.16.MT88.4 R204, [R0+0xa880] ;  /* 0x00a8800000cc783b */ /* 0x0008620000004200 */
[C---:B------:R-:W-:Y:S08]  /*3940*/  HMMA.16816.F32 R48, R136.reuse, R142, R48 ;  /* 0x0000008e8830723c */ /* 0x040ff00000001830 */
[-C--:B--2---:R-:W-:Y:S08]  /*3950*/  HMMA.16816.F32 R52, R136, R8.reuse, R52 ;  /* 0x000000088834723c */ /* 0x084ff00000001834 */
[C---:B------:R-:W-:Y:S08]  /*3960*/  HMMA.16816.F32 R56, R132.reuse, R8, R56 ;  /* 0x000000088438723c */ /* 0x040ff00000001838 */
[-C--:B------:R-:W-:Y:S08]  /*3970*/  HMMA.16816.F32 R60, R132, R10.reuse, R60 ;  /* 0x0000000a843c723c */ /* 0x080ff0000000183c */
[C---:B------:R-:W-:Y:S08]  /*3980*/  HMMA.16816.F32 R64, R136.reuse, R10, R64 ;  /* 0x0000000a8840723c */ /* 0x040ff00000001840 */
[-C--:B---3--:R-:W-:Y:S08]  /*3990*/  HMMA.16816.F32 R68, R136, R16.reuse, R68 ;  /* 0x000000108844723c */ /* 0x088ff00000001844 */
[C---:B------:R-:W-:Y:S08]  /*39a0*/  HMMA.16816.F32 R72, R132.reuse, R16, R72 ;  /* 0x000000108448723c */ /* 0x040ff00000001848 */
[-C--:B------:R-:W-:Y:S08]  /*39b0*/  HMMA.16816.F32 R76, R132, R18.reuse, R76 ;  /* 0x00000012844c723c */ /* 0x080ff0000000184c */
[----:B------:R-:W-:Y:S01]  /*39c0*/  HMMA.16816.F32 R80, R136, R18, R80 ;  /* 0x000000128850723c */ /* 0x000fe20000001850 */
[----:B------:R-:W-:-:S07]  /*39d0*/  @P0 BRA `(.L_x_2) ;  /* 0x000004e000000947 */ /* 0x000fce0003800000 */
[----:B-1--4-:R-:W1:Y:S01]  /*39e0*/  S2R R134, SR_CTAID.Y ;  /* 0x0000000000867919 */ /* 0x012e620000002600 */
[----:B------:R-:W-:Y:S01]  /*39f0*/  ULDC.64 UR4, c[0x0][0x208] ;  /* 0x0000820000047ab9 */ /* 0x000fe20000000a00 */
[----:B------:R-:W-:Y:S01]  /*3a00*/  IMAD.U32 R132, RZ, RZ, UR7 ;  /* 0x00000007ff847e24 */ /* 0x000fe2000f8e00ff */
[----:B------:R-:W-:Y:S01]  /*3a10*/  UIMAD.WIDE.U32 UR30, UR23, UR4, URZ ;  /* 0x00000004171e72a5 */ /* 0x000fe2000f8e003f */
[----:B------:R-:W-:Y:S01]  /*3a20*/  IMAD.U32 R18, RZ, RZ, UR7 ;  /* 0x00000007ff127e24 */ /* 0x000fe2000f8e00ff */
[----:B------:R-:W-:Y:S01]  /*3a30*/  USHF.R.S32.HI UR28, URZ, 0x1f, UR23 ;  /* 0x0000001f3f1c7899 */ /* 0x000fe20008011417 */
[----:B------:R-:W-:Y:S02]  /*3a40*/  IMAD.MOV.U32 R8, RZ, RZ, R250 ;  /* 0x000000ffff087224 */ /* 0x000fe400078e00fa */
[----:B------:R-:W-:Y:S01]  /*3a50*/  IMAD.MOV.U32 R9, RZ, RZ, R247 ;  /* 0x000000ffff097224 */ /* 0x000fe200078e00f7 */
[----:B------:R-:W-:Y:S01]  /*3a60*/  UIMAD UR28, UR28, UR4, URZ ;  /* 0x000000041c1c72a4 */ /* 0x000fe2000f8e023f */
[----:B------:R-:W-:Y:S01]  /*3a70*/  IMAD.U32 R16, RZ, RZ, UR30 ;  /* 0x0000001eff107e24 */ /* 0x000fe2000f8e00ff */
[----:B------:R-:W-:Y:S02]  /*3a80*/  USHF.L.U32 UR4, UR23, 0x6, URZ ;  /* 0x0000000617047899 */ /* 0x000fe4000800063f */
[----:B------:R-:W-:Y:S04]  /*3a90*/  UIMAD UR28, UR23, UR5, UR28 ;  /* 0x00000005171c72a4 */ /* 0x000fe8000f8e021c */
[----:B------:R-:W-:Y:S06]  /*3aa0*/  UIADD3 UR28, UR31, UR28, URZ ;  /* 0x0000001c1f1c7290 */ /* 0x000fec000fffe03f */
[----:B------:R-:W-:Y:S01]  /*3ab0*/  IMAD.U32 R11, RZ, RZ, UR28 ;  /* 0x0000001cff0b7e24 */ /* 0x000fe2000f8e00ff */
[----:B-1----:R-:W-:Y:S01]  /*3ac0*/  SHF.R.S32.HI R17, RZ, 0x1f, R134 ;  /* 0x0000001fff117819 */ /* 0x002fe20000011486 */
[----:B------:R-:W-:Y:S04]  /*3ad0*/  IMAD.WIDE.U32 R8, R134, c[0x0][0x210], R8 ;  /* 0x0000840086087a25 */ /* 0x000fe800078e0008 */
[C---:B------:R-:W-:Y:S01]  /*3ae0*/  IMAD R10, R17.reuse, c[0x0][0x210], RZ ;  /* 0x00008400110a7a24 */ /* 0x040fe200078e02ff */
[----:B------:R-:W-:Y:S01]  /*3af0*/  IADD3 R8, P0, R8, UR26, RZ ;  /* 0x0000001a08087c10 */ /* 0x000fe2000ff1e0ff */
[----:B------:R-:W-:Y:S02]  /*3b00*/  IMAD R17, R17, c[0x0][0x288], RZ ;  /* 0x0000a20011117a24 */ /* 0x000fe400078e02ff */
[C---:B------:R-:W-:Y:S02]  /*3b10*/  IMAD R10, R134.reuse, c[0x0][0x214], R10 ;  /* 0x00008500860a7a24 */ /* 0x040fe400078e020a */
[----:B------:R-:W-:Y:S03]  /*3b20*/  IMAD R17, R134, c[0x0][0x28c], R17 ;  /* 0x0000a30086117a24 */ /* 0x000fe600078e0211 */
[----:B------:R-:W-:Y:S02]  /*3b30*/  IADD3.X R9, R9, UR21, R10, P0, !PT ;  /* 0x0000001509097c10 */ /* 0x000fe400087fe40a */
[C---:B------:R-:W-:Y:S04]  /*3b40*/  LEA R10, P0, R8.reuse, c[0x0][0x1f0], 0x1 ;  /* 0x00007c00080a7a11 */ /* 0x040fe800078008ff */
[----:B------:R-:W-:Y:S01]  /*3b50*/  LEA.HI.X R9, R8, c[0x0][0x1f4], R9, 0x1, P0 ;  /* 0x00007d0008097a11 */ /* 0x000fe200000f0c09 */
[----:B------:R-:W-:Y:S05]  /*3b60*/  IMAD.U32 R8, RZ, RZ, UR30 ;  /* 0x0000001eff087e24 */ /* 0x000fea000f8e00ff */
[----:B------:R-:W-:Y:S01]  /*3b70*/  LEA R8, P0, R8, R10, 0x7 ;  /* 0x0000000a08087211 */ /* 0x000fe200078038ff */
[----:B------:R-:W-:Y:S03]  /*3b80*/  IMAD.MOV.U32 R10, RZ, RZ, R242 ;  /* 0x000000ffff0a7224 */ /* 0x000fe600078e00f2 */
[----:B------:R-:W-:Y:S01]  /*3b90*/  LEA.HI.X R9, R16, R9, R11, 0x7, P0 ;  /* 0x0000000910097211 */ /* 0x000fe200000f3c0b */
[----:B------:R-:W-:Y:S01]  /*3ba0*/  IMAD.MOV.U32 R11, RZ, RZ, R243 ;  /* 0x000000ffff0b7224 */ /* 0x000fe200078e00f3 */
[----:B------:R-:W-:Y:S03]  /*3bb0*/  IADD3 R132, P1, P0, R132, 0x80, R8 ;  /* 0x0000008084847810 */ /* 0x000fe6000783e008 */
[----:B------:R-:W-:Y:S01]  /*3bc0*/  IMAD.WIDE.U32 R10, R134, c[0x0][0x288], R10 ;  /* 0x0000a200860a7a25 */ /* 0x000fe200078e000a */
[--C-:B------:R-:W-:Y:S02]  /*3bd0*/  IADD3.X R133, RZ, UR6, R9.reuse, P1, P0 ;  /* 0x00000006ff857c10 */ /* 0x100fe40008fe0409 */
[----:B------:R-:W-:Y:S04]  /*3be0*/  IADD3 R18, P1, P0, R18, 0x100, R8 ;  /* 0x0000010012127810 */ /* 0x000fe8000783e008 */
[----:B------:R-:W-:Y:S02]  /*3bf0*/  IADD3.X R19, RZ, UR6, R9, P1, P0 ;  /* 0x00000006ff137c10 */ /* 0x000fe40008fe0409 */
[----:B------:R-:W-:Y:S02]  /*3c00*/  IADD3 R16, P0, R10, UR14, RZ ;  /* 0x0000000e0a107c10 */ /* 0x000fe4000ff1e0ff */
[----:B------:R-:W-:Y:S02]  /*3c10*/  ISETP.GE.AND P1, PT, R236, c[0x0][0x1fc], PT ;  /* 0x00007f00ec007a0c */ /* 0x000fe40003f26270 */
[----:B------:R-:W-:Y:S01]  /*3c20*/  IADD3.X R11, R11, UR10, R17, P0, !PT ;  /* 0x0000000a0b0b7c10 */ /* 0x000fe200087fe411 */
[----:B------:R-:W-:Y:S01]  /*3c30*/  IMAD.U32 R17, RZ, RZ, UR4 ;  /* 0x00000004ff117e24 */ /* 0x000fe2000f8e00ff */
[C---:B------:R-:W-:Y:S04]  /*3c40*/  LEA R10, P0, R16.reuse, c[0x0][0x280], 0x2 ;  /* 0x0000a000100a7a11 */ /* 0x040fe800078010ff */
[----:B------:R-:W-:Y:S01]  /*3c50*/  LEA.HI.X R11, R16, c[0x0][0x284], R11, 0x2, P0 ;  /* 0x0000a100100b7a11 */ /* 0x000fe200000f140b */
[----:B------:R-:W-:Y:S05]  /*3c60*/  IMAD.U32 R16, RZ, RZ, UR4 ;  /* 0x00000004ff107e24 */ /* 0x000fea000f8e00ff */
[----:B------:R-:W-:Y:S01]  /*3c70*/  LEA R16, P0, R16, R10, 0x2 ;  /* 0x0000000a10107211 */ /* 0x000fe200078010ff */
[----:B------:R-:W-:Y:S03]  /*3c80*/  IMAD.U32 R10, RZ, RZ, UR4 ;  /* 0x00000004ff0a7e24 */ /* 0x000fe6000f8e00ff */
[----:B------:R-:W-:Y:S02]  /*3c90*/  LEA.HI.X.SX32 R17, R17, R11, 0x2, P0 ;  /* 0x0000000b11117211 */ /* 0x000fe400000f16ff */
[----:B------:R-:W-:Y:S02]  /*3ca0*/  ISETP.GE.AND P0, PT, R235, c[0x0][0x1fc], PT ;  /* 0x00007f00eb007a0c */ /* 0x000fe40003f06270 */
[----:B------:R-:W-:Y:S02]  /*3cb0*/  IADD3 R10, -R240, c[0x0][0x168], -R10 ;  /* 0x00005a00f00a7a10 */ /* 0x000fe40007ffe90a */
[----:B------:R-:W-:Y:S02]  /*3cc0*/  SEL R135, RZ, 0x2, P0 ;  /* 0x00000002ff877807 */ /* 0x000fe40000000000 */
[----:B------:R-:W-:Y:S04]  /*3cd0*/  ISETP.GE.AND P0, PT, R244, c[0x0][0x1fc], PT ;  /* 0x00007f00f4007a0c */ /* 0x000fe80003f06270 */
[----:B------:R-:W-:Y:S02]  /*3ce0*/  SEL R134, RZ, 0x4, P0 ;  /* 0x00000004ff867807 */ /* 0x000fe40000000000 */
[----:B------:R-:W-:Y:S04]  /*3cf0*/  ISETP.GE.AND P0, PT, R236, c[0x0][0x1fc], PT ;  /* 0x00007f00ec007a0c */ /* 0x000fe80003f06270 */
[----:B------:R-:W-:Y:S02]  /*3d00*/  SEL R11, RZ, 0x1, P0 ;  /* 0x00000001ff0b7807 */ /* 0x000fe40000000000 */
[----:B------:R-:W-:Y:S02]  /*3d10*/  ISETP.LT.OR P0, PT, R10, 0x1, P1 ;  /* 0x000000010a00780c */ /* 0x000fe40000f01670 */
[----:B------:R-:W-:Y:S04]  /*3d20*/  IADD3 R11, R134, R135, R11 ;  /* 0x00000087860b7210 */ /* 0x000fe80007ffe00b */
[C---:B------:R-:W-:Y:S02]  /*3d30*/  LOP3.LUT P2, RZ, R11.reuse, 0x2, RZ, 0xc0, !PT ;  /* 0x000000020bff7812 */ /* 0x040fe4000784c0ff */
[----:B------:R-:W-:Y:S05]  /*3d40*/  LOP3.LUT P3, RZ, R11, 0x4, RZ, 0xc0, !PT ;  /* 0x000000040bff7812 */ /* 0x000fea000786c0ff */
[----:B------:R-:W-:Y:S01]  /*3d50*/  @!PT LDS RZ, [RZ] ;  /* 0x00000000fffff984 */ /* 0x000fe20000000800 */
[----:B------:R-:W-:Y:S01]  /*3d60*/  @!PT LDS RZ, [RZ] ;  /* 0x00000000fffff984 */ /* 0x000fe20000000800 */
[----:B------:R-:W-:Y:S01]  /*3d70*/  @!PT LDS RZ, [RZ] ;  /* 0x00000000fffff984 */ /* 0x000fe20000000800 */
[----:B------:R1:W-:Y:S01]  /*3d80*/  LDGSTS.E.BYPASS.LTC128B.128 [R230+0xc080], [R8.64], !P0 ;  /* 0x0c08000008e67fae */ /* 0x0003e2000c101d58 */
[C---:B------:R-:W-:Y:S11]  /*3d90*/  ISETP.LT.OR P0, PT, R10.reuse, 0x1, !P2 ;  /* 0x000000010a00780c */ /* 0x040ff60005701670 */
[----:B------:R-:W-:Y:S02]  /*3da0*/  @!UPT UIADD3 URZ, URZ, URZ, URZ ;  /* 0x0000003f3f3ff290 */ /* 0x000fe4000fffe03f */
[----:B------:R1:W-:Y:S01]  /*3db0*/  LDGSTS.E.BYPASS.LTC128B.128 [R230+0xe080], [R8.64+0x80], !P0 ;  /* 0x0e08008008e67fae */ /* 0x0003e2000c101d58 */
[----:B------:R-:W-:Y:S11]  /*3dc0*/  ISETP.LT.OR P0, PT, R10, 0x1, !P3 ;  /* 0x000000010a00780c */ /* 0x000ff60005f01670 */
[----:B------:R-:W-:Y:S02]  /*3dd0*/  @!UPT UIADD3 URZ, URZ, URZ, URZ ;  /* 0x0000003f3f3ff290 */ /* 0x000fe4000fffe03f */
[----:B------:R1:W-:Y:S02]  /*3de0*/  LDGSTS.E.BYPASS.LTC128B.128 [R230+0x10080], [R8.64+0x100], !P0 ;  /* 0x1008010008e67fae */ /* 0x0003e4000c101d58 */
[----:B-1----:R-:W-:Y:S04]  /*3df0*/  IADD3 R8, P0, R8, UR7, RZ ;  /* 0x0000000708087c10 */ /* 0x002fe8000ff1e0ff */
[----:B------:R-:W-:Y:S02]  /*3e00*/  IADD3.X R9, R9, UR6, RZ, P0, !PT ;  /* 0x0000000609097c10 */ /* 0x000fe400087fe4ff */
[----:B------:R-:W-:Y:S02]  /*3e10*/  ISETP.LT.OR P0, PT, R10, 0x21, P1 ;  /* 0x000000210a00780c */ /* 0x000fe40000f01670 */
[----:B------:R-:W-:Y:S11]  /*3e20*/  LOP3.LUT P1, RZ, R234, 0x2, RZ, 0xc0, !PT ;  /* 0x00000002eaff7812 */ /* 0x000ff6000782c0ff */
[----:B------:R1:W-:Y:S01]  /*3e30*/  LDGSTS.E.BYPASS.LTC128B.128 [R230+0xd080], [R8.64], !P0 ;  /* 0x0d08000008e67fae */ /* 0x0003e2000c101d58 */
[C---:B------:R-:W-:Y:S11]  /*3e40*/  ISETP.LT.OR P0, PT, R10.reuse, 0x21, !P2 ;  /* 0x000000210a00780c */ /* 0x040ff60005701670 */
[----:B------:R-:W-:Y:S02]  /*3e50*/  @!UPT UIADD3 URZ, URZ, URZ, URZ ;  /* 0x0000003f3f3ff290 */ /* 0x000fe4000fffe03f */
[----:B------:R2:W-:Y:S01]  /*3e60*/  LDGSTS.E.BYPASS.LTC128B.128 [R230+0xf080], [R132.64], !P0 ;  /* 0x0f08000084e67fae */ /* 0x0005e2000c101d58 */
[----:B------:R-:W-:Y:S01]  /*3e70*/  ISETP.LT.OR P0, PT, R10, 0x21, !P3 ;  /* 0x000000210a00780c */ /* 0x000fe20005f01670 */
[----:B-1----:R-:W-:Y:S11]  /*3e80*/  @!P1 IMAD.SHL.U32 R8, R238, 0x10, RZ ;  /* 0x00000010ee089824 */ /* 0x002ff600078e00ff */
[----:B------:R-:W-:Y:S01]  /*3e90*/  @!UPT UIADD3 URZ, URZ, URZ, URZ ;  /* 0x0000003f3f3ff290 */ /* 0x000fe2000fffe03f */
[----:B------:R2:W-:Y:S06]  /*3ea0*/  LDGSTS.E.BYPASS.LTC128B.128 [R230+0x11080], [R18.64], !P0 ;  /* 0x1108000012e67fae */ /* 0x0005ec000c101d58 */
[----:B------:R2:W-:Y:S02]  /*3eb0*/  @!P1 LDGSTS.E.BYPASS.LTC128B.128 [R8+0x12180], [R16.64] ;  /* 0x1218000010089fae */ /* 0x0005e4000b901d58 */
.L_x_2:
[-C--:B-1--4-:R-:W-:Y:S01]  /*3ec0*/  HMMA.16816.F32 R84, R4, R12.reuse, R84 ;  /* 0x0000000c0454723c */ /* 0x092fe20000001854 */
[----:B--2---:R-:W-:Y:S01]  /*3ed0*/  LDSM.16.MT88.4 R8, [R223+0x15280] ;  /* 0x01528000df08783b */ /* 0x004fe20000004200 */
[----:B------:R-:W-:Y:S06]  /*3ee0*/  PLOP3.LUT P0, PT, PT, PT, UP0, 0x80, 0x0 ;  /* 0x000000000000781c */ /* 0x000fec0003f0f008 */
[C---:B------:R-:W-:Y:S01]  /*3ef0*/  HMMA.16816.F32 R88, R20.reuse, R12, R88 ;  /* 0x0000000c1458723c */ /* 0x040fe20000001858 */
[----:B------:R-:W-:Y:S07]  /*3f00*/  LDSM.16.MT88.4 R16, [R222+0x15280] ;  /* 0x01528000de10783b */ /* 0x000fee0000004200 */
[-C--:B------:R-:W-:Y:S01]  /*3f10*/  HMMA.16816.F32 R92, R20, R14.reuse, R92 ;  /* 0x0000000e145c723c */ /* 0x080fe2000000185c */
[----:B------:R-:W-:Y:S07]  /*3f20*/  LDSM.16.MT88.4 R132, [R222+0x15a80] ;  /* 0x015a8000de84783b */ /* 0x000fee0000004200 */
[C---:B------:R-:W-:Y:S01]  /*3f30*/  HMMA.16816.F32 R96, R4.reuse, R14, R96 ;  /* 0x0000000e0460723c */ /* 0x040fe20000001860 */
[----:B------:R-:W1:Y:S07]  /*3f40*/  LDSM.16.MT88.4 R12, [R0+0x7080] ;  /* 0x00708000000c783b */ /* 0x000e6e0000004200 */
[-C--:B------:R-:W-:Y:S01]  /*3f50*/  HMMA.16816.F32 R100, R4, R24.reuse, R100 ;  /* 0x000000180464723c */ /* 0x080fe20000001864 */
[----:B------:R-:W0:Y:S07]  /*3f60*/  LDGDEPBAR ;  /* 0x00000000000079af */ /* 0x000e2e0000000000 */
[C---:B------:R-:W-:Y:S08]  /*3f70*/  HMMA.16816.F32 R104, R20.reuse, R24, R104 ;  /* 0x000000181468723c */ /* 0x040ff00000001868 */
[-C--:B------:R-:W-:Y:S08]  /*3f80*/  HMMA.16816.F32 R108, R20, R26.reuse, R108 ;  /* 0x0000001a146c723c */ /* 0x080ff0000000186c */
[C---:B------:R-:W-:Y:S01]  /*3f90*/  HMMA.16816.F32 R112, R4.reuse, R26, R112 ;  /* 0x0000001a0470723c */ /* 0x040fe20000001870 */
[----:B------:R-:W-:Y:S07]  /*3fa0*/  LDSM.16.MT88.4 R24, [R223+0x15a80] ;  /* 0x015a8000df18783b */ /* 0x000fee0000004200 */
[-C--:B------:R-:W-:Y:S08]  /*3fb0*/  HMMA.16816.F32 R116, R4, R28.reuse, R116 ;  /* 0x0000001c0474723c */ /* 0x080ff00000001874 */
[C---:B------:R-:W-:Y:S08]  /*3fc0*/  HMMA.16816.F32 R120, R20.reuse, R28, R120 ;  /* 0x0000001c1478723c */ /* 0x040ff00000001878 */
[-C--:B------:R-:W-:Y:S01]  /*3fd0*/  HMMA.16816.F32 R124, R20, R30.reuse, R124 ;  /* 0x0000001e147c723c */ /* 0x080fe2000000187c */
[----:B------:R-:W2:Y:S07]  /*3fe0*/  LDSM.16.MT88.4 R20, [R0+0x9080] ;  /* 0x009080000014783b */ /* 0x000eae0000004200 */
[----:B------:R-:W-:Y:S01]  /*3ff0*/  HMMA.16816.F32 R128, R4, R30, R128 ;  /* 0x0000001e0480723c */ /* 0x000fe20000001880 */
[----:B------:R-:W3:Y:S07]  /*4000*/  LDSM.16.MT88.4 R4, [R0+0xb080] ;  /* 0x00b080000004783b */ /* 0x000eee0000004200 */
[-C--:B------:R-:W-:Y:S01]  /*4010*/  HMMA.16816.F32 R84, R32, R144.reuse, R84 ;  /* 0x000000902054723c */ /* 0x080fe20000001854 */
[----:B------:R-:W4:Y:S07]  /*4020*/  LDSM.16.MT88.4 R28, [R0+0x7880] ;  /* 0x00788000001c783b */ /* 0x000f2e0000004200 */
[C---:B------:R-:W-:Y:S08]  /*4030*/  HMMA.16816.F32 R88, R156.reuse, R144, R88 ;  /* 0x000000909c58723c */ /* 0x040ff00000001858 */
[-C--:B------:R-:W-:Y:S08]  /*4040*/  HMMA.16816.F32 R92, R156, R146.reuse, R92 ;  /* 0x000000929c5c723c */ /* 0x080ff0000000185c */
        /* <DEDUP_REMOVED lines=8> */
[----:B------:R-:W-:Y:S01]  /*40d0*/  HMMA.16816.F32 R128, R32, R206, R128 ;  /* 0x000000ce2080723c */ /* 0x000fe20000001880 */
[----:B------:R-:W-:Y:S07]  /*40e0*/  LDSM.16.MT88.4 R32, [R0+0xb880] ;  /* 0x00b880000020783b */ /* 0x000fee0000004200 */
[-C--:B-1----:R-:W-:Y:S08]  /*40f0*/  HMMA.16816.F32 R84, R8, R12.reuse, R84 ;  /* 0x0000000c0854723c */ /* 0x082ff00000001854 */
[C---:B------:R-:W-:Y:S08]  /*4100*/  HMMA.16816.F32 R88, R16.reuse, R12, R88 ;  /* 0x0000000c1058723c */ /* 0x040ff00000001858 */
[-C--:B------:R-:W-:Y:S08]  /*4110*/  HMMA.16816.F32 R92, R16, R14.reuse, R92 ;  /* 0x0000000e105c723c */ /* 0x080ff0000000185c */
[C---:B------:R-:W-:Y:S01]  /*4120*/  HMMA.16816.F32 R96, R8.reuse, R14, R96 ;  /* 0x0000000e0860723c */ /* 0x040fe20000001860 */
[----:B------:R-:W1:Y:S07]  /*4130*/  LDSM.16.MT88.4 R12, [R0+0x9880] ;  /* 0x00988000000c783b */ /* 0x000e6e0000004200 */
[-C--:B--2---:R-:W-:Y:S01]  /*4140*/  HMMA.16816.F32 R100, R8, R20.reuse, R100 ;  /* 0x000000140864723c */ /* 0x084fe20000001864 */
[----:B------:R-:W-:Y:S07]  /*4150*/  BAR.SYNC.DEFER_BLOCKING 0x0 ;  /* 0x0000000000007b1d */ /* 0x000fee0000010000 */
[C---:B------:R-:W-:Y:S08]  /*4160*/  HMMA.16816.F32 R104, R16.reuse, R20, R104 ;  /* 0x000000141068723c */ /* 0x040ff00000001868 */
[-C--:B------:R-:W-:Y:S08]  /*4170*/  HMMA.16816.F32 R108, R16, R22.reuse, R108 ;  /* 0x00000016106c723c */ /* 0x080ff0000000186c */
[C---:B------:R-:W-:Y:S01]  /*4180*/  HMMA.16816.F32 R112, R8.reuse, R22, R112 ;  /* 0x000000160870723c */ /* 0x040fe20000001870 */
[----:B------:R2:W1:Y:S07]  /*4190*/  LDSM.16.M88.4 R144, [R2+0x14280] ;  /* 0x014280000290783b */ /* 0x00046e0000000200 */
[-C--:B---3--:R-:W-:Y:S01]  /*41a0*/  HMMA.16816.F32 R116, R8, R4.reuse, R116 ;  /* 0x000000040874723c */ /* 0x088fe20000001874 */
[----:B------:R2:W3:Y:S07]  /*41b0*/  LDSM.16.M88.4 R140, [R2+0x15280] ;  /* 0x01528000028c783b */ /* 0x0004ee0000000200 */
[C---:B------:R-:W-:Y:S01]  /*41c0*/  HMMA.16816.F32 R120, R16.reuse, R4, R120 ;  /* 0x000000041078723c */ /* 0x040fe20000001878 */
[----:B------:R2:W1:Y:S07]  /*41d0*/  LDSM.16.MT88.4 R136, [R0+0x2080] ;  /* 0x002080000088783b */ /* 0x00046e0000004200 */
[-C--:B------:R-:W-:Y:S01]  /*41e0*/  HMMA.16816.F32 R124, R16, R6.reuse, R124 ;  /* 0x00000006107c723c */ /* 0x080fe2000000187c */
[----:B------:R2:W1:Y:S07]  /*41f0*/  LDSM.16.MT88.4 R16, [R0+0x80] ;  /* 0x000080000010783b */ /* 0x00046e0000004200 */
[----:B------:R-:W-:Y:S01]  /*4200*/  HMMA.16816.F32 R128, R8, R6, R128 ;  /* 0x000000060880723c */ /* 0x000fe20000001880 */
[----:B------:R2:W2:Y:S07]  /*4210*/  LDSM.16.MT88.4 R156, [R0+0x4080] ;  /* 0x00408000009c783b */ /* 0x0004ae0000004200 */
[-C--:B----4-:R-:W-:Y:S01]  /*4220*/  HMMA.16816.F32 R84, R24, R28.reuse, R84 ;  /* 0x0000001c1854723c */ /* 0x090fe20000001854 */
[----:B------:R4:W2:Y:S07]  /*4230*/  LDSM.16.M88.4 R200, [R3+0x14280] ;  /* 0x0142800003c8783b */ /* 0x0008ae0000000200 */
[C---:B------:R-:W-:Y:S01]  /*4240*/  HMMA.16816.F32 R88, R132.reuse, R28, R88 ;  /* 0x0000001c8458723c */ /* 0x040fe20000001858 */
[----:B------:R4:W2:Y:S07]  /*4250*/  LDSM.16.M88.4 R208, [R3+0x15280] ;  /* 0x0152800003d0783b */ /* 0x0008ae0000000200 */
[-C--:B------:R-:W-:Y:S01]  /*4260*/  HMMA.16816.F32 R92, R132, R30.reuse, R92 ;  /* 0x0000001e845c723c */ /* 0x080fe2000000185c */
[----:B------:R4:W2:Y:S07]  /*4270*/  LDSM.16.MT88.4 R204, [R0+0x880] ;  /* 0x0008800000cc783b */ /* 0x0008ae0000004200 */
[C---:B------:R-:W-:Y:S01]  /*4280*/  HMMA.16816.F32 R96, R24.reuse, R30, R96 ;  /* 0x0000001e1860723c */ /* 0x040fe20000001860 */
[----:B------:R4:W2:Y:S07]  /*4290*/  LDSM.16.MT88.4 R212, [R0+0x2880] ;  /* 0x0028800000d4783b */ /* 0x0008ae0000004200 */
[-C--:B-1----:R-:W-:Y:S01]  /*42a0*/  HMMA.16816.F32 R100, R24, R12.reuse, R100 ;  /* 0x0000000c1864723c */ /* 0x082fe20000001864 */
[----:B------:R4:W1:Y:S07]  /*42b0*/  LDSM.16.MT88.4 R216, [R0+0x4880] ;  /* 0x0048800000d8783b */ /* 0x00086e0000004200 */
[C---:B------:R-:W-:Y:S08]  /*42c0*/  HMMA.16816.F32 R104, R132.reuse, R12, R104 ;  /* 0x0000000c8468723c */ /* 0x040ff00000001868 */
[-C--:B------:R-:W-:Y:S08]  /*42d0*/  HMMA.16816.F32 R108, R132, R14.reuse, R108 ;  /* 0x0000000e846c723c */ /* 0x080ff0000000186c */
[C---:B------:R-:W-:Y:S08]  /*42e0*/  HMMA.16816.F32 R112, R24.reuse, R14, R112 ;  /* 0x0000000e1870723c */ /* 0x040ff00000001870 */
[-C--:B------:R-:W-:Y:S08]  /*42f0*/  HMMA.16816.F32 R116, R24, R32.reuse, R116 ;  /* 0x000000201874723c */ /* 0x080ff00000001874 */
[C---:B------:R-:W-:Y:S08]  /*4300*/  HMMA.16816.F32 R120, R132.reuse, R32, R120 ;  /* 0x000000208478723c */ /* 0x040ff00000001878 */
[-C--:B------:R-:W-:Y:S08]  /*4310*/  HMMA.16816.F32 R124, R132, R34.reuse, R124 ;  /* 0x00000022847c723c */ /* 0x080ff0000000187c */
[----:B------:R-:W-:Y:S01]  /*4320*/  HMMA.16816.F32 R128, R24, R34, R128 ;  /* 0x000000221880723c */ /* 0x000fe20000001880 */
[----:B------:R-:W-:-:S07]  /*4330*/  @P0 BRA `(.L_x_3) ;  /* 0x000004b000000947 */ /* 0x000fce0003800000 */
[C---:B-1234-:R-:W-:Y:S01]  /*4340*/  LOP3.LUT P3, RZ, R234.reuse, 0x10, RZ, 0xc0, !PT ;  /* 0x00000010eaff7812 */ /* 0x05efe2000786c0ff */
[----:B------:R-:W2:Y:S01]  /*4350*/  LDL.64 R228, [R1] ;  /* 0x0000000001e47983 */ /* 0x000ea20000100a00 */
[----:B------:R-:W-:Y:S01]  /*4360*/  LOP3.LUT P2, RZ, R234, 0x2, RZ, 0xc0, !PT ;  /* 0x00000002eaff7812 */ /* 0x000fe2000784c0ff */
[----:B------:R-:W-:Y:S01]  /*4370*/  IMAD.MOV.U32 R5, RZ, RZ, R249 ;  /* 0x000000ffff057224 */ /* 0x000fe200078e00f9 */
[----:B------:R-:W-:Y:S01]  /*4380*/  USHF.R.S32.HI UR28, URZ, 0x1f, UR23 ;  /* 0x0000001f3f1c7899 */ /* 0x000fe20008011417 */
[----:B------:R-:W-:Y:S01]  /*4390*/  IMAD.U32 R14, RZ, RZ, UR13 ;  /* 0x0000000dff0e7e24 */ /* 0x000fe2000f8e00ff */
[----:B------:R-:W1:Y:S01]  /*43a0*/  S2R R10, SR_CTAID.Y ;  /* 0x00000000000a7919 */ /* 0x000e620000002600 */
[----:B------:R-:W-:Y:S01]  /*43b0*/  ULDC.64 UR4, c[0x0][0x178] ;  /* 0x00005e0000047ab9 */ /* 0x000fe20000000a00 */
[----:B------:R-:W-:Y:S01]  /*43c0*/  IMAD.U32 R12, RZ, RZ, UR13 ;  /* 0x0000000dff0c7e24 */ /* 0x000fe2000f8e00ff */
[----:B------:R-:W-:Y:S02]  /*43d0*/  UIMAD.WIDE.U32 UR30, UR23, UR4, URZ ;  /* 0x00000004171e72a5 */ /* 0x000fe4000f8e003f */
[----:B------:R-:W-:Y:S02]  /*43e0*/  UIMAD UR28, UR28, UR4, URZ ;  /* 0x000000041c1c72a4 */ /* 0x000fe4000f8e023f */
[----:B------:R-:W-:Y:S02]  /*43f0*/  USHF.L.U32 UR4, UR23, 0x6, URZ ;  /* 0x0000000617047899 */ /* 0x000fe4000800063f */
[----:B------:R-:W-:Y:S01]  /*4400*/  IMAD.U32 R8, RZ, RZ, UR30 ;  /* 0x0000001eff087e24 */ /* 0x000fe2000f8e00ff */
[----:B------:R-:W-:Y:S04]  /*4410*/  UIMAD UR28, UR23, UR5, UR28 ;  /* 0x00000005171c72a4 */ /* 0x000fe8000f8e021c */
[----:B------:R-:W-:Y:S06]  /*4420*/  UIADD3 UR28, UR31, UR28, URZ ;  /* 0x0000001c1f1c7290 */ /* 0x000fec000fffe03f */
[----:B------:R-:W-:Y:S01]  /*4430*/  IMAD.U32 R7, RZ, RZ, UR28 ;  /* 0x0000001cff077e24 */ /* 0x000fe2000f8e00ff */
[----:B-1----:R-:W-:Y:S05]  /*4440*/  SHF.R.S32.HI R9, RZ, 0x1f, R10 ;  /* 0x0000001fff097819 */ /* 0x002fea000001140a */
[C---:B------:R-:W-:Y:S02]  /*4450*/  IMAD R6, R9.reuse, c[0x0][0x180], RZ ;  /* 0x0000600009067a24 */ /* 0x040fe400078e02ff */
[----:B------:R-:W-:Y:S02]  /*4460*/  IMAD R9, R9, c[0x0][0x270], RZ ;  /* 0x00009c0009097a24 */ /* 0x000fe400078e02ff */
[C---:B------:R-:W-:Y:S02]  /*4470*/  IMAD R6, R10.reuse, c[0x0][0x184], R6 ;  /* 0x000061000a067a24 */ /* 0x040fe400078e0206 */
[C---:B------:R-:W-:Y:S02]  /*4480*/  IMAD R9, R10.reuse, c[0x0][0x274], R9 ;  /* 0x00009d000a097a24 */ /* 0x040fe400078e0209 */
[----:B--2---:R-:W-:Y:S04]  /*4490*/  IMAD.MOV.U32 R4, RZ, RZ, R228 ;  /* 0x000000ffff047224 */ /* 0x004fe800078e00e4 */
[----:B------:R-:W-:Y:S05]  /*44a0*/  IMAD.WIDE.U32 R4, R10, c[0x0][0x180], R4 ;  /* 0x000060000a047a25 */ /* 0x000fea00078e0004 */
[----:B------:R-:W-:Y:S04]  /*44b0*/  IADD3 R4, P0, R4, UR18, RZ ;  /* 0x0000001204047c10 */ /* 0x000fe8000ff1e0ff */
        /* <DEDUP_REMOVED lines=14> */
[----:B------:R-:W-:Y:S02]  /*45a0*/  LOP3.LUT P1, RZ, R234, 0x4, RZ, 0xc0, !PT ;  /* 0x00000004eaff7812 */ /* 0x000fe4000782c0ff */
        /* <DEDUP_REMOVED lines=8> */
[----:B------:R-:W-:Y:S02]  /*4630*/  IADD3 R10, P0, R4, UR13, RZ ;  /* 0x0000000d040a7c10 */ /* 0x000fe4000ff1e0ff */
[----:B------:R-:W-:Y:S02]  /*4640*/  IADD3 R6, -R240, c[0x0][0x168], -R6 ;  /* 0x00005a00f0067a10 */ /* 0x000fe40007ffe906 */
[----:B------:R-:W-:Y:S02]  /*4650*/  IADD3.X R11, R5, UR11, RZ, P0, !PT ;  /* 0x0000000b050b7c10 */ /* 0x000fe400087fe4ff */
[----:B------:R-:W-:Y:S04]  /*4660*/  LOP3.LUT P0, RZ, R234, 0x8, RZ, 0xc0, !PT ;  /* 0x00000008eaff7812 */ /* 0x000fe8000780c0ff */
[C---:B------:R-:W-:Y:S11]  /*4670*/  ISETP.LT.OR P0, PT, R6.reuse, 0x1, P0 ;  /* 0x000000010600780c */ /* 0x040ff60000701670 */
[----:B------:R-:W-:Y:S02]  /*4680*/  @!UPT UIADD3 URZ, URZ, URZ, URZ ;  /* 0x0000003f3f3ff290 */ /* 0x000fe4000fffe03f */
        /* <DEDUP_REMOVED lines=9> */
[----:B------:R1:W-:Y:S01]  /*4720*/  LDGSTS.E.BYPASS.LTC128B.128 [R230+0xa080], [R4.64+0x100], !P0 ;  /* 0x0a08010004e67fae */ /* 0x0003e2000c101d58 */
[----:B------:R-:W-:Y:S04]  /*4730*/  LOP3.LUT P0, RZ, R234, 0x8, RZ, 0xc0, !PT ;  /* 0x00000008eaff7812 */ /* 0x000fe8000780c0ff */
[C---:B------:R-:W-:Y:S11]  /*4740*/  ISETP.LT.OR P0, PT, R6.reuse, 0x21, P0 ;  /* 0x000000210600780c */ /* 0x040ff60000701670 */
[----:B------:R-:W-:Y:S02]  /*4750*/  @!UPT UIADD3 URZ, URZ, URZ, URZ ;  /* 0x0000003f3f3ff290 */ /* 0x000fe4000fffe03f */
[----:B------:R2:W-:Y:S01]  /*4760*/  LDGSTS.E.BYPASS.LTC128B.128 [R230+0x7080], [R10.64], !P0 ;  /* 0x070800000ae67fae */ /* 0x0005e2000c101d58 */
[----:B------:R-:W-:Y:S01]  /*4770*/  ISETP.LT.OR P0, PT, R6, 0x21, !P1 ;  /* 0x000000210600780c */ /* 0x000fe20004f01670 */
[----:B-1----:R-:W-:Y:S11]  /*4780*/  @!P2 IMAD.SHL.U32 R4, R238, 0x10, RZ ;  /* 0x00000010ee04a824 */ /* 0x002ff600078e00ff */
[----:B------:R-:W-:Y:S01]  /*4790*/  @!UPT UIADD3 URZ, URZ, URZ, URZ ;  /* 0x0000003f3f3ff290 */ /* 0x000fe2000fffe03f */
[----:B------:R2:W-:Y:S01]  /*47a0*/  LDGSTS.E.BYPASS.LTC128B.128 [R230+0x9080], [R14.64], !P0 ;  /* 0x090800000ee67fae */ /* 0x0005e2000c101d58 */
[----:B------:R-:W-:Y:S11]  /*47b0*/  ISETP.LT.OR P0, PT, R6, 0x21, !P3 ;  /* 0x000000210600780c */ /* 0x000ff60005f01670 */
[----:B------:R-:W-:Y:S02]  /*47c0*/  @!UPT UIADD3 URZ, URZ, URZ, URZ ;  /* 0x0000003f3f3ff290 */ /* 0x000fe4000fffe03f */
[----:B------:R2:W-:Y:S05]  /*47d0*/  LDGSTS.E.BYPASS.LTC128B.128 [R230+0xb080], [R12.64], !P0 ;  /* 0x0b0800000ce67fae */ /* 0x0005ea000c101d58 */
[----:B------:R2:W-:Y:S02]  /*47e0*/  @!P2 LDGSTS.E.BYPASS.LTC128B.128 [R4+0x12080], [R8.64] ;  /* 0x120800000804afae */ /* 0x0005e4000b901d58 */
.L_x_3:
[----:B-1234-:R-:W2:Y:S01]  /*47f0*/  LDL.64 R6, [R1+0x8] ;  /* 0x0000080001067983 */ /* 0x01eea20000100a00 */
[----:B------:R-:W-:Y:S02]  /*4800*/  UIMAD UR20, UR20, 0x3000, URZ ;  /* 0x00003000141478a4 */ /* 0x000fe4000f8e023f */
[----:B------:R-:W-:Y:S01]  /*4810*/  UISETP.GE.AND UP0, UPT, UR23, UR22, UPT ;  /* 0x000000161700728c */ /* 0x000fe2000bf06270 */
[----:B------:R-:W0:Y:S03]  /*4820*/  LDGDEPBAR ;  /* 0x00000000000079af */ /* 0x000e260000000000 */
[----:B------:R-:W-:Y:S01]  /*4830*/  IMAD.U32 R5, RZ, RZ, UR20 ;  /* 0x00000014ff057e24 */ /* 0x000fe2000f8e00ff */
[----:B--2---:R-:W-:Y:S01]  /*4840*/  IADD3 R4, P0, R6, UR20, RZ ;  /* 0x0000001406047c10 */ /* 0x004fe2000ff1e0ff */
[----:B------:R-:W-:Y:S03]  /*4850*/  UMOV UR20, UR23 ;  /* 0x0000001700147c82 */ /* 0x000fe60008000000 */
[----:B------:R-:W-:Y:S02]  /*4860*/  LEA.HI.X.SX32 R5, R5, R245, 0x1, P0 ;  /* 0x000000f505057211 */ /* 0x000fe400000f0eff */
[C---:B------:R-:W-:Y:S04]  /*4870*/  LEA R228, P0, R4.reuse, c[0x0][0x220], 0x2 ;  /* 0x0000880004e47a11 */ /* 0x040fe800078010ff */
[----:B------:R-:W-:Y:S02]  /*4880*/  LEA.HI.X R229, R4, c[0x0][0x224], R5, 0x2, P0 ;  /* 0x0000890004e57a11 */ /* 0x000fe400000f1405 */
[-C--:B------:R-:W-:Y:S01]  /*4890*/  HMMA.16816.F32 R4, R144, R16.reuse, RZ ;  /* 0x000000109004723c */ /* 0x080fe200000018ff */
[----:B------:R-:W-:Y:S07]  /*48a0*/  PLOP3.LUT P0, PT, PT, PT, UP0, 0x80, 0x0 ;  /* 0x000000000000781c */ /* 0x000fee0003f0f008 */
[C---:B------:R-:W-:Y:S08]  /*48b0*/  HMMA.16816.F32 R8, R140.reuse, R16, RZ ;  /* 0x000000108c08723c */ /* 0x040ff000000018ff */
[-C--:B------:R-:W-:Y:S08]  /*48c0*/  HMMA.16816.F32 R12, R140, R18.reuse, RZ ;  /* 0x000000128c0c723c */ /* 0x080ff000000018ff */
        /* <DEDUP_REMOVED lines=8> */
[----:B------:R-:W-:Y:S01]  /*4950*/  HMMA.16816.F32 R144, R144, R158, RZ ;  /* 0x0000009e9090723c */ /* 0x000fe200000018ff */
[----:B------:R-:W-:Y:S07]  /*4960*/  LDSM.16.M88.4 R156, [R221+0x14280] ;  /* 0x01428000dd9c783b */ /* 0x000fee0000000200 */
[-C--:B------:R-:W-:Y:S08]  /*4970*/  HMMA.16816.F32 R4, R200, R204.reuse, R4 ;  /* 0x000000ccc804723c */ /* 0x080ff00000001804 */
[C---:B------:R-:W-:Y:S08]  /*4980*/  HMMA.16816.F32 R8, R208.reuse, R204, R8 ;  /* 0x000000ccd008723c */ /* 0x040ff00000001808 */
[-C--:B------:R-:W-:Y:S08]  /*4990*/  HMMA.16816.F32 R12, R208, R206.reuse, R12 ;  /* 0x000000ced00c723c */ /* 0x080ff0000000180c */
[C---:B------:R-:W-:Y:S01]  /*49a0*/  HMMA.16816.F32 R16, R200.reuse, R206, R16 ;  /* 0x000000cec810723c */ /* 0x040fe20000001810 */
[----:B------:R-:W1:Y:S07]  /*49b0*/  LDSM.16.MT88.4 R204, [R0+0x1080] ;  /* 0x0010800000cc783b */ /* 0x000e6e0000004200 */
[-C--:B------:R-:W-:Y:S08]  /*49c0*/  HMMA.16816.F32 R20, R200, R212.reuse, R20 ;  /* 0x000000d4c814723c */ /* 0x080ff00000001814 */
[C---:B------:R-:W-:Y:S08]  /*49d0*/  HMMA.16816.F32 R24, R208.reuse, R212, R24 ;  /* 0x000000d4d018723c */ /* 0x040ff00000001818 */
[-C--:B------:R-:W-:Y:S08]  /*49e0*/  HMMA.16816.F32 R28, R208, R214.reuse, R28 ;  /* 0x000000d6d01c723c */ /* 0x080ff0000000181c */
[C---:B------:R-:W-:Y:S01]  /*49f0*/  HMMA.16816.F32 R32, R200.reuse, R214, R32 ;  /* 0x000000d6c820723c */ /* 0x040fe20000001820 */
[----:B------:R-:W-:Y:S07]  /*4a00*/  LDSM.16.MT88.4 R212, [R0+0x3080] ;  /* 0x0030800000d4783b */ /* 0x000fee0000004200 */
[-C--:B------:R-:W-:Y:S08]  /*4a10*/  HMMA.16816.F32 R132, R200, R216.reuse, R132 ;  /* 0x000000d8c884723c */ /* 0x080ff00000001884 */
[C---:B------:R-:W-:Y:S08]  /*4a20*/  HMMA.16816.F32 R136, R208.reuse, R216, R136 ;  /* 0x000000d8d088723c */ /* 0x040ff00000001888 */
[-C--:B------:R-:W-:Y:S01]  /*4a30*/  HMMA.16816.F32 R140, R208, R218.reuse, R140 ;  /* 0x000000dad08c723c */ /* 0x080fe2000000188c */
[----:B------:R-:W2:Y:S07]  /*4a40*/  LDSM.16.M88.4 R208, [R221+0x15280] ;  /* 0x01528000ddd0783b */ /* 0x000eae0000000200 */
[----:B------:R-:W-:Y:S01]  /*4a50*/  HMMA.16816.F32 R144, R200, R218, R144 ;  /* 0x000000dac890723c */ /* 0x000fe20000001890 */
[----:B------:R-:W3:Y:S04]  /*4a60*/  LDSM.16.MT88.4 R200, [R0+0x5080] ;  /* 0x0050800000c8783b */ /* 0x000ee80000004200 */
[----:B------:R-:W-:Y:S03]  /*4a70*/  LDSM.16.M88.4 R216, [R220+0x15280] ;  /* 0x01528000dcd8783b */ /* 0x000fe60000000200 */
[-C--:B-1----:R-:W-:Y:S08]  /*4a80*/  HMMA.16816.F32 R4, R156, R204.reuse, R4 ;  /* 0x000000cc9c04723c */ /* 0x082ff00000001804 */
[C---:B--2---:R-:W-:Y:S08]  /*4a90*/  HMMA.16816.F32 R8, R208.reuse, R204, R8 ;  /* 0x000000ccd008723c */ /* 0x044ff00000001808 */
[-C--:B------:R-:W-:Y:S08]  /*4aa0*/  HMMA.16816.F32 R12, R208, R206.reuse, R12 ;  /* 0x000000ced00c723c */ /* 0x080ff0000000180c */
[C---:B------:R-:W-:Y:S01]  /*4ab0*/  HMMA.16816.F32 R16, R156.reuse, R206, R16 ;  /* 0x000000ce9c10723c */ /* 0x040fe20000001810 */
[----:B------:R-:W-:Y:S07]  /*4ac0*/  LDSM.16.M88.4 R204, [R220+0x14280] ;  /* 0x01428000dccc783b */ /* 0x000fee0000000200 */
[-C--:B------:R-:W-:Y:S08]  /*4ad0*/  HMMA.16816.F32 R20, R156, R212.reuse, R20 ;  /* 0x000000d49c14723c */ /* 0x080ff00000001814 */
[C---:B------:R-:W-:Y:S08]  /*4ae0*/  HMMA.16816.F32 R24, R208.reuse, R212, R24 ;  /* 0x000000d4d018723c */ /* 0x040ff00000001818 */
[-C--:B------:R-:W-:Y:S08]  /*4af0*/  HMMA.16816.F32 R28, R208, R214.reuse, R28 ;  /* 0x000000d6d01c723c */ /* 0x080ff0000000181c */
[C---:B------:R-:W-:Y:S01]  /*4b00*/  HMMA.16816.F32 R32, R156.reuse, R214, R32 ;  /* 0x000000d69c20723c */ /* 0x040fe20000001820 */
[----:B------:R-:W1:Y:S07]  /*4b10*/  LDSM.16.MT88.4 R212, [R0+0x1880] ;  /* 0x0018800000d4783b */ /* 0x000e6e0000004200 */
[-C--:B---3--:R-:W-:Y:S08]  /*4b20*/  HMMA.16816.F32 R132, R156, R200.reuse, R132 ;  /* 0x000000c89c84723c */ /* 0x088ff00000001884 */
[C---:B------:R-:W-:Y:S08]  /*4b30*/  HMMA.16816.F32 R136, R208.reuse, R200, R136 ;  /* 0x000000c8d088723c */ /* 0x040ff00000001888 */
[-C--:B------:R-:W-:Y:S01]  /*4b40*/  HMMA.16816.F32 R140, R208, R202.reuse, R140 ;  /* 0x000000cad08c723c */ /* 0x080fe2000000188c */
[----:B------:R-:W2:Y:S07]  /*4b50*/  LDSM.16.MT88.4 R208, [R0+0x3880] ;  /* 0x0038800000d0783b */ /* 0x000eae0000004200 */
[----:B------:R-:W-:Y:S01]  /*4b60*/  HMMA.16816.F32 R144, R156, R202, R144 ;  /* 0x000000ca9c90723c */ /* 0x000fe20000001890 */
[----:B------:R-:W3:Y:S07]  /*4b70*/  LDSM.16.MT88.4 R156, [R0+0x5880] ;  /* 0x00588000009c783b */ /* 0x000eee0000004200 */
[-C--:B-1----:R-:W-:Y:S08]  /*4b80*/  HMMA.16816.F32 R4, R204, R212.reuse, R4 ;  /* 0x000000d4cc04723c */ /* 0x082ff00000001804 */
[C---:B------:R-:W-:Y:S08]  /*4b90*/  HMMA.16816.F32 R8, R216.reuse, R212, R8 ;  /* 0x000000d4d808723c */ /* 0x040ff00000001808 */
[-C--:B------:R-:W-:Y:S07]  /*4ba0*/  HMMA.16816.F32 R12, R216, R214.reuse, R12 ;  /* 0x000000d6d80c723c */ /* 0x080fee000000180c */
[----:B------:R1:W-:Y:S01]  /*4bb0*/  RED.E.ADD.F32.FTZ.RN.STRONG.GPU [R228.64], R4 ;  /* 0x00000004e400798e */ /* 0x0003e2000c10e798 */
[C---:B------:R-:W-:Y:S03]  /*4bc0*/  HMMA.16816.F32 R16, R204.reuse, R214, R16 ;  /* 0x000000d6cc10723c */ /* 0x040fe60000001810 */
[----:B------:R1:W-:Y:S04]  /*4bd0*/  RED.E.ADD.F32.FTZ.RN.STRONG.GPU [R228.64+0x400], R5 ;  /* 0x00040005e400798e */ /* 0x0003e8000c10e798 */
[----:B------:R1:W-:Y:S01]  /*4be0*/  RED.E.ADD.F32.FTZ.RN.STRONG.GPU [R228.64+0x800], R6 ;  /* 0x00080006e400798e */ /* 0x0003e2000c10e798 */
[-C--:B--2---:R-:W-:Y:S03]  /*4bf0*/  HMMA.16816.F32 R20, R204, R208.reuse, R20 ;  /* 0x000000d0cc14723c */ /* 0x084fe60000001814 */
[----:B------:R1:W-:Y:S04]  /*4c00*/  RED.E.ADD.F32.FTZ.RN.STRONG.GPU [R228.64+0xc00], R7 ;  /* 0x000c0007e400798e */ /* 0x0003e8000c10e798 */
[----:B------:R1:W-:Y:S01]  /*4c10*/  RED.E.ADD.F32.FTZ.RN.STRONG.GPU [R228.64+0x1000], R8 ;  /* 0x00100008e400798e */ /* 0x0003e2000c10e798 */
[C---:B------:R-:W-:Y:S03]  /*4c20*/  HMMA.16816.F32 R24, R216.reuse, R208, R24 ;  /* 0x000000d0d818723c */ /* 0x040fe60000001818 */
[----:B------:R1:W-:Y:S04]  /*4c30*/  RED.E.ADD.F32.FTZ.RN.STRONG.GPU [R228.64+0x1400], R9 ;  /* 0x00140009e400798e */ /* 0x0003e8000c10e798 */
[----:B------:R1:W-:Y:S01]  /*4c40*/  RED.E.ADD.F32.FTZ.RN.STRONG.GPU [R228.64+0x1800], R10 ;  /* 0x0018000ae400798e */ /* 0x0003e2000c10e798 */
[-C--:B------:R-:W-:Y:S03]  /*4c50*/  HMMA.16816.F32 R28, R216, R210.reuse, R28 ;  /* 0x000000d2d81c723c */ /* 0x080fe6000000181c */
[----:B------:R1:W-:Y:S04]  /*4c60*/  RED.E.ADD.F32.FTZ.RN.STRONG.GPU [R228.64+0x1c00], R11 ;  /* 0x001c000be400798e */ /* 0x0003e8000c10e798 */
[----:B------:R1:W-:Y:S01]  /*4c70*/  RED.E.ADD.F32.FTZ.RN.STRONG.GPU [R228.64+0x2000], R16 ;  /* 0x00200010e400798e */ /* 0x0003e2000c10e798 */
[C---:B------:R-:W-:Y:S03]  /*4c80*/  HMMA.16816.F32 R32, R204.reuse, R210, R32 ;  /* 0x000000d2cc20723c */ /* 0x040fe60000001820 */
[----:B------:R1:W-:Y:S04]  /*4c90*/  RED.E.ADD.F32.FTZ.RN.STRONG.GPU [R228.64+0x2400], R17 ;  /* 0x00240011e400798e */ /* 0x0003e8000c10e798 */
[----:B------:R1:W-:Y:S01]  /*4ca0*/  RED.E.ADD.F32.FTZ.RN.STRONG.GPU [R228.64+0x2800], R18 ;  /* 0x00280012e400798e */ /* 0x0003e2000c10e798 */
[-C--:B---3--:R-:W-:Y:S03]  /*4cb0*/  HMMA.16816.F32 R132, R204, R156.reuse, R132 ;  /* 0x0000009ccc84723c */ /* 0x088fe60000001884 */
        /* <DEDUP_REMOVED lines=8> */
[----:B------:R-:W-:Y:S03]  /*4d40*/  HMMA.16816.F32 R144, R204, R158, R144 ;  /* 0x0000009ecc90723c */ /* 0x000fe60000001890 */
[----:B------:R1:W-:Y:S04]  /*4d50*/  RED.E.ADD.F32.FTZ.RN.STRONG.GPU [R228.64+0x4400], R21 ;  /* 0x00440015e400798e */ /* 0x0003e8000c10e798 */
        /* <DEDUP_REMOVED lines=29> */
[----:B------:R1:W-:Y:S01]  /*4f30*/  RED.E.ADD.F32.FTZ.RN.STRONG.GPU [R228.64+0xbc00], R143 ;  /* 0x00bc008fe400798e */ /* 0x0003e2000c10e798 */
[----:B------:R-:W-:-:S05]  /*4f40*/  @!P0 BRA `(.L_x_4) ;  /* 0xffffcfc000008947 */ /* 0x000fca000383ffff */
.L_x_1:
[----:B------:R-:W-:Y:S01]  /*4f50*/  F2FP.PACK_AB R66, R67, R66 ;  /* 0x000000424342723e */ /* 0x000fe200000000ff */
[----:B------:R-:W-:Y:S01]  /*4f60*/  BAR.SYNC.DEFER_BLOCKING 0x1, 0x100 ;  /* 0x0044000000007b1d */ /* 0x000fe20000010000 */
[----:B------:R-:W-:Y:S01]  /*4f70*/  F2FP.PACK_AB R64, R65, R64 ;  /* 0x000000404140723e */ /* 0x000fe200000000ff */
[----:B------:R-:W-:Y:S01]  /*4f80*/  FMUL.FTZ R84, R84, c[0x0][0x298] ;  /* 0x0000a60054547a20 */ /* 0x000fe20000410000 */
[----:B------:R-:W-:Y:S01]  /*4f90*/  F2FP.PACK_AB R36, R37, R36 ;  /* 0x000000242524723e */ /* 0x000fe200000000ff */
[----:B-1----:R-:W-:Y:S01]  /*4fa0*/  FMUL.FTZ R28, R85, c[0x0][0x298] ;  /* 0x0000a600551c7a20 */ /* 0x002fe20000410000 */
[----:B------:R-:W-:Y:S01]  /*4fb0*/  F2FP.PACK_AB R38, R39, R38 ;  /* 0x000000262726723e */ /* 0x000fe200000000ff */
[----:B------:R-:W1:Y:S01]  /*4fc0*/  S2R R67, SR_TID.X ;  /* 0x0000000000437919 */ /* 0x000e620000002100 */
[----:B------:R-:W-:Y:S01]  /*4fd0*/  F2FP.PACK_AB R48, R49, R48 ;  /* 0x000000303130723e */ /* 0x000fe200000000ff */
[----:B------:R-:W-:Y:S01]  /*4fe0*/  FMUL.FTZ R86, R86, c[0x0][0x298] ;  /* 0x0000a60056567a20 */ /* 0x000fe20000410000 */
[----:B------:R-:W-:Y:S01]  /*4ff0*/  IADD3 R4, R231, 0x440, RZ ;  /* 0x00000440e7047810 */ /* 0x000fe20007ffe0ff */
[----:B------:R-:W-:Y:S01]  /*5000*/  FMUL.FTZ R27, R87, c[0x0][0x298] ;  /* 0x0000a600571b7a20 */ /* 0x000fe20000410000 */
[----:B------:R-:W-:Y:S01]  /*5010*/  F2FP.PACK_AB R50, R51, R50 ;  /* 0x000000323332723e */ /* 0x000fe200000000ff */
[----:B------:R-:W-:Y:S01]  /*5020*/  FMUL.FTZ R96, R96, c[0x0][0x298] ;  /* 0x0000a60060607a20 */ /* 0x000fe20000410000 */
[----:B------:R-:W-:Y:S01]  /*5030*/  F2FP.PACK_AB R40, R41, R40 ;  /* 0x000000282928723e */ /* 0x000fe200000000ff */
[----:B------:R-:W-:Y:S01]  /*5040*/  FMUL.FTZ R24, R97, c[0x0][0x298] ;  /* 0x0000a60061187a20 */ /* 0x000fe20000410000 */
        /* <DEDUP_REMOVED lines=9> */
[----:B------:R-:W-:Y:S01]  /*50e0*/  STS [R231+0x6080], R36 ;  /* 0x00608024e7007388 */ /* 0x000fe20000000800 */
[----:B------:R-:W-:Y:S01]  /*50f0*/  F2FP.PACK_AB R54, R55, R54 ;  /* 0x000000363736723e */ /* 0x000fe200000000ff */
[----:B------:R-:W-:Y:S01]  /*5100*/  FMUL.FTZ R90, R90, c[0x0][0x298] ;  /* 0x0000a6005a5a7a20 */ /* 0x000fe20000410000 */
[----:B------:R-:W-:Y:S01]  /*5110*/  F2FP.PACK_AB R56, R57, R56 ;  /* 0x000000383938723e */ /* 0x000fe200000000ff */
[----:B------:R-:W-:Y:S01]  /*5120*/  STS [R231+0x6480], R38 ;  /* 0x00648026e7007388 */ /* 0x000fe20000000800 */
[----:B------:R-:W-:Y:S01]  /*5130*/  F2FP.PACK_AB R58, R59, R58 ;  /* 0x0000003a3b3a723e */ /* 0x000fe200000000ff */
[----:B------:R-:W-:Y:S01]  /*5140*/  FMUL.FTZ R25, R91, c[0x0][0x298] ;  /* 0x0000a6005b197a20 */ /* 0x000fe20000410000 */
[----:B-1----:R-:W-:Y:S01]  /*5150*/  SHF.R.S32.HI R65, RZ, 0x1f, R67 ;  /* 0x0000001fff417819 */ /* 0x002fe20000011443 */
[----:B------:R-:W-:Y:S01]  /*5160*/  FMUL.FTZ R92, R92, c[0x0][0x298] ;  /* 0x0000a6005c5c7a20 */ /* 0x000fe20000410000 */
[----:B------:R-:W-:Y:S01]  /*5170*/  F2FP.PACK_AB R60, R61, R60 ;  /* 0x0000003c3d3c723e */ /* 0x000fe200000000ff */
[----:B------:R-:W-:Y:S01]  /*5180*/  FMUL.FTZ R22, R93, c[0x0][0x298] ;  /* 0x0000a6005d167a20 */ /* 0x000fe20000410000 */
[----:B------:R-:W-:Y:S01]  /*5190*/  LEA.HI R0, R65, R67, RZ, 0x2 ;  /* 0x0000004341007211 */ /* 0x000fe200078f10ff */
[----:B------:R-:W-:Y:S01]  /*51a0*/  FMUL.FTZ R94, R94, c[0x0][0x298] ;  /* 0x0000a6005e5e7a20 */ /* 0x000fe20000410000 */
[----:B------:R-:W-:Y:S01]  /*51b0*/  F2FP.PACK_AB R62, R63, R62 ;  /* 0x0000003e3f3e723e */ /* 0x000fe200000000ff */
[----:B------:R-:W-:Y:S01]  /*51c0*/  FMUL.FTZ R21, R95, c[0x0][0x298] ;  /* 0x0000a6005f157a20 */ /* 0x000fe20000410000 */
[--C-:B------:R-:W-:Y:S01]  /*51d0*/  SHF.R.S32.HI R2, RZ, 0x2, R0.reuse ;  /* 0x00000002ff027819 */ /* 0x100fe20000011400 */
[----:B------:R-:W-:Y:S01]  /*51e0*/  FMUL.FTZ R100, R100, c[0x0][0x298] ;  /* 0x0000a60064647a20 */ /* 0x000fe20000410000 */
[----:B------:R-:W-:Y:S01]  /*51f0*/  SHF.R.S32.HI R0, RZ, 0x1f, R0 ;  /* 0x0000001fff007819 */ /* 0x000fe20000011400 */
[----:B------:R-:W-:Y:S01]  /*5200*/  FMUL.FTZ R20, R101, c[0x0][0x298] ;  /* 0x0000a60065147a20 */ /* 0x000fe20000410000 */
[----:B------:R-:W-:Y:S01]  /*5210*/  F2FP.PACK_AB R68, R69, R68 ;  /* 0x000000444544723e */ /* 0x000fe200000000ff */
[----:B------:R-:W-:Y:S01]  /*5220*/  FMUL.FTZ R102, R102, c[0x0][0x298] ;  /* 0x0000a60066667a20 */ /* 0x000fe20000410000 */
[----:B------:R-:W-:Y:S01]  /*5230*/  LEA.HI R0, R0, R2, RZ, 0x3 ;  /* 0x0000000200007211 */ /* 0x000fe200078f18ff */
[----:B------:R-:W-:Y:S01]  /*5240*/  FMUL.FTZ R19, R103, c[0x0][0x298] ;  /* 0x0000a60067137a20 */ /* 0x000fe20000410000 */
[----:B------:R-:W-:Y:S01]  /*5250*/  F2FP.PACK_AB R70, R71, R70 ;  /* 0x000000464746723e */ /* 0x000fe200000000ff */
[----:B------:R-:W-:Y:S01]  /*5260*/  FMUL.FTZ R112, R112, c[0x0][0x298] ;  /* 0x0000a60070707a20 */ /* 0x000fe20000410000 */
[----:B------:R-:W-:Y:S01]  /*5270*/  LOP3.LUT R0, R0, 0xfffffff8, RZ, 0xc0, !PT ;  /* 0xfffffff800007812 */ /* 0x000fe200078ec0ff */
[----:B------:R-:W-:Y:S01]  /*5280*/  FMUL.FTZ R16, R113, c[0x0][0x298] ;  /* 0x0000a60071107a20 */ /* 0x000fe20000410000 */
[----:B------:R-:W-:Y:S01]  /*5290*/  F2FP.PACK_AB R80, R81, R80 ;  /* 0x000000505150723e */ /* 0x000fe200000000ff */
[----:B------:R-:W-:Y:S01]  /*52a0*/  FMUL.FTZ R114, R114, c[0x0][0x298] ;  /* 0x0000a60072727a20 */ /* 0x000fe20000410000 */
[----:B------:R-:W-:Y:S01]  /*52b0*/  F2FP.PACK_AB R82, R83, R82 ;  /* 0x000000525352723e */ /* 0x000fe200000000ff */
[----:B------:R-:W-:Y:S01]  /*52c0*/  IMAD.IADD R0, R2, 0x1, -R0 ;  /* 0x0000000102007824 */ /* 0x000fe200078e0a00 */
[----:B------:R-:W-:Y:S01]  /*52d0*/  IADD3 R2, R231, 0x1440, RZ ;  /* 0x00001440e7027810 */ /* 0x000fe20007ffe0ff */
[----:B------:R-:W-:Y:S01]  /*52e0*/  FMUL.FTZ R15, R115, c[0x0][0x298] ;  /* 0x0000a600730f7a20 */ /* 0x000fe20000410000 */
[----:B------:R-:W-:Y:S01]  /*52f0*/  F2FP.PACK_AB R72, R73, R72 ;  /* 0x000000484948723e */ /* 0x000fe200000000ff */
[----:B------:R-:W-:Y:S01]  /*5300*/  FMUL.FTZ R104, R104, c[0x0][0x298] ;  /* 0x0000a60068687a20 */ /* 0x000fe20000410000 */
[----:B------:R-:W-:Y:S01]  /*5310*/  LOP3.LUT R0, R0, 0x4, RZ, 0xc0, !PT ;  /* 0x0000000400007812 */ /* 0x000fe200078ec0ff */
[----:B------:R-:W-:Y:S01]  /*5320*/  FMUL.FTZ R18, R105, c[0x0][0x298] ;  /* 0x0000a60069127a20 */ /* 0x000fe20000410000 */
[----:B------:R-:W-:Y:S01]  /*5330*/  F2FP.PACK_AB R74, R75, R74 ;  /* 0x0000004a4b4a723e */ /* 0x000fe200000000ff */
[----:B------:R-:W-:Y:S01]  /*5340*/  FMUL.FTZ R106, R106, c[0x0][0x298] ;  /* 0x0000a6006a6a7a20 */ /* 0x000fe20000410000 */
[----:B------:R-:W-:Y:S01]  /*5350*/  ISETP.NE.AND P0, PT, R0, RZ, PT ;  /* 0x000000ff0000720c */ /* 0x000fe20003f05270 */
        /* <DEDUP_REMOVED lines=13> */
[C---:B------:R-:W-:Y:S01]  /*5430*/  @P0 IADD3 R0, R231.reuse, -0x40, RZ ;  /* 0xffffffc0e7000810 */ /* 0x040fe20007ffe0ff */
[----:B------:R-:W-:Y:S01]  /*5440*/  FMUL.FTZ R118, R118, c[0x0][0x298] ;  /* 0x0000a60076767a20 */ /* 0x000fe20000410000 */
[----:B------:R-:W-:Y:S01]  /*5450*/  @P0 IADD3 R4, R231, 0x3c0, RZ ;  /* 0x000003c0e7040810 */ /* 0x000fe20007ffe0ff */
[----:B------:R-:W-:Y:S01]  /*5460*/  FMUL.FTZ R11, R119, c[0x0][0x298] ;  /* 0x0000a600770b7a20 */ /* 0x000fe20000410000 */
[C---:B------:R-:W-:Y:S01]  /*5470*/  @P0 IADD3 R3, R231.reuse, 0xfc0, RZ ;  /* 0x00000fc0e7030810 */ /* 0x040fe20007ffe0ff */
[----:B------:R-:W-:Y:S01]  /*5480*/  STS [R0+0x6080], R48 ;  /* 0x0060803000007388 */ /* 0x000fe20000000800 */
[----:B------:R-:W-:Y:S01]  /*5490*/  @P0 IADD3 R2, R231, 0x13c0, RZ ;  /* 0x000013c0e7020810 */ /* 0x000fe20007ffe0ff */
        /* <DEDUP_REMOVED lines=11> */
[----:B------:R-:W-:Y:S01]  /*5550*/  FMUL.FTZ R7, R131, c[0x0][0x298] ;  /* 0x0000a60083077a20 */ /* 0x000fe20000410000 */
[----:B------:R-:W-:Y:S01]  /*5560*/  F2FP.PACK_AB R20, R20, R100 ;  /* 0x000000641414723e */ /* 0x000fe200000000ff */
[----:B------:R-:W-:Y:S01]  /*5570*/  FMUL.FTZ R120, R120, c[0x0][0x298] ;  /* 0x0000a60078787a20 */ /* 0x000fe20000410000 */
        /* <DEDUP_REMOVED lines=17> */
[----:B------:R-:W-:Y:S01]  /*5690*/  F2FP.PACK_AB R14, R14, R108 ;  /* 0x0000006c0e0e723e */ /* 0x000fe200000000ff */
[----:B------:R-:W1:Y:S01]  /*56a0*/  S2UR UR9, SR_CTAID.X ;  /* 0x00000000000979c3 */ /* 0x000e620000002500 */
[----:B------:R-:W-:Y:S01]  /*56b0*/  F2FP.PACK_AB R13, R13, R110 ;  /* 0x0000006e0d0d723e */ /* 0x000fe200000000ff */
[----:B------:R-:W-:Y:S01]  /*56c0*/  STS [R0+0x8480], R66 ;  /* 0x0084804200007388 */ /* 0x000fe20000000800 */
[----:B------:R-:W-:Y:S01]  /*56d0*/  F2FP.PACK_AB R12, R12, R116 ;  /* 0x000000740c0c723e */ /* 0x000fe200000000ff */
[----:B------:R-:W-:Y:S01]  /*56e0*/  UMOV UR8, 0xffffffc0 ;  /* 0xffffffc000087882 */ /* 0x000fe20000000000 */
[----:B------:R-:W-:Y:S01]  /*56f0*/  F2FP.PACK_AB R11, R11, R118 ;  /* 0x000000760b0b723e */ /* 0x000fe200000000ff */
[----:B------:R-:W-:Y:S01]  /*5700*/  STS [R231+0x9080], R56 ;  /* 0x00908038e7007388 */ /* 0x000fe20000000800 */
[----:B------:R-:W-:Y:S01]  /*5710*/  F2FP.PACK_AB R8, R8, R128 ;  /* 0x000000800808723e */ /* 0x000fe200000000ff */
[----:B------:R-:W-:Y:S01]  /*5720*/  ULDC UR7, c[0x0][0x2f0] ;  /* 0x0000bc0000077ab9 */ /* 0x000fe20000000800 */
[----:B------:R-:W-:Y:S01]  /*5730*/  F2FP.PACK_AB R7, R7, R130 ;  /* 0x000000820707723e */ /* 0x000fe200000000ff */
[----:B------:R-:W-:Y:S01]  /*5740*/  STS [R231+0x9480], R58 ;  /* 0x0094803ae7007388 */ /* 0x000fe20000000800 */
[----:B------:R-:W-:Y:S01]  /*5750*/  F2FP.PACK_AB R10, R10, R120 ;  /* 0x000000780a0a723e */ /* 0x000fe200000000ff */
[----:B------:R-:W-:Y:S01]  /*5760*/  USHF.R.S32.HI UR6, URZ, 0x1f, UR12 ;  /* 0x0000001f3f067899 */ /* 0x000fe2000801140c */
[----:B------:R-:W-:Y:S01]  /*5770*/  F2FP.PACK_AB R9, R9, R122 ;  /* 0x0000007a0909723e */ /* 0x000fe200000000ff */
[----:B------:R-:W-:Y:S01]  /*5780*/  STS [R0+0x9080], R60 ;  /* 0x0090803c00007388 */ /* 0x000fe20000000800 */
[----:B------:R-:W-:Y:S01]  /*5790*/  F2FP.PACK_AB R6, R6, R124 ;  /* 0x0000007c0606723e */ /* 0x000fe200000000ff */
[----:B------:R-:W-:Y:S01]  /*57a0*/  ULDC.64 UR4, c[0x0][0x340] ;  /* 0x0000d00000047ab9 */ /* 0x000fe20000000a00 */
[----:B------:R-:W-:Y:S01]  /*57b0*/  F2FP.PACK_AB R5, R5, R126 ;  /* 0x0000007e0505723e */ /* 0x000fe200000000ff */
[----:B------:R-:W-:Y:S01]  /*57c0*/  STS [R0+0x9480], R62 ;  /* 0x0094803e00007388 */ /* 0x000fe20000000800 */
[----:B------:R-:W-:Y:S01]  /*57d0*/  UIMAD UR4, UR6, UR4, URZ ;  /* 0x00000004060472a4 */ /* 0x000fe2000f8e023f */
[----:B------:R-:W-:Y:S02]  /*57e0*/  BSSY B0, `(.L_x_5) ;  /* 0x0000050000007945 */ /* 0x000fe40003800000 */
[----:B------:R-:W-:Y:S01]  /*57f0*/  STS [R231+0xa080], R68 ;  /* 0x00a08044e7007388 */ /* 0x000fe20000000800 */
[----:B------:R-:W-:-:S02]  /*5800*/  UIMAD UR4, UR12, UR5, UR4 ;  /* 0x000000050c0472a4 */ /* 0x000fc4000f8e0204 */
[----:B-1----:R-:W-:Y:S01]  /*5810*/  UIMAD UR7, UR9, UR8, UR7 ;  /* 0x00000008090772a4 */ /* 0x002fe2000f8e0207 */
[----:B------:R-:W-:Y:S03]  /*5820*/  STS [R231+0xa480], R70 ;  /* 0x00a48046e7007388 */ /* 0x000fe60000000800 */
[----:B------:R-:W-:Y:S01]  /*5830*/  UISETP.LT.AND UP0, UPT, UR7, 0x40, UPT ;  /* 0x000000400700788c */ /* 0x000fe2000bf01270 */
[----:B------:R-:W-:Y:S03]  /*5840*/  STS [R0+0xa080], R80 ;  /* 0x00a0805000007388 */ /* 0x000fe60000000800 */
[----:B------:R-:W-:Y:S01]  /*5850*/  USEL UR7, UR7, 0x40, UP0 ;  /* 0x0000004007077887 */ /* 0x000fe20008000000 */
[----:B------:R-:W-:Y:S04]  /*5860*/  STS [R0+0xa480], R82 ;  /* 0x00a4805200007388 */ /* 0x000fe80000000800 */
[----:B------:R-:W-:Y:S01]  /*5870*/  STS [R231+0xb080], R72 ;  /* 0x00b08048e7007388 */ /* 0x000fe20000000800 */
[----:B------:R-:W-:-:S03]  /*5880*/  ISETP.GE.AND P5, PT, R240, UR7, PT ;  /* 0x00000007f0007c0c */ /* 0x000fc6000bfa6270 */
[----:B------:R-:W-:Y:S04]  /*5890*/  STS [R231+0xb480], R74 ;  /* 0x00b4804ae7007388 */ /* 0x000fe80000000800 */
        /* <DEDUP_REMOVED lines=17> */
[----:B------:R1:W-:Y:S04]  /*59b0*/  STS [R0+0x3480], R13 ;  /* 0x0034800d00007388 */ /* 0x0003e80000000800 */
[----:B------:R2:W-:Y:S04]  /*59c0*/  STS [R231+0x4080], R12 ;  /* 0x0040800ce7007388 */ /* 0x0005e80000000800 */
[----:B------:R-:W-:Y:S04]  /*59d0*/  STS [R231+0x4480], R11 ;  /* 0x0044800be7007388 */ /* 0x000fe80000000800 */
[----:B------:R-:W-:Y:S04]  /*59e0*/  STS [R0+0x4080], R8 ;  /* 0x0040800800007388 */ /* 0x000fe80000000800 */
[----:B------:R-:W-:Y:S04]  /*59f0*/  STS [R0+0x4480], R7 ;  /* 0x0044800700007388 */ /* 0x000fe80000000800 */
[----:B------:R3:W-:Y:S04]  /*5a00*/  STS [R231+0x5080], R10 ;  /* 0x0050800ae7007388 */ /* 0x0007e80000000800 */
[----:B------:R-:W-:Y:S01]  /*5a10*/  STS [R231+0x5480], R9 ;  /* 0x00548009e7007388 */ /* 0x000fe20000000800 */
[----:B-1----:R-:W-:-:S03]  /*5a20*/  SHF.R.S32.HI R13, RZ, 0x1f, R236 ;  /* 0x0000001fff0d7819 */ /* 0x002fc600000114ec */
[----:B------:R1:W-:Y:S01]  /*5a30*/  STS [R0+0x5080], R6 ;  /* 0x0050800600007388 */ /* 0x0003e20000000800 */
[----:B--2---:R-:W-:-:S03]  /*5a40*/  IMAD.MOV.U32 R12, RZ, RZ, R236 ;  /* 0x000000ffff0c7224 */ /* 0x004fc600078e00ec */
[----:B------:R2:W-:Y:S04]  /*5a50*/  STS [R0+0x5480], R5 ;  /* 0x0054800500007388 */ /* 0x0005e80000000800 */
[----:B------:R-:W-:Y:S06]  /*5a60*/  BAR.SYNC.DEFER_BLOCKING 0x1, 0x100 ;  /* 0x0044000000007b1d */ /* 0x000fec0000010000 */
[----:B------:R-:W4:Y:S01]  /*5a70*/  S2R R14, SR_CTAID.Y ;  /* 0x00000000000e7919 */ /* 0x000f220000002600 */
[----:B---3--:R-:W-:Y:S01]  /*5a80*/  IMAD.U32 R10, RZ, RZ, UR12 ;  /* 0x0000000cff0a7e24 */ /* 0x008fe2000f8e00ff */
[----:B-1----:R-:W-:-:S04]  /*5a90*/  LEA.HI R6, R65, R67, RZ, 0x3 ;  /* 0x0000004341067211 */ /* 0x002fc800078f18ff */
[----:B------:R-:W-:Y:S01]  /*5aa0*/  SHF.R.S32.HI R6, RZ, 0x3, R6 ;  /* 0x00000003ff067819 */ /* 0x000fe20000011406 */
[----:B------:R1:W3:Y:S03]  /*5ab0*/  LDS.128 R36, [R230+0x7080] ;  /* 0x00708000e6247984 */ /* 0x0002e60000000c00 */
[----:B------:R-:W-:Y:S01]  /*5ac0*/  SHF.R.S32.HI R7, RZ, 0x1f, R6 ;  /* 0x0000001fff077819 */ /* 0x000fe20000011406 */
[----:B------:R1:W1:Y:S01]  /*5ad0*/  LDS.128 R32, [R230+0x9080] ;  /* 0x00908000e6207984 */ /* 0x0002620000000c00 */
[----:B----4-:R-:W-:Y:S01]  /*5ae0*/  SHF.R.S32.HI R15, RZ, 0x1f, R14 ;  /* 0x0000001fff0f7819 */ /* 0x010fe2000001140e */
[----:B------:R-:W-:Y:S02]  /*5af0*/  IMAD.WIDE.U32 R2, R14, c[0x0][0x338], R12 ;  /* 0x0000ce000e027a25 */ /* 0x000fe400078e000c */
[----:B------:R4:W1:Y:S02]  /*5b00*/  LDS.128 R28, [R230+0xb080] ;  /* 0x00b08000e61c7984 */ /* 0x0008640000000c00 */
[----:B--2---:R-:W-:-:S02]  /*5b10*/  IMAD R0, R15, c[0x0][0x338], RZ ;  /* 0x0000ce000f007a24 */ /* 0x004fc400078e02ff */
[----:B------:R4:W2:Y:S01]  /*5b20*/  LDS.128 R48, [R230+0x80] ;  /* 0x00008000e6307984 */ /* 0x0008a20000000c00 */
[----:B------:R-:W-:-:S03]  /*5b30*/  IMAD.WIDE R6, R252, 0x40, R6 ;  /* 0x00000040fc067825 */ /* 0x000fc600078e0206 */
[----:B------:R4:W1:Y:S01]  /*5b40*/  LDS.128 R44, [R230+0x2080] ;  /* 0x00208000e62c7984 */ /* 0x0008620000000c00 */
[----:B------:R-:W-:-:S03]  /*5b50*/  IMAD R0, R14, c[0x0][0x33c], R0 ;  /* 0x0000cf000e007a24 */ /* 0x000fc600078e0200 */
[----:B------:R4:W1:Y:S01]  /*5b60*/  LDS.128 R40, [R230+0x4080] ;  /* 0x00408000e6287984 */ /* 0x0008620000000c00 */
[----:B------:R-:W-:-:S03]  /*5b70*/  IMAD.IADD R3, R3, 0x1, R0 ;  /* 0x0000000103037824 */ /* 0x000fc600078e0200 */
[----:B------:R4:W1:Y:S01]  /*5b80*/  LDS.128 R60, [R230+0x1080] ;  /* 0x00108000e63c7984 */ /* 0x0008620000000c00 */
[----:B------:R-:W-:-:S03]  /*5b90*/  IMAD.WIDE.U32 R10, R10, c[0x0][0x340], R2 ;  /* 0x0000d0000a0a7a25 */ /* 0x000fc600078e0002 */
[----:B------:R4:W1:Y:S02]  /*5ba0*/  LDS.128 R56, [R230+0x3080] ;  /* 0x00308000e6387984 */ /* 0x0008640000000c00 */
[----:B------:R-:W-:Y:S02]  /*5bb0*/  IADD3 R3, R11, UR4, RZ ;  /* 0x000000040b037c10 */ /* 0x000fe4000fffe0ff */
[----:B------:R4:W1:Y:S01]  /*5bc0*/  LDS.128 R52, [R230+0x5080] ;  /* 0x00508000e6347984 */ /* 0x0008620000000c00 */
[----:B------:R-:W-:Y:S05]  /*5bd0*/  @P5 BRA `(.L_x_6) ;  /* 0x0000010000005947 */ /* 0x000fea0003800000 */
[----:B------:R-:W-:Y:S01]  /*5be0*/  ISETP.GE.AND P0, PT, R236, c[0x0][0x324], PT ;  /* 0x0000c900ec007a0c */ /* 0x000fe20003f06270 */
[----:B------:R-:W5:Y:S01]  /*5bf0*/  LDS.128 R24, [R230+0x8080] ;  /* 0x00808000e6187984 */ /* 0x000f620000000c00 */
[----:B------:R-:W-:Y:S01]  /*5c00*/  IMAD R0, R7, c[0x0][0x330], RZ ;  /* 0x0000cc0007007a24 */ /* 0x000fe200078e02ff */
[----:B------:R-:W-:Y:S01]  /*5c10*/  ISETP.GE.AND P3, PT, R235, c[0x0][0x324], PT ;  /* 0x0000c900eb007a0c */ /* 0x000fe20003f66270 */
[----:B------:R-:W-:Y:S01]  /*5c20*/  IMAD.MOV.U32 R2, RZ, RZ, R10 ;  /* 0x000000ffff027224 */ /* 0x000fe200078e000a */
[----:B------:R-:W4:Y:S01]  /*5c30*/  LDS.128 R20, [R230+0xa080] ;  /* 0x00a08000e6147984 */ /* 0x000f220000000c00 */
[----:B------:R-:W-:Y:S01]  /*5c40*/  IMAD R0, R6, c[0x0][0x334], R0 ;  /* 0x0000cd0006007a24 */ /* 0x000fe200078e0200 */
[----:B------:R-:W-:Y:S01]  /*5c50*/  ISETP.GE.AND P2, PT, R244, c[0x0][0x324], PT ;  /* 0x0000c900f4007a0c */ /* 0x000fe20003f46270 */
[----:B------:R-:W-:-:S04]  /*5c60*/  IMAD.WIDE.U32 R8, R6, c[0x0][0x330], R2 ;  /* 0x0000cc0006087a25 */ /* 0x000fc800078e0002 */
[----:B------:R-:W-:Y:S01]  /*5c70*/  IMAD.IADD R0, R9, 0x1, R0 ;  /* 0x0000000109007824 */ /* 0x000fe200078e0200 */
[----:B------:R-:W3:Y:S01]  /*5c80*/  @!P0 LDS.128 R16, [R230+0x6080] ;  /* 0x00608000e6108984 */ /* 0x000ee20000000c00 */
[----:B------:R-:W-:-:S04]  /*5c90*/  LEA R4, P1, R8, c[0x0][0x318], 0x1 ;  /* 0x0000c60008047a11 */ /* 0x000fc800078208ff */
[----:B------:R-:W-:-:S05]  /*5ca0*/  LEA.HI.X R5, R8, c[0x0][0x31c], R0, 0x1, P1 ;  /* 0x0000c70008057a11 */ /* 0x000fca00008f0c00 */
[----:B-----5:R2:W-:Y:S04]  /*5cb0*/  @!P3 STG.E.128 [R4.64+0x80], R24 ;  /* 0x000080180400b986 */ /* 0x0205e8000c101d18 */
[----:B----4-:R2:W-:Y:S04]  /*5cc0*/  @!P2 STG.E.128 [R4.64+0x100], R20 ;  /* 0x000100140400a986 */ /* 0x0105e8000c101d18 */
[----:B---3--:R2:W-:Y:S02]  /*5cd0*/  @!P0 STG.E.128 [R4.64], R16 ;  /* 0x0000001004008986 */ /* 0x0085e4000c101d18 */
.L_x_6:
[----:B------:R-:W-:Y:S05]  /*5ce0*/  BSYNC B0 ;  /* 0x0000000000007941 */ /* 0x000fea0003800000 */
.L_x_5:
[----:B------:R-:W-:Y:S01]  /*5cf0*/  IADD3 R0, R240, 0x20, RZ ;  /* 0x00000020f0007810 */ /* 0x000fe20007ffe0ff */
[----:B------:R-:W-:Y:S03]  /*5d00*/  BSSY B0, `(.L_x_7) ;  /* 0x0000012000007945 */ /* 0x000fe60003800000 */
[----:B------:R-:W-:-:S13]  /*5d10*/  ISETP.GE.AND P4, PT, R0, UR7, PT ;  /* 0x0000000700007c0c */ /* 0x000fda000bf86270 */
[----:B------:R-:W-:Y:S05]  /*5d20*/  @P4 BRA `(.L_x_8) ;  /* 0x000000f000004947 */ /* 0x000fea0003800000 */
[----:B------:R-:W-:Y:S02]  /*5d30*/  IADD3 R0, P0, R6, 0x20, RZ ;  /* 0x0000002006007810 */ /* 0x000fe40007f1e0ff */
[----:B------:R-:W-:Y:S02]  /*5d40*/  ISETP.GE.AND P2, PT, R236, c[0x0][0x324], PT ;  /* 0x0000c900ec007a0c */ /* 0x000fe40003f46270 */
[----:B------:R-:W-:Y:S01]  /*5d50*/  ISETP.GE.AND P1, PT, R235, c[0x0][0x324], PT ;  /* 0x0000c900eb007a0c */ /* 0x000fe20003f26270 */
[----:B------:R-:W-:Y:S01]  /*5d60*/  IMAD.X R2, RZ, RZ, R7, P0 ;  /* 0x000000ffff027224 */ /* 0x000fe200000e0607 */
[----:B------:R-:W-:-:S03]  /*5d70*/  ISETP.GE.AND P0, PT, R244, c[0x0][0x324], PT ;  /* 0x0000c900f4007a0c */ /* 0x000fc60003f06270 */
[----:B------:R-:W-:Y:S02]  /*5d80*/  IMAD R8, R2, c[0x0][0x330], RZ ;  /* 0x0000cc0002087a24 */ /* 0x000fe400078e02ff */
[----:B------:R-:W-:-:S04]  /*5d90*/  IMAD.MOV.U32 R2, RZ, RZ, R10 ;  /* 0x000000ffff027224 */ /* 0x000fc800078e000a */
[----:B--2---:R-:W-:-:S04]  /*5da0*/  IMAD.WIDE.U32 R4, R0, c[0x0][0x330], R2 ;  /* 0x0000cc0000047a25 */ /* 0x004fc800078e0002 */
[----:B------:R-:W-:Y:S01]  /*5db0*/  IMAD R0, R0, c[0x0][0x334], R8 ;  /* 0x0000cd0000007a24 */ /* 0x000fe200078e0208 */
[----:B------:R-:W-:-:S03]  /*5dc0*/  LEA R2, P3, R4, c[0x0][0x318], 0x1 ;  /* 0x0000c60004027a11 */ /* 0x000fc600078608ff */
[----:B------:R-:W-:-:S05]  /*5dd0*/  IMAD.IADD R0, R5, 0x1, R0 ;  /* 0x0000000105007824 */ /* 0x000fca00078e0200 */
[----:B------:R-:W-:-:S05]  /*5de0*/  LEA.HI.X R3, R4, c[0x0][0x31c], R0, 0x1, P3 ;  /* 0x0000c70004037a11 */ /* 0x000fca00018f0c00 */
[----:B---3--:R2:W-:Y:S04]  /*5df0*/  @!P2 STG.E.128 [R2.64], R36 ;  /* 0x000000240200a986 */ /* 0x0085e8000c101d18 */
[----:B-1----:R2:W-:Y:S04]  /*5e00*/  @!P1 STG.E.128 [R2.64+0x80], R32 ;  /* 0x0000802002009986 */ /* 0x0025e8000c101d18 */
[----:B------:R2:W-:Y:S02]  /*5e10*/  @!P0 STG.E.128 [R2.64+0x100], R28 ;  /* 0x0001001c02008986 */ /* 0x0005e4000c101d18 */
.L_x_8:
[----:B------:R-:W-:Y:S05]  /*5e20*/  BSYNC B0 ;  /* 0x0000000000007941 */ /* 0x000fea0003800000 */
.L_x_7:
[----:B------:R-:W-:Y:S01]  /*5e30*/  IMAD R0, R15, c[0x0][0x308], RZ ;  /* 0x0000c2000f007a24 */ /* 0x000fe200078e02ff */
[----:B------:R-:W-:Y:S01]  /*5e40*/  ULDC.64 UR4, c[0x0][0x310] ;  /* 0x0000c40000047ab9 */ /* 0x000fe20000000a00 */
[C---:B--2---:R-:W-:Y:S01]  /*5e50*/  IMAD.WIDE.U32 R2, R14.reuse, c[0x0][0x308], R12 ;  /* 0x0000c2000e027a25 */ /* 0x044fe200078e000c */
[----:B------:R-:W-:Y:S01]  /*5e60*/  UIMAD UR4, UR6, UR4, URZ ;  /* 0x00000004060472a4 */ /* 0x000fe2000f8e023f */
[----:B------:R-:W-:Y:S02]  /*5e70*/  BSSY B0, `(.L_x_9) ;  /* 0x0000015000007945 */ /* 0x000fe40003800000 */
[----:B------:R-:W-:Y:S01]  /*5e80*/  IMAD R0, R14, c[0x0][0x30c], R0 ;  /* 0x0000c3000e007a24 */ /* 0x000fe200078e0200 */
[----:B------:R-:W-:-:S04]  /*5e90*/  UIMAD UR4, UR12, UR5, UR4 ;  /* 0x000000050c0472a4 */ /* 0x000fc8000f8e0204 */
[----:B------:R-:W-:Y:S02]  /*5ea0*/  IADD3 R3, R3, R0, RZ ;  /* 0x0000000003037210 */ /* 0x000fe40007ffe0ff */
[----:B------:R-:W-:-:S05]  /*5eb0*/  MOV R0, UR12 ;  /* 0x0000000c00007c02 */ /* 0x000fca0008000f00 */
[----:B------:R-:W-:-:S05]  /*5ec0*/  IMAD.WIDE.U32 R10, R0, c[0x0][0x310], R2 ;  /* 0x0000c400000a7a25 */ /* 0x000fca00078e0002 */
[----:B------:R-:W-:Y:S01]  /*5ed0*/  IADD3 R3, R11, UR4, RZ ;  /* 0x000000040b037c10 */ /* 0x000fe2000fffe0ff */
[----:B------:R-:W-:Y:S05]  /*5ee0*/  @P5 BRA `(.L_x_10) ;  /* 0x000000d000005947 */ /* 0x000fea0003800000 */
[----:B------:R-:W-:Y:S01]  /*5ef0*/  IMAD R0, R7, c[0x0][0x300], RZ ;  /* 0x0000c00007007a24 */ /* 0x000fe200078e02ff */
[----:B------:R-:W-:Y:S01]  /*5f00*/  ISETP.GE.AND P3, PT, R236, c[0x0][0x2f4], PT ;  /* 0x0000bd00ec007a0c */ /* 0x000fe20003f66270 */
[----:B------:R-:W-:Y:S01]  /*5f10*/  IMAD.MOV.U32 R2, RZ, RZ, R10 ;  /* 0x000000ffff027224 */ /* 0x000fe200078e000a */
[----:B------:R-:W-:Y:S01]  /*5f20*/  ISETP.GE.AND P2, PT, R235, c[0x0][0x2f4], PT ;  /* 0x0000bd00eb007a0c */ /* 0x000fe20003f46270 */
[----:B------:R-:W-:Y:S01]  /*5f30*/  IMAD R0, R6, c[0x0][0x304], R0 ;  /* 0x0000c10006007a24 */ /* 0x000fe200078e0200 */
[----:B------:R-:W-:Y:S01]  /*5f40*/  ISETP.GE.AND P1, PT, R244, c[0x0][0x2f4], PT ;  /* 0x0000bd00f4007a0c */ /* 0x000fe20003f26270 */
[----:B------:R-:W-:-:S04]  /*5f50*/  IMAD.WIDE.U32 R8, R6, c[0x0][0x300], R2 ;  /* 0x0000c00006087a25 */ /* 0x000fc800078e0002 */
[----:B------:R-:W-:Y:S01]  /*5f60*/  IMAD.IADD R0, R9, 0x1, R0 ;  /* 0x0000000109007824 */ /* 0x000fe200078e0200 */
[----:B------:R-:W-:-:S04]  /*5f70*/  LEA R4, P0, R8, c[0x0][0x2e8], 0x1 ;  /* 0x0000ba0008047a11 */ /* 0x000fc800078008ff */
[----:B------:R-:W-:-:S05]  /*5f80*/  LEA.HI.X R5, R8, c[0x0][0x2ec], R0, 0x1, P0 ;  /* 0x0000bb0008057a11 */ /* 0x000fca00000f0c00 */
[----:B------:R2:W-:Y:S04]  /*5f90*/  @!P3 STG.E.128 [R4.64], R48 ;  /* 0x000000300400b986 */ /* 0x0005e8000c101d18 */
[----:B-1----:R2:W-:Y:S04]  /*5fa0*/  @!P2 STG.E.128 [R4.64+0x80], R44 ;  /* 0x0000802c0400a986 */ /* 0x0025e8000c101d18 */
[----:B------:R2:W-:Y:S02]  /*5fb0*/  @!P1 STG.E.128 [R4.64+0x100], R40 ;  /* 0x0001002804009986 */ /* 0x0005e4000c101d18 */
.L_x_10:
[----:B------:R-:W-:Y:S05]  /*5fc0*/  BSYNC B0 ;  /* 0x0000000000007941 */ /* 0x000fea0003800000 */
.L_x_9:
[----:B------:R-:W-:Y:S05]  /*5fd0*/  @P4 EXIT ;  /* 0x000000000000494d */ /* 0x000fea0003800000 */
[----:B------:R-:W-:Y:S01]  /*5fe0*/  IADD3 R6, P0, R6, 0x20, RZ ;  /* 0x0000002006067810 */ /* 0x000fe20007f1e0ff */
[----:B------:R-:W-:Y:S01]  /*5ff0*/  IMAD.MOV.U32 R2, RZ, RZ, R10 ;  /* 0x000000ffff027224 */ /* 0x000fe200078e000a */
[----:B------:R-:W-:-:S03]  /*6000*/  ISETP.GE.AND P1, PT, R236, c[0x0][0x2f4], PT ;  /* 0x0000bd00ec007a0c */ /* 0x000fc60003f26270 */
[----:B------:R-:W-:Y:S01]  /*6010*/  IMAD.X R0, RZ, RZ, R7, P0 ;  /* 0x000000ffff007224 */ /* 0x000fe200000e0607 */
[----:B------:R-:W-:Y:S01]  /*6020*/  ISETP.GE.AND P0, PT, R235, c[0x0][0x2f4], PT ;  /* 0x0000bd00eb007a0c */ /* 0x000fe20003f06270 */
[----:B--2---:R-:W-:-:S04]  /*6030*/  IMAD.WIDE.U32 R4, R6, c[0x0][0x300], R2 ;  /* 0x0000c00006047a25 */ /* 0x004fc800078e0002 */
[----:B------:R-:W-:Y:S01]  /*6040*/  IMAD R0, R0, c[0x0][0x300], RZ ;  /* 0x0000c00000007a24 */ /* 0x000fe200078e02ff */
[----:B------:R-:W-:-:S03]  /*6050*/  LEA R2, P2, R4, c[0x0][0x2e8], 0x1 ;  /* 0x0000ba0004027a11 */ /* 0x000fc600078408ff */
[----:B------:R-:W-:-:S04]  /*6060*/  IMAD R0, R6, c[0x0][0x304], R0 ;  /* 0x0000c10006007a24 */ /* 0x000fc800078e0200 */
[----:B------:R-:W-:-:S05]  /*6070*/  IMAD.IADD R0, R5, 0x1, R0 ;  /* 0x0000000105007824 */ /* 0x000fca00078e0200 */
[----:B------:R-:W-:-:S05]  /*6080*/  LEA.HI.X R3, R4, c[0x0][0x2ec], R0, 0x1, P2 ;  /* 0x0000bb0004037a11 */ /* 0x000fca00010f0c00 */
[----:B-1----:R1:W-:Y:S01]  /*6090*/  @!P0 STG.E.128 [R2.64+0x80], R56 ;  /* 0x0000803802008986 */ /* 0x0023e2000c101d18 */
[----:B------:R-:W-:-:S03]  /*60a0*/  ISETP.GE.AND P0, PT, R244, c[0x0][0x2f4], PT ;  /* 0x0000bd00f4007a0c */ /* 0x000fc60003f06270 */
[----:B------:R1:W-:Y:S10]  /*60b0*/  @!P1 STG.E.128 [R2.64], R60 ;  /* 0x0000003c02009986 */ /* 0x0003f4000c101d18 */
[----:B------:R-:W-:Y:S05]  /*60c0*/  @P0 EXIT ;  /* 0x000000000000094d */ /* 0x000fea0003800000 */
[----:B------:R-:W-:Y:S01]  /*60d0*/  STG.E.128 [R2.64+0x100], R52 ;  /* 0x0001003402007986 */ /* 0x000fe2000c101d18 */
[----:B------:R-:W-:Y:S05]  /*60e0*/  EXIT ;  /* 0x000000000000794d */ /* 0x000fea0003800000 */
.L_x_11:
[----:B------:R-:W-:-:S00]  /*60f0*/  BRA `(.L_x_11) ;  /* 0xfffffff000007947 */ /* 0x000fc0000383ffff */
[----:B------:R-:W-:-:S00]  /*6100*/  NOP ;  /* 0x0000000000007918 */ /* 0x000fc00000000000 */
[----:B------:R-:W-:-:S00]  /*6110*/  NOP ;  /* 0x0000000000007918 */ /* 0x000fc00000000000 */
[----:B------:R-:W-:-:S00]  /*6120*/  NOP ;  /* 0x0000000000007918 */ /* 0x000fc00000000000 */
[----:B------:R-:W-:-:S00]  /*6130*/  NOP ;  /* 0x0000000000007918 */ /* 0x000fc00000000000 */
[----:B------:R-:W-:-:S00]  /*6140*/  NOP ;  /* 0x0000000000007918 */ /* 0x000fc00000000000 */
[----:B------:R-:W-:-:S00]  /*6150*/  NOP ;  /* 0x0000000000007918 */ /* 0x000fc00000000000 */
[----:B------:R-:W-:-:S00]  /*6160*/  NOP ;  /* 0x0000000000007918 */ /* 0x000fc00000000000 */
[----:B------:R-:W-:-:S00]  /*6170*/  NOP ;  /* 0x0000000000007918 */ /* 0x000fc00000000000 */
.L_x_1371:


//--------------------- .text._ZN7cutlass13device_kernelIN5flash19enable_sm80_to_sm89INS1_16FlashAttnBwdSm80INS1_25CollectiveMainloopBwdSm80ILi1ELi1EN4cute5tupleIJNS5_1CILi64EEES8_NS7_ILi192EEEEEENS_6half_tEfNS_4arch4Sm80ELb0ELb0ELb1ELb0ELb1ELb0ELb0ELb0ELi2ELi2ELi2ELi2ELb1EEENS1_21CollectiveEpilogueBwdISA_SB_SD_Li256ELb0ELb0ELi4EEENS1_19SingleTileSchedulerILb0ELb0ELb0ELi64EEEEEEEEEvNT_6ParamsE --------------------------
	.section	.text._ZN7cutlass13device_kernelIN5flash19enable_sm80_to_sm89INS1_16FlashAttnBwdSm80INS1_25CollectiveMainloopBwdSm80ILi1ELi1EN4cute5tupleIJNS5_1CILi64EEES8_NS7_ILi192EEEEEENS_6half_tEfNS_4arch4Sm80ELb0ELb0ELb1ELb0ELb1ELb0ELb0ELb0ELi2ELi2ELi2ELi2ELb1EEENS1_21CollectiveEpilogueBwdISA_SB_SD_Li256ELb0ELb0ELi4EEENS1_19SingleTileSchedulerILb0ELb0ELb0ELi64EEEEEEEEEvNT_6ParamsE,"ax",@progbits
	.sectioninfo	@"SHI_REGISTERS=255"
	.align	128
.text._ZN7cutlass13device_kernelIN5flash19enable_sm80_to_sm89INS1_16FlashAttnBwdSm80INS1_25CollectiveMainloopBwdSm80ILi1ELi1EN4cute5tupleIJNS5_1CILi64EEES8_NS7_ILi192EEEEEENS_6half_tEfNS_4arch4Sm80ELb0ELb0ELb1ELb0ELb1ELb0ELb0ELb0ELi2ELi2ELi2ELi2ELb1EEENS1_21CollectiveEpilogueBwdISA_SB_SD_Li256ELb0ELb0ELi4EEENS1_19SingleTileSchedulerILb0ELb0ELb0ELi64EEEEEEEEEvNT_6ParamsE:
        .type           _ZN7cutlass13device_kernelIN5flash19enable_sm80_to_sm89INS1_16FlashAttnBwdSm80INS1_25CollectiveMainloopBwdSm80ILi1ELi1EN4cute5tupleIJNS5_1CILi64EEES8_NS7_ILi192EEEEEENS_6half_tEfNS_4arch4Sm80ELb0ELb0ELb1ELb0ELb1ELb0ELb0ELb0ELi2ELi2ELi2ELi2ELb1EEENS1_21CollectiveEpilogueBwdISA_SB_SD_Li256ELb0ELb0ELi4EEENS1_19SingleTileSchedulerILb0ELb0ELb0ELi64EEEEEEEEEvNT_6ParamsE,@function
        .size           _ZN7cutlass13device_kernelIN5flash19enable_sm80_to_sm89INS1_16FlashAttnBwdSm80INS1_25CollectiveMainloopBwdSm80ILi1ELi1EN4cute5tupleIJNS5_1CILi64EEES8_NS7_ILi192EEEEEENS_6half_tEfNS_4arch4Sm80ELb0ELb0ELb1ELb0ELb1ELb0ELb0ELb0ELi2ELi2ELi2ELi2ELb1EEENS1_21CollectiveEpilogueBwdISA_SB_SD_Li256ELb0ELb0ELi4EEENS1_19SingleTileSchedulerILb0ELb0ELb0ELi64EEEEEEEEEvNT_6ParamsE,(.L_x_1372 - _ZN7cutlass13device_kernelIN5flash19enable_sm80_to_sm89INS1_16FlashAttnBwdSm80INS1_25CollectiveMainloopBwdSm80ILi1ELi1EN4cute5tupleIJNS5_1CILi64EEES8_NS7_ILi192EEEEEENS_6half_tEfNS_4arch4Sm80ELb0ELb0ELb1ELb0ELb1ELb0ELb0ELb0ELi2ELi2ELi2ELi2ELb1EEENS1_21CollectiveEpilogueBwdISA_SB_SD_Li256ELb0ELb0ELi4EEENS1_19SingleTileSchedulerILb0ELb0ELb0ELi64EEEEEEEEEvNT_6ParamsE)
        .other          _ZN7cutlass13device_kernelIN5flash19enable_sm80_to_sm89INS1_16FlashAttnBwdSm80INS1_25CollectiveMainloopBwdSm80ILi1ELi1EN4cute5tupleIJNS5_1CILi64EEES8_NS7_ILi192EEEEEENS_6half_tEfNS_4arch4Sm80ELb0ELb0ELb1ELb0ELb1ELb0ELb0ELb0ELi2ELi2ELi2ELi2ELb1EEENS1_21CollectiveEpilogueBwdISA_SB_SD_Li256ELb0ELb0ELi4EEENS1_19SingleTileSchedulerILb0ELb0ELb0ELi64EEEEEEEEEvNT_6ParamsE,@"STO_CUDA_ENTRY STV_DEFAULT"
_ZN7cutlass13device_kernelIN5flash19enable_sm80_to_sm89INS1_16FlashAttnBwdSm80INS1_25CollectiveMainloopBwdSm80ILi1ELi1EN4cute5tupleIJNS5_1CILi64EEES8_NS7_ILi192EEEEEENS_6half_tEfNS_4arch4Sm80ELb0ELb0ELb1ELb0ELb1ELb0ELb0ELb0ELi2ELi2ELi2ELi2ELb1EEENS1_21CollectiveEpilogueBwdISA_SB_SD_Li256ELb0ELb0ELi4EEENS1_19SingleTileSchedulerILb0ELb0ELb0ELi64EEEEEEEEEvNT_6ParamsE:
        /* <DEDUP_REMOVED lines=403> */
.L_x_12:
        /* <DEDUP_REMOVED lines=94> */
.L_x_16:
        /* <DEDUP_REMOVED lines=507> */
.L_x_14:
        /* <DEDUP_REMOVED lines=147> */
.L_x_15:
        /* <DEDUP_REMOVED lines=118> */
.L_x_13:
        /* <DEDUP_REMOVED lines=217> */
.L_x_18:
[----:B------:R-:W-:Y:S05]  /*5ce0*/  BSYNC B0 ;  /* 0x0000000000007941 */ /* 0x000fea0003800000 */
.L_x_17:
        /* <DEDUP_REMOVED lines=19> */
.L_x_20:
[----:B------:R-:W-:Y:S05]  /*5e20*/  BSYNC B0 ;  /* 0x0000000000007941 */ /* 0x000fea0003800000 */
.L_x_19:
        /* <DEDUP_REMOVED lines=25> */
.L_x_22:
[----:B------:R-:W-:Y:S05]  /*5fc0*/  BSYNC B0 ;  /* 0x0000000000007941 */ /* 0x000fea0003800000 */
.L_x_21:
        /* <DEDUP_REMOVED lines=18> */
.L_x_23:
        /* <DEDUP_REMOVED lines=9> */
.L_x_1372:


//--------------------- .text._ZN7cutlass13device_kernelIN5flash19enable_sm80_to_sm89INS1_16FlashAttnBwdSm80INS1_25CollectiveMainloopBwdSm80ILi1ELi1EN4cute5tupleIJNS5_1CILi64EEES8_NS7_ILi192EEEEEENS_6half_tEfNS_4arch4Sm80ELb0ELb0ELb1ELb0ELb0ELb0ELb0ELb0ELi2ELi2ELi2ELi2ELb1EEENS1_24CollectiveEpilogueBwdGQAISA_fSD_Li256ELb0ELb0EEENS1_19SingleTileSchedulerILb0ELb0ELb0ELi64EEEEEEEEEvNT_6ParamsE --------------------------
	.section	.text._ZN7cutlass13device_kernelIN5flash19enable_sm80_to_sm89INS1_16FlashAttnBwdSm80INS1_25CollectiveMainloopBwdSm80ILi1ELi1EN4cute5tupleIJNS5_1CILi64EEES8_NS7_ILi192EEEEEENS_6half_tEfNS_4arch4Sm80ELb0ELb0ELb1ELb0ELb0ELb0ELb0ELb0ELi2ELi2ELi2ELi2ELb1EEENS1_24CollectiveEpilogueBwdGQAISA_fSD_Li256ELb0ELb0EEENS1_19SingleTileSchedulerILb0ELb0ELb0ELi64EEEEEEEEEvNT_6ParamsE,"ax",@progbits
	.sectioninfo	@"SHI_REGISTERS=255"
	.align	128
.text._ZN7cutlass13device_kernelIN5flash19enable_sm80_to_sm89INS1_16FlashAttnBwdSm80INS1_25CollectiveMainloopBwdSm80ILi1ELi1EN4cute5tupleIJNS5_1CILi64EEES8_NS7_ILi192EEEEEENS_6half_tEfNS_4arch4Sm80ELb0ELb0ELb1ELb0ELb0ELb0ELb0ELb0ELi2ELi2ELi2ELi2ELb1EEENS1_24CollectiveEpilogueBwdGQAISA_fSD_Li256ELb0ELb0EEENS1_19SingleTileSchedulerILb0ELb0ELb0ELi64EEEEEEEEEvNT_6ParamsE:
        .type           _ZN7cutlass13device_kernelIN5flash19enable_sm80_to_sm89INS1_16FlashAttnBwdSm80INS1_25CollectiveMainloopBwdSm80ILi1ELi1EN4cute5tupleIJNS5_1CILi64EEES8_NS7_ILi192EEEEEENS_6half_tEfNS_4arch4Sm80ELb0ELb0ELb1ELb0ELb0ELb0ELb0ELb0ELi2ELi2ELi2ELi2ELb1EEENS1_24CollectiveEpilogueBwdGQAISA_fSD_Li256ELb0ELb0EEENS1_19SingleTileSchedulerILb0ELb0ELb0ELi64EEEEEEEEEvNT_6ParamsE,@function
        .size           _ZN7cutlass13device_kernelIN5flash19enable_sm80_to_sm89INS1_16FlashAttnBwdSm80INS1_25CollectiveMainloopBwdSm80ILi1ELi1EN4cute5tupleIJNS5_1CILi64EEES8_NS7_ILi192EEEEEENS_6half_tEfNS_4arch4Sm80ELb0ELb0ELb1ELb0ELb0ELb0ELb0ELb0ELi2ELi2ELi2ELi2ELb1EEENS1_24CollectiveEpilogueBwdGQAISA_fSD_Li256ELb0ELb0EEENS1_19SingleTileSchedulerILb0ELb0ELb0ELi64EEEEEEEEEvNT_6ParamsE,(.L_x_1373 - _ZN7cutlass13device_kernelIN5flash19enable_sm80_to_sm89INS1_16FlashAttnBwdSm80INS1_25CollectiveMainloopBwdSm80ILi1ELi1EN4cute5tupleIJNS5_1CILi64EEES8_NS7_ILi192EEEEEENS_6half_tEfNS_4arch4Sm80ELb0ELb0ELb1ELb0ELb0ELb0ELb0ELb0ELi2ELi2ELi2ELi2ELb1EEENS1_24CollectiveEpilogueBwdGQAISA_fSD_Li256ELb0ELb0EEENS1_19SingleTileSchedulerILb0ELb0ELb0ELi64EEEEEEEEEvNT_6ParamsE)
        .other          _ZN7cutlass13device_kernelIN5flash19enable_sm80_to_sm89INS1_16FlashAttnBwdSm80INS1_25CollectiveMainloopBwdSm80ILi1ELi1EN4cute5tupleIJNS5_1CILi64EEES8_NS7_ILi192EEEEEENS_6half_tEfNS_4arch4Sm80ELb0ELb0ELb1ELb0ELb0ELb0ELb0ELb0ELi2ELi2ELi2ELi2ELb1EEENS1_24CollectiveEpilogueBwdGQAISA_fSD_Li256ELb0ELb0EEENS1_19SingleTileSchedulerILb0ELb0ELb0ELi64EEEEEEEEEvNT_6ParamsE,@"STO_CUDA_ENTRY STV_DEFAULT"
_ZN7cutlass13device_kernelIN5flash19enable_sm80_to_sm89INS1_16FlashAttnBwdSm80INS1_25CollectiveMainloopBwdSm80ILi1ELi1EN4cute5tupleIJNS5_1CILi64EEES8_NS7_ILi192EEEEEENS_6half_tEfNS_4arch4Sm80ELb0ELb0ELb1ELb0ELb0ELb0ELb0ELb0ELi2ELi2ELi2ELi2ELb1EEENS1_24CollectiveEpilogueBwdGQAISA_fSD_Li256ELb0ELb0EEENS1_19SingleTileSchedulerILb0ELb0ELb0ELi64EEEEEEEEEvNT_6ParamsE:
[----:B------:R-:W-:Y:S02]  /*0000*/  MOV R1, c[0x0][0x28] ;  /* 0x00000a0000017a02 */ /* 0x000fe40000000f00 */
[----:B------:R-:W1:Y:S02]  /*0010*/  S2UR UR9, SR_CTAID.Z ;  /* 0x00000000000979c3 */ /* 0x000e640000002700 */
        /* <DEDUP_REMOVED lines=11> */
[----:B------:R-:W-:Y:S01]  /*00d0*/  ULDC.64 UR16, c[0x0][0x118] ;  /* 0x0000460000107ab9 */ /* 0x000fe20000000a00 */
[----:B------:R-:W-:Y:S01]  /*00e0*/  LOP3.LUT R233, R233, 0xfffffff7, RZ, 0xc0, !PT ;  /* 0xfffffff7e9e97812 */ /* 0x000fe200078ec0ff */
[----:B------:R-:W-:Y:S01]  /*00f0*/  UIMAD UR6, UR9, UR5, UR4 ;  /* 0x00000005090672a4 */ /* 0x000fe2000f8e0204 */
[----:B------:R-:W-:Y:S01]  /*0100*/  CS2R R126, SRZ ;  /* 0x00000000007e7805 */ /* 0x000fe2000001ff00 */
[----:B------:R-:W-:Y:S01]  /*0110*/  UMOV UR19, 0x6 ;  /* 0x0000000600137882 */ /* 0x000fe20000000000 */
[----:B------:R-:W-:Y:S01]  /*0120*/  CS2R R124, SRZ ;  /* 0x00000000007c7805 */ /* 0x000fe2000001ff00 */
[----:B------:R-:W-:Y:S01]  /*0130*/  ULDC.64 UR4, c[0x0][0x1b8] ;  /* 0x00006e0000047ab9 */ /* 0x000fe20000000a00 */
[----:B------:R-:W-:Y:S01]  /*0140*/  CS2R R130, SRZ ;  /* 0x0000000000827805 */ /* 0x000fe2000001ff00 */
[----:B------:R-:W-:Y:S01]  /*0150*/  UIMAD UR4, UR18, UR4, URZ ;  /* 0x00000004120472a4 */ /* 0x000fe2000f8e023f */
[----:B------:R-:W-:Y:S01]  /*0160*/  CS2R R128, SRZ ;  /* 0x0000000000807805 */ /* 0x000fe2000001ff00 */
[----:B------:R-:W-:Y:S01]  /*0170*/  ULDC UR20, c[0x0][0x168] ;  /* 0x00005a0000147ab9 */ /* 0x000fe20000000800 */
[----:B------:R-:W-:Y:S01]  /*0180*/  CS2R R122, SRZ ;  /* 0x00000000007a7805 */ /* 0x000fe2000001ff00 */
[----:B------:R-:W-:Y:S01]  /*0190*/  UIMAD UR4, UR9, UR5, UR4 ;  /* 0x00000005090472a4 */ /* 0x000fe2000f8e0204 */
[----:B------:R-:W-:Y:S01]  /*01a0*/  CS2R R120, SRZ ;  /* 0x0000000000787805 */ /* 0x000fe2000001ff00 */
[----:B------:R-:W-:Y:S01]  /*01b0*/  UISETP.GE.AND UP0, UPT, UR20, 0x1, UPT ;  /* 0x000000011400788c */ /* 0x000fe2000bf06270 */
[----:B-1----:R-:W-:Y:S01]  /*01c0*/  SHF.R.S32.HI R13, RZ, 0x1f, R234 ;  /* 0x0000001fff0d7819 */ /* 0x002fe200000114ea */
[----:B------:R-:W-:Y:S01]  /*01d0*/  IMAD.SHL.U32 R246, R234, 0x4, RZ ;  /* 0x00000004eaf67824 */ /* 0x000fe200078e00ff */
[----:B------:R-:W-:Y:S01]  /*01e0*/  CS2R R118, SRZ ;  /* 0x0000000000767805 */ /* 0x000fe2000001ff00 */
[----:B------:R-:W-:Y:S01]  /*01f0*/  CS2R R116, SRZ ;  /* 0x0000000000747805 */ /* 0x000fe2000001ff00 */
[-C--:B------:R-:W-:Y:S01]  /*0200*/  LEA.HI R7, R13, R234.reuse, RZ, 0x3 ;  /* 0x000000ea0d077211 */ /* 0x080fe200078f18ff */
[----:B--2---:R-:W-:Y:S01]  /*0210*/  @P0 IMAD.HI.U32 R0, R9, c[0x0][0x24c], RZ ;  /* 0x0000930009000a27 */ /* 0x004fe200078e00ff */
[--C-:B------:R-:W-:Y:S01]  /*0220*/  SHF.R.S32.HI R8, RZ, 0x1f, R9.reuse ;  /* 0x0000001fff087819 */ /* 0x100fe20000011409 */
[----:B------:R-:W-:Y:S01]  /*0230*/  CS2R R110, SRZ ;  /* 0x00000000006e7805 */ /* 0x000fe2000001ff00 */
[----:B------:R-:W-:Y:S01]  /*0240*/  LOP3.LUT R5, R7, 0xfffffff8, RZ, 0xc0, !PT ;  /* 0xfffffff807057812 */ /* 0x000fe200078ec0ff */
[----:B------:R-:W-:Y:S01]  /*0250*/  IMAD.MOV.U32 R3, RZ, RZ, R9 ;  /* 0x000000ffff037224 */ /* 0x000fe200078e0009 */
[----:B------:R-:W-:Y:S01]  /*0260*/  @P0 SHF.R.U32.HI R3, RZ, c[0x0][0x250], R0 ;  /* 0x00009400ff030a19 */ /* 0x000fe20000011600 */
[----:B---3--:R-:W-:Y:S01]  /*0270*/  IMAD R11, R6, R11, c[0x0][0x198] ;  /* 0x00006600060b7624 */ /* 0x008fe200078e020b */
[----:B------:R-:W-:Y:S01]  /*0280*/  SHF.R.S32.HI R244, RZ, 0x3, R7 ;  /* 0x00000003fff47819 */ /* 0x000fe20000011407 */
[----:B------:R-:W-:Y:S01]  /*0290*/  IMAD.IADD R10, R234, 0x1, -R5 ;  /* 0x00000001ea0a7824 */ /* 0x000fe200078e0a05 */
[----:B------:R-:W-:Y:S01]  /*02a0*/  SHF.R.S32.HI R16, RZ, 0x1f, R3 ;  /* 0x0000001fff107819 */ /* 0x000fe20000011403 */
[----:B------:R-:W-:Y:S01]  /*02b0*/  CS2R R108, SRZ ;  /* 0x00000000006c7805 */ /* 0x000fe2000001ff00 */
[----:B------:R-:W-:Y:S01]  /*02c0*/  SHF.R.S32.HI R245, RZ, 0x1f, R244 ;  /* 0x0000001ffff57819 */ /* 0x000fe200000114f4 */
[----:B------:R-:W-:Y:S01]  /*02d0*/  IMAD.SHL.U32 R22, R10, 0x8, RZ ;  /* 0x000000080a167824 */ /* 0x000fe200078e00ff */
[----:B------:R-:W-:Y:S01]  /*02e0*/  SHF.R.S32.HI R247, RZ, 0x1f, R246 ;  /* 0x0000001ffff77819 */ /* 0x000fe200000114f6 */
[C---:B------:R-:W-:Y:S01]  /*02f0*/  IMAD R0, R16.reuse, c[0x0][0x1e0], RZ ;  /* 0x0000780010007a24 */ /* 0x040fe200078e02ff */
[-C--:B------:R-:W-:Y:S01]  /*0300*/  LEA.HI R12, R13, R234.reuse, RZ, 0x4 ;  /* 0x000000ea0d0c7211 */ /* 0x080fe200078f20ff */
[----:B------:R-:W-:Y:S01]  /*0310*/  IMAD R16, R16, c[0x0][0x1b0], RZ ;  /* 0x00006c0010107a24 */ /* 0x000fe200078e02ff */
[----:B------:R-:W-:Y:S01]  /*0320*/  SHF.R.S32.HI R23, RZ, 0x1f, R22 ;  /* 0x0000001fff177819 */ /* 0x000fe20000011416 */
[C---:B------:R-:W-:Y:S01]  /*0330*/  IMAD R0, R3.reuse, c[0x0][0x1e4], R0 ;  /* 0x0000790003007a24 */ /* 0x040fe200078e0200 */
[----:B------:R-:W-:Y:S01]  /*0340*/  CS2R R114, SRZ ;  /* 0x0000000000727805 */ /* 0x000fe2000001ff00 */
[C---:B------:R-:W-:Y:S01]  /*0350*/  IMAD R16, R3.reuse, c[0x0][0x1b4], R16 ;  /* 0x00006d0003107a24 */ /* 0x040fe200078e0210 */
[----:B------:R-:W-:Y:S01]  /*0360*/  CS2R R112, SRZ ;  /* 0x0000000000707805 */ /* 0x000fe2000001ff00 */
[C-C-:B------:R-:W-:Y:S01]  /*0370*/  IMAD.WIDE.U32 R4, R3.reuse, c[0x0][0x1e0], R22.reuse ;  /* 0x0000780003047a25 */ /* 0x140fe200078e0016 */
[----:B------:R-:W-:Y:S01]  /*0380*/  CS2R R106, SRZ ;  /* 0x00000000006a7805 */ /* 0x000fe2000001ff00 */
[----:B------:R-:W-:Y:S01]  /*0390*/  CS2R R104, SRZ ;  /* 0x0000000000687805 */ /* 0x000fe2000001ff00 */
[----:B------:R-:W-:Y:S01]  /*03a0*/  CS2R R102, SRZ ;  /* 0x0000000000667805 */ /* 0x000fe2000001ff00 */
[----:B------:R-:W-:Y:S01]  /*03b0*/  IMAD.WIDE.U32 R2, R3, c[0x0][0x1b0], R22 ;  /* 0x00006c0003027a25 */ /* 0x000fe200078e0016 */
[----:B------:R-:W-:Y:S01]  /*03c0*/  CS2R R100, SRZ ;  /* 0x0000000000647805 */ /* 0x000fe2000001ff00 */
[----:B------:R-:W-:Y:S01]  /*03d0*/  CS2R R94, SRZ ;  /* 0x00000000005e7805 */ /* 0x000fe2000001ff00 */
[----:B------:R-:W-:Y:S01]  /*03e0*/  CS2R R92, SRZ ;  /* 0x00000000005c7805 */ /* 0x000fe2000001ff00 */
[----:B------:R-:W-:Y:S01]  /*03f0*/  IMAD.IADD R5, R5, 0x1, R0 ;  /* 0x0000000105057824 */ /* 0x000fe200078e0200 */
[----:B------:R-:W-:Y:S01]  /*0400*/  CS2R R98, SRZ ;  /* 0x0000000000627805 */ /* 0x000fe2000001ff00 */
[----:B------:R-:W-:Y:S01]  /*0410*/  IMAD.U32 R0, RZ, RZ, UR9 ;  /* 0x00000009ff007e24 */ /* 0x000fe2000f8e00ff */
[----:B------:R-:W-:Y:S01]  /*0420*/  CS2R R96, SRZ ;  /* 0x0000000000607805 */ /* 0x000fe2000001ff00 */
[----:B------:R-:W-:Y:S01]  /*0430*/  IMAD.IADD R17, R3, 0x1, R16 ;  /* 0x0000000103117824 */ /* 0x000fe200078e0210 */
[----:B------:R-:W-:Y:S01]  /*0440*/  CS2R R90, SRZ ;  /* 0x00000000005a7805 */ /* 0x000fe2000001ff00 */
[----:B------:R-:W-:Y:S01]  /*0450*/  IMAD.MOV.U32 R16, RZ, RZ, R2 ;  /* 0x000000ffff107224 */ /* 0x000fe200078e0002 */
[----:B------:R-:W-:Y:S01]  /*0460*/  CS2R R88, SRZ ;  /* 0x0000000000587805 */ /* 0x000fe2000001ff00 */
[----:B------:R-:W-:Y:S01]  /*0470*/  IMAD.WIDE.U32 R14, R0, c[0x0][0x1e8], R4 ;  /* 0x00007a00000e7a25 */ /* 0x000fe200078e0004 */
[----:B------:R-:W-:Y:S01]  /*0480*/  CS2R R86, SRZ ;  /* 0x0000000000567805 */ /* 0x000fe2000001ff00 */
[----:B------:R-:W-:Y:S01]  /*0490*/  CS2R R84, SRZ ;  /* 0x0000000000547805 */ /* 0x000fe2000001ff00 */
[----:B------:R-:W-:Y:S01]  /*04a0*/  CS2R R78, SRZ ;  /* 0x00000000004e7805 */ /* 0x000fe2000001ff00 */
[----:B------:R-:W-:Y:S01]  /*04b0*/  IMAD.WIDE R4, R6, 0x40, R244 ;  /* 0x0000004006047825 */ /* 0x000fe200078e02f4 */
[----:B------:R-:W-:Y:S01]  /*04c0*/  IADD3 R15, R15, UR6, RZ ;  /* 0x000000060f0f7c10 */ /* 0x000fe2000fffe0ff */
[----:B------:R-:W-:Y:S01]  /*04d0*/  CS2R R76, SRZ ;  /* 0x00000000004c7805 */ /* 0x000fe2000001ff00 */
[----:B------:R-:W-:Y:S01]  /*04e0*/  CS2R R82, SRZ ;  /* 0x0000000000527805 */ /* 0x000fe2000001ff00 */
[----:B------:R-:W-:Y:S01]  /*04f0*/  IMAD.WIDE.U32 R16, R0, c[0x0][0x1b8], R16 ;  /* 0x00006e0000107a25 */ /* 0x000fe200078e0010 */
[----:B------:R-:W-:Y:S01]  /*0500*/  CS2R R80, SRZ ;  /* 0x0000000000507805 */ /* 0x000fe2000001ff00 */
[----:B------:R-:W-:Y:S01]  /*0510*/  CS2R R74, SRZ ;  /* 0x00000000004a7805 */ /* 0x000fe2000001ff00 */
[----:B------:R-:W-:Y:S01]  /*0520*/  CS2R R72, SRZ ;  /* 0x0000000000487805 */ /* 0x000fe2000001ff00 */
[----:B------:R-:W-:Y:S01]  /*0530*/  IMAD R3, R5, c[0x0][0x1d8], RZ ;  /* 0x0000760005037a24 */ /* 0x000fe200078e02ff */
[----:B------:R-:W-:Y:S01]  /*0540*/  IADD3 R17, R17, UR4, RZ ;  /* 0x0000000411117c10 */ /* 0x000fe2000fffe0ff */
[----:B------:R-:W-:Y:S01]  /*0550*/  IMAD R0, R5, c[0x0][0x1a8], RZ ;  /* 0x00006a0005007a24 */ /* 0x000fe200078e02ff */
[----:B------:R-:W-:Y:S01]  /*0560*/  ULDC.64 UR4, c[0x0][0x278] ;  /* 0x00009e0000047ab9 */ /* 0x000fe20000000a00 */
[C---:B------:R-:W-:Y:S01]  /*0570*/  IMAD R3, R4.reuse, c[0x0][0x1dc], R3 ;  /* 0x0000770004037a24 */ /* 0x040fe200078e0203 */
[----:B------:R-:W-:Y:S01]  /*0580*/  UIMAD UR6, UR18, UR4, URZ ;  /* 0x00000004120672a4 */ /* 0x000fe2000f8e023f */
[C---:B------:R-:W-:Y:S01]  /*0590*/  IMAD.WIDE.U32 R14, R4.reuse, c[0x0][0x1d8], R14 ;  /* 0x00007600040e7a25 */ /* 0x040fe200078e000e */
[----:B------:R-:W-:Y:S01]  /*05a0*/  UIMAD.WIDE.U32 UR12, UR9, UR4, URZ ;  /* 0x00000004090c72a5 */ /* 0x000fe2000f8e003f */
[----:B------:R-:W-:Y:S01]  /*05b0*/  CS2R R70, SRZ ;  /* 0x0000000000467805 */ /* 0x000fe2000001ff00 */
[----:B------:R-:W-:Y:S01]  /*05c0*/  UIMAD UR6, UR9, UR5, UR6 ;  /* 0x00000005090672a4 */ /* 0x000fe2000f8e0206 */
[----:B------:R-:W-:Y:S01]  /*05d0*/  IMAD R0, R4, c[0x0][0x1ac], R0 ;  /* 0x00006b0004007a24 */ /* 0x000fe200078e0200 */
[----:B------:R-:W-:Y:S01]  /*05e0*/  LEA R24, P0, R14, c[0x0][0x1c0], 0x1 ;  /* 0x000070000e187a11 */ /* 0x000fe200078008ff */
[----:B------:R-:W-:Y:S01]  /*05f0*/  IMAD.IADD R2, R15, 0x1, R3 ;  /* 0x000000010f027824 */ /* 0x000fe200078e0203 */
[----:B------:R-:W-:Y:S01]  /*0600*/  UIADD3 UR6, UR13, UR6, URZ ;  /* 0x000000060d067290 */ /* 0x000fe2000fffe03f */
[----:B------:R-:W-:Y:S01]  /*0610*/  IMAD.WIDE.U32 R16, R4, c[0x0][0x1a8], R16 ;  /* 0x00006a0004107a25 */ /* 0x000fe200078e0010 */
[----:B------:R-:W-:Y:S01]  /*0620*/  LEA.HI R4, R13, R234, RZ, 0x6 ;  /* 0x000000ea0d047211 */ /* 0x000fe200078f30ff */
[----:B------:R-:W-:Y:S01]  /*0630*/  ULDC.64 UR4, c[0x0][0x188] ;  /* 0x0000620000047ab9 */ /* 0x000fe20000000a00 */
[----:B------:R-:W-:Y:S01]  /*0640*/  LEA.HI.X R25, R14, c[0x0][0x1c4], R2, 0x1, P0 ;  /* 0x000071000e197a11 */ /* 0x000fe200000f0c02 */
[----:B------:R-:W-:Y:S01]  /*0650*/  IMAD.SHL.U32 R15, R244, 0x40, RZ ;  /* 0x00000040f40f7824 */ /* 0x000fe200078e00ff */
[----:B------:R-:W-:Y:S01]  /*0660*/  SHF.R.S32.HI R4, RZ, 0x6, R4 ;  /* 0x00000006ff047819 */ /* 0x000fe20000011404 */
[----:B------:R-:W-:Y:S01]  /*0670*/  IMAD.MOV.U32 R5, RZ, RZ, c[0x0][0x1d8] ;  /* 0x00007600ff057624 */ /* 0x000fe200078e00ff */
[----:B------:R-:W-:Y:S01]  /*0680*/  LEA R26, P0, R16, c[0x0][0x190], 0x1 ;  /* 0x00006400101a7a11 */ /* 0x000fe200078008ff */
[----:B------:R-:W-:Y:S01]  /*0690*/  IMAD.IADD R0, R17, 0x1, R0 ;  /* 0x0000000111007824 */ /* 0x000fe200078e0200 */
[----:B------:R-:W-:Y:S01]  /*06a0*/  LOP3.LUT R15, R15, 0x1c0, RZ, 0xc0, !PT ;  /* 0x000001c00f0f7812 */ /* 0x000fe200078ec0ff */
[----:B------:R-:W-:Y:S01]  /*06b0*/  IMAD.MOV.U32 R3, RZ, RZ, c[0x0][0x1dc] ;  /* 0x00007700ff037624 */ /* 0x000fe200078e00ff */
[----:B------:R-:W-:Y:S01]  /*06c0*/  LEA R18, P1, R5, R24, 0x6 ;  /* 0x0000001805127211 */ /* 0x000fe200078230ff */
[----:B------:R-:W-:Y:S01]  /*06d0*/  IMAD.SHL.U32 R2, R4, 0x200, RZ ;  /* 0x0000020004027824 */ /* 0x000fe200078e00ff */
[--C-:B------:R-:W-:Y:S01]  /*06e0*/  LOP3.LUT R232, R15, 0x38, R22.reuse, 0xf8, !PT ;  /* 0x000000380fe87812 */ /* 0x100fe200078ef816 */
[----:B------:R-:W-:Y:S01]  /*06f0*/  IMAD.WIDE.U32 R28, R244, c[0x0][0x178], R22 ;  /* 0x00005e00f41c7a25 */ /* 0x000fe200078e0016 */
[----:B------:R-:W-:Y:S01]  /*0700*/  SHF.R.U32.HI R15, RZ, 0x3, R15 ;  /* 0x00000003ff0f7819 */ /* 0x000fe2000001160f */
[----:B------:R-:W-:Y:S01]  /*0710*/  UIMAD UR4, UR18, UR4, URZ ;  /* 0x00000004120472a4 */ /* 0x000fe2000f8e023f */
[----:B------:R-:W-:Y:S01]  /*0720*/  LEA.HI.X R27, R16, c[0x0][0x194], R0, 0x1, P0 ;  /* 0x00006500101b7a11 */ /* 0x000fe200000f0c00 */
[----:B------:R-:W-:Y:S01]  /*0730*/  IMAD.IADD R0, R11, 0x1, -R244 ;  /* 0x000000010b007824 */ /* 0x000fe200078e0af4 */
[----:B------:R-:W-:Y:S01]  /*0740*/  LEA.HI.X R19, R5, R25, R3, 0x6, P1 ;  /* 0x0000001905137211 */ /* 0x000fe200008f3403 */
[----:B------:R-:W-:Y:S01]  /*0750*/  IMAD.MOV.U32 R5, RZ, RZ, c[0x0][0x1a8] ;  /* 0x00006a00ff057624 */ /* 0x000fe200078e00ff */
[----:B------:R-:W-:Y:S01]  /*0760*/  ISETP.GE.AND P1, PT, R22, c[0x0][0x1cc], PT ;  /* 0x0000730016007a0c */ /* 0x000fe20003f26270 */
[----:B------:R-:W-:Y:S01]  /*0770*/  IMAD.MOV.U32 R3, RZ, RZ, c[0x0][0x1ac] ;  /* 0x00006b00ff037624 */ /* 0x000fe200078e00ff */
[----:B------:R-:W-:Y:S01]  /*0780*/  LOP3.LUT R232, R2, R232, R15, 0xf6, !PT ;  /* 0x000000e802e87212 */ /* 0x000fe200078ef60f */
[----:B------:R-:W-:Y:S01]  /*0790*/  UIMAD UR8, UR9, UR5, UR4 ;  /* 0x00000005090872a4 */ /* 0x000fe2000f8e0204 */
[----:B------:R-:W-:Y:S01]  /*07a0*/  IADD3 R15, R22, 0x80, RZ ;  /* 0x00000080160f7810 */ /* 0x000fe20007ffe0ff */
[----:B------:R-:W-:Y:S01]  /*07b0*/  CS2R R68, SRZ ;  /* 0x0000000000447805 */ /* 0x000fe2000001ff00 */
[----:B------:R-:W-:Y:S01]  /*07c0*/  ISETP.LT.OR P3, PT, R0, 0x1, P1 ;  /* 0x000000010000780c */ /* 0x000fe20000f61670 */
[----:B------:R-:W-:Y:S01]  /*07d0*/  IMAD.SHL.U32 R232, R232, 0x2, RZ ;  /* 0x00000002e8e87824 */ /* 0x000fe200078e00ff */
[----:B------:R-:W-:Y:S01]  /*07e0*/  IADD3 R16, R22, 0x40, RZ ;  /* 0x0000004016107810 */ /* 0x000fe20007ffe0ff */
[----:B------:R-:W-:Y:S01]  /*07f0*/  ULDC.64 UR4, c[0x0][0x178] ;  /* 0x00005e0000047ab9 */ /* 0x000fe20000000a00 */
[----:B------:R-:W-:Y:S01]  /*0800*/  ISETP.GE.AND P2, PT, R15, c[0x0][0x1cc], PT ;  /* 0x000073000f007a0c */ /* 0x000fe20003f46270 */
[----:B------:R-:W-:Y:S01]  /*0810*/  USHF.L.U64.HI UR7, UR4, UR19, UR5 ;  /* 0x0000001304077299 */ /* 0x000fe20008010205 */
[----:B------:R-:W-:Y:S01]  /*0820*/  P2R R6, PR, RZ, 0x8 ;  /* 0x00000008ff067803 */ /* 0x000fe20000000000 */
[----:B------:R-:W-:Y:S01]  /*0830*/  CS2R R62, SRZ ;  /* 0x00000000003e7805 */ /* 0x000fe2000001ff00 */
[----:B------:R-:W-:Y:S01]  /*0840*/  ISETP.GE.AND P0, PT, R16, c[0x0][0x1cc], PT ;  /* 0x0000730010007a0c */ /* 0x000fe20003f06270 */
[----:B------:R-:W-:Y:S01]  /*0850*/  CS2R R60, SRZ ;  /* 0x00000000003c7805 */ /* 0x000fe2000001ff00 */
[C---:B------:R-:W-:Y:S01]  /*0860*/  ISETP.LT.OR P4, PT, R0.reuse, 0x21, P1 ;  /* 0x000000210000780c */ /* 0x040fe20000f81670 */
[----:B------:R-:W-:Y:S01]  /*0870*/  CS2R R66, SRZ ;  /* 0x0000000000427805 */ /* 0x000fe2000001ff00 */
[C---:B------:R-:W-:Y:S01]  /*0880*/  ISETP.LT.OR P5, PT, R0.reuse, 0x1, P2 ;  /* 0x000000010000780c */ /* 0x040fe200017a1670 */
[----:B------:R-:W-:Y:S01]  /*0890*/  CS2R R64, SRZ ;  /* 0x0000000000407805 */ /* 0x000fe2000001ff00 */
[----:B------:R-:W-:Y:S01]  /*08a0*/  ISETP.LT.OR P1, PT, R0, 0x21, P2 ;  /* 0x000000210000780c */ /* 0x000fe20001721670 */
[----:B------:R-:W-:Y:S01]  /*08b0*/  CS2R R58, SRZ ;  /* 0x00000000003a7805 */ /* 0x000fe2000001ff00 */
[----:B------:R-:W-:Y:S01]  /*08c0*/  ISETP.NE.AND P2, PT, R6, RZ, PT ;  /* 0x000000ff0600720c */ /* 0x000fe20003f45270 */
[----:B------:R-:W-:Y:S01]  /*08d0*/  IMAD R6, R8, c[0x0][0x270], RZ ;  /* 0x00009c0008067a24 */ /* 0x000fe200078e02ff */
[C---:B------:R-:W-:Y:S01]  /*08e0*/  ISETP.LT.OR P6, PT, R0.reuse, 0x1, P0 ;  /* 0x000000010000780c */ /* 0x040fe200007c1670 */
[----:B------:R-:W-:Y:S01]  /*08f0*/  CS2R R56, SRZ ;  /* 0x0000000000387805 */ /* 0x000fe2000001ff00 */
[----:B------:R-:W-:Y:S01]  /*0900*/  ISETP.LT.OR P3, PT, R0, 0x21, P0 ;  /* 0x000000210000780c */ /* 0x000fe20000761670 */
[----:B------:R-:W-:Y:S01]  /*0910*/  IMAD R17, R9, c[0x0][0x274], R6 ;  /* 0x00009d0009117a24 */ /* 0x000fe200078e0206 */
[C---:B------:R-:W-:Y:S01]  /*0920*/  LEA R20, P0, R5.reuse, R26, 0x6 ;  /* 0x0000001a05147211 */ /* 0x040fe200078030ff */
[----:B------:R-:W-:Y:S01]  /*0930*/  CS2R R54, SRZ ;  /* 0x0000000000367805 */ /* 0x000fe2000001ff00 */
[----:B------:R-:W-:Y:S01]  /*0940*/  IADD3 R14, -R244, c[0x0][0x168], RZ ;  /* 0x00005a00f40e7a10 */ /* 0x000fe20007ffe1ff */
[----:B------:R-:W-:Y:S01]  /*0950*/  CS2R R52, SRZ ;  /* 0x0000000000347805 */ /* 0x000fe2000001ff00 */
[----:B------:R-:W-:Y:S01]  /*0960*/  LEA.HI.X R21, R5, R27, R3, 0x6, P0 ;  /* 0x0000001b05157211 */ /* 0x000fe200000f3403 */
[----:B------:R-:W-:Y:S01]  /*0970*/  IMAD R5, R245, c[0x0][0x178], RZ ;  /* 0x00005e00f5057a24 */ /* 0x000fe200078e02ff */
[----:B------:R-:W-:Y:S01]  /*0980*/  SHF.R.S32.HI R3, RZ, 0x4, R12 ;  /* 0x00000004ff037819 */ /* 0x000fe2000001140c */
[----:B------:R1:W-:Y:S01]  /*0990*/  LDGSTS.E.BYPASS.LTC128B.128 [R232+0x6080], [R24.64], !P2 ;  /* 0x0608000018e87fae */ /* 0x0003e2000d101d50 */
[----:B------:R-:W-:Y:S01]  /*09a0*/  ISETP.GE.AND P2, PT, R22, c[0x0][0x19c], PT ;  /* 0x0000670016007a0c */ /* 0x000fe20003f46270 */
[----:B------:R-:W-:Y:S01]  /*09b0*/  CS2R R46, SRZ ;  /* 0x00000000002e7805 */ /* 0x000fe2000001ff00 */
[----:B------:R-:W-:Y:S01]  /*09c0*/  LEA.HI R229, R12, R3, RZ, 0x1 ;  /* 0x000000030ce57211 */ /* 0x000fe200078f08ff */
[----:B------:R1:W-:Y:S01]  /*09d0*/  LDGSTS.E.BYPASS.LTC128B.128 [R232+0x8080], [R24.64+0x80], !P6 ;  /* 0x0808008018e87fae */ /* 0x0003e2000f101d50 */
[C---:B------:R-:W-:Y:S01]  /*09e0*/  ISETP.LT.OR P6, PT, R0.reuse, 0x1, P2 ;  /* 0x000000010000780c */ /* 0x040fe200017c1670 */
[----:B------:R-:W-:Y:S01]  /*09f0*/  CS2R R44, SRZ ;  /* 0x00000000002c7805 */ /* 0x000fe2000001ff00 */
[----:B------:R-:W-:Y:S01]  /*0a00*/  LOP3.LUT R229, R229, 0xfffffffe, RZ, 0xc0, !PT ;  /* 0xfffffffee5e57812 */ /* 0x000fe200078ec0ff */
[----:B------:R1:W-:Y:S01]  /*0a10*/  LDGSTS.E.BYPASS.LTC128B.128 [R232+0xa080], [R24.64+0x100], !P5 ;  /* 0x0a08010018e87fae */ /* 0x0003e2000e901d50 */
[----:B------:R-:W-:Y:S01]  /*0a20*/  ISETP.GE.AND P0, PT, R15, c[0x0][0x19c], PT ;  /* 0x000067000f007a0c */ /* 0x000fe20003f06270 */
[----:B------:R-:W-:Y:S01]  /*0a30*/  CS2R R50, SRZ ;  /* 0x0000000000327805 */ /* 0x000fe2000001ff00 */
[----:B------:R-:W-:Y:S01]  /*0a40*/  CS2R R48, SRZ ;  /* 0x0000000000307805 */ /* 0x000fe2000001ff00 */
[----:B------:R2:W-:Y:S01]  /*0a50*/  LDGSTS.E.BYPASS.LTC128B.128 [R232+0x7080], [R18.64], !P4 ;  /* 0x0708000012e87fae */ /* 0x0005e2000e101d50 */
[----:B------:R-:W-:Y:S01]  /*0a60*/  IMAD.IADD R229, R3, 0x1, -R229 ;  /* 0x0000000103e57824 */ /* 0x000fe200078e0ae5 */
[----:B------:R-:W-:Y:S01]  /*0a70*/  ISETP.LT.OR P4, PT, R0, 0x1, P0 ;  /* 0x000000010000780c */ /* 0x000fe20000781670 */
[----:B------:R-:W-:Y:S01]  /*0a80*/  CS2R R42, SRZ ;  /* 0x00000000002a7805 */ /* 0x000fe2000001ff00 */
[----:B------:R2:W-:Y:S01]  /*0a90*/  LDGSTS.E.BYPASS.LTC128B.128 [R232+0x9080], [R18.64+0x80], !P3 ;  /* 0x0908008012e87fae */ /* 0x0005e2000d901d50 */
[----:B------:R-:W-:Y:S01]  /*0aa0*/  IMAD R2, R229, 0x800, R2 ;  /* 0x00000800e5027824 */ /* 0x000fe200078e0202 */
[----:B------:R-:W-:Y:S01]  /*0ab0*/  CS2R R40, SRZ ;  /* 0x0000000000287805 */ /* 0x000fe2000001ff00 */
[----:B------:R-:W-:Y:S01]  /*0ac0*/  CS2R R38, SRZ ;  /* 0x0000000000267805 */ /* 0x000fe2000001ff00 */
[----:B------:R2:W-:Y:S01]  /*0ad0*/  LDGSTS.E.BYPASS.LTC128B.128 [R232+0xb080], [R18.64+0x100], !P1 ;  /* 0x0b08010012e87fae */ /* 0x0005e2000c901d50 */
[----:B------:R-:W-:Y:S01]  /*0ae0*/  ISETP.GE.AND P1, PT, R16, c[0x0][0x19c], PT ;  /* 0x0000670010007a0c */ /* 0x000fe20003f26270 */
[----:B------:R-:W-:-:S02]  /*0af0*/  CS2R R36, SRZ ;  /* 0x0000000000247805 */ /* 0x000fc4000001ff00 */
[----:B------:R-:W0:Y:S01]  /*0b00*/  LDGDEPBAR ;  /* 0x00000000000079af */ /* 0x000e220000000000 */
[----:B------:R-:W-:-:S03]  /*0b10*/  ISETP.LT.OR P5, PT, R0, 0x1, P1 ;  /* 0x000000010000780c */ /* 0x000fc60000fa1670 */
[----:B------:R3:W-:Y:S01]  /*0b20*/  LDGSTS.E.BYPASS.LTC128B.128 [R232+0x80], [R26.64], !P6 ;  /* 0x000800001ae87fae */ /* 0x0007e2000f101d50 */
[----:B------:R-:W-:Y:S01]  /*0b30*/  ISETP.GE.AND P6, PT, R16, c[0x0][0x16c], PT ;  /* 0x00005b0010007a0c */ /* 0x000fe20003fc6270 */
[----:B-1----:R-:W-:Y:S02]  /*0b40*/  IMAD R24, R244, c[0x0][0x17c], R5 ;  /* 0x00005f00f4187a24 */ /* 0x002fe400078e0205 */
[----:B------:R-:W-:-:S06]  /*0b50*/  IMAD.MOV.U32 R5, RZ, RZ, 0x40 ;  /* 0x00000040ff057424 */ /* 0x000fcc00078e00ff */
[----:B------:R3:W-:Y:S01]  /*0b60*/  LDGSTS.E.BYPASS.LTC128B.128 [R232+0x2080], [R26.64+0x80], !P5 ;  /* 0x020800801ae87fae */ /* 0x0007e2000e901d50 */
[----:B------:R-:W-:Y:S02]  /*0b70*/  IMAD.IADD R25, R29, 0x1, R24 ;  /* 0x000000011d197824 */ /* 0x000fe400078e0218 */
[----:B------:R-:W-:Y:S01]  /*0b80*/  IMAD.MOV.U32 R24, RZ, RZ, R28 ;  /* 0x000000ffff187224 */ /* 0x000fe200078e001c */
[----:B------:R3:W-:Y:S01]  /*0b90*/  LDGSTS.E.BYPASS.LTC128B.128 [R232+0x4080], [R26.64+0x100], !P4 ;  /* 0x040801001ae87fae */ /* 0x0007e2000e101d50 */
[----:B------:R-:W-:Y:S01]  /*0ba0*/  IMAD R28, R8, c[0x0][0x180], RZ ;  /* 0x00006000081c7a24 */ /* 0x000fe200078e02ff */
[----:B------:R-:W-:Y:S01]  /*0bb0*/  ISETP.GE.AND P4, PT, R15, c[0x0][0x16c], PT ;  /* 0x00005b000f007a0c */ /* 0x000fe20003f86270 */
[----:B------:R-:W-:-:S04]  /*0bc0*/  IMAD.WIDE.U32 R24, R9, c[0x0][0x180], R24 ;  /* 0x0000600009187a25 */ /* 0x000fc800078e0018 */
[----:B--2---:R-:W-:-:S04]  /*0bd0*/  IMAD.WIDE.U32 R18, R9, c[0x0][0x270], R246 ;  /* 0x00009c0009127a25 */ /* 0x004fc800078e00f6 */
[----:B------:R-:W-:Y:S01]  /*0be0*/  IMAD R28, R9, c[0x0][0x184], R28 ;  /* 0x00006100091c7a24 */ /* 0x000fe200078e021c */
[----:B------:R-:W-:-:S03]  /*0bf0*/  IADD3 R18, P3, R18, UR12, RZ ;  /* 0x0000000c12127c10 */ /* 0x000fc6000ff7e0ff */
[----:B------:R-:W-:Y:S01]  /*0c00*/  IMAD.IADD R29, R25, 0x1, R28 ;  /* 0x00000001191d7824 */ /* 0x000fe200078e021c */
[----:B------:R-:W-:Y:S01]  /*0c10*/  IADD3.X R17, R19, UR6, R17, P3, !PT ;  /* 0x0000000613117c10 */ /* 0x000fe20009ffe411 */
[----:B------:R-:W-:Y:S01]  /*0c20*/  IMAD.MOV.U32 R28, RZ, RZ, R24 ;  /* 0x000000ffff1c7224 */ /* 0x000fe200078e0018 */
[----:B------:R-:W-:Y:S01]  /*0c30*/  ISETP.LT.OR P3, PT, R0, 0x21, P2 ;  /* 0x000000210000780c */ /* 0x000fe20001761670 */
[----:B------:R-:W-:Y:S01]  /*0c40*/  IMAD.WIDE.U32 R24, R244, c[0x0][0x208], R22 ;  /* 0x00008200f4187a25 */ /* 0x000fe200078e0016 */
[C---:B------:R-:W-:Y:S02]  /*0c50*/  ISETP.LT.OR P2, PT, R0.reuse, 0x21, P1 ;  /* 0x000000210000780c */ /* 0x040fe40000f41670 */
[----:B------:R-:W-:Y:S02]  /*0c60*/  P2R R3, PR, RZ, 0x8 ;  /* 0x00000008ff037803 */ /* 0x000fe40000000000 */
[----:B------:R-:W-:Y:S02]  /*0c70*/  ISETP.LT.OR P3, PT, R0, 0x21, P0 ;  /* 0x000000210000780c */ /* 0x000fe40000761670 */
[----:B------:R-:W-:-:S02]  /*0c80*/  P2R R0, PR, RZ, 0x4 ;  /* 0x00000004ff007803 */ /* 0x000fc40000000000 */
[----:B------:R-:W-:Y:S01]  /*0c90*/  ISETP.NE.AND P1, PT, R3, RZ, PT ;  /* 0x000000ff0300720c */ /* 0x000fe20003f25270 */
[----:B------:R-:W-:Y:S01]  /*0ca0*/  IMAD R3, R245, c[0x0][0x208], RZ ;  /* 0x00008200f5037a24 */ /* 0x000fe200078e02ff */
[----:B------:R-:W-:Y:S02]  /*0cb0*/  ISETP.NE.AND P5, PT, R0, RZ, PT ;  /* 0x000000ff0000720c */ /* 0x000fe40003fa5270 */
[----:B------:R-:W-:Y:S01]  /*0cc0*/  LOP3.LUT P2, RZ, R10, 0x4, RZ, 0xc0, !PT ;  /* 0x000000040aff7812 */ /* 0x000fe2000784c0ff */
[----:B---3--:R-:W-:Y:S01]  /*0cd0*/  IMAD R26, R244, c[0x0][0x20c], R3 ;  /* 0x00008300f41a7a24 */ /* 0x008fe200078e0203 */
[----:B------:R-:W-:Y:S01]  /*0ce0*/  ISETP.GE.AND P0, PT, R22, c[0x0][0x16c], PT ;  /* 0x00005b0016007a0c */ /* 0x000fe20003f06270 */
[----:B------:R-:W-:Y:S01]  /*0cf0*/  IMAD.MOV.U32 R3, RZ, RZ, 0x20 ;  /* 0x00000020ff037424 */ /* 0x000fe200078e00ff */
[----:B------:R-:W-:Y:S01]  /*0d00*/  SEL R0, RZ, 0x2, P6 ;  /* 0x00000002ff007807 */ /* 0x000fe20003000000 */
[----:B------:R-:W-:Y:S01]  /*0d10*/  IMAD.IADD R27, R25, 0x1, R26 ;  /* 0x00000001191b7824 */ /* 0x000fe200078e021a */
[----:B------:R-:W-:Y:S01]  /*0d20*/  SEL R242, RZ, 0x1, P0 ;  /* 0x00000001fff27807 */ /* 0x000fe20000000000 */
[----:B------:R-:W-:Y:S01]  /*0d30*/  IMAD.MOV.U32 R26, RZ, RZ, R24 ;  /* 0x000000ffff1a7224 */ /* 0x000fe200078e0018 */
[----:B------:R-:W-:Y:S01]  /*0d40*/  SEL R19, RZ, 0x4, P4 ;  /* 0x00000004ff137807 */ /* 0x000fe20002000000 */
[----:B------:R1:W-:Y:S01]  /*0d50*/  LDGSTS.E.BYPASS.LTC128B.128 [R232+0x1080], [R20.64], !P1 ;  /* 0x0108000014e87fae */ /* 0x0003e2000c901d50 */
[C---:B------:R-:W-:Y:S01]  /*0d60*/  LOP3.LUT P1, RZ, R10.reuse, 0x2, RZ, 0xc0, !PT ;  /* 0x000000020aff7812 */ /* 0x040fe2000782c0ff */
[----:B------:R-:W-:Y:S01]  /*0d70*/  IMAD.SHL.U32 R10, R10, 0x40, RZ ;  /* 0x000000400a0a7824 */ /* 0x000fe200078e00ff */
[----:B------:R-:W-:Y:S01]  /*0d80*/  IADD3 R19, R19, R0, R242 ;  /* 0x0000000013137210 */ /* 0x000fe20007ffe0f2 */
[----:B------:R1:W-:Y:S01]  /*0d90*/  LDGSTS.E.BYPASS.LTC128B.128 [R232+0x3080], [R20.64+0x80], !P5 ;  /* 0x0308008014e87fae */ /* 0x0003e2000e901d50 */
[----:B------:R-:W-:Y:S01]  /*0da0*/  IMAD.U32 R0, RZ, RZ, UR9 ;  /* 0x00000009ff007e24 */ /* 0x000fe2000f8e00ff */
[----:B------:R-:W-:Y:S01]  /*0db0*/  @P4 LOP3.LUT R233, R233, 0x8, RZ, 0xfc, !PT ;  /* 0x00000008e9e94812 */ /* 0x000fe200078efcff */
[----:B------:R-:W-:Y:S01]  /*0dc0*/  IMAD.WIDE.U32 R30, R9, c[0x0][0x210], R26 ;  /* 0x00008400091e7a25 */ /* 0x000fe200078e001a */
[----:B------:R1:W-:Y:S01]  /*0dd0*/  LDGSTS.E.BYPASS.LTC128B.128 [R232+0x5080], [R20.64+0x100], !P3 ;  /* 0x0508010014e87fae */ /* 0x0003e2000d901d50 */
[----:B------:R-:W-:-:S02]  /*0de0*/  LOP3.LUT R10, R10, 0x1c0, RZ, 0xc0, !PT ;  /* 0x000001c00a0a7812 */ /* 0x000fc400078ec0ff */
[----:B------:R-:W-:Y:S01]  /*0df0*/  IMAD.WIDE.U32 R28, R0, c[0x0][0x188], R28 ;  /* 0x00006200001c7a25 */ /* 0x000fe200078e001c */
[----:B------:R-:W0:Y:S01]  /*0e00*/  LDGDEPBAR ;  /* 0x00000000000079af */ /* 0x000e220000000000 */
[----:B------:R-:W-:Y:S02]  /*0e10*/  LOP3.LUT R231, R10, 0x8, R7, 0xf8, !PT ;  /* 0x000000080ae77812 */ /* 0x000fe400078ef807 */
[----:B------:R-:W-:Y:S02]  /*0e20*/  SHF.R.U32.HI R6, RZ, 0x3, R10 ;  /* 0x00000003ff067819 */ /* 0x000fe4000001160a */
[----:B------:R-:W-:Y:S01]  /*0e30*/  IADD3 R0, R29, UR8, RZ ;  /* 0x000000081d007c10 */ /* 0x000fe2000fffe0ff */
[----:B------:R-:W-:Y:S01]  /*0e40*/  USHF.L.U32 UR8, UR4, 0x6, URZ ;  /* 0x0000000604087899 */ /* 0x000fe2000800063f */
[----:B------:R-:W-:Y:S02]  /*0e50*/  LOP3.LUT R231, R231, R6, RZ, 0x3c, !PT ;  /* 0x00000006e7e77212 */ /* 0x000fe400078e3cff */
[----:B------:R-:W-:Y:S01]  /*0e60*/  LEA R236, P0, R28, c[0x0][0x160], 0x1 ;  /* 0x000058001cec7a11 */ /* 0x000fe200078008ff */
[----:B------:R-:W-:Y:S01]  /*0e70*/  ULDC.64 UR4, c[0x0][0x290] ;  /* 0x0000a40000047ab9 */ /* 0x000fe20000000a00 */
[----:B------:R-:W-:Y:S01]  /*0e80*/  LOP3.LUT P3, RZ, R19, 0x2, RZ, 0xc0, !PT ;  /* 0x0000000213ff7812 */ /* 0x000fe2000786c0ff */
[----:B------:R-:W-:Y:S01]  /*0e90*/  IMAD.IADD R231, R2, 0x1, R231 ;  /* 0x0000000102e77824 */ /* 0x000fe200078e02e7 */
[----:B------:R-:W-:Y:S01]  /*0ea0*/  SEL R2, R3, 0xffffffe0, !P1 ;  /* 0xffffffe003027807 */ /* 0x000fe20004800000 */
[----:B------:R-:W-:Y:S01]  /*0eb0*/  UIMAD.WIDE.U32 UR10, UR9, UR4, URZ ;  /* 0x00000004090a72a5 */ /* 0x000fe2000f8e003f */
[----:B------:R-:W-:Y:S01]  /*0ec0*/  LEA.HI.X R237, R28, c[0x0][0x164], R0, 0x1, P0 ;  /* 0x000059001ced7a11 */ /* 0x000fe200000f0c00 */
[----:B------:R-:W-:Y:S01]  /*0ed0*/  IMAD.SHL.U32 R231, R231, 0x2, RZ ;  /* 0x00000002e7e77824 */ /* 0x000fe200078e00ff */
[----:B------:R-:W-:Y:S01]  /*0ee0*/  SEL R0, R5, 0xffffffc0, !P2 ;  /* 0xffffffc005007807 */ /* 0x000fe20005000000 */
[----:B------:R-:W-:Y:S01]  /*0ef0*/  UIMAD UR4, UR18, UR4, URZ ;  /* 0x00000004120472a4 */ /* 0x000fe2000f8e023f */
[----:B------:R-:W-:Y:S01]  /*0f00*/  LOP3.LUT P1, RZ, R19, 0x1, RZ, 0xc0, !PT ;  /* 0x0000000113ff7812 */ /* 0x000fe2000782c0ff */
[C---:B------:R-:W-:Y:S01]  /*0f10*/  IMAD.IADD R227, R231.reuse, 0x1, R2 ;  /* 0x00000001e7e37824 */ /* 0x040fe200078e0202 */
[----:B------:R-:W-:Y:S01]  /*0f20*/  IADD3 R24, P0, R236, UR8, RZ ;  /* 0x00000008ec187c10 */ /* 0x000fe2000ff1e0ff */
[----:B------:R-:W-:Y:S01]  /*0f30*/  IMAD.IADD R226, R231, 0x1, R0 ;  /* 0x00000001e7e27824 */ /* 0x000fe200078e0200 */
[----:B------:R-:W-:Y:S01]  /*0f40*/  ISETP.LT.OR P2, PT, R14, 0x1, !P1 ;  /* 0x000000010e00780c */ /* 0x000fe20004f41670 */
[----:B------:R-:W-:-:S04]  /*0f50*/  DEPBAR.LE SB0, 0x1 ;  /* 0x000080400000791a */ /* 0x000fc80000000000 */
[----:B------:R-:W-:Y:S01]  /*0f60*/  BAR.SYNC.DEFER_BLOCKING 0x0 ;  /* 0x0000000000007b1d */ /* 0x000fe20000010000 */
[----:B------:R-:W-:Y:S01]  /*0f70*/  IMAD.IADD R225, R0, 0x1, R227 ;  /* 0x0000000100e17824 */ /* 0x000fe200078e02e3 */
[----:B------:R-:W-:Y:S01]  /*0f80*/  IADD3.X R25, R237, UR7, RZ, P0, !PT ;  /* 0x00000007ed197c10 */ /* 0x000fe200087fe4ff */
[----:B------:R-:W-:Y:S01]  /*0f90*/  UIMAD UR4, UR9, UR5, UR4 ;  /* 0x00000005090472a4 */ /* 0x000fe2000f8e0204 */
[----:B------:R-:W-:Y:S01]  /*0fa0*/  ISETP.LT.OR P0, PT, R14, 0x1, !P3 ;  /* 0x000000010e00780c */ /* 0x000fe20005f01670 */
[----:B------:R-:W-:Y:S01]  /*0fb0*/  IMAD R2, R8, c[0x0][0x288], RZ ;  /* 0x0000a20008027a24 */ /* 0x000fe200078e02ff */
[C---:B------:R-:W-:Y:S01]  /*0fc0*/  ISETP.LT.OR P1, PT, R14.reuse, 0x21, !P1 ;  /* 0x000000210e00780c */ /* 0x040fe20004f21670 */
[C---:B------:R-:W-:Y:S01]  /*0fd0*/  IMAD.WIDE.U32 R28, R9.reuse, c[0x0][0x288], R246 ;  /* 0x0000a200091c7a25 */ /* 0x040fe200078e00f6 */
[----:B------:R-:W-:Y:S01]  /*0fe0*/  UIADD3 UR14, UR11, UR4, URZ ;  /* 0x000000040b0e7290 */ /* 0x000fe2000fffe03f */
[----:B------:R-:W-:Y:S02]  /*0ff0*/  ISETP.LT.OR P3, PT, R14, 0x21, !P3 ;  /* 0x000000210e00780c */ /* 0x000fe40005f61670 */
[----:B------:R-:W-:Y:S01]  /*1000*/  IMAD R2, R9, c[0x0][0x28c], R2 ;  /* 0x0000a30009027a24 */ /* 0x000fe200078e0202 */
[----:B------:R-:W-:Y:S01]  /*1010*/  LOP3.LUT R233, R233, 0xfffffffb, RZ, 0xc0, !PT ;  /* 0xfffffffbe9e97812 */ /* 0x000fe200078ec0ff */
[----:B-1----:R-:W-:Y:S01]  /*1020*/  IMAD R20, R8, c[0x0][0x210], RZ ;  /* 0x0000840008147a24 */ /* 0x002fe200078e02ff */
[----:B------:R-:W-:Y:S01]  /*1030*/  ULDC.64 UR4, c[0x0][0x218] ;  /* 0x0000860000047ab9 */ /* 0x000fe20000000a00 */
[----:B------:R-:W-:Y:S01]  /*1040*/  ISETP.GE.AND P5, PT, R22, c[0x0][0x1fc], PT ;  /* 0x00007f0016007a0c */ /* 0x000fe20003fa6270 */
[----:B------:R-:W-:Y:S01]  /*1050*/  UIMAD UR4, UR18, UR4, URZ ;  /* 0x00000004120472a4 */ /* 0x000fe2000f8e023f */
[----:B------:R-:W-:-:S03]  /*1060*/  IMAD R20, R9, c[0x0][0x214], R20 ;  /* 0x0000850009147a24 */ /* 0x000fc600078e0214 */
[----:B------:R-:W-:Y:S01]  /*1070*/  UIMAD UR4, UR9, UR5, UR4 ;  /* 0x00000005090472a4 */ /* 0x000fe2000f8e0204 */
[----:B------:R-:W-:Y:S02]  /*1080*/  IMAD.IADD R31, R31, 0x1, R20 ;  /* 0x000000011f1f7824 */ /* 0x000fe400078e0214 */
[----:B------:R-:W-:Y:S01]  /*1090*/  IMAD.U32 R20, RZ, RZ, UR9 ;  /* 0x00000009ff147e24 */ /* 0x000fe2000f8e00ff */
[----:B------:R1:W2:Y:S03]  /*10a0*/  LDSM.16.M88.4 R164, [R231+0x6080] ;  /* 0x00608000e7a4783b */ /* 0x0002a60000000200 */
[----:B------:R-:W-:Y:S01]  /*10b0*/  IMAD.WIDE.U32 R20, R20, c[0x0][0x218], R30 ;  /* 0x0000860014147a25 */ /* 0x000fe200078e001e */
[----:B------:R1:W3:Y:S04]  /*10c0*/  LDSM.16.M88.4 R168, [R227+0x6080] ;  /* 0x00608000e3a8783b */ /* 0x0002e80000000200 */
[----:B------:R1:W4:Y:S04]  /*10d0*/  LDSM.16.M88.4 R172, [R226+0x6080] ;  /* 0x00608000e2ac783b */ /* 0x0003280000000200 */
[----:B------:R1:W5:Y:S04]  /*10e0*/  LDSM.16.M88.4 R176, [R225+0x6080] ;  /* 0x00608000e1b0783b */ /* 0x0003680000000200 */
        /* <DEDUP_REMOVED lines=13> */
[----:B------:R-:W-:-:S03]  /*11c0*/  LOP3.LUT P2, RZ, R19, 0x4, RZ, 0xc0, !PT ;  /* 0x0000000413ff7812 */ /* 0x000fc6000784c0ff */
[----:B------:R1:W-:Y:S01]  /*11d0*/  LDGSTS.E.BYPASS.LTC128B.128 [R232+0x8080], [R236.64+0x80], !P0 ;  /* 0x08080080ece87fae */ /* 0x0003e2000c101d50 */
[----:B------:R-:W-:Y:S02]  /*11e0*/  ISETP.LT.OR P4, PT, R14, 0x1, !P2 ;  /* 0x000000010e00780c */ /* 0x000fe40005781670 */
[----:B------:R-:W-:Y:S02]  /*11f0*/  IADD3 R19, P0, R28, UR10, RZ ;  /* 0x0000000a1c137c10 */ /* 0x000fe4000ff1e0ff */
[----:B------:R-:W-:Y:S02]  /*1200*/  ISETP.LT.OR P2, PT, R14, 0x21, !P2 ;  /* 0x000000210e00780c */ /* 0x000fe40005741670 */
[----:B------:R-:W-:Y:S02]  /*1210*/  IADD3.X R2, R29, UR14, R2, P0, !PT ;  /* 0x0000000e1d027c10 */ /* 0x000fe400087fe402 */
[----:B------:R-:W-:-:S04]  /*1220*/  LEA R26, P0, R18, c[0x0][0x258], 0x2 ;  /* 0x00009600121a7a11 */ /* 0x000fc800078010ff */
[----:B------:R-:W-:Y:S01]  /*1230*/  LEA.HI.X R27, R18, c[0x0][0x25c], R17, 0x2, P0 ;  /* 0x00009700121b7a11 */ /* 0x000fe200000f1411 */
[----:B------:R1:W-:Y:S01]  /*1240*/  LDGSTS.E.BYPASS.LTC128B.128 [R232+0xa080], [R236.64+0x100], !P4 ;  /* 0x0a080100ece87fae */ /* 0x0003e2000e101d50 */
[----:B------:R-:W-:Y:S01]  /*1250*/  ISETP.GT.AND P4, PT, R234, 0xf, PT ;  /* 0x0000000fea00780c */ /* 0x000fe20003f84270 */
[----:B------:R-:W-:Y:S01]  /*1260*/  IMAD.U32 R17, RZ, RZ, UR8 ;  /* 0x00000008ff117e24 */ /* 0x000fe2000f8e00ff */
[----:B------:R-:W-:Y:S01]  /*1270*/  SEL R18, RZ, 0xffffffff, P6 ;  /* 0xffffffffff127807 */ /* 0x000fe20003000000 */
[----:B------:R1:W-:Y:S03]  /*1280*/  LDGSTS.E.BYPASS.LTC128B.128 [R232+0x7080], [R24.64], !P1 ;  /* 0x0708000018e87fae */ /* 0x0003e6000c901d50 */
[----:B------:R-:W-:-:S04]  /*1290*/  IADD3 R28, P1, P0, R17, 0x80, R236 ;  /* 0x00000080111c7810 */ /* 0x000fc8000783e0ec */
[--C-:B------:R-:W-:Y:S02]  /*12a0*/  IADD3.X R29, RZ, UR7, R237.reuse, P1, P0 ;  /* 0x00000007ff1d7c10 */ /* 0x100fe40008fe04ed */
[----:B------:R-:W-:Y:S02]  /*12b0*/  IADD3 R30, P1, P0, R17, 0x100, R236 ;  /* 0x00000100111e7810 */ /* 0x000fe4000783e0ec */
[----:B------:R-:W-:Y:S01]  /*12c0*/  @P4 LOP3.LUT R233, R233, 0x4, RZ, 0xfc, !PT ;  /* 0x00000004e9e94812 */ /* 0x000fe200078efcff */
[----:B------:R1:W-:Y:S01]  /*12d0*/  LDGSTS.E.BYPASS.LTC128B.128 [R232+0x9080], [R28.64], !P3 ;  /* 0x090800001ce87fae */ /* 0x0003e2000d901d50 */
[----:B------:R-:W-:Y:S02]  /*12e0*/  IADD3.X R31, RZ, UR7, R237, P1, P0 ;  /* 0x00000007ff1f7c10 */ /* 0x000fe40008fe04ed */
[----:B------:R-:W-:Y:S02]  /*12f0*/  LOP3.LUT P3, RZ, R233, 0x4, RZ, 0xc0, !PT ;  /* 0x00000004e9ff7812 */ /* 0x000fe4000786c0ff */
[----:B------:R-:W-:Y:S01]  /*1300*/  IADD3 R17, R21, UR4, RZ ;  /* 0x0000000415117c10 */ /* 0x000fe2000fffe0ff */
[----:B------:R1:W-:Y:S01]  /*1310*/  LDGSTS.E.BYPASS.LTC128B.128 [R232+0xb080], [R30.64], !P2 ;  /* 0x0b0800001ee87fae */ /* 0x0003e2000d101d50 */
[----:B------:R-:W-:Y:S01]  /*1320*/  LEA R250, P0, R20, c[0x0][0x1f0], 0x1 ;  /* 0x00007c0014fa7a11 */ /* 0x000fe200078008ff */
[----:B------:R-:W-:Y:S01]  /*1330*/  ULDC.64 UR4, c[0x0][0x208] ;  /* 0x0000820000047ab9 */ /* 0x000fe20000000a00 */
[----:B------:R-:W-:Y:S01]  /*1340*/  ISETP.GE.AND P1, PT, R22, c[0x0][0x1fc], PT ;  /* 0x00007f0016007a0c */ /* 0x000fe20003f26270 */
[----:B------:R-:W-:Y:S01]  /*1350*/  USHF.L.U32 UR15, UR4, 0x6, URZ ;  /* 0x00000006040f7899 */ /* 0x000fe2000800063f */
[----:B------:R-:W-:Y:S01]  /*1360*/  LEA.HI.X R251, R20, c[0x0][0x1f4], R17, 0x1, P0 ;  /* 0x00007d0014fb7a11 */ /* 0x000fe200000f0c11 */
[----:B------:R-:W-:Y:S01]  /*1370*/  USHF.L.U64.HI UR19, UR4, UR19, UR5 ;  /* 0x0000001304137299 */ /* 0x000fe20008010205 */
[----:B------:R-:W-:-:S02]  /*1380*/  ISETP.GE.AND P0, PT, R16, c[0x0][0x1fc], PT ;  /* 0x00007f0010007a0c */ /* 0x000fc40003f06270 */
[----:B------:R-:W-:Y:S01]  /*1390*/  LOP3.LUT P6, RZ, R233, 0x4, RZ, 0xc0, !PT ;  /* 0x00000004e9ff7812 */ /* 0x000fe200078cc0ff */
[----:B------:R-:W-:Y:S01]  /*13a0*/  @!P3 IMAD.SHL.U32 R17, R234, 0x10, RZ ;  /* 0x00000010ea11b824 */ /* 0x000fe200078e00ff */
[----:B------:R-:W-:Y:S02]  /*13b0*/  ISETP.GE.AND P3, PT, R16, c[0x0][0x1fc], PT ;  /* 0x00007f0010007a0c */ /* 0x000fe40003f66270 */
[----:B------:R-:W-:Y:S02]  /*13c0*/  ISETP.GE.AND P2, PT, R15, c[0x0][0x1fc], PT ;  /* 0x00007f000f007a0c */ /* 0x000fe40003f46270 */
[----:B------:R-:W-:Y:S02]  /*13d0*/  ISETP.LT.OR P4, PT, R14, 0x1, P5 ;  /* 0x000000010e00780c */ /* 0x000fe40002f81670 */
[----:B------:R-:W-:Y:S02]  /*13e0*/  SEL R16, RZ, 0xffffffff, P0 ;  /* 0xffffffffff107807 */ /* 0x000fe40000000000 */
[----:B------:R-:W-:-:S02]  /*13f0*/  SEL R20, RZ, 0x1, P1 ;  /* 0x00000001ff147807 */ /* 0x000fc40000800000 */
[C---:B------:R-:W-:Y:S01]  /*1400*/  ISETP.LT.OR P0, PT, R14.reuse, 0x1, P3 ;  /* 0x000000010e00780c */ /* 0x040fe20001f01670 */
[----:B------:R2:W-:Y:S01]  /*1410*/  @!P6 LDGSTS.E.BYPASS.LTC128B.128 [R17+0x12080], [R26.64] ;  /* 0x120800001a11efae */ /* 0x0005e2000b901d50 */
[C---:B------:R-:W-:Y:S02]  /*1420*/  ISETP.LT.OR P1, PT, R14.reuse, 0x1, P2 ;  /* 0x000000010e00780c */ /* 0x040fe40001721670 */
[C---:B------:R-:W-:Y:S01]  /*1430*/  ISETP.LT.OR P5, PT, R14.reuse, 0x21, P5 ;  /* 0x000000210e00780c */ /* 0x040fe20002fa1670 */
[----:B------:R-:W0:Y:S01]  /*1440*/  LDGDEPBAR ;  /* 0x00000000000079af */ /* 0x000e220000000000 */
[C---:B------:R-:W-:Y:S02]  /*1450*/  ISETP.LT.OR P3, PT, R14.reuse, 0x21, P3 ;  /* 0x000000210e00780c */ /* 0x040fe40001f61670 */
[----:B------:R-:W-:Y:S01]  /*1460*/  ISETP.LT.OR P2, PT, R14, 0x21, P2 ;  /* 0x000000210e00780c */ /* 0x000fe20001741670 */
[----:B------:R3:W-:Y:S04]  /*1470*/  LDGSTS.E.BYPASS.LTC128B.128 [R232+0xc080], [R250.64], !P4 ;  /* 0x0c080000fae87fae */ /* 0x0007e8000e101d50 */
[----:B------:R3:W-:Y:S01]  /*1480*/  LDGSTS.E.BYPASS.LTC128B.128 [R232+0xe080], [R250.64+0x80], !P0 ;  /* 0x0e080080fae87fae */ /* 0x0007e2000c101d50 */
[----:B------:R-:W-:-:S03]  /*1490*/  LEA R22, P0, R19, c[0x0][0x280], 0x2 ;  /* 0x0000a00013167a11 */ /* 0x000fc600078010ff */
[----:B------:R3:W-:Y:S01]  /*14a0*/  LDGSTS.E.BYPASS.LTC128B.128 [R232+0x10080], [R250.64+0x100], !P1 ;  /* 0x10080100fae87fae */ /* 0x0007e2000c901d50 */
[----:B------:R-:W-:Y:S01]  /*14b0*/  ISETP.GE.AND P1, PT, R15, c[0x0][0x1fc], PT ;  /* 0x00007f000f007a0c */ /* 0x000fe20003f26270 */
[----:B------:R-:W-:Y:S01]  /*14c0*/  IMAD.SHL.U32 R15, R16, 0x2, RZ ;  /* 0x00000002100f7824 */ /* 0x000fe200078e00ff */
[----:B------:R-:W-:Y:S02]  /*14d0*/  LEA.HI.X R23, R19, c[0x0][0x284], R2, 0x2, P0 ;  /* 0x0000a10013177a11 */ /* 0x000fe400000f1402 */
[----:B-1----:R-:W-:Y:S02]  /*14e0*/  IADD3 R24, P0, R250, UR15, RZ ;  /* 0x0000000ffa187c10 */ /* 0x002fe4000ff1e0ff */
[----:B------:R-:W-:Y:S01]  /*14f0*/  LOP3.LUT R20, R15, 0x2, R20, 0xe2, !PT ;  /* 0x000000020f147812 */ /* 0x000fe200078ee214 */
[----:B------:R-:W-:Y:S01]  /*1500*/  IMAD.U32 R15, RZ, RZ, UR15 ;  /* 0x0000000fff0f7e24 */ /* 0x000fe2000f8e00ff */
[----:B------:R-:W-:Y:S01]  /*1510*/  SEL R241, RZ, 0xffffffff, P1 ;  /* 0xfffffffffff17807 */ /* 0x000fe20000800000 */
[----:B--2---:R-:W-:Y:S01]  /*1520*/  IMAD.SHL.U32 R17, R18, 0x2, RZ ;  /* 0x0000000212117824 */ /* 0x004fe200078e00ff */
[----:B------:R-:W-:-:S02]  /*1530*/  IADD3.X R25, R251, UR19, RZ, P0, !PT ;  /* 0x00000013fb197c10 */ /* 0x000fc400087fe4ff */
[----:B------:R-:W-:Y:S01]  /*1540*/  IADD3 R16, P1, P0, R15, 0x100, R250 ;  /* 0x000001000f107810 */ /* 0x000fe2000783e0fa */
[----:B------:R-:W-:Y:S01]  /*1550*/  @!P6 IMAD.SHL.U32 R15, R234, 0x10, RZ ;  /* 0x00000010ea0fe824 */ /* 0x000fe200078e00ff */
[----:B------:R-:W-:Y:S01]  /*1560*/  LOP3.LUT R242, R17, 0x2, R242, 0xe2, !PT ;  /* 0x0000000211f27812 */ /* 0x000fe200078ee2f2 */
[----:B------:R1:W-:Y:S01]  /*1570*/  LDGSTS.E.BYPASS.LTC128B.128 [R232+0xd080], [R24.64], !P5 ;  /* 0x0d08000018e87fae */ /* 0x0003e2000e901d50 */
[----:B------:R-:W-:Y:S01]  /*1580*/  IADD3.X R17, RZ, UR19, R251, P1, P0 ;  /* 0x00000013ff117c10 */ /* 0x000fe20008fe04fb */
[----:B------:R-:W-:Y:S01]  /*1590*/  IMAD.SHL.U32 R241, R241, 0x4, RZ ;  /* 0x00000004f1f17824 */ /* 0x000fe200078e00ff */
[----:B------:R-:W-:Y:S01]  /*15a0*/  PLOP3.LUT P0, PT, PT, PT, UP0, 0x80, 0x0 ;  /* 0x000000000000781c */ /* 0x000fe20003f0f008 */
[----:B------:R1:W-:Y:S03]  /*15b0*/  LDGSTS.E.BYPASS.LTC128B.128 [R232+0xf080], [R24.64+0x80], !P3 ;  /* 0x0f08008018e87fae */ /* 0x0003e6000d901d50 */
[----:B------:R-:W-:Y:S01]  /*15c0*/  LOP3.LUT R241, R241, 0x4, R20, 0xe2, !PT ;  /* 0x00000004f1f17812 */ /* 0x000fe200078ee214 */
[----:B------:R1:W-:Y:S04]  /*15d0*/  LDGSTS.E.BYPASS.LTC128B.128 [R232+0x11080], [R16.64], !P2 ;  /* 0x1108000010e87fae */ /* 0x0003e8000d101d50 */
[----:B------:R1:W-:Y:S04]  /*15e0*/  @!P6 LDGSTS.E.BYPASS.LTC128B.128 [R15+0x12180], [R22.64] ;  /* 0x12180000160fefae */ /* 0x0003e8000b901d50 */
[----:B------:R-:W0:Y:S01]  /*15f0*/  LDGDEPBAR ;  /* 0x00000000000079af */ /* 0x000e220000000000 */
[----:B------:R-:W-:Y:S05]  /*1600*/  @!P0 BRA `(.L_x_24) ;  /* 0x0000375000008947 */ /* 0x000fea0003800000 */
[----:B---345:R-:W-:Y:S01]  /*1610*/  IMAD R14, R8, c[0x0][0x238], RZ ;  /* 0x00008e00080e7a24 */ /* 0x038fe200078e02ff */
[----:B------:R-:W-:Y:S01]  /*1620*/  SHF.R.S32.HI R235, RZ, 0x1f, R234 ;  /* 0x0000001fffeb7819 */ /* 0x000fe200000114ea */
[----:B------:R-:W-:Y:S01]  /*1630*/  ULDC.64 UR4, c[0x0][0x240] ;  /* 0x0000900000047ab9 */ /* 0x000fe20000000a00 */
[-C--:B------:R-:W-:Y:S01]  /*1640*/  LEA.HI R8, R13, R234.reuse, RZ, 0x5 ;  /* 0x000000ea0d087211 */ /* 0x080fe200078f28ff */
[----:B------:R-:W-:Y:S01]  /*1650*/  IMAD R14, R9, c[0x0][0x23c], R14 ;  /* 0x00008f00090e7a24 */ /* 0x000fe200078e020e */
[----:B------:R-:W-:Y:S01]  /*1660*/  LEA.HI R13, R13, R234, RZ, 0x2 ;  /* 0x000000ea0d0d7211 */ /* 0x000fe200078f10ff */
[----:B------:R-:W-:Y:S01]  /*1670*/  IMAD.WIDE.U32 R18, R9, c[0x0][0x238], R234 ;  /* 0x00008e0009127a25 */ /* 0x000fe200078e00ea */
[----:B------:R-:W-:Y:S01]  /*1680*/  SHF.R.S32.HI R21, RZ, 0x5, R8 ;  /* 0x00000005ff157819 */ /* 0x000fe20000011408 */
[----:B------:R-:W-:Y:S01]  /*1690*/  UIMAD UR4, UR18, UR4, URZ ;  /* 0x00000004120472a4 */ /* 0x000fe2000f8e023f */
[----:B-1----:R-:W-:Y:S01]  /*16a0*/  LOP3.LUT R15, R12, 0xfffffff0, RZ, 0xc0, !PT ;  /* 0xfffffff00c0f7812 */ /* 0x002fe200078ec0ff */
[----:B------:R-:W-:Y:S01]  /*16b0*/  IMAD.IADD R19, R19, 0x1, R14 ;  /* 0x0000000113137824 */ /* 0x000fe200078e020e */
[--C-:B------:R-:W-:Y:S01]  /*16c0*/  SHF.R.S32.HI R9, RZ, 0x2, R13.reuse ;  /* 0x00000002ff097819 */ /* 0x100fe2000001140d */
[----:B------:R-:W-:Y:S01]  /*16d0*/  IMAD.U32 R248, RZ, RZ, UR9 ;  /* 0x00000009fff87e24 */ /* 0x000fe2000f8e00ff */
[----:B------:R-:W-:Y:S01]  /*16e0*/  SHF.R.S32.HI R12, RZ, 0x1f, R13 ;  /* 0x0000001fff0c7819 */ /* 0x000fe2000001140d */
[----:B------:R-:W-:Y:S01]  /*16f0*/  IMAD.IADD R15, R234, 0x1, -R15 ;  /* 0x00000001ea0f7824 */ /* 0x000fe200078e0a0f */
[----:B------:R-:W-:Y:S01]  /*1700*/  LEA.HI R2, R8, R21, RZ, 0x1 ;  /* 0x0000001508027211 */ /* 0x000fe200078f08ff */
[----:B------:R-:W-:Y:S01]  /*1710*/  UIADD3 UR20, UR20, 0x3f, URZ ;  /* 0x0000003f14147890 */ /* 0x000fe2000fffe03f */
[----:B------:R-:W-:Y:S01]  /*1720*/  LEA.HI R12, R12, R9, RZ, 0x3 ;  /* 0x000000090c0c7211 */ /* 0x000fe200078f18ff */
[----:B------:R-:W-:Y:S01]  /*1730*/  UIMAD UR5, UR9, UR5, UR4 ;  /* 0x00000005090572a4 */ /* 0x000fe2000f8e0204 */
[----:B------:R-:W-:Y:S01]  /*1740*/  LOP3.LUT R2, R2, 0xfffffffe, RZ, 0xc0, !PT ;  /* 0xfffffffe02027812 */ /* 0x000fe200078ec0ff */
[----:B------:R-:W-:Y:S01]  /*1750*/  IMAD.WIDE.U32 R248, R248, c[0x0][0x240], R18 ;  /* 0x00009000f8f87a25 */ /* 0x000fe200078e0012 */
[----:B------:R-:W-:Y:S01]  /*1760*/  LOP3.LUT R17, R8, 0xffffffe0, RZ, 0xc0, !PT ;  /* 0xffffffe008117812 */ /* 0x000fe200078ec0ff */
[----:B------:R-:W-:Y:S01]  /*1770*/  USHF.R.S32.HI UR4, URZ, 0x1f, UR20 ;  /* 0x0000001f3f047899 */ /* 0x000fe20008011414 */
[----:B------:R-:W-:Y:S01]  /*1780*/  LOP3.LUT R8, R12, 0xfffffff8, RZ, 0xc0, !PT ;  /* 0xfffffff80c087812 */ /* 0x000fe200078ec0ff */
[----:B------:R-:W-:Y:S01]  /*1790*/  IMAD.IADD R2, R21, 0x1, -R2 ;  /* 0x0000000115027824 */ /* 0x000fe200078e0a02 */
[----:B------:R-:W-:Y:S01]  /*17a0*/  SHF.R.S32.HI R16, RZ, 0x1f, R15 ;  /* 0x0000001fff107819 */ /* 0x000fe2000001140f */
[----:B------:R-:W-:Y:S01]  /*17b0*/  IMAD.IADD R12, R234, 0x1, -R17 ;  /* 0x00000001ea0c7824 */ /* 0x000fe200078e0a11 */
[----:B------:R-:W-:Y:S01]  /*17c0*/  SHF.R.S32.HI R23, RZ, 0x1f, R4 ;  /* 0x0000001fff177819 */ /* 0x000fe20000011404 */
[----:B------:R-:W-:Y:S01]  /*17d0*/  IMAD.IADD R8, R9, 0x1, -R8 ;  /* 0x0000000109087824 */ /* 0x000fe200078e0a08 */
[----:B------:R-:W-:Y:S01]  /*17e0*/  LEA.HI R9, R16, R15, RZ, 0x3 ;  /* 0x0000000f10097211 */ /* 0x000fe200078f18ff */
[----:B------:R-:W-:Y:S01]  /*17f0*/  IMAD.SHL.U32 R16, R2, 0x10, RZ ;  /* 0x0000001002107824 */ /* 0x000fe200078e00ff */
[----:B------:R-:W-:Y:S01]  /*1800*/  LEA.HI R23, R23, R4, RZ, 0x2 ;  /* 0x0000000417177211 */ /* 0x000fe200078f10ff */
[----:B------:R-:W-:Y:S01]  /*1810*/  IMAD.SHL.U32 R17, R4, 0x8, RZ ;  /* 0x0000000804117824 */ /* 0x000fe200078e00ff */
[----:B------:R-:W-:Y:S01]  /*1820*/  SHF.R.S32.HI R239, RZ, 0x1f, R12 ;  /* 0x0000001fffef7819 */ /* 0x000fe2000001140c */
[----:B------:R-:W-:Y:S01]  /*1830*/  IMAD.SHL.U32 R2, R2, 0x400, RZ ;  /* 0x0000040002027824 */ /* 0x000fe200078e00ff */
[----:B------:R-:W-:Y:S01]  /*1840*/  LOP3.LUT R10, R10, 0x10, R16, 0xf8, !PT ;  /* 0x000000100a0a7812 */ /* 0x000fe200078ef810 */
[C---:B------:R-:W-:Y:S01]  /*1850*/  IMAD.SHL.U32 R228, R9.reuse, 0x40, RZ ;  /* 0x0000004009e47824 */ /* 0x040fe200078e00ff */
[----:B------:R-:W-:Y:S01]  /*1860*/  LOP3.LUT R14, R9, 0xfffffff8, RZ, 0xc0, !PT ;  /* 0xfffffff8090e7812 */ /* 0x000fe200078ec0ff */
[----:B------:R-:W-:Y:S01]  /*1870*/  ULEA.HI UR20, UR4, UR20, URZ, 0x6 ;  /* 0x0000001404147291 */ /* 0x000fe2000f8f303f */
[----:B------:R-:W-:Y:S01]  /*1880*/  LOP3.LUT R23, R23, 0xfffffffc, RZ, 0xc0, !PT ;  /* 0xfffffffc17177812 */ /* 0x000fe200078ec0ff */
[----:B------:R-:W-:Y:S01]  /*1890*/  CS2R R130, SRZ ;  /* 0x0000000000827805 */ /* 0x000fe2000001ff00 */
[----:B------:R-:W-:Y:S01]  /*18a0*/  LEA.HI R239, R239, R12, RZ, 0x2 ;  /* 0x0000000cefef7211 */ /* 0x000fe200078f10ff */
[----:B------:R-:W-:Y:S01]  /*18b0*/  IMAD.IADD R14, R15, 0x1, -R14 ;  /* 0x000000010f0e7824 */ /* 0x000fe200078e0a0e */
[----:B------:R-:W-:Y:S01]  /*18c0*/  LOP3.LUT R7, R10, 0x8, R7, 0xf8, !PT ;  /* 0x000000080a077812 */ /* 0x000fe200078ef807 */
[----:B------:R-:W-:Y:S01]  /*18d0*/  IMAD.SHL.U32 R10, R8, 0x40, RZ ;  /* 0x00000040080a7824 */ /* 0x000fe200078e00ff */
[----:B------:R-:W-:Y:S01]  /*18e0*/  LOP3.LUT R15, R239, 0xfffffffc, RZ, 0xc0, !PT ;  /* 0xfffffffcef0f7812 */ /* 0x000fe200078ec0ff */
[----:B------:R-:W-:Y:S01]  /*18f0*/  IMAD.IADD R20, R4, 0x1, -R23 ;  /* 0x0000000104147824 */ /* 0x000fe200078e0a17 */
[----:B------:R-:W-:Y:S01]  /*1900*/  LOP3.LUT P0, RZ, R8, 0x4, RZ, 0xc0, !PT ;  /* 0x0000000408ff7812 */ /* 0x000fe2000780c0ff */
[----:B------:R-:W-:Y:S01]  /*1910*/  IMAD.SHL.U32 R8, R229, 0x20, RZ ;  /* 0x00000020e5087824 */ /* 0x000fe200078e00ff */
[----:B------:R-:W-:Y:S01]  /*1920*/  LOP3.LUT R10, R10, 0x1c0, RZ, 0xc0, !PT ;  /* 0x000001c00a0a7812 */ /* 0x000fe200078ec0ff */
[----:B------:R-:W-:Y:S01]  /*1930*/  IMAD R11, R20, -0x8, R11 ;  /* 0xfffffff8140b7824 */ /* 0x000fe200078e020b */
[----:B------:R-:W-:Y:S01]  /*1940*/  LOP3.LUT P2, RZ, R14, 0x2, RZ, 0xc0, !PT ;  /* 0x000000020eff7812 */ /* 0x000fe2000784c0ff */
[----:B------:R-:W-:Y:S01]  /*1950*/  IMAD.IADD R12, R12, 0x1, -R15 ;  /* 0x000000010c0c7824 */ /* 0x000fe200078e0a0f */
[C---:B------:R-:W-:Y:S01]  /*1960*/  LOP3.LUT P1, RZ, R14.reuse, 0x4, RZ, 0xc0, !PT ;  /* 0x000000040eff7812 */ /* 0x040fe2000782c0ff */
[----:B------:R-:W-:Y:S01]  /*1970*/  IMAD.SHL.U32 R14, R14, 0x40, RZ ;  /* 0x000000400e0e7824 */ /* 0x000fe200078e00ff */
[----:B------:R-:W-:Y:S01]  /*1980*/  LOP3.LUT R17, R17, 0x18, RZ, 0xc0, !PT ;  /* 0x0000001811117812 */ /* 0x000fe200078ec0ff */
[----:B------:R-:W-:Y:S01]  /*1990*/  IMAD R4, R12, -0x2, R11 ;  /* 0xfffffffe0c047824 */ /* 0x000fe200078e020b */
[----:B------:R-:W-:Y:S01]  /*19a0*/  SHF.R.U32.HI R15, RZ, 0x3, R10 ;  /* 0x00000003ff0f7819 */ /* 0x000fe2000001160a */
[----:B------:R-:W-:Y:S01]  /*19b0*/  CS2R R128, SRZ ;  /* 0x0000000000807805 */ /* 0x000fe2000001ff00 */
[----:B------:R-:W-:Y:S01]  /*19c0*/  LOP3.LUT R11, R17, 0x20, R8, 0xf8, !PT ;  /* 0x00000020110b7812 */ /* 0x000fe200078ef808 */
[----:B------:R-:W-:Y:S01]  /*19d0*/  CS2R R126, SRZ ;  /* 0x00000000007e7805 */ /* 0x000fe2000001ff00 */
[----:B------:R-:W-:Y:S01]  /*19e0*/  LOP3.LUT R15, R15, R10, R17, 0x1e, !PT ;  /* 0x0000000a0f0f7212 */ /* 0x000fe200078e1e11 */
[----:B------:R-:W-:Y:S01]  /*19f0*/  IMAD.SHL.U32 R17, R229, 0x8, RZ ;  /* 0x00000008e5117824 */ /* 0x000fe200078e00ff */
[----:B------:R-:W-:Y:S01]  /*1a00*/  LOP3.LUT R13, R13, 0x3ffffffc, RZ, 0xc0, !PT ;  /* 0x3ffffffc0d0d7812 */ /* 0x000fe200078ec0ff */
[----:B------:R-:W-:Y:S01]  /*1a10*/  CS2R R124, SRZ ;  /* 0x00000000007c7805 */ /* 0x000fe2000001ff00 */
[----:B------:R-:W-:Y:S01]  /*1a20*/  LOP3.LUT R14, R14, 0x1c0, RZ, 0xc0, !PT ;  /* 0x000001c00e0e7812 */ /* 0x000fe200078ec0ff */
[----:B------:R-:W-:Y:S01]  /*1a30*/  CS2R R122, SRZ ;  /* 0x00000000007a7805 */ /* 0x000fe2000001ff00 */
[----:B------:R-:W-:Y:S01]  /*1a40*/  LOP3.LUT R228, R228, 0xfffffe00, RZ, 0xc0, !PT ;  /* 0xfffffe00e4e47812 */ /* 0x000fe200078ec0ff */
[----:B------:R-:W-:Y:S01]  /*1a50*/  IMAD.IADD R13, R234, 0x1, -R13 ;  /* 0x00000001ea0d7824 */ /* 0x000fe200078e0a0d */
[----:B------:R-:W-:Y:S01]  /*1a60*/  SHF.R.U32.HI R8, RZ, 0x3, R14 ;  /* 0x00000003ff087819 */ /* 0x000fe2000001160e */
[----:B------:R-:W-:Y:S01]  /*1a70*/  CS2R R120, SRZ ;  /* 0x0000000000787805 */ /* 0x000fe2000001ff00 */
[----:B------:R-:W-:Y:S01]  /*1a80*/  LOP3.LUT R17, R14, 0x8, R17, 0xf8, !PT ;  /* 0x000000080e117812 */ /* 0x000fe200078ef811 */
[----:B------:R-:W-:Y:S01]  /*1a90*/  IMAD R240, R13, 0x2, R2 ;  /* 0x000000020df07824 */ /* 0x000fe200078e0202 */
[----:B------:R-:W-:Y:S01]  /*1aa0*/  LOP3.LUT R6, R7, R6, RZ, 0x3c, !PT ;  /* 0x0000000607067212 */ /* 0x000fe200078e3cff */
[----:B------:R-:W-:Y:S01]  /*1ab0*/  CS2R R118, SRZ ;  /* 0x0000000000767805 */ /* 0x000fe2000001ff00 */
[----:B------:R-:W-:Y:S01]  /*1ac0*/  LOP3.LUT R17, R17, R8, RZ, 0x3c, !PT ;  /* 0x0000000811117212 */ /* 0x000fe200078e3cff */
[----:B------:R-:W-:Y:S01]  /*1ad0*/  IMAD.IADD R240, R15, 0x1, R240 ;  /* 0x000000010ff07824 */ /* 0x000fe200078e02f0 */
[----:B------:R-:W-:Y:S01]  /*1ae0*/  LOP3.LUT R11, R8, R11, R14, 0x1e, !PT ;  /* 0x0000000b080b7212 */ /* 0x000fe200078e1e0e */
[----:B------:R-:W-:Y:S01]  /*1af0*/  IMAD R229, R229, 0x200, R6 ;  /* 0x00000200e5e57824 */ /* 0x000fe200078e0206 */
[-C--:B------:R-:W-:Y:S01]  /*1b00*/  IADD3 R2, R17, R228.reuse, R2 ;  /* 0x000000e411027210 */ /* 0x080fe20007ffe002 */
[----:B------:R-:W-:Y:S01]  /*1b10*/  CS2R R116, SRZ ;  /* 0x0000000000747805 */ /* 0x000fe2000001ff00 */
[----:B------:R-:W-:Y:S01]  /*1b20*/  SEL R3, R3, 0xffffffe0, !P2 ;  /* 0xffffffe003037807 */ /* 0x000fe20005000000 */
[----:B------:R-:W-:Y:S01]  /*1b30*/  IMAD R0, R229, 0x2, R0 ;  /* 0x00000002e5007824 */ /* 0x000fe200078e0200 */
[----:B------:R-:W-:Y:S01]  /*1b40*/  SEL R5, R5, 0xffffffc0, !P1 ;  /* 0xffffffc005057807 */ /* 0x000fe20004800000 */
[C---:B------:R-:W-:Y:S01]  /*1b50*/  IMAD.SHL.U32 R230, R2.reuse, 0x2, RZ ;  /* 0x0000000202e67824 */ /* 0x040fe200078e00ff */
[----:B------:R-:W-:Y:S01]  /*1b60*/  LOP3.LUT R228, R11, R228, RZ, 0xfc, !PT ;  /* 0x000000e40be47212 */ /* 0x000fe200078efcff */
[----:B------:R-:W-:Y:S01]  /*1b70*/  IMAD R224, R2, 0x2, R3 ;  /* 0x0000000202e07824 */ /* 0x000fe200078e0203 */
[----:B------:R-:W-:Y:S01]  /*1b80*/  LEA R240, R240, 0x12280, 0x1 ;  /* 0x00012280f0f07811 */ /* 0x000fe200078e08ff */
[----:B------:R-:W-:Y:S01]  /*1b90*/  IMAD R3, R2, 0x2, R5 ;  /* 0x0000000202037824 */ /* 0x000fe200078e0205 */
[----:B------:R-:W-:Y:S01]  /*1ba0*/  LEA.HI R239, R239, R16, RZ, 0x1e ;  /* 0x00000010efef7211 */ /* 0x000fe200078ff0ff */
[----:B------:R-:W-:Y:S01]  /*1bb0*/  CS2R R114, SRZ ;  /* 0x0000000000727805 */ /* 0x000fe2000001ff00 */
[C---:B------:R-:W-:Y:S01]  /*1bc0*/  IADD3 R243, R240.reuse, 0x40, RZ ;  /* 0x00000040f0f37810 */ /* 0x040fe20007ffe0ff */
        /* <DEDUP_REMOVED lines=39> */
[----:B------:R-:W-:Y:S01]  /*1e40*/  IADD3 R238, R249, UR5, RZ ;  /* 0x00000005f9ee7c10 */ /* 0x000fe2000fffe0ff */
[----:B------:R-:W-:Y:S01]  /*1e50*/  IMAD.SHL.U32 R229, R229, 0x2, RZ ;  /* 0x00000002e5e57824 */ /* 0x000fe200078e00ff */
[----:B------:R-:W-:Y:S01]  /*1e60*/  @P0 IADD3 R243, R240, -0x40, RZ ;  /* 0xffffffc0f0f30810 */ /* 0x000fe20007ffe0ff */
[----:B------:R-:W-:Y:S01]  /*1e70*/  IMAD.SHL.U32 R228, R228, 0x2, RZ ;  /* 0x00000002e4e47824 */ /* 0x000fe200078e00ff */
[----:B------:R-:W-:Y:S01]  /*1e80*/  USHF.R.S32.HI UR20, URZ, 0x6, UR20 ;  /* 0x000000063f147899 */ /* 0x000fe20008011414 */
[----:B------:R-:W-:Y:S01]  /*1e90*/  IMAD.IADD R2, R5, 0x1, R224 ;  /* 0x0000000105027824 */ /* 0x000fe200078e02e0 */
[----:B------:R-:W-:-:S02]  /*1ea0*/  UMOV UR18, URZ ;  /* 0x0000003f00127c82 */ /* 0x000fc40008000000 */
[C---:B------:R-:W-:Y:S02]  /*1eb0*/  ISETP.GT.AND P1, PT, R4.reuse, RZ, PT ;  /* 0x000000ff0400720c */ /* 0x040fe40003f24270 */
[----:B------:R-:W-:-:S02]  /*1ec0*/  ISETP.GT.AND P0, PT, R4, 0x1, PT ;  /* 0x000000010400780c */ /* 0x000fc40003f04270 */
[----:B------:R-:W-:Y:S02]  /*1ed0*/  LOP3.LUT R233, R233, 0xfffffffd, RZ, 0xc0, !PT ;  /* 0xfffffffde9e97812 */ /* 0x000fe400078ec0ff */
[C---:B------:R-:W-:Y:S02]  /*1ee0*/  ISETP.GT.AND P6, PT, R4.reuse, 0x20, PT ;  /* 0x000000200400780c */ /* 0x040fe40003fc4270 */
[----:B------:R-:W-:-:S05]  /*1ef0*/  ISETP.GT.AND P5, PT, R4, 0x21, PT ;  /* 0x000000210400780c */ /* 0x000fca0003fa4270 */
[----:B------:R-:W-:-:S04]  /*1f00*/  @P1 LOP3.LUT R233, R233, 0x2, RZ, 0xfc, !PT ;  /* 0x00000002e9e91812 */ /* 0x000fc800078efcff */
[----:B------:R-:W-:-:S04]  /*1f10*/  LOP3.LUT R233, R233, 0xfffffffe, RZ, 0xc0, !PT ;  /* 0xfffffffee9e97812 */ /* 0x000fc800078ec0ff */
[----:B------:R-:W-:Y:S02]  /*1f20*/  @P0 LOP3.LUT R233, R233, 0x1, RZ, 0xfc, !PT ;  /* 0x00000001e9e90812 */ /* 0x000fe400078efcff */
.L_x_27:
[----:B------:R-:W-:Y:S04]  /*1f30*/  DEPBAR.LE SB0, 0x0 ;  /* 0x000080000000791a */ /* 0x000fe80000000000 */
[----:B------:R-:W-:Y:S01]  /*1f40*/  BAR.SYNC.DEFER_BLOCKING 0x0 ;  /* 0x0000000000007b1d */ /* 0x000fe20000010000 */
[C---:B------:R-:W-:Y:S01]  /*1f50*/  LOP3.LUT P1, RZ, R233.reuse, 0x2, RZ, 0xc0, !PT ;  /* 0x00000002e9ff7812 */ /* 0x040fe2000782c0ff */
[----:B------:R-:W-:Y:S01]  /*1f60*/  UIADD3 UR21, UR18, 0x1, URZ ;  /* 0x0000000112157890 */ /* 0x000fe2000fffe03f */
[----:B------:R-:W-:Y:S03]  /*1f70*/  LOP3.LUT P0, RZ, R233, 0x1, RZ, 0xc0, !PT ;  /* 0x00000001e9ff7812 */ /* 0x000fe6000780c0ff */
[----:B------:R-:W-:Y:S06]  /*1f80*/  UISETP.GE.AND UP0, UPT, UR21, UR20, UPT ;  /* 0x000000141500728c */ /* 0x000fec000bf06270 */
[----:B------:R-:W-:Y:S01]  /*1f90*/  PLOP3.LUT P4, PT, PT, PT, UP0, 0x80, 0x0 ;  /* 0x000000000000781c */ /* 0x000fe20003f8f008 */
        /* <DEDUP_REMOVED lines=9> */
[----:B------:R-:W-:Y:S03]  /*2030*/  LDSM.16.M88.4 R20, [R2+0x7080] ;  /* 0x007080000214783b */ /* 0x000fe60000000200 */
[C---:B--2---:R-:W-:Y:S03]  /*2040*/  HMMA.16816.F32 R8, R140.reuse, R136, RZ ;  /* 0x000000888c08723c */ /* 0x044fe600000018ff */
[----:B------:R-:W-:Y:S06]  /*2050*/  LDSM.16.M88.4 R24, [R230+0x8080] ;  /* 0x00808000e618783b */ /* 0x000fec0000000200 */
[----:B------:R-:W-:Y:S01]  /*2060*/  LDSM.16.M88.4 R28, [R231+0x2080] ;  /* 0x00208000e71c783b */ /* 0x000fe20000000200 */
[-C--:B------:R-:W-:Y:S05]  /*2070*/  HMMA.16816.F32 R12, R140, R138.reuse, RZ ;  /* 0x0000008a8c0c723c */ /* 0x080fea00000018ff */
[----:B------:R-:W1:Y:S03]  /*2080*/  LDSM.16.M88.4 R140, [R3+0x7080] ;  /* 0x00708000038c783b */ /* 0x000e660000000200 */
[----:B------:R-:W-:Y:S03]  /*2090*/  HMMA.16816.F32 R16, R132, R138, RZ ;  /* 0x0000008a8410723c */ /* 0x000fe600000018ff */
[----:B------:R-:W-:Y:S05]  /*20a0*/  LDSM.16.M88.4 R132, [R2+0x6080] ;  /* 0x006080000284783b */ /* 0x000fea0000000200 */
[-C--:B---3--:R-:W-:Y:S01]  /*20b0*/  HMMA.16816.F32 R4, R144, R148.reuse, R4 ;  /* 0x000000949004723c */ /* 0x088fe20000001804 */
[----:B------:R-:W2:Y:S06]  /*20c0*/  LDSM.16.M88.4 R136, [R225+0x80] ;  /* 0x00008000e188783b */ /* 0x000eac0000000200 */
[----:B------:R-:W3:Y:S01]  /*20d0*/  LDSM.16.M88.4 R32, [R230+0x9080] ;  /* 0x00908000e620783b */ /* 0x000ee20000000200 */
[C---:B----4-:R-:W-:Y:S05]  /*20e0*/  HMMA.16816.F32 R8, R152.reuse, R148, R8 ;  /* 0x000000949808723c */ /* 0x050fea0000001808 */
[----:B------:R-:W-:Y:S03]  /*20f0*/  LDS R215, [R239.X4+0x12080] ;  /* 0x01208000efd77984 */ /* 0x000fe60000004800 */
[-C--:B------:R-:W-:Y:S03]  /*2100*/  HMMA.16816.F32 R12, R152, R150.reuse, R12 ;  /* 0x00000096980c723c */ /* 0x080fe6000000180c */
[----:B------:R-:W-:Y:S05]  /*2110*/  LDS R214, [R239.X4+0x120a0] ;  /* 0x0120a000efd67984 */ /* 0x000fea0000004800 */
[----:B------:R-:W-:Y:S01]  /*2120*/  HMMA.16816.F32 R16, R144, R150, R16 ;  /* 0x000000969010723c */ /* 0x000fe20000001810 */
[----:B------:R-:W-:Y:S06]  /*2130*/  LDSM.16.M88.4 R144, [R227+0x2080] ;  /* 0x00208000e390783b */ /* 0x000fec0000000200 */
[----:B------:R-:W-:Y:S01]  /*2140*/  LDS R213, [R239.X4+0x12100] ;  /* 0x01210000efd57984 */ /* 0x000fe20000004800 */
[-C--:B-----5:R-:W-:Y:S05]  /*2150*/  HMMA.16816.F32 R4, R156, R160.reuse, R4 ;  /* 0x000000a09c04723c */ /* 0x0a0fea0000001804 */
[----:B------:R-:W-:Y:S03]  /*2160*/  LDS R212, [R239.X4+0x12120] ;  /* 0x01212000efd47984 */ /* 0x000fe60000004800 */
[C---:B-1----:R-:W-:Y:S08]  /*2170*/  HMMA.16816.F32 R8, R140.reuse, R160, R8 ;  /* 0x000000a08c08723c */ /* 0x042ff00000001808 */
[-C--:B------:R-:W-:Y:S01]  /*2180*/  HMMA.16816.F32 R12, R140, R162.reuse, R12 ;  /* 0x000000a28c0c723c */ /* 0x080fe2000000180c */
[----:B------:R-:W1:Y:S07]  /*2190*/  LDSM.16.M88.4 R140, [R224+0x8080] ;  /* 0x00808000e08c783b */ /* 0x000e6e0000000200 */
[----:B------:R-:W-:Y:S08]  /*21a0*/  HMMA.16816.F32 R16, R156, R162, R16 ;  /* 0x000000a29c10723c */ /* 0x000ff00000001810 */
[-C--:B--2---:R-:W-:Y:S08]  /*21b0*/  HMMA.16816.F32 R4, R132, R136.reuse, R4 ;  /* 0x000000888404723c */ /* 0x084ff00000001804 */
[C---:B------:R-:W-:Y:S08]  /*21c0*/  HMMA.16816.F32 R8, R20.reuse, R136, R8 ;  /* 0x000000881408723c */ /* 0x040ff00000001808 */
[-C--:B------:R-:W-:Y:S01]  /*21d0*/  HMMA.16816.F32 R12, R20, R138.reuse, R12 ;  /* 0x0000008a140c723c */ /* 0x080fe2000000180c */
[----:B------:R-:W2:Y:S07]  /*21e0*/  LDSM.16.M88.4 R20, [R224+0x9080] ;  /* 0x00908000e014783b */ /* 0x000eae0000000200 */
[----:B------:R-:W-:Y:S01]  /*21f0*/  HMMA.16816.F32 R16, R132, R138, R16 ;  /* 0x0000008a8410723c */ /* 0x000fe20000001810 */
[----:B------:R-:W-:Y:S06]  /*2200*/  LDSM.16.M88.4 R132, [R3+0x8080] ;  /* 0x008080000384783b */ /* 0x000fec0000000200 */
[----:B------:R-:W4:Y:S01]  /*2210*/  LDSM.16.M88.4 R136, [R226+0x2080] ;  /* 0x00208000e288783b */ /* 0x000f220000000200 */
[-C--:B------:R-:W-:Y:S08]  /*2220*/  HMMA.16816.F32 R4, R24, R28.reuse, R4 ;  /* 0x0000001c1804723c */ /* 0x080ff00000001804 */
[C---:B---3--:R-:W-:Y:S08]  /*2230*/  HMMA.16816.F32 R8, R32.reuse, R28, R8 ;  /* 0x0000001c2008723c */ /* 0x048ff00000001808 */
[-C--:B------:R-:W-:Y:S01]  /*2240*/  HMMA.16816.F32 R12, R32, R30.reuse, R12 ;  /* 0x0000001e200c723c */ /* 0x080fe2000000180c */
[----:B------:R-:W3:Y:S07]  /*2250*/  LDSM.16.M88.4 R32, [R3+0x9080] ;  /* 0x009080000320783b */ /* 0x000eee0000000200 */
[----:B------:R-:W-:Y:S01]  /*2260*/  HMMA.16816.F32 R16, R24, R30, R16 ;  /* 0x0000001e1810723c */ /* 0x000fe20000001810 */
[----:B------:R-:W-:Y:S06]  /*2270*/  LDSM.16.M88.4 R24, [R2+0x8080] ;  /* 0x008080000218783b */ /* 0x000fec0000000200 */
[----:B------:R-:W5:Y:S01]  /*2280*/  LDSM.16.M88.4 R28, [R225+0x2080] ;  /* 0x00208000e11c783b */ /* 0x000f620000000200 */
[-C--:B-1----:R-:W-:Y:S08]  /*2290*/  HMMA.16816.F32 R4, R140, R144.reuse, R4 ;  /* 0x000000908c04723c */ /* 0x082ff00000001804 */
[C---:B--2---:R-:W-:Y:S08]  /*22a0*/  HMMA.16816.F32 R8, R20.reuse, R144, R8 ;  /* 0x000000901408723c */ /* 0x044ff00000001808 */
[-C--:B------:R-:W-:Y:S01]  /*22b0*/  HMMA.16816.F32 R12, R20, R146.reuse, R12 ;  /* 0x00000092140c723c */ /* 0x080fe2000000180c */
[----:B------:R-:W1:Y:S07]  /*22c0*/  LDSM.16.M88.4 R20, [R2+0x9080] ;  /* 0x009080000214783b */ /* 0x000e6e0000000200 */
[----:B------:R-:W-:Y:S01]  /*22d0*/  HMMA.16816.F32 R16, R140, R146, R16 ;  /* 0x000000928c10723c */ /* 0x000fe20000001810 */
[----:B------:R-:W-:Y:S06]  /*22e0*/  LDSM.16.M88.4 R140, [R230+0xa080] ;  /* 0x00a08000e68c783b */ /* 0x000fec0000000200 */
[----:B------:R-:W2:Y:S01]  /*22f0*/  LDSM.16.M88.4 R144, [R231+0x4080] ;  /* 0x00408000e790783b */ /* 0x000ea20000000200 */
[-C--:B----4-:R-:W-:Y:S08]  /*2300*/  HMMA.16816.F32 R4, R132, R136.reuse, R4 ;  /* 0x000000888404723c */ /* 0x090ff00000001804 */
[C---:B---3--:R-:W-:Y:S08]  /*2310*/  HMMA.16816.F32 R8, R32.reuse, R136, R8 ;  /* 0x000000882008723c */ /* 0x048ff00000001808 */
        /* <DEDUP_REMOVED lines=17> */
[----:B------:R-:W-:Y:S07]  /*2430*/  LDSM.16.M88.4 R140, [R225+0x4080] ;  /* 0x00408000e18c783b */ /* 0x000fee0000000200 */
[-C--:B----4-:R-:W-:Y:S08]  /*2440*/  HMMA.16816.F32 R4, R132, R136.reuse, R4 ;  /* 0x000000888404723c */ /* 0x090ff00000001804 */
[C---:B-1----:R-:W-:Y:S08]  /*2450*/  HMMA.16816.F32 R8, R20.reuse, R136, R8 ;  /* 0x000000881408723c */ /* 0x042ff00000001808 */
[-C--:B------:R-:W-:Y:S01]  /*2460*/  HMMA.16816.F32 R12, R20, R138.reuse, R12 ;  /* 0x0000008a140c723c */ /* 0x080fe2000000180c */
[----:B------:R-:W1:Y:S07]  /*2470*/  LDSM.16.M88.4 R20, [R2+0xa080] ;  /* 0x00a080000214783b */ /* 0x000e6e0000000200 */
[----:B------:R-:W-:Y:S01]  /*2480*/  HMMA.16816.F32 R16, R132, R138, R16 ;  /* 0x0000008a8410723c */ /* 0x000fe20000001810 */
[----:B------:R-:W3:Y:S01]  /*2490*/  LDSM.16.M88.4 R132, [R2+0xb080] ;  /* 0x00b080000284783b */ /* 0x000ee20000000200 */
[----:B------:R-:W-:Y:S05]  /*24a0*/  DEPBAR.LE SB0, 0x0 ;  /* 0x000080000000791a */ /* 0x000fea0000000000 */
[----:B------:R-:W-:Y:S01]  /*24b0*/  BAR.SYNC.DEFER_BLOCKING 0x0 ;  /* 0x0000000000007b1d */ /* 0x000fe20000010000 */
[-C--:B-----5:R-:W-:Y:S08]  /*24c0*/  HMMA.16816.F32 R4, R24, R28.reuse, R4 ;  /* 0x0000001c1804723c */ /* 0x0a0ff00000001804 */
[C---:B--2---:R-:W-:Y:S08]  /*24d0*/  HMMA.16816.F32 R8, R32.reuse, R28, R8 ;  /* 0x0000001c2008723c */ /* 0x044ff00000001808 */
[-C--:B------:R-:W-:Y:S01]  /*24e0*/  HMMA.16816.F32 R12, R32, R30.reuse, R12 ;  /* 0x0000001e200c723c */ /* 0x080fe2000000180c */
[----:B------:R-:W2:Y:S07]  /*24f0*/  LDSM.16.M88.4 R136, [R230+0xc080] ;  /* 0x00c08000e688783b */ /* 0x000eae0000000200 */
[----:B------:R-:W-:Y:S01]  /*2500*/  HMMA.16816.F32 R16, R24, R30, R16 ;  /* 0x0000001e1810723c */ /* 0x000fe20000001810 */
[----:B------:R-:W4:Y:S07]  /*2510*/  LDSM.16.M88.4 R144, [R230+0xd080] ;  /* 0x00d08000e690783b */ /* 0x000f2e0000000200 */
[-C--:B-1----:R-:W-:Y:S01]  /*2520*/  HMMA.16816.F32 R4, R20, R140.reuse, R4 ;  /* 0x0000008c1404723c */ /* 0x082fe20000001804 */
[----:B------:R-:W1:Y:S07]  /*2530*/  LDSM.16.M88.4 R148, [R224+0xc080] ;  /* 0x00c08000e094783b */ /* 0x000e6e0000000200 */
[C---:B---3--:R-:W-:Y:S01]  /*2540*/  HMMA.16816.F32 R8, R132.reuse, R140, R8 ;  /* 0x0000008c8408723c */ /* 0x048fe20000001808 */
[----:B------:R-:W3:Y:S07]  /*2550*/  LDSM.16.M88.4 R152, [R224+0xd080] ;  /* 0x00d08000e098783b */ /* 0x000eee0000000200 */
[-C--:B------:R-:W-:Y:S01]  /*2560*/  HMMA.16816.F32 R12, R132, R142.reuse, R12 ;  /* 0x0000008e840c723c */ /* 0x080fe2000000180c */
[----:B------:R-:W5:Y:S07]  /*2570*/  LDSM.16.M88.4 R132, [R3+0xc080] ;  /* 0x00c080000384783b */ /* 0x000f6e0000000200 */
[----:B------:R-:W-:Y:S01]  /*2580*/  HMMA.16816.F32 R16, R20, R142, R16 ;  /* 0x0000008e1410723c */ /* 0x000fe20000001810 */
[----:B------:R-:W3:Y:S03]  /*2590*/  LDSM.16.M88.4 R140, [R3+0xd080] ;  /* 0x00d08000038c783b */ /* 0x000ee60000000200 */
[----:B------:R-:W-:Y:S02]  /*25a0*/  FMUL.FTZ R218, R6, c[0x0][0x2b4] ;  /* 0x0000ad0006da7a20 */ /* 0x000fe40000410000 */
[----:B------:R-:W-:Y:S02]  /*25b0*/  FMUL.FTZ R217, R5, c[0x0][0x2b4] ;  /* 0x0000ad0005d97a20 */ /* 0x000fe40000410000 */
[-C--:B--2---:R-:W-:Y:S02]  /*25c0*/  HMMA.16816.F32 R20, R136, R164.reuse, RZ ;  /* 0x000000a48814723c */ /* 0x084fe400000018ff */
[----:B------:R-:W2:Y:S02]  /*25d0*/  MUFU.TANH R218, R218 ;  /* 0x000000da00da7308 */ /* 0x000ea40000002400 */
[----:B------:R-:W-:Y:S02]  /*25e0*/  FMUL.FTZ R222, R10, c[0x0][0x2b4] ;  /* 0x0000ad000ade7a20 */ /* 0x000fe40000410000 */
[----:B------:R-:W-:Y:S02]  /*25f0*/  FMUL.FTZ R220, R8, c[0x0][0x2b4] ;  /* 0x0000ad0008dc7a20 */ /* 0x000fe40000410000 */
[C---:B----4-:R-:W-:Y:S04]  /*2600*/  HMMA.16816.F32 R24, R144.reuse, R164, RZ ;  /* 0x000000a49018723c */ /* 0x050fe800000018ff */
[----:B------:R-:W4:Y:S01]  /*2610*/  MUFU.TANH R222, R222 ;  /* 0x000000de00de7308 */ /* 0x000f220000002400 */
[----:B------:R-:W-:Y:S02]  /*2620*/  FMUL.FTZ R252, R12, c[0x0][0x2b4] ;  /* 0x0000ad000cfc7a20 */ /* 0x000fe40000410000 */
[----:B------:R-:W-:Y:S01]  /*2630*/  FMUL.FTZ R223, R11, c[0x0][0x2b4] ;  /* 0x0000ad000bdf7a20 */ /* 0x000fe20000410000 */
[-C--:B------:R-:W-:Y:S01]  /*2640*/  HMMA.16816.F32 R28, R144, R166.reuse, RZ ;  /* 0x000000a6901c723c */ /* 0x080fe200000018ff */
[----:B------:R-:W-:Y:S03]  /*2650*/  LDSM.16.M88.4 R144, [R2+0xd080] ;  /* 0x00d080000290783b */ /* 0x000fe60000000200 */
[----:B------:R-:W-:Y:S02]  /*2660*/  FMUL.FTZ R17, R17, c[0x0][0x2b4] ;  /* 0x0000ad0011117a20 */ /* 0x000fe40000410000 */
[----:B------:R-:W-:Y:S01]  /*2670*/  MUFU.TANH R220, R220 ;  /* 0x000000dc00dc7308 */ /* 0x000fe20000002400 */
[----:B------:R-:W-:Y:S01]  /*2680*/  FMUL.FTZ R15, R15, c[0x0][0x2b4] ;  /* 0x0000ad000f0f7a20 */ /* 0x000fe20000410000 */
[----:B------:R-:W-:Y:S01]  /*2690*/  HMMA.16816.F32 R32, R136, R166, RZ ;  /* 0x000000a68820723c */ /* 0x000fe200000018ff */
[----:B------:R-:W5:Y:S03]  /*26a0*/  LDSM.16.M88.4 R136, [R2+0xc080] ;  /* 0x00c080000288783b */ /* 0x000f660000000200 */
[C---:B--2---:R-:W-:Y:S01]  /*26b0*/  FSEL R159, R218.reuse, -INF , P1 ;  /* 0xff800000da9f7808 */ /* 0x044fe20000800000 */
[----:B------:R-:W-:Y:S02]  /*26c0*/  FFMA.FTZ R218, -R218, R218, 1 ;  /* 0x3f800000dada7423 */ /* 0x000fe400000101da */
[----:B------:R-:W-:Y:S01]  /*26d0*/  FMUL.FTZ R219, R7, c[0x0][0x2b4] ;  /* 0x0000ad0007db7a20 */ /* 0x000fe20000410000 */
[-C--:B-1----:R-:W-:Y:S01]  /*26e0*/  HMMA.16816.F32 R20, R148, R168.reuse, R20 ;  /* 0x000000a89414723c */ /* 0x082fe20000001814 */
[----:B------:R-:W1:Y:S04]  /*26f0*/  MUFU.TANH R17, R17 ;  /* 0x0000001100117308 */ /* 0x000e680000002400 */
[----:B------:R-:W-:Y:S02]  /*2700*/  FFMA.FTZ R157, R159, c[0x0][0x29c], -R214 ;  /* 0x0000a7009f9d7a23 */ /* 0x000fe400000108d6 */
[----:B------:R-:W-:Y:S01]  /*2710*/  FMUL.FTZ R221, R9, c[0x0][0x2b4] ;  /* 0x0000ad0009dd7a20 */ /* 0x000fe20000410000 */
[C---:B---3--:R-:W-:Y:S03]  /*2720*/  HMMA.16816.F32 R24, R152.reuse, R168, R24 ;  /* 0x000000a89818723c */ /* 0x048fe60000001818 */
[----:B------:R-:W-:Y:S01]  /*2730*/  MUFU.TANH R252, R252 ;  /* 0x000000fc00fc7308 */ /* 0x000fe20000002400 */
[----:B------:R-:W-:Y:S02]  /*2740*/  FMUL.FTZ R18, R18, c[0x0][0x2b4] ;  /* 0x0000ad0012127a20 */ /* 0x000fe40000410000 */
[----:B------:R-:W-:Y:S02]  /*2750*/  FMUL.FTZ R19, R19, c[0x0][0x2b4] ;  /* 0x0000ad0013137a20 */ /* 0x000fe40000410000 */
[-C--:B------:R-:W-:Y:S04]  /*2760*/  HMMA.16816.F32 R28, R152, R170.reuse, R28 ;  /* 0x000000aa981c723c */ /* 0x080fe8000000181c */
[----:B------:R-:W-:Y:S01]  /*2770*/  FMUL.FTZ R13, R13, c[0x0][0x2b4] ;  /* 0x0000ad000d0d7a20 */ /* 0x000fe20000410000 */
[----:B------:R-:W-:Y:S01]  /*2780*/  MUFU.TANH R223, R223 ;  /* 0x000000df00df7308 */ /* 0x000fe20000002400 */
[----:B------:R-:W-:Y:S01]  /*2790*/  FMUL.FTZ R14, R14, c[0x0][0x2b4] ;  /* 0x0000ad000e0e7a20 */ /* 0x000fe20000410000 */
[----:B----4-:R-:W-:Y:S01]  /*27a0*/  FSEL R155, R222, -INF , P1 ;  /* 0xff800000de9b7808 */ /* 0x010fe20000800000 */
[----:B------:R-:W-:Y:S01]  /*27b0*/  HMMA.16816.F32 R32, R148, R170, R32 ;  /* 0x000000aa9420723c */ /* 0x000fe20000001820 */
[----:B------:R-:W2:Y:S03]  /*27c0*/  LDSM.16.M88.4 R148, [R230+0xe080] ;  /* 0x00e08000e694783b */ /* 0x000ea60000000200 */
[----:B------:R-:W-:Y:S01]  /*27d0*/  FFMA.FTZ R153, R155, c[0x0][0x29c], -R212 ;  /* 0x0000a7009b997a23 */ /* 0x000fe200000108d4 */
[----:B-1----:R-:W-:Y:S01]  /*27e0*/  FSEL R6, R17, -INF , P5 ;  /* 0xff80000011067808 */ /* 0x002fe20002800000 */
[----:B------:R-:W-:Y:S01]  /*27f0*/  FMUL.FTZ R216, R4, c[0x0][0x2b4] ;  /* 0x0000ad0004d87a20 */ /* 0x000fe20000410000 */
[----:B------:R-:W-:Y:S01]  /*2800*/  MUFU.EX2 R157, R157 ;  /* 0x0000009d009d7308 */ /* 0x000fe20000000800 */
[-C--:B-----5:R-:W-:Y:S08]  /*2810*/  HMMA.16816.F32 R20, R132, R172.reuse, R20 ;  /* 0x000000ac8414723c */ /* 0x0a0ff00000001814 */
[C---:B------:R-:W-:Y:S01]  /*2820*/  HMMA.16816.F32 R24, R140.reuse, R172, R24 ;  /* 0x000000ac8c18723c */ /* 0x040fe20000001818 */
[----:B------:R-:W-:Y:S07]  /*2830*/  MUFU.EX2 R153, R153 ;  /* 0x0000009900997308 */ /* 0x000fee0000000800 */
[-C--:B------:R-:W-:Y:S01]  /*2840*/  HMMA.16816.F32 R28, R140, R174.reuse, R28 ;  /* 0x000000ae8c1c723c */ /* 0x080fe2000000181c */
[----:B------:R-:W1:Y:S02]  /*2850*/  LDSM.16.M88.4 R140, [R230+0xf080] ;  /* 0x00f08000e68c783b */ /* 0x000e640000000200 */
[----:B------:R-:W-:Y:S05]  /*2860*/  MUFU.TANH R15, R15 ;  /* 0x0000000f000f7308 */ /* 0x000fea0000002400 */
[----:B------:R-:W-:Y:S01]  /*2870*/  HMMA.16816.F32 R32, R132, R174, R32 ;  /* 0x000000ae8420723c */ /* 0x000fe20000001820 */
[----:B------:R-:W3:Y:S04]  /*2880*/  LDSM.16.M88.4 R132, [R224+0xe080] ;  /* 0x00e08000e084783b */ /* 0x000ee80000000200 */
[----:B------:R-:W4:Y:S03]  /*2890*/  MUFU.TANH R219, R219 ;  /* 0x000000db00db7308 */ /* 0x000f260000002400 */
[-C--:B------:R-:W-:Y:S07]  /*28a0*/  HMMA.16816.F32 R20, R136, R176.reuse, R20 ;  /* 0x000000b08814723c */ /* 0x080fee0000001814 */
[----:B------:R-:W5:Y:S01]  /*28b0*/  MUFU.TANH R221, R221 ;  /* 0x000000dd00dd7308 */ /* 0x000f620000002400 */
[C---:B------:R-:W-:Y:S08]  /*28c0*/  HMMA.16816.F32 R24, R144.reuse, R176, R24 ;  /* 0x000000b09018723c */ /* 0x040ff00000001818 */
[-C--:B------:R-:W-:Y:S01]  /*28d0*/  HMMA.16816.F32 R28, R144, R178.reuse, R28 ;  /* 0x000000b2901c723c */ /* 0x080fe2000000181c */
[----:B------:R-:W3:Y:S01]  /*28e0*/  LDSM.16.M88.4 R144, [R224+0xf080] ;  /* 0x00f08000e090783b */ /* 0x000ee20000000200 */
[----:B------:R-:W1:Y:S02]  /*28f0*/  MUFU.TANH R18, R18 ;  /* 0x0000001200127308 */ /* 0x000e640000002400 */
[C---:B----4-:R-:W-:Y:S01]  /*2900*/  FSEL R159, R219.reuse, -INF , P0 ;  /* 0xff800000db9f7808 */ /* 0x050fe20000000000 */
[----:B------:R-:W-:Y:S03]  /*2910*/  FFMA.FTZ R219, -R219, R219, 1 ;  /* 0x3f800000dbdb7423 */ /* 0x000fe600000101db */
[----:B------:R-:W-:Y:S01]  /*2920*/  HMMA.16816.F32 R32, R136, R178, R32 ;  /* 0x000000b28820723c */ /* 0x000fe20000001820 */
[----:B------:R-:W4:Y:S03]  /*2930*/  LDSM.16.M88.4 R136, [R3+0xe080] ;  /* 0x00e080000388783b */ /* 0x000f260000000200 */
[----:B------:R-:W-:Y:S01]  /*2940*/  MUFU.TANH R19, R19 ;  /* 0x0000001300137308 */ /* 0x000fe20000002400 */
[C---:B-----5:R-:W-:Y:S03]  /*2950*/  FSEL R154, R221.reuse, -INF , P0 ;  /* 0xff800000dd9a7808 */ /* 0x060fe60000000000 */
[-C--:B--2---:R-:W-:Y:S05]  /*2960*/  HMMA.16816.F32 R20, R148, R180.reuse, R20 ;  /* 0x000000b49414723c */ /* 0x084fea0000001814 */
[----:B------:R-:W-:Y:S01]  /*2970*/  FFMA.FTZ R163, R154, c[0x0][0x29c], -R213 ;  /* 0x0000a7009aa37a23 */ /* 0x000fe200000108d5 */
[----:B------:R-:W-:Y:S01]  /*2980*/  MUFU.TANH R13, R13 ;  /* 0x0000000d000d7308 */ /* 0x000fe20000002400 */
[----:B------:R-:W-:Y:S01]  /*2990*/  FFMA.FTZ R221, -R221, R221, 1 ;  /* 0x3f800000dddd7423 */ /* 0x000fe200000101dd */
[C---:B-1----:R-:W-:Y:S04]  /*29a0*/  HMMA.16816.F32 R24, R140.reuse, R180, R24 ;  /* 0x000000b48c18723c */ /* 0x042fe80000001818 */
[----:B------:R-:W-:Y:S04]  /*29b0*/  FSEL R5, R18, -INF , P6 ;  /* 0xff80000012057808 */ /* 0x000fe80003000000 */
[-C--:B------:R-:W-:Y:S01]  /*29c0*/  HMMA.16816.F32 R28, R140, R182.reuse, R28 ;  /* 0x000000b68c1c723c */ /* 0x080fe2000000181c */
[----:B------:R-:W1:Y:S01]  /*29d0*/  LDSM.16.M88.4 R140, [R3+0xf080] ;  /* 0x00f08000038c783b */ /* 0x000e620000000200 */
[----:B------:R-:W-:Y:S02]  /*29e0*/  MUFU.EX2 R163, R163 ;  /* 0x000000a300a37308 */ /* 0x000fe40000000800 */
[--C-:B------:R-:W-:Y:S04]  /*29f0*/  FFMA.FTZ R5, R5, c[0x0][0x29c], -R214.reuse ;  /* 0x0000a70005057a23 */ /* 0x100fe800000108d6 */
[----:B------:R-:W-:Y:S01]  /*2a00*/  HMMA.16816.F32 R32, R148, R182, R32 ;  /* 0x000000b69420723c */ /* 0x000fe20000001820 */
[----:B------:R-:W2:Y:S03]  /*2a10*/  LDSM.16.M88.4 R148, [R2+0xe080] ;  /* 0x00e080000294783b */ /* 0x000ea60000000200 */
[----:B------:R-:W-:Y:S04]  /*2a20*/  MUFU.TANH R14, R14 ;  /* 0x0000000e000e7308 */ /* 0x000fe80000002400 */
[-C--:B---3--:R-:W-:Y:S06]  /*2a30*/  HMMA.16816.F32 R20, R132, R184.reuse, R20 ;  /* 0x000000b88414723c */ /* 0x088fec0000001814 */
[----:B------:R-:W3:Y:S02]  /*2a40*/  MUFU.TANH R216, R216 ;  /* 0x000000d800d87308 */ /* 0x000ee40000002400 */
[C---:B------:R-:W-:Y:S08]  /*2a50*/  HMMA.16816.F32 R24, R144.reuse, R184, R24 ;  /* 0x000000b89018723c */ /* 0x040ff00000001818 */
[-C--:B------:R-:W-:Y:S01]  /*2a60*/  HMMA.16816.F32 R28, R144, R186.reuse, R28 ;  /* 0x000000ba901c723c */ /* 0x080fe2000000181c */
[----:B------:R-:W5:Y:S01]  /*2a70*/  LDSM.16.M88.4 R144, [R2+0xf080] ;  /* 0x00f080000290783b */ /* 0x000f620000000200 */
[----:B------:R-:W2:Y:S06]  /*2a80*/  MUFU.TANH R217, R217 ;  /* 0x000000d900d97308 */ /* 0x000eac0000002400 */
[----:B------:R-:W-:Y:S01]  /*2a90*/  HMMA.16816.F32 R32, R132, R186, R32 ;  /* 0x000000ba8420723c */ /* 0x000fe20000001820 */
[----:B------:R-:W5:Y:S03]  /*2aa0*/  LDSM.16.M88.4 R132, [R230+0x10080] ;  /* 0x01008000e684783b */ /* 0x000f660000000200 */
[C---:B---3--:R-:W-:Y:S01]  /*2ab0*/  FSEL R162, R216.reuse, -INF , P1 ;  /* 0xff800000d8a27808 */ /* 0x048fe20000800000 */
[----:B------:R-:W-:Y:S03]  /*2ac0*/  FFMA.FTZ R216, -R216, R216, 1 ;  /* 0x3f800000d8d87423 */ /* 0x000fe600000101d8 */
[-C--:B----4-:R-:W-:Y:S08]  /*2ad0*/  HMMA.16816.F32 R20, R136, R188.reuse, R20 ;  /* 0x000000bc8814723c */ /* 0x090ff00000001814 */
[C---:B-1----:R-:W-:Y:S04]  /*2ae0*/  HMMA.16816.F32 R24, R140.reuse, R188, R24 ;  /* 0x000000bc8c18723c */ /* 0x042fe80000001818 */
[C---:B--2---:R-:W-:Y:S04]  /*2af0*/  FFMA.FTZ R7, -R217.reuse, R217, 1 ;  /* 0x3f800000d9077423 */ /* 0x044fe800000101d9 */
[-C--:B------:R-:W-:Y:S01]  /*2b00*/  HMMA.16816.F32 R28, R140, R190.reuse, R28 ;  /* 0x000000be8c1c723c */ /* 0x080fe2000000181c */
[----:B------:R-:W1:Y:S07]  /*2b10*/  LDSM.16.M88.4 R140, [R230+0x11080] ;  /* 0x01108000e68c783b */ /* 0x000e6e0000000200 */
[----:B------:R-:W-:Y:S01]  /*2b20*/  HMMA.16816.F32 R32, R136, R190, R32 ;  /* 0x000000be8820723c */ /* 0x000fe20000001820 */
[----:B------:R-:W2:Y:S07]  /*2b30*/  LDSM.16.M88.4 R136, [R224+0x10080] ;  /* 0x01008000e088783b */ /* 0x000eae0000000200 */
[-C--:B------:R-:W-:Y:S08]  /*2b40*/  HMMA.16816.F32 R20, R148, R192.reuse, R20 ;  /* 0x000000c09414723c */ /* 0x080ff00000001814 */
[C---:B-----5:R-:W-:Y:S08]  /*2b50*/  HMMA.16816.F32 R24, R144.reuse, R192, R24 ;  /* 0x000000c09018723c */ /* 0x060ff00000001818 */
[-C--:B------:R-:W-:Y:S01]  /*2b60*/  HMMA.16816.F32 R28, R144, R194.reuse, R28 ;  /* 0x000000c2901c723c */ /* 0x080fe2000000181c */
[----:B------:R-:W3:Y:S07]  /*2b70*/  LDSM.16.M88.4 R144, [R224+0x11080] ;  /* 0x01108000e090783b */ /* 0x000eee0000000200 */
[----:B------:R-:W-:Y:S07]  /*2b80*/  HMMA.16816.F32 R32, R148, R194, R32 ;  /* 0x000000c29420723c */ /* 0x000fee0000001820 */
[----:B------:R-:W-:Y:S01]  /*2b90*/  FMUL.FTZ R150, R16, c[0x0][0x2b4] ;  /* 0x0000ad0010967a20 */ /* 0x000fe20000410000 */
[-C--:B------:R-:W-:Y:S05]  /*2ba0*/  HMMA.16816.F32 R20, R132, R196.reuse, R20 ;  /* 0x000000c48414723c */ /* 0x080fea0000001814 */
[----:B------:R-:W4:Y:S01]  /*2bb0*/  MUFU.TANH R150, R150 ;  /* 0x0000009600967308 */ /* 0x000f220000002400 */
[--C-:B------:R-:W-:Y:S01]  /*2bc0*/  FFMA.FTZ R151, R162, c[0x0][0x29c], -R215.reuse ;  /* 0x0000a700a2977a23 */ /* 0x100fe200000108d7 */
[----:B------:R-:W-:Y:S01]  /*2bd0*/  FSEL R162, R217, -INF , P0 ;  /* 0xff800000d9a27808 */ /* 0x000fe20000000000 */
[C---:B-1----:R-:W-:Y:S04]  /*2be0*/  HMMA.16816.F32 R24, R140.reuse, R196, R24 ;  /* 0x000000c48c18723c */ /* 0x042fe80000001818 */
[----:B------:R-:W-:Y:S01]  /*2bf0*/  FFMA.FTZ R158, R162, c[0x0][0x29c], -R215 ;  /* 0x0000a700a29e7a23 */ /* 0x000fe200000108d7 */
[----:B------:R-:W-:Y:S01]  /*2c00*/  FSEL R217, R14, -INF , P6 ;  /* 0xff8000000ed97808 */ /* 0x000fe20003000000 */
[----:B------:R-:W-:Y:S01]  /*2c10*/  FFMA.FTZ R162, R159, c[0x0][0x29c], -R214 ;  /* 0x0000a7009fa27a23 */ /* 0x000fe200000108d6 */
[----:B------:R-:W-:Y:S01]  /*2c20*/  FSEL R159, R220, -INF , P1 ;  /* 0xff800000dc9f7808 */ /* 0x000fe20000800000 */
[-C--:B------:R-:W-:Y:S01]  /*2c30*/  HMMA.16816.F32 R28, R140, R198.reuse, R28 ;  /* 0x000000c68c1c723c */ /* 0x080fe2000000181c */
[----:B------:R-:W-:Y:S01]  /*2c40*/  LDSM.16.M88.4 R140, [R3+0x11080] ;  /* 0x01108000038c783b */ /* 0x000fe20000000200 */
[----:B------:R-:W1:Y:S02]  /*2c50*/  MUFU.EX2 R151, R151 ;  /* 0x0000009700977308 */ /* 0x000e640000000800 */
[----:B------:R-:W-:Y:S02]  /*2c60*/  FFMA.FTZ R161, R159, c[0x0][0x29c], -R213 ;  /* 0x0000a7009fa17a23 */ /* 0x000fe400000108d5 */
[----:B------:R-:W-:Y:S01]  /*2c70*/  FFMA.FTZ R217, R217, c[0x0][0x29c], -R212 ;  /* 0x0000a700d9d97a23 */ /* 0x000fe200000108d4 */
[----:B------:R-:W-:Y:S01]  /*2c80*/  LDS R159, [R239.X4+0x12180] ;  /* 0x01218000ef9f7984 */ /* 0x000fe20000004800 */
[----:B------:R-:W-:Y:S04]  /*2c90*/  HMMA.16816.F32 R32, R132, R198, R32 ;  /* 0x000000c68420723c */ /* 0x000fe80000001820 */
[----:B------:R-:W-:Y:S01]  /*2ca0*/  MUFU.EX2 R162, R162 ;  /* 0x000000a200a27308 */ /* 0x000fe20000000800 */
[----:B------:R-:W5:Y:S01]  /*2cb0*/  LDSM.16.M88.4 R132, [R3+0x10080] ;  /* 0x010080000384783b */ /* 0x000f620000000200 */
[C---:B----4-:R-:W-:Y:S01]  /*2cc0*/  FSEL R155, R150.reuse, -INF , P6 ;  /* 0xff800000969b7808 */ /* 0x050fe20003000000 */
[----:B------:R-:W-:Y:S01]  /*2cd0*/  FFMA.FTZ R150, -R150, R150, 1 ;  /* 0x3f80000096967423 */ /* 0x000fe20000010196 */
[-C--:B--2---:R-:W-:Y:S05]  /*2ce0*/  HMMA.16816.F32 R20, R136, R200.reuse, R20 ;  /* 0x000000c88814723c */ /* 0x084fea0000001814 */
[--C-:B------:R-:W-:Y:S01]  /*2cf0*/  FFMA.FTZ R154, R155, c[0x0][0x29c], -R215.reuse ;  /* 0x0000a7009b9a7a23 */ /* 0x100fe200000108d7 */
[----:B------:R-:W-:Y:S01]  /*2d00*/  MUFU.EX2 R161, R161 ;  /* 0x000000a100a17308 */ /* 0x000fe20000000800 */
[----:B------:R-:W-:Y:S01]  /*2d10*/  LDS R155, [R239.X4+0x121a0] ;  /* 0x0121a000ef9b7984 */ /* 0x000fe20000004800 */
[C---:B---3--:R-:W-:Y:S04]  /*2d20*/  HMMA.16816.F32 R24, R144.reuse, R200, R24 ;  /* 0x000000c89018723c */ /* 0x048fe80000001818 */
[----:B------:R-:W-:Y:S04]  /*2d30*/  FFMA.FTZ R215, R6, c[0x0][0x29c], -R215 ;  /* 0x0000a70006d77a23 */ /* 0x000fe800000108d7 */
[-C--:B------:R-:W-:Y:S01]  /*2d40*/  HMMA.16816.F32 R28, R144, R202.reuse, R28 ;  /* 0x000000ca901c723c */ /* 0x080fe2000000181c */
[----:B------:R-:W2:Y:S01]  /*2d50*/  LDSM.16.M88.4 R144, [R2+0x10080] ;  /* 0x010080000290783b */ /* 0x000ea20000000200 */
[----:B------:R-:W-:Y:S06]  /*2d60*/  MUFU.EX2 R154, R154 ;  /* 0x0000009a009a7308 */ /* 0x000fec0000000800 */
[----:B------:R-:W-:Y:S01]  /*2d70*/  HMMA.16816.F32 R32, R136, R202, R32 ;  /* 0x000000ca8820723c */ /* 0x000fe20000001820 */
[----:B------:R-:W3:Y:S03]  /*2d80*/  LDSM.16.M88.4 R136, [R2+0x11080] ;  /* 0x011080000288783b */ /* 0x000ee60000000200 */
[----:B------:R-:W-:Y:S04]  /*2d90*/  MUFU.EX2 R217, R217 ;  /* 0x000000d900d97308 */ /* 0x000fe80000000800 */
[-C--:B-----5:R-:W-:Y:S06]  /*2da0*/  HMMA.16816.F32 R20, R132, R204.reuse, R20 ;  /* 0x000000cc8414723c */ /* 0x0a0fec0000001814 */
[----:B------:R-:W4:Y:S02]  /*2db0*/  MUFU.EX2 R158, R158 ;  /* 0x0000009e009e7308 */ /* 0x000f240000000800 */
[C---:B------:R-:W-:Y:S08]  /*2dc0*/  HMMA.16816.F32 R24, R140.reuse, R204, R24 ;  /* 0x000000cc8c18723c */ /* 0x040ff00000001818 */
[----:B------:R-:W5:Y:S01]  /*2dd0*/  MUFU.EX2 R215, R215 ;  /* 0x000000d700d77308 */ /* 0x000f620000000800 */
[-C--:B------:R-:W-:Y:S08]  /*2de0*/  HMMA.16816.F32 R28, R140, R206.reuse, R28 ;  /* 0x000000ce8c1c723c */ /* 0x080ff0000000181c */
[----:B------:R-:W-:Y:S08]  /*2df0*/  HMMA.16816.F32 R32, R132, R206, R32 ;  /* 0x000000ce8420723c */ /* 0x000ff00000001820 */
[-C--:B--2---:R-:W-:Y:S08]  /*2e00*/  HMMA.16816.F32 R20, R144, R208.reuse, R20 ;  /* 0x000000d09014723c */ /* 0x084ff00000001814 */
[C---:B---3--:R-:W-:Y:S08]  /*2e10*/  HMMA.16816.F32 R24, R136.reuse, R208, R24 ;  /* 0x000000d08818723c */ /* 0x048ff00000001818 */
[-C--:B------:R-:W-:Y:S08]  /*2e20*/  HMMA.16816.F32 R28, R136, R210.reuse, R28 ;  /* 0x000000d2881c723c */ /* 0x080ff0000000181c */
[----:B------:R-:W-:Y:S04]  /*2e30*/  HMMA.16816.F32 R32, R144, R210, R32 ;  /* 0x000000d29020723c */ /* 0x000fe80000001820 */
[--C-:B------:R-:W-:Y:S02]  /*2e40*/  FADD.FTZ R20, R20, -R159.reuse ;  /* 0x8000009f14147221 */ /* 0x100fe40000010000 */
[----:B------:R-:W-:Y:S01]  /*2e50*/  FADD.FTZ R21, R21, -R159 ;  /* 0x8000009f15157221 */ /* 0x000fe20000010000 */
[----:B------:R-:W-:Y:S01]  /*2e60*/  FSEL R145, R19, -INF , P5 ;  /* 0xff80000013917808 */ /* 0x000fe20002800000 */
[----:B-1----:R-:W-:Y:S01]  /*2e70*/  FMUL.FTZ R20, R151, R20 ;  /* 0x0000001497147220 */ /* 0x002fe20000410000 */
[C---:B----4-:R-:W-:Y:S03]  /*2e80*/  F2FP.PACK_AB R151, R158.reuse, R151 ;  /* 0x000000979e97723e */ /* 0x050fe600000000ff */
[----:B------:R-:W-:Y:S01]  /*2e90*/  FMUL.FTZ R158, R158, R21 ;  /* 0x000000159e9e7220 */ /* 0x000fe20000410000 */
[----:B------:R-:W-:Y:S01]  /*2ea0*/  FSEL R147, R252, -INF , P6 ;  /* 0xff800000fc937808 */ /* 0x000fe20003000000 */
[----:B------:R-:W1:Y:S01]  /*2eb0*/  LDS R21, [R239.X4+0x12200] ;  /* 0x01220000ef157984 */ /* 0x000e620000004800 */
[----:B------:R-:W-:Y:S01]  /*2ec0*/  FFMA.FTZ R214, R145, c[0x0][0x29c], -R214 ;  /* 0x0000a70091d67a23 */ /* 0x000fe200000108d6 */
[----:B------:R-:W-:Y:S01]  /*2ed0*/  FSEL R146, R13, -INF , P5 ;  /* 0xff8000000d927808 */ /* 0x000fe20002800000 */
[----:B------:R-:W-:Y:S01]  /*2ee0*/  MUFU.EX2 R145, R5 ;  /* 0x0000000500917308 */ /* 0x000fe20000000800 */
[----:B------:R-:W-:Y:S02]  /*2ef0*/  FADD.FTZ R22, R22, -R155 ;  /* 0x8000009b16167221 */ /* 0x000fe40000010000 */
[--C-:B------:R-:W-:Y:S02]  /*2f00*/  FFMA.FTZ R147, R147, c[0x0][0x29c], -R213.reuse ;  /* 0x0000a70093937a23 */ /* 0x100fe400000108d5 */
[----:B------:R-:W-:Y:S01]  /*2f10*/  FFMA.FTZ R213, R146, c[0x0][0x29c], -R213 ;  /* 0x0000a70092d57a23 */ /* 0x000fe200000108d5 */
[----:B------:R-:W-:Y:S01]  /*2f20*/  FSEL R146, R223, -INF , P0 ;  /* 0xff800000df927808 */ /* 0x000fe20000000000 */
[----:B------:R-:W-:Y:S02]  /*2f30*/  FADD.FTZ R32, R32, -R159 ;  /* 0x8000009f20207221 */ /* 0x000fe40000010000 */
[----:B------:R-:W-:Y:S01]  /*2f40*/  FMUL.FTZ R22, R157, R22 ;  /* 0x000000169d167220 */ /* 0x000fe20000410000 */
[----:B------:R-:W2:Y:S01]  /*2f50*/  MUFU.EX2 R214, R214 ;  /* 0x000000d600d67308 */ /* 0x000ea20000000800 */
[----:B------:R-:W-:Y:S01]  /*2f60*/  FMUL.FTZ R32, R154, R32 ;  /* 0x000000209a207220 */ /* 0x000fe20000410000 */
[----:B------:R-:W-:Y:S01]  /*2f70*/  F2FP.PACK_AB R157, R162, R157 ;  /* 0x0000009da29d723e */ /* 0x000fe200000000ff */
[----:B------:R-:W-:Y:S02]  /*2f80*/  FMUL.FTZ R20, R216, R20 ;  /* 0x00000014d8147220 */ /* 0x000fe40000410000 */
[----:B------:R-:W-:Y:S02]  /*2f90*/  FMUL.FTZ R32, R150, R32 ;  /* 0x0000002096207220 */ /* 0x000fe40000410000 */
[----:B------:R-:W-:Y:S02]  /*2fa0*/  FFMA.FTZ R150, -R17, R17, 1 ;  /* 0x3f80000011967423 */ /* 0x000fe40000010111 */
[----:B------:R-:W-:Y:S02]  /*2fb0*/  FADD.FTZ R17, R35, -R155 ;  /* 0x8000009b23117221 */ /* 0x000fe40000010000 */
[----:B------:R-:W3:Y:S01]  /*2fc0*/  LDS R35, [R239.X4+0x12220] ;  /* 0x01222000ef237984 */ /* 0x000ee20000004800 */
[----:B------:R-:W-:Y:S01]  /*2fd0*/  FMUL.FTZ R216, R7, R158 ;  /* 0x0000009e07d87220 */ /* 0x000fe20000410000 */
[----:B------:R-:W-:Y:S01]  /*2fe0*/  FSEL R158, R15, -INF , P5 ;  /* 0xff8000000f9e7808 */ /* 0x000fe20002800000 */
[--C-:B------:R-:W-:Y:S02]  /*2ff0*/  FFMA.FTZ R146, R146, c[0x0][0x29c], -R212.reuse ;  /* 0x0000a70092927a23 */ /* 0x100fe400000108d4 */
[----:B------:R-:W-:Y:S01]  /*3000*/  FMUL.FTZ R22, R218, R22 ;  /* 0x00000016da167220 */ /* 0x000fe20000410000 */
[----:B------:R-:W-:Y:S01]  /*3010*/  STS [R240], R151 ;  /* 0x00000097f0007388 */ /* 0x000fe20000000800 */
[----:B------:R-:W-:Y:S01]  /*3020*/  FFMA.FTZ R212, R158, c[0x0][0x29c], -R212 ;  /* 0x0000a7009ed47a23 */ /* 0x000fe200000108d4 */
[----:B------:R-:W-:Y:S01]  /*3030*/  F2FP.PACK_AB R216, R216, R20 ;  /* 0x00000014d8d8723e */ /* 0x000fe200000000ff */
[----:B------:R-:W-:Y:S01]  /*3040*/  FADD.FTZ R33, R33, -R159 ;  /* 0x8000009f21217221 */ /* 0x000fe20000010000 */
[C---:B-----5:R-:W-:Y:S01]  /*3050*/  F2FP.PACK_AB R20, R215.reuse, R154 ;  /* 0x0000009ad714723e */ /* 0x060fe200000000ff */
[----:B------:R-:W-:Y:S01]  /*3060*/  MUFU.EX2 R218, R213 ;  /* 0x000000d500da7308 */ /* 0x000fe20000000800 */
[----:B------:R-:W-:Y:S01]  /*3070*/  STS [R240+0x400], R157 ;  /* 0x0004009df0007388 */ /* 0x000fe20000000800 */
[----:B------:R-:W-:Y:S02]  /*3080*/  FMUL.FTZ R33, R215, R33 ;  /* 0x00000021d7217220 */ /* 0x000fe40000410000 */
[----:B------:R-:W-:Y:S02]  /*3090*/  FADD.FTZ R23, R23, -R155 ;  /* 0x8000009b17177221 */ /* 0x000fe40000010000 */
[----:B------:R-:W-:Y:S01]  /*30a0*/  FMUL.FTZ R33, R150, R33 ;  /* 0x0000002196217220 */ /* 0x000fe20000410000 */
[----:B------:R4:W-:Y:S01]  /*30b0*/  STS [R243], R20 ;  /* 0x00000014f3007388 */ /* 0x0009e20000000800 */
[----:B------:R-:W-:Y:S01]  /*30c0*/  FMUL.FTZ R23, R162, R23 ;  /* 0x00000017a2177220 */ /* 0x000fe20000410000 */
[C---:B--2---:R-:W-:Y:S01]  /*30d0*/  F2FP.PACK_AB R150, R214.reuse, R145 ;  /* 0x00000091d696723e */ /* 0x044fe200000000ff */
[----:B------:R-:W2:Y:S01]  /*30e0*/  MUFU.EX2 R213, R146 ;  /* 0x0000009200d57308 */ /* 0x000ea20000000800 */
[----:B------:R-:W-:Y:S02]  /*30f0*/  FMUL.FTZ R214, R214, R17 ;  /* 0x00000011d6d67220 */ /* 0x000fe40000410000 */
[----:B------:R-:W-:Y:S01]  /*3100*/  FFMA.FTZ R19, -R19, R19, 1 ;  /* 0x3f80000013137423 */ /* 0x000fe20000010113 */
[----:B------:R-:W-:Y:S01]  /*3110*/  STS [R243+0x400], R150 ;  /* 0x00040096f3007388 */ /* 0x000fe20000000800 */
[----:B------:R-:W-:Y:S02]  /*3120*/  FMUL.FTZ R23, R219, R23 ;  /* 0x00000017db177220 */ /* 0x000fe40000410000 */
[----:B------:R-:W-:Y:S02]  /*3130*/  FMUL.FTZ R219, R19, R214 ;  /* 0x000000d613db7220 */ /* 0x000fe40000410000 */
[--C-:B-1----:R-:W-:Y:S01]  /*3140*/  FADD.FTZ R214, R25, -R21.reuse ;  /* 0x8000001519d67221 */ /* 0x102fe20000010000 */
[----:B------:R-:W1:Y:S01]  /*3150*/  MUFU.EX2 R215, R147 ;  /* 0x0000009300d77308 */ /* 0x000e620000000800 */
[--C-:B------:R-:W-:Y:S02]  /*3160*/  FADD.FTZ R24, R24, -R21.reuse ;  /* 0x8000001518187221 */ /* 0x100fe40000010000 */
[----:B------:R-:W-:Y:S02]  /*3170*/  FMUL.FTZ R214, R163, R214 ;  /* 0x000000d6a3d67220 */ /* 0x000fe40000410000 */
[--C-:B------:R-:W-:Y:S02]  /*3180*/  FADD.FTZ R28, R28, -R21.reuse ;  /* 0x800000151c1c7221 */ /* 0x100fe40000010000 */
[----:B------:R-:W-:Y:S01]  /*3190*/  FADD.FTZ R29, R29, -R21 ;  /* 0x800000151d1d7221 */ /* 0x000fe20000010000 */
[----:B------:R-:W-:Y:S01]  /*31a0*/  F2FP.PACK_AB R21, R163, R161 ;  /* 0x000000a1a315723e */ /* 0x000fe200000000ff */
[----:B------:R-:W-:Y:S01]  /*31b0*/  FMUL.FTZ R221, R221, R214 ;  /* 0x000000d6dddd7220 */ /* 0x000fe20000410000 */
[----:B------:R-:W4:Y:S01]  /*31c0*/  MUFU.EX2 R212, R212 ;  /* 0x000000d400d47308 */ /* 0x000f220000000800 */
[----:B------:R-:W-:Y:S01]  /*31d0*/  F2FP.PACK_AB R214, R33, R32 ;  /* 0x0000002021d6723e */ /* 0x000fe200000000ff */
[----:B------:R-:W-:Y:S01]  /*31e0*/  FFMA.FTZ R25, -R220, R220, 1 ;  /* 0x3f800000dc197423 */ /* 0x000fe200000101dc */
[----:B------:R-:W-:Y:S01]  /*31f0*/  F2FP.PACK_AB R33, R23, R22 ;  /* 0x000000161721723e */ /* 0x000fe200000000ff */
[----:B------:R5:W-:Y:S01]  /*3200*/  STS [R240+0x1000], R21 ;  /* 0x00100015f0007388 */ /* 0x000be20000000800 */
[----:B--2---:R-:W-:Y:S01]  /*3210*/  F2FP.PACK_AB R23, R213, R153 ;  /* 0x00000099d517723e */ /* 0x004fe200000000ff */
[----:B------:R-:W-:Y:S02]  /*3220*/  FMUL.FTZ R24, R161, R24 ;  /* 0x00000018a1187220 */ /* 0x000fe40000410000 */
[----:B------:R-:W-:Y:S02]  /*3230*/  FADD.FTZ R34, R34, -R155 ;  /* 0x8000009b22227221 */ /* 0x000fe40000010000 */
[----:B------:R-:W-:Y:S01]  /*3240*/  STS [R240+0x1400], R23 ;  /* 0x00140017f0007388 */ /* 0x000fe20000000800 */
[C---:B------:R-:W-:Y:S02]  /*3250*/  FMUL.FTZ R29, R218.reuse, R29 ;  /* 0x0000001dda1d7220 */ /* 0x040fe40000410000 */
[----:B------:R-:W-:Y:S01]  /*3260*/  FMUL.FTZ R24, R25, R24 ;  /* 0x0000001819187220 */ /* 0x000fe20000410000 */
[----:B-1----:R-:W-:Y:S01]  /*3270*/  F2FP.PACK_AB R220, R218, R215 ;  /* 0x000000d7dadc723e */ /* 0x002fe200000000ff */
[----:B------:R-:W-:Y:S02]  /*3280*/  FMUL.FTZ R28, R215, R28 ;  /* 0x0000001cd71c7220 */ /* 0x000fe40000410000 */
[----:B------:R-:W-:Y:S01]  /*3290*/  FFMA.FTZ R25, -R252, R252, 1 ;  /* 0x3f800000fc197423 */ /* 0x000fe200000101fc */
[----:B------:R-:W-:Y:S01]  /*32a0*/  F2FP.PACK_AB R221, R221, R24 ;  /* 0x00000018dddd723e */ /* 0x000fe200000000ff */
[----:B------:R-:W-:Y:S01]  /*32b0*/  STS [R243+0x1000], R220 ;  /* 0x001000dcf3007388 */ /* 0x000fe20000000800 */
[----:B------:R-:W-:Y:S02]  /*32c0*/  FFMA.FTZ R218, -R13, R13, 1 ;  /* 0x3f8000000dda7423 */ /* 0x000fe4000001010d */
[----:B------:R-:W-:Y:S01]  /*32d0*/  FMUL.FTZ R34, R145, R34 ;  /* 0x0000002291227220 */ /* 0x000fe20000410000 */
[----:B----4-:R-:W-:Y:S01]  /*32e0*/  F2FP.PACK_AB R20, R212, R217 ;  /* 0x000000d9d414723e */ /* 0x010fe200000000ff */
[----:B------:R-:W-:Y:S02]  /*32f0*/  FFMA.FTZ R17, -R18, R18, 1 ;  /* 0x3f80000012117423 */ /* 0x000fe40000010112 */
[----:B------:R-:W-:Y:S02]  /*3300*/  FMUL.FTZ R25, R25, R28 ;  /* 0x0000001c19197220 */ /* 0x000fe40000410000 */
[----:B------:R-:W-:Y:S01]  /*3310*/  STS [R243+0x1400], R20 ;  /* 0x00140014f3007388 */ /* 0x000fe20000000800 */
[----:B------:R-:W-:Y:S02]  /*3320*/  FMUL.FTZ R218, R218, R29 ;  /* 0x0000001ddada7220 */ /* 0x000fe40000410000 */
[--C-:B---3--:R-:W-:Y:S02]  /*3330*/  FADD.FTZ R26, R26, -R35.reuse ;  /* 0x800000231a1a7221 */ /* 0x108fe40000010000 */
[--C-:B------:R-:W-:Y:S01]  /*3340*/  FADD.FTZ R22, R27, -R35.reuse ;  /* 0x800000231b167221 */ /* 0x100fe20000010000 */
[----:B------:R-:W-:Y:S01]  /*3350*/  BAR.SYNC.DEFER_BLOCKING 0x0 ;  /* 0x0000000000007b1d */ /* 0x000fe20000010000 */
[----:B------:R-:W-:Y:S01]  /*3360*/  FMUL.FTZ R34, R17, R34 ;  /* 0x0000002211227220 */ /* 0x000fe20000410000 */
[----:B------:R-:W-:Y:S01]  /*3370*/  F2FP.PACK_AB R218, R218, R25 ;  /* 0x00000019dada723e */ /* 0x000fe200000000ff */
[----:B------:R-:W-:Y:S02]  /*3380*/  FMUL.FTZ R26, R153, R26 ;  /* 0x0000001a991a7220 */ /* 0x000fe40000410000 */
[----:B------:R-:W-:Y:S01]  /*3390*/  FFMA.FTZ R25, -R222, R222, 1 ;  /* 0x3f800000de197423 */ /* 0x000fe200000101de */
[----:B------:R-:W-:Y:S01]  /*33a0*/  F2FP.PACK_AB R252, R219, R34 ;  /* 0x00000022dbfc723e */ /* 0x000fe200000000ff */
[----:B------:R-:W-:Y:S02]  /*33b0*/  FFMA.FTZ R223, -R223, R223, 1 ;  /* 0x3f800000dfdf7423 */ /* 0x000fe400000101df */
[----:B------:R-:W-:Y:S02]  /*33c0*/  FMUL.FTZ R22, R213, R22 ;  /* 0x00000016d5167220 */ /* 0x000fe40000410000 */
[--C-:B------:R-:W-:Y:S02]  /*33d0*/  FADD.FTZ R30, R30, -R35.reuse ;  /* 0x800000231e1e7221 */ /* 0x100fe40000010000 */
[----:B------:R-:W-:Y:S02]  /*33e0*/  FADD.FTZ R31, R31, -R35 ;  /* 0x800000231f1f7221 */ /* 0x000fe40000010000 */
[----:B------:R-:W-:Y:S02]  /*33f0*/  FMUL.FTZ R25, R25, R26 ;  /* 0x0000001a19197220 */ /* 0x000fe40000410000 */
[----:B------:R-:W-:Y:S02]  /*3400*/  FMUL.FTZ R22, R223, R22 ;  /* 0x00000016df167220 */ /* 0x000fe40000410000 */
[----:B------:R-:W-:Y:S02]  /*3410*/  FMUL.FTZ R30, R217, R30 ;  /* 0x0000001ed91e7220 */ /* 0x000fe40000410000 */
[----:B------:R-:W-:Y:S01]  /*3420*/  FMUL.FTZ R31, R212, R31 ;  /* 0x0000001fd41f7220 */ /* 0x000fe20000410000 */
[----:B------:R-:W-:Y:S01]  /*3430*/  F2FP.PACK_AB R213, R22, R25 ;  /* 0x0000001916d5723e */ /* 0x000fe200000000ff */
[----:B-----5:R-:W-:Y:S01]  /*3440*/  FFMA.FTZ R21, -R14, R14, 1 ;  /* 0x3f8000000e157423 */ /* 0x020fe2000001010e */
[----:B------:R-:W-:Y:S01]  /*3450*/  STS [R240+0x2000], R216 ;  /* 0x002000d8f0007388 */ /* 0x000fe20000000800 */
[----:B------:R-:W-:Y:S02]  /*3460*/  FFMA.FTZ R24, -R15, R15, 1 ;  /* 0x3f8000000f187423 */ /* 0x000fe4000001010f */
[----:B------:R-:W-:Y:S02]  /*3470*/  FMUL.FTZ R21, R21, R30 ;  /* 0x0000001e15157220 */ /* 0x000fe40000410000 */
[----:B------:R-:W-:Y:S01]  /*3480*/  FMUL.FTZ R24, R24, R31 ;  /* 0x0000001f18187220 */ /* 0x000fe20000410000 */
        /* <DEDUP_REMOVED lines=62> */
[----:B------:R4:W5:Y:S06]  /*3870*/  LDSM.16.MT88.4 R132, [R0+0x14280] ;  /* 0x014280000084783b */ /* 0x00096c0000004200 */
        /* <DEDUP_REMOVED lines=25> */
[C---:B-1--45:R-:W-:Y:S01]  /*3a10*/  LOP3.LUT P2, RZ, R241.reuse, 0x1, RZ, 0xc0, !PT ;  /* 0x00000001f1ff7812 */ /* 0x072fe2000784c0ff */
[----:B------:R-:W-:Y:S01]  /*3a20*/  USHF.R.S32.HI UR22, URZ, 0x1f, UR21 ;  /* 0x0000001f3f167899 */ /* 0x000fe20008011415 */
[----:B------:R-:W-:Y:S01]  /*3a30*/  LOP3.LUT P3, RZ, R241, 0x4, RZ, 0xc0, !PT ;  /* 0x00000004f1ff7812 */ /* 0x000fe2000786c0ff */
[----:B------:R-:W-:Y:S01]  /*3a40*/  ULDC.64 UR4, c[0x0][0x208] ;  /* 0x0000820000047ab9 */ /* 0x000fe20000000a00 */
[----:B------:R-:W-:Y:S01]  /*3a50*/  IMAD.U32 R9, RZ, RZ, UR15 ;  /* 0x0000000fff097e24 */ /* 0x000fe2000f8e00ff */
[----:B------:R-:W-:Y:S01]  /*3a60*/  UIMAD UR22, UR22, UR4, URZ ;  /* 0x00000004161672a4 */ /* 0x000fe2000f8e023f */
[----:B------:R-:W-:Y:S01]  /*3a70*/  IMAD.U32 R7, RZ, RZ, UR15 ;  /* 0x0000000fff077e24 */ /* 0x000fe2000f8e00ff */
[----:B------:R-:W-:Y:S02]  /*3a80*/  UIMAD.WIDE.U32 UR24, UR21, UR4, URZ ;  /* 0x00000004151872a5 */ /* 0x000fe4000f8e003f */
[----:B------:R-:W-:Y:S02]  /*3a90*/  UIMAD UR22, UR21, UR5, UR22 ;  /* 0x00000005151672a4 */ /* 0x000fe4000f8e0216 */
[----:B------:R-:W-:Y:S02]  /*3aa0*/  USHF.L.U32 UR4, UR21, 0x6, URZ ;  /* 0x0000000615047899 */ /* 0x000fe4000800063f */
[----:B------:R-:W-:Y:S01]  /*3ab0*/  UIADD3 UR22, UR25, UR22, URZ ;  /* 0x0000001619167290 */ /* 0x000fe2000fffe03f */
[----:B------:R-:W-:Y:S02]  /*3ac0*/  IMAD.U32 R11, RZ, RZ, UR24 ;  /* 0x00000018ff0b7e24 */ /* 0x000fe4000f8e00ff */
[----:B------:R-:W-:Y:S03]  /*3ad0*/  IMAD.U32 R4, RZ, RZ, UR24 ;  /* 0x00000018ff047e24 */ /* 0x000fe6000f8e00ff */
[----:B------:R-:W-:Y:S01]  /*3ae0*/  LEA R10, P0, R11, R250, 0x7 ;  /* 0x000000fa0b0a7211 */ /* 0x000fe200078038ff */
[----:B------:R-:W-:Y:S05]  /*3af0*/  IMAD.U32 R5, RZ, RZ, UR22 ;  /* 0x00000016ff057e24 */ /* 0x000fea000f8e00ff */
[----:B------:R-:W-:Y:S02]  /*3b00*/  LEA.HI.X R11, R4, R251, R5, 0x7, P0 ;  /* 0x000000fb040b7211 */ /* 0x000fe400000f3c05 */
[--C-:B------:R-:W-:Y:S01]  /*3b10*/  IADD3 R8, P1, P0, R9, 0x80, R10.reuse ;  /* 0x0000008009087810 */ /* 0x100fe2000783e00a */
[----:B------:R-:W1:Y:S03]  /*3b20*/  S2R R5, SR_CTAID.Y ;  /* 0x0000000000057919 */ /* 0x000e660000002600 */
[--C-:B------:R-:W-:Y:S02]  /*3b30*/  IADD3.X R9, RZ, UR19, R11.reuse, P1, P0 ;  /* 0x00000013ff097c10 */ /* 0x100fe40008fe040b */
[----:B------:R-:W-:Y:S04]  /*3b40*/  IADD3 R6, P1, P0, R7, 0x100, R10 ;  /* 0x0000010007067810 */ /* 0x000fe8000783e00a */
[----:B------:R-:W-:Y:S02]  /*3b50*/  IADD3.X R7, RZ, UR19, R11, P1, P0 ;  /* 0x00000013ff077c10 */ /* 0x000fe40008fe040b */
[----:B------:R-:W-:Y:S02]  /*3b60*/  LOP3.LUT P1, RZ, R241, 0x2, RZ, 0xc0, !PT ;  /* 0x00000002f1ff7812 */ /* 0x000fe4000782c0ff */
[----:B-1----:R-:W-:Y:S01]  /*3b70*/  SHF.R.S32.HI R4, RZ, 0x1f, R5 ;  /* 0x0000001fff047819 */ /* 0x002fe20000011405 */
[C---:B------:R-:W-:Y:S04]  /*3b80*/  IMAD.WIDE.U32 R12, R5.reuse, c[0x0][0x288], R246 ;  /* 0x0000a200050c7a25 */ /* 0x040fe800078e00f6 */
[----:B------:R-:W-:Y:S04]  /*3b90*/  IMAD R4, R4, c[0x0][0x288], RZ ;  /* 0x0000a20004047a24 */ /* 0x000fe800078e02ff */
[----:B------:R-:W-:Y:S01]  /*3ba0*/  IMAD R4, R5, c[0x0][0x28c], R4 ;  /* 0x0000a30005047a24 */ /* 0x000fe200078e0204 */
[----:B------:R-:W-:Y:S04]  /*3bb0*/  IADD3 R5, P0, R12, UR10, RZ ;  /* 0x0000000a0c057c10 */ /* 0x000fe8000ff1e0ff */
[----:B------:R-:W-:Y:S02]  /*3bc0*/  IADD3.X R4, R13, UR14, R4, P0, !PT ;  /* 0x0000000e0d047c10 */ /* 0x000fe400087fe404 */
[C---:B------:R-:W-:Y:S04]  /*3bd0*/  LEA R12, P0, R5.reuse, c[0x0][0x280], 0x2 ;  /* 0x0000a000050c7a11 */ /* 0x040fe800078010ff */
[----:B------:R-:W-:Y:S01]  /*3be0*/  LEA.HI.X R13, R5, c[0x0][0x284], R4, 0x2, P0 ;  /* 0x0000a100050d7a11 */ /* 0x000fe200000f1404 */
[----:B------:R-:W-:Y:S02]  /*3bf0*/  IMAD.U32 R5, RZ, RZ, UR4 ;  /* 0x00000004ff057e24 */ /* 0x000fe4000f8e00ff */
[----:B------:R-:W-:Y:S03]  /*3c00*/  IMAD.U32 R4, RZ, RZ, UR4 ;  /* 0x00000004ff047e24 */ /* 0x000fe6000f8e00ff */
[----:B------:R-:W-:Y:S02]  /*3c10*/  LEA R12, P0, R5, R12, 0x2 ;  /* 0x0000000c050c7211 */ /* 0x000fe400078010ff */
[----:B------:R-:W-:Y:S02]  /*3c20*/  IADD3 R5, -R244, c[0x0][0x168], -R5 ;  /* 0x00005a00f4057a10 */ /* 0x000fe40007ffe905 */
[----:B------:R-:W-:Y:S02]  /*3c30*/  LEA.HI.X.SX32 R13, R4, R13, 0x2, P0 ;  /* 0x0000000d040d7211 */ /* 0x000fe400000f16ff */
[C---:B------:R-:W-:Y:S11]  /*3c40*/  ISETP.LT.OR P0, PT, R5.reuse, 0x1, !P2 ;  /* 0x000000010500780c */ /* 0x040ff60005701670 */
        /* <DEDUP_REMOVED lines=11> */
[----:B------:R-:W-:Y:S04]  /*3d00*/  IADD3 R14, P0, R10, UR15, RZ ;  /* 0x0000000f0a0e7c10 */ /* 0x000fe8000ff1e0ff */
[----:B------:R-:W-:Y:S02]  /*3d10*/  IADD3.X R15, R11, UR19, RZ, P0, !PT ;  /* 0x000000130b0f7c10 */ /* 0x000fe400087fe4ff */
[----:B------:R-:W-:Y:S02]  /*3d20*/  ISETP.LT.OR P0, PT, R5, 0x21, !P2 ;  /* 0x000000210500780c */ /* 0x000fe40005701670 */
[----:B------:R-:W-:Y:S11]  /*3d30*/  LOP3.LUT P2, RZ, R233, 0x4, RZ, 0xc0, !PT ;  /* 0x00000004e9ff7812 */ /* 0x000ff6000784c0ff */
[----:B------:R1:W-:Y:S01]  /*3d40*/  LDGSTS.E.BYPASS.LTC128B.128 [R232+0xd080], [R14.64], !P0 ;  /* 0x0d0800000ee87fae */ /* 0x0003e2000c101d50 */
[C---:B------:R-:W-:Y:S01]  /*3d50*/  ISETP.LT.OR P0, PT, R5.reuse, 0x21, !P1 ;  /* 0x000000210500780c */ /* 0x040fe20004f01670 */
[----:B------:R-:W-:Y:S11]  /*3d60*/  @!P2 IMAD.SHL.U32 R4, R234, 0x10, RZ ;  /* 0x00000010ea04a824 */ /* 0x000ff600078e00ff */
[----:B------:R-:W-:Y:S01]  /*3d70*/  @!UPT UIADD3 URZ, URZ, URZ, URZ ;  /* 0x0000003f3f3ff290 */ /* 0x000fe2000fffe03f */
[----:B------:R1:W-:Y:S01]  /*3d80*/  LDGSTS.E.BYPASS.LTC128B.128 [R232+0xf080], [R8.64], !P0 ;  /* 0x0f08000008e87fae */ /* 0x0003e2000c101d50 */
[----:B------:R-:W-:Y:S11]  /*3d90*/  ISETP.LT.OR P0, PT, R5, 0x21, !P3 ;  /* 0x000000210500780c */ /* 0x000ff60005f01670 */
[----:B------:R-:W-:Y:S02]  /*3da0*/  @!UPT UIADD3 URZ, URZ, URZ, URZ ;  /* 0x0000003f3f3ff290 */ /* 0x000fe4000fffe03f */
[----:B------:R1:W-:Y:S04]  /*3db0*/  LDGSTS.E.BYPASS.LTC128B.128 [R232+0x11080], [R6.64], !P0 ;  /* 0x1108000006e87fae */ /* 0x0003e8000c101d50 */
[----:B------:R1:W-:Y:S02]  /*3dc0*/  @!P2 LDGSTS.E.BYPASS.LTC128B.128 [R4+0x12180], [R12.64] ;  /* 0x121800000c04afae */ /* 0x0003e4000b901d50 */
.L_x_25:
[-C--:B-1--45:R-:W-:Y:S01]  /*3dd0*/  HMMA.16816.F32 R84, R20, R28.reuse, R84 ;  /* 0x0000001c1454723c */ /* 0x0b2fe20000001854 */
[----:B------:R-:W-:Y:S07]  /*3de0*/  LDSM.16.MT88.4 R4, [R229+0x15280] ;  /* 0x01528000e504783b */ /* 0x000fee0000004200 */
[C---:B------:R-:W-:Y:S01]  /*3df0*/  HMMA.16816.F32 R88, R132.reuse, R28, R88 ;  /* 0x0000001c8458723c */ /* 0x040fe20000001858 */
[----:B------:R-:W1:Y:S07]  /*3e00*/  LDSM.16.MT88.4 R8, [R228+0x7080] ;  /* 0x00708000e408783b */ /* 0x000e6e0000004200 */
[-C--:B------:R-:W-:Y:S01]  /*3e10*/  HMMA.16816.F32 R92, R132, R30.reuse, R92 ;  /* 0x0000001e845c723c */ /* 0x080fe2000000185c */
[----:B------:R-:W2:Y:S07]  /*3e20*/  LDSM.16.MT88.4 R12, [R0+0x15280] ;  /* 0x01528000000c783b */ /* 0x000eae0000004200 */
[C---:B------:R-:W-:Y:S01]  /*3e30*/  HMMA.16816.F32 R96, R20.reuse, R30, R96 ;  /* 0x0000001e1460723c */ /* 0x040fe20000001860 */
[----:B------:R-:W3:Y:S07]  /*3e40*/  LDSM.16.MT88.4 R16, [R228+0x9080] ;  /* 0x00908000e410783b */ /* 0x000eee0000004200 */
[-C--:B------:R-:W-:Y:S01]  /*3e50*/  HMMA.16816.F32 R100, R20, R136.reuse, R100 ;  /* 0x000000881464723c */ /* 0x080fe20000001864 */
[----:B------:R-:W-:Y:S07]  /*3e60*/  LDSM.16.MT88.4 R24, [R229+0x15a80] ;  /* 0x015a8000e518783b */ /* 0x000fee0000004200 */
[C---:B------:R-:W-:Y:S01]  /*3e70*/  HMMA.16816.F32 R104, R132.reuse, R136, R104 ;  /* 0x000000888468723c */ /* 0x040fe20000001868 */
[----:B------:R-:W-:Y:S07]  /*3e80*/  LDSM.16.MT88.4 R28, [R228+0x7880] ;  /* 0x00788000e41c783b */ /* 0x000fee0000004200 */
[-C--:B------:R-:W-:Y:S01]  /*3e90*/  HMMA.16816.F32 R108, R132, R138.reuse, R108 ;  /* 0x0000008a846c723c */ /* 0x080fe2000000186c */
[----:B------:R-:W-:Y:S07]  /*3ea0*/  LDSM.16.MT88.4 R32, [R0+0x15a80] ;  /* 0x015a80000020783b */ /* 0x000fee0000004200 */
[C---:B------:R-:W-:Y:S01]  /*3eb0*/  HMMA.16816.F32 R112, R20.reuse, R138, R112 ;  /* 0x0000008a1470723c */ /* 0x040fe20000001870 */
[----:B------:R-:W0:Y:S07]  /*3ec0*/  LDGDEPBAR ;  /* 0x00000000000079af */ /* 0x000e2e0000000000 */
[-C--:B------:R-:W-:Y:S08]  /*3ed0*/  HMMA.16816.F32 R116, R20, R140.reuse, R116 ;  /* 0x0000008c1474723c */ /* 0x080ff00000001874 */
[C---:B------:R-:W-:Y:S08]  /*3ee0*/  HMMA.16816.F32 R120, R132.reuse, R140, R120 ;  /* 0x0000008c8478723c */ /* 0x040ff00000001878 */
[-C--:B------:R-:W-:Y:S01]  /*3ef0*/  HMMA.16816.F32 R124, R132, R142.reuse, R124 ;  /* 0x0000008e847c723c */ /* 0x080fe2000000187c */
[----:B------:R-:W-:Y:S07]  /*3f00*/  LDSM.16.MT88.4 R132, [R228+0xb880] ;  /* 0x00b88000e484783b */ /* 0x000fee0000004200 */
[----:B------:R-:W-:Y:S01]  /*3f10*/  HMMA.16816.F32 R128, R20, R142, R128 ;  /* 0x0000008e1480723c */ /* 0x000fe20000001880 */
[----:B------:R-:W4:Y:S07]  /*3f20*/  LDSM.16.MT88.4 R20, [R228+0xb080] ;  /* 0x00b08000e414783b */ /* 0x000f2e0000004200 */
        /* <DEDUP_REMOVED lines=11> */
[----:B------:R-:W-:Y:S08]  /*3fe0*/  HMMA.16816.F32 R128, R144, R222, R128 ;  /* 0x000000de9080723c */ /* 0x000ff00000001880 */
[-C--:B-1----:R-:W-:Y:S08]  /*3ff0*/  HMMA.16816.F32 R84, R4, R8.reuse, R84 ;  /* 0x000000080454723c */ /* 0x082ff00000001854 */
[C---:B--2---:R-:W-:Y:S08]  /*4000*/  HMMA.16816.F32 R88, R12.reuse, R8, R88 ;  /* 0x000000080c58723c */ /* 0x044ff00000001858 */
[-C--:B------:R-:W-:Y:S08]  /*4010*/  HMMA.16816.F32 R92, R12, R10.reuse, R92 ;  /* 0x0000000a0c5c723c */ /* 0x080ff0000000185c */
[C---:B------:R-:W-:Y:S01]  /*4020*/  HMMA.16816.F32 R96, R4.reuse, R10, R96 ;  /* 0x0000000a0460723c */ /* 0x040fe20000001860 */
[----:B------:R-:W1:Y:S07]  /*4030*/  LDSM.16.MT88.4 R8, [R228+0x9880] ;  /* 0x00988000e408783b */ /* 0x000e6e0000004200 */
[-C--:B---3--:R-:W-:Y:S01]  /*4040*/  HMMA.16816.F32 R100, R4, R16.reuse, R100 ;  /* 0x000000100464723c */ /* 0x088fe20000001864 */
[----:B------:R-:W-:Y:S07]  /*4050*/  BAR.SYNC.DEFER_BLOCKING 0x0 ;  /* 0x0000000000007b1d */ /* 0x000fee0000010000 */
[C---:B------:R-:W-:Y:S08]  /*4060*/  HMMA.16816.F32 R104, R12.reuse, R16, R104 ;  /* 0x000000100c68723c */ /* 0x040ff00000001868 */
[-C--:B------:R-:W-:Y:S08]  /*4070*/  HMMA.16816.F32 R108, R12, R18.reuse, R108 ;  /* 0x000000120c6c723c */ /* 0x080ff0000000186c */
[C---:B------:R-:W-:Y:S01]  /*4080*/  HMMA.16816.F32 R112, R4.reuse, R18, R112 ;  /* 0x000000120470723c */ /* 0x040fe20000001870 */
[----:B------:R2:W3:Y:S07]  /*4090*/  LDSM.16.M88.4 R148, [R230+0x14280] ;  /* 0x01428000e694783b */ /* 0x0004ee0000000200 */
[-C--:B----4-:R-:W-:Y:S01]  /*40a0*/  HMMA.16816.F32 R116, R4, R20.reuse, R116 ;  /* 0x000000140474723c */ /* 0x090fe20000001874 */
[----:B------:R2:W4:Y:S07]  /*40b0*/  LDSM.16.M88.4 R140, [R230+0x15280] ;  /* 0x01528000e68c783b */ /* 0x00052e0000000200 */
[C---:B------:R-:W-:Y:S01]  /*40c0*/  HMMA.16816.F32 R120, R12.reuse, R20, R120 ;  /* 0x000000140c78723c */ /* 0x040fe20000001878 */
[----:B------:R2:W5:Y:S07]  /*40d0*/  LDSM.16.MT88.4 R152, [R228+0x80] ;  /* 0x00008000e498783b */ /* 0x00056e0000004200 */
[-C--:B------:R-:W-:Y:S01]  /*40e0*/  HMMA.16816.F32 R124, R12, R22.reuse, R124 ;  /* 0x000000160c7c723c */ /* 0x080fe2000000187c */
[----:B------:R2:W1:Y:S07]  /*40f0*/  LDSM.16.MT88.4 R136, [R228+0x2080] ;  /* 0x00208000e488783b */ /* 0x00046e0000004200 */
[----:B------:R-:W-:Y:S01]  /*4100*/  HMMA.16816.F32 R128, R4, R22, R128 ;  /* 0x000000160480723c */ /* 0x000fe20000001880 */
[----:B------:R2:W2:Y:S07]  /*4110*/  LDSM.16.MT88.4 R144, [R228+0x4080] ;  /* 0x00408000e490783b */ /* 0x0004ae0000004200 */
[-C--:B------:R-:W-:Y:S01]  /*4120*/  HMMA.16816.F32 R84, R24, R28.reuse, R84 ;  /* 0x0000001c1854723c */ /* 0x080fe20000001854 */
        /* <DEDUP_REMOVED lines=17> */
[----:B-12345:R-:W-:Y:S01]  /*4240*/  LOP3.LUT P2, RZ, R242, 0x1, RZ, 0xc0, !PT ;  /* 0x00000001f2ff7812 */ /* 0x03efe2000784c0ff */
[----:B------:R-:W-:Y:S01]  /*4250*/  USHF.R.S32.HI UR22, URZ, 0x1f, UR21 ;  /* 0x0000001f3f167899 */ /* 0x000fe20008011415 */
[C---:B------:R-:W-:Y:S01]  /*4260*/  LOP3.LUT P4, RZ, R233.reuse, 0x8, RZ, 0xc0, !PT ;  /* 0x00000008e9ff7812 */ /* 0x040fe2000788c0ff */
[----:B------:R-:W-:Y:S01]  /*4270*/  ULDC.64 UR4, c[0x0][0x178] ;  /* 0x00005e0000047ab9 */ /* 0x000fe20000000a00 */
[----:B------:R-:W-:Y:S01]  /*4280*/  LOP3.LUT P3, RZ, R233, 0x4, RZ, 0xc0, !PT ;  /* 0x00000004e9ff7812 */ /* 0x000fe2000786c0ff */
[----:B------:R-:W-:Y:S01]  /*4290*/  UIMAD UR22, UR22, UR4, URZ ;  /* 0x00000004161672a4 */ /* 0x000fe2000f8e023f */
[----:B------:R-:W-:Y:S01]  /*42a0*/  IMAD.U32 R9, RZ, RZ, UR8 ;  /* 0x00000008ff097e24 */ /* 0x000fe2000f8e00ff */
[----:B------:R-:W-:Y:S01]  /*42b0*/  UIMAD.WIDE.U32 UR24, UR21, UR4, URZ ;  /* 0x00000004151872a5 */ /* 0x000fe2000f8e003f */
[----:B------:R-:W-:Y:S01]  /*42c0*/  IMAD.U32 R7, RZ, RZ, UR8 ;  /* 0x00000008ff077e24 */ /* 0x000fe2000f8e00ff */
        /* <DEDUP_REMOVED lines=26> */
[----:B------:R-:W-:Y:S01]  /*4470*/  LEA.HI.X.SX32 R13, R4, R13, 0x2, P0 ;  /* 0x0000000d040d7211 */ /* 0x000fe200000f16ff */
[----:B------:R-:W-:Y:S01]  /*4480*/  @!P3 IMAD.SHL.U32 R4, R234, 0x10, RZ ;  /* 0x00000010ea04b824 */ /* 0x000fe200078e00ff */
        /* <DEDUP_REMOVED lines=9> */
[----:B------:R-:W-:Y:S11]  /*4520*/  ISETP.LT.OR P0, PT, R5, 0x1, P4 ;  /* 0x000000010500780c */ /* 0x000ff60002701670 */
[----:B------:R-:W-:Y:S02]  /*4530*/  @!UPT UIADD3 URZ, URZ, URZ, URZ ;  /* 0x0000003f3f3ff290 */ /* 0x000fe4000fffe03f */
[----:B------:R1:W-:Y:S01]  /*4540*/  LDGSTS.E.BYPASS.LTC128B.128 [R232+0xa080], [R10.64+0x100], !P0 ;  /* 0x0a0801000ae87fae */ /* 0x0003e2000c101d50 */
[----:B------:R-:W-:Y:S04]  /*4550*/  IADD3 R14, P0, R10, UR8, RZ ;  /* 0x000000080a0e7c10 */ /* 0x000fe8000ff1e0ff */
[----:B------:R-:W-:Y:S02]  /*4560*/  IADD3.X R15, R11, UR7, RZ, P0, !PT ;  /* 0x000000070b0f7c10 */ /* 0x000fe400087fe4ff */
[C---:B------:R-:W-:Y:S11]  /*4570*/  ISETP.LT.OR P0, PT, R5.reuse, 0x21, !P2 ;  /* 0x000000210500780c */ /* 0x040ff60005701670 */
[----:B------:R-:W-:Y:S02]  /*4580*/  @!UPT UIADD3 URZ, URZ, URZ, URZ ;  /* 0x0000003f3f3ff290 */ /* 0x000fe4000fffe03f */
[----:B------:R1:W-:Y:S01]  /*4590*/  LDGSTS.E.BYPASS.LTC128B.128 [R232+0x7080], [R14.64], !P0 ;  /* 0x070800000ee87fae */ /* 0x0003e2000c101d50 */
[C---:B------:R-:W-:Y:S11]  /*45a0*/  ISETP.LT.OR P0, PT, R5.reuse, 0x21, !P1 ;  /* 0x000000210500780c */ /* 0x040ff60004f01670 */
[----:B------:R-:W-:Y:S02]  /*45b0*/  @!UPT UIADD3 URZ, URZ, URZ, URZ ;  /* 0x0000003f3f3ff290 */ /* 0x000fe4000fffe03f */
[----:B------:R1:W-:Y:S01]  /*45c0*/  LDGSTS.E.BYPASS.LTC128B.128 [R232+0x9080], [R8.64], !P0 ;  /* 0x0908000008e87fae */ /* 0x0003e2000c101d50 */
[----:B------:R-:W-:Y:S11]  /*45d0*/  ISETP.LT.OR P0, PT, R5, 0x21, P4 ;  /* 0x000000210500780c */ /* 0x000ff60002701670 */
[----:B------:R-:W-:Y:S02]  /*45e0*/  @!UPT UIADD3 URZ, URZ, URZ, URZ ;  /* 0x0000003f3f3ff290 */ /* 0x000fe4000fffe03f */
[----:B------:R1:W-:Y:S04]  /*45f0*/  LDGSTS.E.BYPASS.LTC128B.128 [R232+0xb080], [R6.64], !P0 ;  /* 0x0b08000006e87fae */ /* 0x0003e8000c101d50 */
[----:B------:R1:W-:Y:S02]  /*4600*/  @!P3 LDGSTS.E.BYPASS.LTC128B.128 [R4+0x12080], [R12.64] ;  /* 0x120800000c04bfae */ /* 0x0003e4000b901d50 */
.L_x_26:
[-C--:B-12345:R-:W-:Y:S01]  /*4610*/  HMMA.16816.F32 R4, R148, R152.reuse, RZ ;  /* 0x000000989404723c */ /* 0x0befe200000018ff */
[----:B------:R-:W0:Y:S01]  /*4620*/  LDGDEPBAR ;  /* 0x00000000000079af */ /* 0x000e220000000000 */
[----:B------:R-:W-:Y:S02]  /*4630*/  UIMAD UR18, UR18, 0x3000, URZ ;  /* 0x00003000121278a4 */ /* 0x000fe4000f8e023f */
[----:B------:R-:W-:Y:S04]  /*4640*/  UISETP.GE.AND UP0, UPT, UR21, UR20, UPT ;  /* 0x000000141500728c */ /* 0x000fe8000bf06270 */
[C---:B------:R-:W-:Y:S08]  /*4650*/  HMMA.16816.F32 R8, R140.reuse, R152, RZ ;  /* 0x000000988c08723c */ /* 0x040ff000000018ff */
[-C--:B------:R-:W-:Y:S08]  /*4660*/  HMMA.16816.F32 R12, R140, R154.reuse, RZ ;  /* 0x0000009a8c0c723c */ /* 0x080ff000000018ff */
[C---:B------:R-:W-:Y:S01]  /*4670*/  HMMA.16816.F32 R16, R148.reuse, R154, RZ ;  /* 0x0000009a9410723c */ /* 0x040fe200000018ff */
[----:B------:R-:W-:Y:S07]  /*4680*/  LDSM.16.MT88.4 R152, [R228+0x1080] ;  /* 0x00108000e498783b */ /* 0x000fee0000004200 */
        /* <DEDUP_REMOVED lines=8> */
[----:B------:R-:W1:Y:S07]  /*4710*/  LDSM.16.M88.4 R148, [R3+0x14280] ;  /* 0x014280000394783b */ /* 0x000e6e0000000200 */
[-C--:B------:R-:W-:Y:S08]  /*4720*/  HMMA.16816.F32 R4, R156, R160.reuse, R4 ;  /* 0x000000a09c04723c */ /* 0x080ff00000001804 */
[C---:B------:R-:W-:Y:S08]  /*4730*/  HMMA.16816.F32 R8, R212.reuse, R160, R8 ;  /* 0x000000a0d408723c */ /* 0x040ff00000001808 */
[-C--:B------:R-:W-:Y:S08]  /*4740*/  HMMA.16816.F32 R12, R212, R162.reuse, R12 ;  /* 0x000000a2d40c723c */ /* 0x080ff0000000180c */
[C---:B------:R-:W-:Y:S01]  /*4750*/  HMMA.16816.F32 R16, R156.reuse, R162, R16 ;  /* 0x000000a29c10723c */ /* 0x040fe20000001810 */
[----:B------:R-:W2:Y:S07]  /*4760*/  LDSM.16.M88.4 R160, [R3+0x15280] ;  /* 0x0152800003a0783b */ /* 0x000eae0000000200 */
[-C--:B------:R-:W-:Y:S08]  /*4770*/  HMMA.16816.F32 R20, R156, R216.reuse, R20 ;  /* 0x000000d89c14723c */ /* 0x080ff00000001814 */
[C---:B------:R-:W-:Y:S08]  /*4780*/  HMMA.16816.F32 R24, R212.reuse, R216, R24 ;  /* 0x000000d8d418723c */ /* 0x040ff00000001818 */
[-C--:B------:R-:W-:Y:S08]  /*4790*/  HMMA.16816.F32 R28, R212, R218.reuse, R28 ;  /* 0x000000dad41c723c */ /* 0x080ff0000000181c */
[C---:B------:R-:W-:Y:S01]  /*47a0*/  HMMA.16816.F32 R32, R156.reuse, R218, R32 ;  /* 0x000000da9c20723c */ /* 0x040fe20000001820 */
[----:B------:R-:W3:Y:S07]  /*47b0*/  LDSM.16.MT88.4 R216, [R228+0x3080] ;  /* 0x00308000e4d8783b */ /* 0x000eee0000004200 */
[-C--:B------:R-:W-:Y:S08]  /*47c0*/  HMMA.16816.F32 R132, R156, R220.reuse, R132 ;  /* 0x000000dc9c84723c */ /* 0x080ff00000001884 */
[C---:B------:R-:W-:Y:S08]  /*47d0*/  HMMA.16816.F32 R136, R212.reuse, R220, R136 ;  /* 0x000000dcd488723c */ /* 0x040ff00000001888 */
[-C--:B------:R-:W-:Y:S01]  /*47e0*/  HMMA.16816.F32 R140, R212, R222.reuse, R140 ;  /* 0x000000ded48c723c */ /* 0x080fe2000000188c */
[----:B------:R-:W4:Y:S07]  /*47f0*/  LDSM.16.MT88.4 R212, [R228+0x5080] ;  /* 0x00508000e4d4783b */ /* 0x000f2e0000004200 */
[----:B------:R-:W-:Y:S01]  /*4800*/  HMMA.16816.F32 R144, R156, R222, R144 ;  /* 0x000000de9c90723c */ /* 0x000fe20000001890 */
[----:B------:R-:W-:Y:S04]  /*4810*/  LDSM.16.MT88.4 R156, [R228+0x1880] ;  /* 0x00188000e49c783b */ /* 0x000fe80000004200 */
[----:B------:R-:W-:Y:S03]  /*4820*/  LDSM.16.M88.4 R220, [R2+0x15280] ;  /* 0x0152800002dc783b */ /* 0x000fe60000000200 */
[-C--:B-1----:R-:W-:Y:S08]  /*4830*/  HMMA.16816.F32 R4, R148, R152.reuse, R4 ;  /* 0x000000989404723c */ /* 0x082ff00000001804 */
[C---:B--2---:R-:W-:Y:S08]  /*4840*/  HMMA.16816.F32 R8, R160.reuse, R152, R8 ;  /* 0x00000098a008723c */ /* 0x044ff00000001808 */
[-C--:B------:R-:W-:Y:S08]  /*4850*/  HMMA.16816.F32 R12, R160, R154.reuse, R12 ;  /* 0x0000009aa00c723c */ /* 0x080ff0000000180c */
[C---:B------:R-:W-:Y:S01]  /*4860*/  HMMA.16816.F32 R16, R148.reuse, R154, R16 ;  /* 0x0000009a9410723c */ /* 0x040fe20000001810 */
[----:B------:R-:W1:Y:S07]  /*4870*/  LDSM.16.M88.4 R152, [R2+0x14280] ;  /* 0x014280000298783b */ /* 0x000e6e0000000200 */
[-C--:B---3--:R-:W-:Y:S08]  /*4880*/  HMMA.16816.F32 R20, R148, R216.reuse, R20 ;  /* 0x000000d89414723c */ /* 0x088ff00000001814 */
[C---:B------:R-:W-:Y:S08]  /*4890*/  HMMA.16816.F32 R24, R160.reuse, R216, R24 ;  /* 0x000000d8a018723c */ /* 0x040ff00000001818 */
[-C--:B------:R-:W-:Y:S08]  /*48a0*/  HMMA.16816.F32 R28, R160, R218.reuse, R28 ;  /* 0x000000daa01c723c */ /* 0x080ff0000000181c */
[C---:B------:R-:W-:Y:S01]  /*48b0*/  HMMA.16816.F32 R32, R148.reuse, R218, R32 ;  /* 0x000000da9420723c */ /* 0x040fe20000001820 */
[----:B------:R-:W2:Y:S07]  /*48c0*/  LDSM.16.MT88.4 R216, [R228+0x3880] ;  /* 0x00388000e4d8783b */ /* 0x000eae0000004200 */
[-C--:B----4-:R-:W-:Y:S08]  /*48d0*/  HMMA.16816.F32 R132, R148, R212.reuse, R132 ;  /* 0x000000d49484723c */ /* 0x090ff00000001884 */
[C---:B------:R-:W-:Y:S08]  /*48e0*/  HMMA.16816.F32 R136, R160.reuse, R212, R136 ;  /* 0x000000d4a088723c */ /* 0x040ff00000001888 */
[-C--:B------:R-:W-:Y:S01]  /*48f0*/  HMMA.16816.F32 R140, R160, R214.reuse, R140 ;  /* 0x000000d6a08c723c */ /* 0x080fe2000000188c */
[----:B------:R-:W3:Y:S07]  /*4900*/  LDSM.16.MT88.4 R160, [R228+0x5880] ;  /* 0x00588000e4a0783b */ /* 0x000eee0000004200 */
[----:B------:R-:W-:Y:S08]  /*4910*/  HMMA.16816.F32 R144, R148, R214, R144 ;  /* 0x000000d69490723c */ /* 0x000ff00000001890 */
[-C--:B-1----:R-:W-:Y:S08]  /*4920*/  HMMA.16816.F32 R4, R152, R156.reuse, R4 ;  /* 0x0000009c9804723c */ /* 0x082ff00000001804 */
[C---:B------:R-:W-:Y:S07]  /*4930*/  HMMA.16816.F32 R8, R220.reuse, R156, R8 ;  /* 0x0000009cdc08723c */ /* 0x040fee0000001808 */
[----:B------:R-:W-:Y:S01]  /*4940*/  IMAD.U32 R157, RZ, RZ, UR18 ;  /* 0x00000012ff9d7e24 */ /* 0x000fe2000f8e00ff */
[-C--:B------:R-:W-:Y:S04]  /*4950*/  HMMA.16816.F32 R12, R220, R158.reuse, R12 ;  /* 0x0000009edc0c723c */ /* 0x080fe8000000180c */
[----:B------:R-:W-:Y:S01]  /*4960*/  IADD3 R156, P0, R248, UR18, RZ ;  /* 0x00000012f89c7c10 */ /* 0x000fe2000ff1e0ff */
[----:B------:R-:W-:Y:S03]  /*4970*/  UMOV UR18, UR21 ;  /* 0x0000001500127c82 */ /* 0x000fe60008000000 */
[C---:B------:R-:W-:Y:S04]  /*4980*/  HMMA.16816.F32 R16, R152.reuse, R158, R16 ;  /* 0x0000009e9810723c */ /* 0x040fe80000001810 */
[----:B------:R-:W-:Y:S03]  /*4990*/  LEA.HI.X.SX32 R157, R157, R238, 0x1, P0 ;  /* 0x000000ee9d9d7211 */ /* 0x000fe600000f0eff */
[C---:B------:R-:W-:Y:S01]  /*49a0*/  LEA R158, P0, R156.reuse, c[0x0][0x220], 0x2 ;  /* 0x000088009c9e7a11 */ /* 0x040fe200078010ff */
[-C--:B--2---:R-:W-:Y:S04]  /*49b0*/  HMMA.16816.F32 R20, R152, R216.reuse, R20 ;  /* 0x000000d89814723c */ /* 0x084fe80000001814 */
[----:B------:R-:W-:Y:S02]  /*49c0*/  LEA.HI.X R159, R156, c[0x0][0x224], R157, 0x2, P0 ;  /* 0x000089009c9f7a11 */ /* 0x000fe400000f149d */
[----:B------:R-:W-:Y:S02]  /*49d0*/  PLOP3.LUT P0, PT, PT, PT, UP0, 0x80, 0x0 ;  /* 0x000000000000781c */ /* 0x000fe40003f0f008 */
[C---:B------:R-:W-:Y:S01]  /*49e0*/  HMMA.16816.F32 R24, R220.reuse, R216, R24 ;  /* 0x000000d8dc18723c */ /* 0x040fe20000001818 */
[----:B------:R1:W-:Y:S04]  /*49f0*/  RED.E.ADD.F32.FTZ.RN.STRONG.GPU [R158.64], R4 ;  /* 0x000000049e00798e */ /* 0x0003e8000c10e790 */
[----:B------:R1:W-:Y:S03]  /*4a00*/  RED.E.ADD.F32.FTZ.RN.STRONG.GPU [R158.64+0x400], R5 ;  /* 0x000400059e00798e */ /* 0x0003e6000c10e790 */
[-C--:B------:R-:W-:Y:S01]  /*4a10*/  HMMA.16816.F32 R28, R220, R218.reuse, R28 ;  /* 0x000000dadc1c723c */ /* 0x080fe2000000181c */
[----:B------:R1:W-:Y:S04]  /*4a20*/  RED.E.ADD.F32.FTZ.RN.STRONG.GPU [R158.64+0x800], R6 ;  /* 0x000800069e00798e */ /* 0x0003e8000c10e790 */
[----:B------:R1:W-:Y:S03]  /*4a30*/  RED.E.ADD.F32.FTZ.RN.STRONG.GPU [R158.64+0xc00], R7 ;  /* 0x000c00079e00798e */ /* 0x0003e6000c10e790 */
[C---:B------:R-:W-:Y:S01]  /*4a40*/  HMMA.16816.F32 R32, R152.reuse, R218, R32 ;  /* 0x000000da9820723c */ /* 0x040fe20000001820 */
[----:B------:R1:W-:Y:S04]  /*4a50*/  RED.E.ADD.F32.FTZ.RN.STRONG.GPU [R158.64+0x1000], R8 ;  /* 0x001000089e00798e */ /* 0x0003e8000c10e790 */
[----:B------:R1:W-:Y:S03]  /*4a60*/  RED.E.ADD.F32.FTZ.RN.STRONG.GPU [R158.64+0x1400], R9 ;  /* 0x001400099e00798e */ /* 0x0003e6000c10e790 */
[-C--:B---3--:R-:W-:Y:S01]  /*4a70*/  HMMA.16816.F32 R132, R152, R160.reuse, R132 ;  /* 0x000000a09884723c */ /* 0x088fe20000001884 */
[----:B------:R1:W-:Y:S04]  /*4a80*/  RED.E.ADD.F32.FTZ.RN.STRONG.GPU [R158.64+0x1800], R10 ;  /* 0x0018000a9e00798e */ /* 0x0003e8000c10e790 */
[----:B------:R1:W-:Y:S03]  /*4a90*/  RED.E.ADD.F32.FTZ.RN.STRONG.GPU [R158.64+0x1c00], R11 ;  /* 0x001c000b9e00798e */ /* 0x0003e6000c10e790 */
[C---:B------:R-:W-:Y:S01]  /*4aa0*/  HMMA.16816.F32 R136, R220.reuse, R160, R136 ;  /* 0x000000a0dc88723c */ /* 0x040fe20000001888 */
[----:B------:R1:W-:Y:S04]  /*4ab0*/  RED.E.ADD.F32.FTZ.RN.STRONG.GPU [R158.64+0x2000], R16 ;  /* 0x002000109e00798e */ /* 0x0003e8000c10e790 */
[----:B------:R1:W-:Y:S03]  /*4ac0*/  RED.E.ADD.F32.FTZ.RN.STRONG.GPU [R158.64+0x2400], R17 ;  /* 0x002400119e00798e */ /* 0x0003e6000c10e790 */
[-C--:B------:R-:W-:Y:S01]  /*4ad0*/  HMMA.16816.F32 R140, R220, R162.reuse, R140 ;  /* 0x000000a2dc8c723c */ /* 0x080fe2000000188c */
[----:B------:R1:W-:Y:S04]  /*4ae0*/  RED.E.ADD.F32.FTZ.RN.STRONG.GPU [R158.64+0x2800], R18 ;  /* 0x002800129e00798e */ /* 0x0003e8000c10e790 */
[----:B------:R1:W-:Y:S03]  /*4af0*/  RED.E.ADD.F32.FTZ.RN.STRONG.GPU [R158.64+0x2c00], R19 ;  /* 0x002c00139e00798e */ /* 0x0003e6000c10e790 */
[----:B------:R-:W-:Y:S01]  /*4b00*/  HMMA.16816.F32 R144, R152, R162, R144 ;  /* 0x000000a29890723c */ /* 0x000fe20000001890 */
        /* <DEDUP_REMOVED lines=37> */
.L_x_24:
[----:B---345:R-:W2:Y:S01]  /*4d60*/  S2R R0, SR_CTAID.Y ;  /* 0x0000000000007919 */ /* 0x038ea20000002600 */
[----:B------:R-:W3:Y:S01]  /*4d70*/  S2UR UR4, SR_CTAID.X ;  /* 0x00000000000479c3 */ /* 0x000ee20000002500 */
[----:B------:R-:W-:Y:S01]  /*4d80*/  MOV R2, c[0x0][0x338] ;  /* 0x0000ce0000027a02 */ /* 0x000fe20000000f00 */
[----:B------:R-:W-:Y:S01]  /*4d90*/  USHF.R.S32.HI UR6, URZ, 0x1f, UR9 ;  /* 0x0000001f3f067899 */ /* 0x000fe20008011409 */
[----:B------:R-:W-:Y:S02]  /*4da0*/  BAR.SYNC.DEFER_BLOCKING 0x1, 0x100 ;  /* 0x0044000000007b1d */ /* 0x000fe40000010000 */
[----:B------:R-:W-:-:S13]  /*4db0*/  ISETP.NE.AND P0, PT, R2, 0x1, PT ;  /* 0x000000010200780c */ /* 0x000fda0003f05270 */
[----:B--2---:R-:W-:Y:S01]  /*4dc0*/  @P0 IMAD.HI.U32 R3, R0, c[0x0][0x33c], RZ ;  /* 0x0000cf0000030a27 */ /* 0x004fe200078e00ff */
[----:B---3--:R-:W-:Y:S01]  /*4dd0*/  UIMAD UR4, UR4, 0x3000, URZ ;  /* 0x00003000040478a4 */ /* 0x008fe2000f8e023f */
[----:B-1----:R-:W-:Y:S02]  /*4de0*/  SHF.R.S32.HI R7, RZ, 0x1f, R0 ;  /* 0x0000001fff077819 */ /* 0x002fe40000011400 */
[----:B------:R-:W-:Y:S01]  /*4df0*/  MOV R6, R0 ;  /* 0x0000000000067202 */ /* 0x000fe20000000f00 */
[----:B------:R-:W-:Y:S01]  /*4e00*/  USHF.R.S32.HI UR7, URZ, 0x1f, UR4 ;  /* 0x0000001f3f077899 */ /* 0x000fe20008011404 */
[----:B------:R-:W-:Y:S02]  /*4e10*/  @P0 SHF.R.U32.HI R3, RZ, c[0x0][0x340], R3 ;  /* 0x0000d000ff030a19 */ /* 0x000fe40000011603 */
[C---:B------:R-:W-:Y:S01]  /*4e20*/  IADD3 R4, P1, R234.reuse, UR4, RZ ;  /* 0x00000004ea047c10 */ /* 0x040fe2000ff3e0ff */
[----:B------:R-:W-:Y:S01]  /*4e30*/  ULDC.64 UR4, c[0x0][0x330] ;  /* 0x0000cc0000047ab9 */ /* 0x000fe20000000a00 */
[----:B------:R-:W-:Y:S01]  /*4e40*/  @P0 SHF.R.S32.HI R2, RZ, 0x1f, R3 ;  /* 0x0000001fff020819 */ /* 0x000fe20000011403 */
[----:B------:R-:W-:Y:S01]  /*4e50*/  UIMAD UR4, UR6, UR4, URZ ;  /* 0x00000004060472a4 */ /* 0x000fe2000f8e023f */
[----:B------:R-:W-:-:S02]  /*4e60*/  LEA.HI.X.SX32 R5, R234, UR7, 0x1, P1 ;  /* 0x00000007ea057c11 */ /* 0x000fc400088f0eff */
[----:B------:R-:W-:Y:S01]  /*4e70*/  @P0 MOV R7, R2 ;  /* 0x0000000200070202 */ /* 0x000fe20000000f00 */
[----:B------:R-:W-:Y:S01]  /*4e80*/  UIMAD UR7, UR9, UR5, UR4 ;  /* 0x00000005090772a4 */ /* 0x000fe2000f8e0204 */
[----:B------:R-:W-:Y:S02]  /*4e90*/  @P0 MOV R6, R3 ;  /* 0x0000000300060202 */ /* 0x000fe40000000f00 */
[----:B------:R-:W-:Y:S01]  /*4ea0*/  MOV R2, UR9 ;  /* 0x0000000900027c02 */ /* 0x000fe20008000f00 */
[C---:B------:R-:W-:Y:S01]  /*4eb0*/  IMAD R9, R7.reuse, c[0x0][0x328], RZ ;  /* 0x0000ca0007097a24 */ /* 0x040fe200078e02ff */
[----:B------:R-:W-:Y:S01]  /*4ec0*/  ULDC.64 UR4, c[0x0][0x308] ;  /* 0x0000c20000047ab9 */ /* 0x000fe20000000a00 */
[----:B------:R-:W-:Y:S01]  /*4ed0*/  IMAD R3, R7, c[0x0][0x300], RZ ;  /* 0x0000c00007037a24 */ /* 0x000fe200078e02ff */
[----:B------:R-:W-:Y:S01]  /*4ee0*/  UIMAD UR4, UR6, UR4, URZ ;  /* 0x00000004060472a4 */ /* 0x000fe2000f8e023f */
[----:B------:R-:W-:-:S03]  /*4ef0*/  IMAD.WIDE.U32 R10, R6, c[0x0][0x328], R4 ;  /* 0x0000ca00060a7a25 */ /* 0x000fc600078e0004 */
[----:B------:R-:W-:Y:S01]  /*4f00*/  UIMAD UR4, UR9, UR5, UR4 ;  /* 0x00000005090472a4 */ /* 0x000fe2000f8e0204 */
[C---:B------:R-:W-:Y:S02]  /*4f10*/  IMAD R0, R6.reuse, c[0x0][0x32c], R9 ;  /* 0x0000cb0006007a24 */ /* 0x040fe400078e0209 */
[----:B------:R-:W-:-:S03]  /*4f20*/  IMAD.WIDE.U32 R4, R6, c[0x0][0x300], R4 ;  /* 0x0000c00006047a25 */ /* 0x000fc600078e0004 */
[----:B------:R-:W-:Y:S01]  /*4f30*/  IADD3 R11, R11, R0, RZ ;  /* 0x000000000b0b7210 */ /* 0x000fe20007ffe0ff */
[----:B------:R-:W-:Y:S01]  /*4f40*/  IMAD R3, R6, c[0x0][0x304], R3 ;  /* 0x0000c10006037a24 */ /* 0x000fe200078e0203 */
[----:B------:R-:W-:-:S04]  /*4f50*/  MOV R0, UR9 ;  /* 0x0000000900007c02 */ /* 0x000fc80008000f00 */
[----:B------:R-:W-:Y:S01]  /*4f60*/  IADD3 R5, R5, R3, RZ ;  /* 0x0000000305057210 */ /* 0x000fe20007ffe0ff */
[----:B------:R-:W-:-:S04]  /*4f70*/  IMAD.WIDE.U32 R2, R2, c[0x0][0x330], R10 ;  /* 0x0000cc0002027a25 */ /* 0x000fc800078e000a */
[----:B------:R-:W-:Y:S01]  /*4f80*/  IMAD.WIDE.U32 R4, R0, c[0x0][0x308], R4 ;  /* 0x0000c20000047a25 */ /* 0x000fe200078e0004 */
[----:B------:R-:W-:Y:S02]  /*4f90*/  IADD3 R3, R3, UR7, RZ ;  /* 0x0000000703037c10 */ /* 0x000fe4000fffe0ff */
[----:B------:R-:W-:Y:S02]  /*4fa0*/  LEA R8, P1, R2, c[0x0][0x310], 0x2 ;  /* 0x0000c40002087a11 */ /* 0x000fe400078210ff */
[----:B------:R-:W-:Y:S02]  /*4fb0*/  LEA R6, P0, R4, c[0x0][0x2e8], 0x2 ;  /* 0x0000ba0004067a11 */ /* 0x000fe400078010ff */
[----:B------:R-:W-:Y:S01]  /*4fc0*/  LEA.HI.X R9, R2, c[0x0][0x314], R3, 0x2, P1 ;  /* 0x0000c50002097a11 */ /* 0x000fe200008f1403 */
[----:B------:R-:W-:Y:S01]  /*4fd0*/  FMUL.FTZ R3, R84, c[0x0][0x298] ;  /* 0x0000a60054037a20 */ /* 0x000fe20000410000 */
[----:B------:R-:W-:-:S03]  /*4fe0*/  IADD3 R0, R5, UR4, RZ ;  /* 0x0000000405007c10 */ /* 0x000fc6000fffe0ff */
[----:B------:R-:W-:Y:S01]  /*4ff0*/  RED.E.ADD.F32.FTZ.RN.STRONG.GPU [R8.64], R36 ;  /* 0x000000240800798e */ /* 0x000fe2000c10e790 */
[----:B------:R-:W-:-:S03]  /*5000*/  LEA.HI.X R7, R4, c[0x0][0x2ec], R0, 0x2, P0 ;  /* 0x0000bb0004077a11 */ /* 0x000fc600000f1400 */
[----:B------:R-:W-:Y:S04]  /*5010*/  RED.E.ADD.F32.FTZ.RN.STRONG.GPU [R8.64+0x400], R37 ;  /* 0x000400250800798e */ /* 0x000fe8000c10e790 */
        /* <DEDUP_REMOVED lines=38> */
[----:B------:R-:W-:Y:S01]  /*5280*/  RED.E.ADD.F32.FTZ.RN.STRONG.GPU [R8.64+0xa000], R80 ;  /* 0x00a000500800798e */ /* 0x000fe2000c10e790 */
[----:B------:R-:W-:-:S03]  /*5290*/  FMUL.FTZ R85, R85, c[0x0][0x298] ;  /* 0x0000a60055557a20 */ /* 0x000fc60000410000 */
        /* <DEDUP_REMOVED lines=12> */
[----:B------:R1:W-:Y:S01]  /*5360*/  RED.E.ADD.F32.FTZ.RN.STRONG.GPU [R8.64+0xbc00], R79 ;  /* 0x00bc004f0800798e */ /* 0x0003e2000c10e790 */
[----:B------:R-:W-:-:S03]  /*5370*/  FMUL.FTZ R15, R96, c[0x0][0x298] ;  /* 0x0000a600600f7a20 */ /* 0x000fc60000410000 */
[----:B------:R-:W-:Y:S01]  /*5380*/  RED.E.ADD.F32.FTZ.RN.STRONG.GPU [R6.64], R3 ;  /* 0x000000030600798e */ /* 0x000fe2000c10e790 */
[----:B------:R-:W-:-:S03]  /*5390*/  FMUL.FTZ R97, R97, c[0x0][0x298] ;  /* 0x0000a60061617a20 */ /* 0x000fc60000410000 */
[----:B------:R-:W-:Y:S01]  /*53a0*/  RED.E.ADD.F32.FTZ.RN.STRONG.GPU [R6.64+0x400], R85 ;  /* 0x000400550600798e */ /* 0x000fe2000c10e790 */
[----:B------:R-:W-:-:S03]  /*53b0*/  FMUL.FTZ R17, R98, c[0x0][0x298] ;  /* 0x0000a60062117a20 */ /* 0x000fc60000410000 */
[----:B------:R-:W-:Y:S01]  /*53c0*/  RED.E.ADD.F32.FTZ.RN.STRONG.GPU [R6.64+0x800], R5 ;  /* 0x000800050600798e */ /* 0x000fe2000c10e790 */
[----:B------:R-:W-:-:S03]  /*53d0*/  FMUL.FTZ R99, R99, c[0x0][0x298] ;  /* 0x0000a60063637a20 */ /* 0x000fc60000410000 */
[----:B------:R-:W-:Y:S04]  /*53e0*/  RED.E.ADD.F32.FTZ.RN.STRONG.GPU [R6.64+0xc00], R87 ;  /* 0x000c00570600798e */ /* 0x000fe8000c10e790 */
[----:B------:R-:W-:Y:S01]  /*53f0*/  RED.E.ADD.F32.FTZ.RN.STRONG.GPU [R6.64+0x1000], R11 ;  /* 0x0010000b0600798e */ /* 0x000fe2000c10e790 */
[----:B------:R-:W-:-:S03]  /*5400*/  FMUL.FTZ R93, R93, c[0x0][0x298] ;  /* 0x0000a6005d5d7a20 */ /* 0x000fc60000410000 */
[----:B------:R-:W-:Y:S01]  /*5410*/  RED.E.ADD.F32.FTZ.RN.STRONG.GPU [R6.64+0x1400], R89 ;  /* 0x001400590600798e */ /* 0x000fe2000c10e790 */
[----:B------:R-:W-:Y:S02]  /*5420*/  FMUL.FTZ R19, R94, c[0x0][0x298] ;  /* 0x0000a6005e137a20 */ /* 0x000fe40000410000 */
[----:B-1----:R-:W-:Y:S01]  /*5430*/  FMUL.FTZ R9, R92, c[0x0][0x298] ;  /* 0x0000a6005c097a20 */ /* 0x002fe20000410000 */
        /* <DEDUP_REMOVED lines=75> */
[----:B------:R-:W-:Y:S05]  /*58f0*/  EXIT ;  /* 0x000000000000794d */ /* 0x000fea0003800000 */
.L_x_28:
        /* <DEDUP_REMOVED lines=16> */
.L_x_1373:


//--------------------- .text._ZN7cutlass13device_kernelIN5flash19enable_sm80_to_sm89INS1_16FlashAttnBwdSm80INS1_25CollectiveMainloopBwdSm80ILi1ELi1EN4cute5tupleIJNS5_1CILi64EEES8_NS7_ILi192EEEEEENS_6half_tEfNS_4arch4Sm80ELb0ELb0ELb1ELb0ELb1ELb0ELb0ELb0ELi2ELi2ELi2ELi2ELb1EEENS1_24CollectiveEpilogueBwdGQAISA_fSD_Li256ELb0ELb1EEENS1_19SingleTileSchedulerILb0ELb0ELb0ELi64EEEEEEEEEvNT_6ParamsE --------------------------
	.section	.text._ZN7cutlass13device_kernelIN5flash19enable_sm80_to_sm89INS1_16FlashAttnBwdSm80INS1_25CollectiveMainloopBwdSm80ILi1ELi1EN4cute5tupleIJNS5_1CILi64EEES8_NS7_ILi192EEEEEENS_6half_tEfNS_4arch4Sm80ELb0ELb0ELb1ELb0ELb1ELb0ELb0ELb0ELi2ELi2ELi2ELi2ELb1EEENS1_24CollectiveEpilogueBwdGQAISA_fSD_Li256ELb0ELb1EEENS1_19SingleTileSchedulerILb0ELb0ELb0ELi64EEEEEEEEEvNT_6ParamsE,"ax",@progbits
	.sectioninfo	@"SHI_REGISTERS=255"
	.align	128
.text._ZN7cutlass13device_kernelIN5flash19enable_sm80_to_sm89INS1_16FlashAttnBwdSm80INS1_25CollectiveMainloopBwdSm80ILi1ELi1EN4cute5tupleIJNS5_1CILi64EEES8_NS7_ILi192EEEEEENS_6half_tEfNS_4arch4Sm80ELb0ELb0ELb1ELb0ELb1ELb0ELb0ELb0ELi2ELi2ELi2ELi2ELb1EEENS1_24CollectiveEpilogueBwdGQAISA_fSD_Li256ELb0ELb1EEENS1_19SingleTileSchedulerILb0ELb0ELb0ELi64EEEEEEEEEvNT_6ParamsE:
        .type           _ZN7cutlass13device_kernelIN5flash19enable_sm80_to_sm89INS1_16FlashAttnBwdSm80INS1_25CollectiveMainloopBwdSm80ILi1ELi1EN4cute5tupleIJNS5_1CILi64EEES8_NS7_ILi192EEEEEENS_6half_tEfNS_4arch4Sm80ELb0ELb0ELb1ELb0ELb1ELb0ELb0ELb0ELi2ELi2ELi2ELi2ELb1EEENS1_24CollectiveEpilogueBwdGQAISA_fSD_Li256ELb0ELb1EEENS1_19SingleTileSchedulerILb0ELb0ELb0ELi64EEEEEEEEEvNT_6ParamsE,@function
        .size           _ZN7cutlass13device_kernelIN5flash19enable_sm80_to_sm89INS1_16FlashAttnBwdSm80INS1_25CollectiveMainloopBwdSm80ILi1ELi1EN4cute5tupleIJNS5_1CILi64EEES8_NS7_ILi192EEEEEENS_6half_tEfNS_4arch4Sm80ELb0ELb0ELb1ELb0ELb1ELb0ELb0ELb0ELi2ELi2ELi2ELi2ELb1EEENS1_24CollectiveEpilogueBwdGQAISA_fSD_Li256ELb0ELb1EEENS1_19SingleTileSchedulerILb0ELb0ELb0ELi64EEEEEEEEEvNT_6ParamsE,(.L_x_1374 - _ZN7cutlass13device_kernelIN5flash19enable_sm80_to_sm89INS1_16FlashAttnBwdSm80INS1_25CollectiveMainloopBwdSm80ILi1ELi1EN4cute5tupleIJNS5_1CILi64EEES8_NS7_ILi192EEEEEENS_6half_tEfNS_4arch4Sm80ELb0ELb0ELb1ELb0ELb1ELb0ELb0ELb0ELi2ELi2ELi2ELi2ELb1EEENS1_24CollectiveEpilogueBwdGQAISA_fSD_Li256ELb0ELb1EEENS1_19SingleTileSchedulerILb0ELb0ELb0ELi64EEEEEEEEEvNT_6ParamsE)
        .other          _ZN7cutlass13device_kernelIN5flash19enable_sm80_to_sm89INS1_16FlashAttnBwdSm80INS1_25CollectiveMainloopBwdSm80ILi1ELi1EN4cute5tupleIJNS5_1CILi64EEES8_NS7_ILi192EEEEEENS_6half_tEfNS_4arch4Sm80ELb0ELb0ELb1ELb0ELb1ELb0ELb0ELb0ELi2ELi2ELi2ELi2ELb1EEENS1_24CollectiveEpilogueBwdGQAISA_fSD_Li256ELb0ELb1EEENS1_19SingleTileSchedulerILb0ELb0ELb0ELi64EEEEEEEEEvNT_6ParamsE,@"STO_CUDA_ENTRY STV_DEFAULT"
_ZN7cutlass13device_kernelIN5flash19enable_sm80_to_sm89INS1_16FlashAttnBwdSm80INS1_25CollectiveMainloopBwdSm80ILi1ELi1EN4cute5tupleIJNS5_1CILi64EEES8_NS7_ILi192EEEEEENS_6half_tEfNS_4arch4Sm80ELb0ELb0ELb1ELb0ELb1ELb0ELb0ELb0ELi2ELi2ELi2ELi2ELb1EEENS1_24CollectiveEpilogueBwdGQAISA_fSD_Li256ELb0ELb1EEENS1_19SingleTileSchedulerILb0ELb0ELb0ELi64EEEEEEEEEvNT_6ParamsE:
[----:B------:R-:W-:Y:S02]  /*0000*/  MOV R1, c[0x0][0x28] ;  /* 0x00000a0000017a02 */ /* 0x000fe40000000f00 */
[----:B------:R-:W1:Y:S02]  /*0010*/  S2UR UR18, SR_CTAID.Z ;  /* 0x00000000001279c3 */ /* 0x000e640000002700 */
[----:B-1----:R-:W-:-:S13]  /*0020*/  ISETP.LE.AND P0, PT, RZ, UR18, PT ;  /* 0x00000012ff007c0c */ /* 0x002fda000bf03270 */
[----:B------:R-:W-:Y:S05]  /*0030*/  @!P0 EXIT ;  /* 0x000000000000894d */ /* 0x000fea0003800000 */
[----:B------:R-:W1:Y:S01]  /*0040*/  S2R R234, SR_TID.X ;  /* 0x0000000000ea7919 */ /* 0x000e620000002100 */
[----:B------:R-:W-:Y:S01]  /*0050*/  IMAD.MOV.U32 R0, RZ, RZ, c[0x0][0x248] ;  /* 0x00009200ff007624 */ /* 0x000fe200078e00ff */
[----:B------:R-:W-:Y:S01]  /*0060*/  USHF.R.S32.HI UR9, URZ, 0x1f, UR18 ;  /* 0x0000001f3f097899 */ /* 0x000fe20008011412 */
[----:B------:R-:W-:Y:S01]  /*0070*/  LOP3.LUT R233, R233, 0xfffffff7, RZ, 0xc0, !PT ;  /* 0xfffffff7e9e97812 */ /* 0x000fe200078ec0ff */
[----:B------:R-:W2:Y:S01]  /*0080*/  S2R R9, SR_CTAID.Y ;  /* 0x0000000000097919 */ /* 0x000ea20000002600 */
[----:B------:R-:W-:Y:S01]  /*0090*/  ULDC.64 UR4, c[0x0][0x1e8] ;  /* 0x00007a0000047ab9 */ /* 0x000fe20000000a00 */
[----:B------:R-:W-:Y:S01]  /*00a0*/  ISETP.NE.AND P0, PT, R0, 0x1, PT ;  /* 0x000000010000780c */ /* 0x000fe20003f05270 */
[----:B------:R-:W-:Y:S01]  /*00b0*/  UIMAD UR4, UR9, UR4, URZ ;  /* 0x00000004090472a4 */ /* 0x000fe2000f8e023f */
[----:B------:R-:W3:Y:S01]  /*00c0*/  S2R R248, SR_CTAID.Z ;  /* 0x0000000000f87919 */ /* 0x000ee20000002700 */
[----:B------:R-:W-:Y:S01]  /*00d0*/  ULDC.64 UR16, c[0x0][0x118] ;  /* 0x0000460000107ab9 */ /* 0x000fe20000000a00 */
[----:B------:R-:W-:Y:S01]  /*00e0*/  CS2R R126, SRZ ;  /* 0x00000000007e7805 */ /* 0x000fe2000001ff00 */
[----:B------:R-:W-:Y:S01]  /*00f0*/  UIMAD UR6, UR18, UR5, UR4 ;  /* 0x00000005120672a4 */ /* 0x000fe2000f8e0204 */
[----:B------:R-:W4:Y:S01]  /*0100*/  S2R R2, SR_CTAID.X ;  /* 0x0000000000027919 */ /* 0x000f220000002500 */
        /* <DEDUP_REMOVED lines=12> */
[C---:B------:R-:W-:Y:S01]  /*01d0*/  IMAD.SHL.U32 R246, R234.reuse, 0x4, RZ ;  /* 0x00000004eaf67824 */ /* 0x040fe200078e00ff */
        /* <DEDUP_REMOVED lines=9> */
[----:B------:R-:W-:Y:S01]  /*0270*/  CS2R R108, SRZ ;  /* 0x00000000006c7805 */ /* 0x000fe2000001ff00 */
        /* <DEDUP_REMOVED lines=8> */
[----:B------:R-:W-:Y:S01]  /*0300*/  LEA.HI R12, R13, R234, RZ, 0x4 ;  /* 0x000000ea0d0c7211 */ /* 0x000fe200078f20ff */
[----:B------:R-:W-:Y:S01]  /*0310*/  IMAD R0, R0, c[0x0][0x1b0], RZ ;  /* 0x00006c0000007a24 */ /* 0x000fe200078e02ff */
[----:B------:R-:W-:Y:S01]  /*0320*/  SHF.R.S32.HI R23, RZ, 0x1f, R22 ;  /* 0x0000001fff177819 */ /* 0x000fe20000011416 */
[C---:B------:R-:W-:Y:S01]  /*0330*/  IMAD R4, R5.reuse, c[0x0][0x1e4], R4 ;  /* 0x0000790005047a24 */ /* 0x040fe200078e0204 */
[----:B------:R-:W-:Y:S01]  /*0340*/  ISETP.GE.AND P2, PT, R22, c[0x0][0x1cc], PT ;  /* 0x0000730016007a0c */ /* 0x000fe20003f46270 */
[C---:B------:R-:W-:Y:S01]  /*0350*/  IMAD R0, R5.reuse, c[0x0][0x1b4], R0 ;  /* 0x00006d0005007a24 */ /* 0x040fe200078e0200 */
[----:B------:R-:W-:Y:S01]  /*0360*/  CS2R R112, SRZ ;  /* 0x0000000000707805 */ /* 0x000fe2000001ff00 */
[----:B------:R-:W-:Y:S01]  /*0370*/  IMAD.WIDE.U32 R10, R5, c[0x0][0x1e0], R22 ;  /* 0x00007800050a7a25 */ /* 0x000fe200078e0016 */
[----:B------:R-:W-:Y:S01]  /*0380*/  CS2R R106, SRZ ;  /* 0x00000000006a7805 */ /* 0x000fe2000001ff00 */
[----:B------:R-:W-:Y:S01]  /*0390*/  CS2R R104, SRZ ;  /* 0x0000000000687805 */ /* 0x000fe2000001ff00 */
[----:B------:R-:W-:Y:S01]  /*03a0*/  CS2R R102, SRZ ;  /* 0x0000000000667805 */ /* 0x000fe2000001ff00 */
[----:B------:R-:W-:Y:S01]  /*03b0*/  IMAD.IADD R11, R11, 0x1, R4 ;  /* 0x000000010b0b7824 */ /* 0x000fe200078e0204 */
[----:B------:R-:W-:Y:S01]  /*03c0*/  CS2R R100, SRZ ;  /* 0x0000000000647805 */ /* 0x000fe2000001ff00 */
[----:B------:R-:W-:Y:S01]  /*03d0*/  IMAD.WIDE.U32 R16, R5, c[0x0][0x1b0], R22 ;  /* 0x00006c0005107a25 */ /* 0x000fe200078e0016 */
[----:B------:R-:W-:Y:S01]  /*03e0*/  CS2R R94, SRZ ;  /* 0x00000000005e7805 */ /* 0x000fe2000001ff00 */
[----:B------:R-:W-:Y:S01]  /*03f0*/  CS2R R92, SRZ ;  /* 0x00000000005c7805 */ /* 0x000fe2000001ff00 */
[----:B------:R-:W-:Y:S01]  /*0400*/  CS2R R98, SRZ ;  /* 0x0000000000627805 */ /* 0x000fe2000001ff00 */
[----:B---3--:R-:W-:Y:S01]  /*0410*/  IMAD.WIDE.U32 R10, R248, c[0x0][0x1e8], R10 ;  /* 0x00007a00f80a7a25 */ /* 0x008fe200078e000a */
[----:B------:R-:W-:Y:S01]  /*0420*/  CS2R R96, SRZ ;  /* 0x0000000000607805 */ /* 0x000fe2000001ff00 */
[----:B------:R-:W-:Y:S01]  /*0430*/  CS2R R90, SRZ ;  /* 0x00000000005a7805 */ /* 0x000fe2000001ff00 */
[----:B------:R-:W-:Y:S01]  /*0440*/  CS2R R88, SRZ ;  /* 0x0000000000587805 */ /* 0x000fe2000001ff00 */
[----:B----4-:R-:W-:Y:S01]  /*0450*/  IMAD.WIDE R14, R2, 0x40, R244 ;  /* 0x00000040020e7825 */ /* 0x010fe200078e02f4 */
[----:B------:R-:W-:Y:S01]  /*0460*/  IADD3 R11, R11, UR6, RZ ;  /* 0x000000060b0b7c10 */ /* 0x000fe2000fffe0ff */
[----:B------:R-:W-:Y:S01]  /*0470*/  CS2R R86, SRZ ;  /* 0x0000000000567805 */ /* 0x000fe2000001ff00 */
[----:B------:R-:W-:Y:S01]  /*0480*/  CS2R R84, SRZ ;  /* 0x0000000000547805 */ /* 0x000fe2000001ff00 */
[----:B------:R-:W-:Y:S01]  /*0490*/  IMAD.IADD R17, R17, 0x1, R0 ;  /* 0x0000000111117824 */ /* 0x000fe200078e0200 */
[----:B------:R-:W-:Y:S01]  /*04a0*/  CS2R R78, SRZ ;  /* 0x00000000004e7805 */ /* 0x000fe2000001ff00 */
[----:B------:R-:W-:Y:S01]  /*04b0*/  IMAD R5, R15, c[0x0][0x1d8], RZ ;  /* 0x000076000f057a24 */ /* 0x000fe200078e02ff */
[----:B------:R-:W-:Y:S01]  /*04c0*/  CS2R R76, SRZ ;  /* 0x00000000004c7805 */ /* 0x000fe2000001ff00 */
[----:B------:R-:W-:Y:S01]  /*04d0*/  IMAD.WIDE.U32 R16, R248, c[0x0][0x1b8], R16 ;  /* 0x00006e00f8107a25 */ /* 0x000fe200078e0010 */
[----:B------:R-:W-:Y:S01]  /*04e0*/  CS2R R82, SRZ ;  /* 0x0000000000527805 */ /* 0x000fe2000001ff00 */
[----:B------:R-:W-:Y:S01]  /*04f0*/  CS2R R80, SRZ ;  /* 0x0000000000507805 */ /* 0x000fe2000001ff00 */
[----:B------:R-:W-:Y:S01]  /*0500*/  CS2R R74, SRZ ;  /* 0x00000000004a7805 */ /* 0x000fe2000001ff00 */
[C---:B------:R-:W-:Y:S01]  /*0510*/  IMAD R4, R14.reuse, c[0x0][0x1dc], R5 ;  /* 0x000077000e047a24 */ /* 0x040fe200078e0205 */
[----:B------:R-:W-:Y:S01]  /*0520*/  IADD3 R17, R17, UR4, RZ ;  /* 0x0000000411117c10 */ /* 0x000fe2000fffe0ff */
[----:B------:R-:W-:Y:S01]  /*0530*/  IMAD.WIDE.U32 R10, R14, c[0x0][0x1d8], R10 ;  /* 0x000076000e0a7a25 */ /* 0x000fe200078e000a */
[----:B------:R-:W-:Y:S01]  /*0540*/  ULDC.64 UR4, c[0x0][0x278] ;  /* 0x00009e0000047ab9 */ /* 0x000fe20000000a00 */
[----:B------:R-:W-:Y:S01]  /*0550*/  CS2R R72, SRZ ;  /* 0x0000000000487805 */ /* 0x000fe2000001ff00 */
[----:B------:R-:W-:Y:S01]  /*0560*/  UIMAD.WIDE.U32 UR12, UR18, UR4, URZ ;  /* 0x00000004120c72a5 */ /* 0x000fe2000f8e003f */
[----:B------:R-:W-:Y:S01]  /*0570*/  IMAD R0, R15, c[0x0][0x1a8], RZ ;  /* 0x00006a000f007a24 */ /* 0x000fe200078e02ff */
[C---:B------:R-:W-:Y:S01]  /*0580*/  LEA R28, P0, R10.reuse, c[0x0][0x1c0], 0x1 ;  /* 0x000070000a1c7a11 */ /* 0x040fe200078008ff */
[----:B------:R-:W-:Y:S01]  /*0590*/  IMAD.IADD R4, R11, 0x1, R4 ;  /* 0x000000010b047824 */ /* 0x000fe200078e0204 */
[----:B------:R-:W-:Y:S01]  /*05a0*/  UIMAD UR4, UR9, UR4, URZ ;  /* 0x00000004090472a4 */ /* 0x000fe2000f8e023f */
[----:B------:R-:W-:Y:S01]  /*05b0*/  IMAD.MOV.U32 R15, RZ, RZ, c[0x0][0x1d8] ;  /* 0x00007600ff0f7624 */ /* 0x000fe200078e00ff */
[----:B------:R-:W-:Y:S01]  /*05c0*/  CS2R R70, SRZ ;  /* 0x0000000000467805 */ /* 0x000fe2000001ff00 */
[----:B------:R-:W-:Y:S01]  /*05d0*/  IMAD.MOV.U32 R5, RZ, RZ, c[0x0][0x1dc] ;  /* 0x00007700ff057624 */ /* 0x000fe200078e00ff */
[----:B------:R-:W-:Y:S01]  /*05e0*/  LEA.HI.X R29, R10, c[0x0][0x1c4], R4, 0x1, P0 ;  /* 0x000071000a1d7a11 */ /* 0x000fe200000f0c04 */
[C---:B------:R-:W-:Y:S01]  /*05f0*/  IMAD R0, R14.reuse, c[0x0][0x1ac], R0 ;  /* 0x00006b000e007a24 */ /* 0x040fe200078e0200 */
[----:B------:R-:W-:Y:S01]  /*0600*/  LEA R24, P1, R15, R28, 0x6 ;  /* 0x0000001c0f187211 */ /* 0x000fe200078230ff */
[----:B------:R-:W-:Y:S01]  /*0610*/  IMAD.WIDE.U32 R16, R14, c[0x0][0x1a8], R16 ;  /* 0x00006a000e107a25 */ /* 0x000fe200078e0010 */
[----:B------:R-:W-:Y:S01]  /*0620*/  LEA.HI R4, R13, R234, RZ, 0x6 ;  /* 0x000000ea0d047211 */ /* 0x000fe200078f30ff */
[----:B------:R-:W-:Y:S01]  /*0630*/  UIMAD UR4, UR18, UR5, UR4 ;  /* 0x00000005120472a4 */ /* 0x000fe2000f8e0204 */
[----:B------:R-:W-:Y:S01]  /*0640*/  LEA.HI.X R25, R15, R29, R5, 0x6, P1 ;  /* 0x0000001d0f197211 */ /* 0x000fe200008f3405 */
[----:B------:R-:W-:Y:S01]  /*0650*/  IMAD.IADD R0, R17, 0x1, R0 ;  /* 0x0000000111007824 */ /* 0x000fe200078e0200 */
[C---:B------:R-:W-:Y:S01]  /*0660*/  LEA R26, P0, R16.reuse, c[0x0][0x190], 0x1 ;  /* 0x00006400101a7a11 */ /* 0x040fe200078008ff */
[----:B------:R-:W-:Y:S01]  /*0670*/  IMAD.MOV.U32 R15, RZ, RZ, c[0x0][0x1a8] ;  /* 0x00006a00ff0f7624 */ /* 0x000fe200078e00ff */
[----:B------:R-:W-:Y:S01]  /*0680*/  SHF.R.S32.HI R4, RZ, 0x6, R4 ;  /* 0x00000006ff047819 */ /* 0x000fe20000011404 */
[----:B------:R-:W-:Y:S01]  /*0690*/  IMAD.MOV.U32 R5, RZ, RZ, c[0x0][0x1ac] ;  /* 0x00006b00ff057624 */ /* 0x000fe200078e00ff */
[----:B------:R-:W-:Y:S01]  /*06a0*/  LEA.HI.X R27, R16, c[0x0][0x194], R0, 0x1, P0 ;  /* 0x00006500101b7a11 */ /* 0x000fe200000f0c00 */
[----:B------:R-:W-:Y:S01]  /*06b0*/  IMAD.MOV.U32 R11, RZ, RZ, -0x40 ;  /* 0xffffffc0ff0b7424 */ /* 0x000fe200078e00ff */
[C---:B------:R-:W-:Y:S01]  /*06c0*/  LEA R20, P0, R15.reuse, R26, 0x6 ;  /* 0x0000001a0f147211 */ /* 0x040fe200078030ff */
[----:B------:R-:W-:Y:S01]  /*06d0*/  IMAD R0, R8, c[0x0][0x270], RZ ;  /* 0x00009c0008007a24 */ /* 0x000fe200078e02ff */
[----:B------:R-:W-:Y:S01]  /*06e0*/  IADD3 R16, R22, 0x40, RZ ;  /* 0x0000004016107810 */ /* 0x000fe20007ffe0ff */
[----:B------:R-:W-:Y:S01]  /*06f0*/  IMAD R11, R2, R11, c[0x0][0x198] ;  /* 0x00006600020b7624 */ /* 0x000fe200078e020b */
[----:B------:R-:W-:Y:S01]  /*0700*/  LEA.HI.X R21, R15, R27, R5, 0x6, P0 ;  /* 0x0000001b0f157211 */ /* 0x000fe200000f3405 */
[----:B------:R-:W-:Y:S01]  /*0710*/  IMAD.SHL.U32 R5, R244, 0x40, RZ ;  /* 0x00000040f4057824 */ /* 0x000fe200078e00ff */
[----:B------:R-:W-:Y:S01]  /*0720*/  IADD3 R15, R22, 0x80, RZ ;  /* 0x00000080160f7810 */ /* 0x000fe20007ffe0ff */
[----:B------:R-:W-:Y:S01]  /*0730*/  IMAD.IADD R6, R11, 0x1, -R244 ;  /* 0x000000010b067824 */ /* 0x000fe200078e0af4 */
[----:B------:R-:W-:Y:S01]  /*0740*/  UIADD3 UR6, UR13, UR4, URZ ;  /* 0x000000040d067290 */ /* 0x000fe2000fffe03f */
[----:B------:R-:W-:Y:S01]  /*0750*/  IMAD R17, R9, c[0x0][0x274], R0 ;  /* 0x00009d0009117a24 */ /* 0x000fe200078e0200 */
[----:B------:R-:W-:Y:S01]  /*0760*/  LOP3.LUT R5, R5, 0x1c0, RZ, 0xc0, !PT ;  /* 0x000001c005057812 */ /* 0x000fe200078ec0ff */
[----:B------:R-:W-:Y:S01]  /*0770*/  IMAD.SHL.U32 R0, R4, 0x200, RZ ;  /* 0x0000020004007824 */ /* 0x000fe200078e00ff */
[C---:B------:R-:W-:Y:S01]  /*0780*/  ISETP.LT.OR P6, PT, R6.reuse, 0x1, P2 ;  /* 0x000000010600780c */ /* 0x040fe200017c1670 */
[----:B------:R-:W-:Y:S01]  /*0790*/  IMAD.WIDE.U32 R18, R9, c[0x0][0x270], R246 ;  /* 0x00009c0009127a25 */ /* 0x000fe200078e00f6 */
[----:B------:R-:W-:Y:S01]  /*07a0*/  LOP3.LUT R232, R5, 0x38, R22, 0xf8, !PT ;  /* 0x0000003805e87812 */ /* 0x000fe200078ef816 */
[----:B------:R-:W-:Y:S01]  /*07b0*/  ULDC.64 UR4, c[0x0][0x188] ;  /* 0x0000620000047ab9 */ /* 0x000fe20000000a00 */
[----:B------:R-:W-:Y:S01]  /*07c0*/  SHF.R.U32.HI R5, RZ, 0x3, R5 ;  /* 0x00000003ff057819 */ /* 0x000fe20000011605 */
[----:B------:R-:W-:Y:S01]  /*07d0*/  IMAD.SHL.U32 R10, R3, 0x40, RZ ;  /* 0x00000040030a7824 */ /* 0x000fe200078e00ff */
[----:B------:R-:W-:Y:S01]  /*07e0*/  ISETP.LT.OR P2, PT, R6, 0x21, P2 ;  /* 0x000000210600780c */ /* 0x000fe20001741670 */
[----:B------:R-:W-:Y:S01]  /*07f0*/  UIMAD UR4, UR9, UR4, URZ ;  /* 0x00000004090472a4 */ /* 0x000fe2000f8e023f */
[----:B------:R-:W-:Y:S01]  /*0800*/  LOP3.LUT R232, R0, R232, R5, 0xf6, !PT ;  /* 0x000000e800e87212 */ /* 0x000fe200078ef605 */
[----:B------:R-:W-:Y:S01]  /*0810*/  CS2R R68, SRZ ;  /* 0x0000000000447805 */ /* 0x000fe2000001ff00 */
[----:B------:R-:W-:Y:S01]  /*0820*/  ISETP.GE.AND P1, PT, R16, c[0x0][0x1cc], PT ;  /* 0x0000730010007a0c */ /* 0x000fe20003f26270 */
[----:B------:R-:W-:Y:S01]  /*0830*/  UIMAD UR8, UR18, UR5, UR4 ;  /* 0x00000005120872a4 */ /* 0x000fe2000f8e0204 */
[----:B------:R-:W-:Y:S01]  /*0840*/  ISETP.GE.AND P0, PT, R15, c[0x0][0x1cc], PT ;  /* 0x000073000f007a0c */ /* 0x000fe20003f06270 */
[----:B------:R-:W-:Y:S01]  /*0850*/  IMAD.SHL.U32 R232, R232, 0x2, RZ ;  /* 0x00000002e8e87824 */ /* 0x000fe200078e00ff */
[----:B------:R-:W-:Y:S01]  /*0860*/  IADD3 R18, P3, R18, UR12, RZ ;  /* 0x0000000c12127c10 */ /* 0x000fe2000ff7e0ff */
[----:B------:R-:W-:Y:S01]  /*0870*/  ULDC.64 UR4, c[0x0][0x178] ;  /* 0x00005e0000047ab9 */ /* 0x000fe20000000a00 */
[----:B------:R-:W-:Y:S01]  /*0880*/  P2R R2, PR, RZ, 0x4 ;  /* 0x00000004ff027803 */ /* 0x000fe20000000000 */
[----:B------:R-:W-:Y:S01]  /*0890*/  USHF.L.U64.HI UR7, UR4, UR19, UR5 ;  /* 0x0000001304077299 */ /* 0x000fe20008010205 */
[C---:B------:R-:W-:Y:S01]  /*08a0*/  ISETP.LT.OR P5, PT, R6.reuse, 0x1, P1 ;  /* 0x000000010600780c */ /* 0x040fe20000fa1670 */
[----:B------:R1:W-:Y:S01]  /*08b0*/  LDGSTS.E.BYPASS.LTC128B.128 [R232+0x6080], [R28.64], !P6 ;  /* 0x060800001ce87fae */ /* 0x0003e2000f101d50 */
[----:B------:R-:W-:Y:S01]  /*08c0*/  ISETP.LT.OR P4, PT, R6, 0x1, P0 ;  /* 0x000000010600780c */ /* 0x000fe20000781670 */
[----:B------:R-:W-:Y:S01]  /*08d0*/  CS2R R62, SRZ ;  /* 0x00000000003e7805 */ /* 0x000fe2000001ff00 */
[----:B------:R-:W-:Y:S01]  /*08e0*/  IADD3.X R17, R19, UR6, R17, P3, !PT ;  /* 0x0000000613117c10 */ /* 0x000fe20009ffe411 */
[----:B------:R-:W-:Y:S01]  /*08f0*/  IMAD R19, R245, c[0x0][0x178], RZ ;  /* 0x00005e00f5137a24 */ /* 0x000fe200078e02ff */
[----:B------:R-:W-:Y:S01]  /*0900*/  ISETP.NE.AND P6, PT, R2, RZ, PT ;  /* 0x000000ff0200720c */ /* 0x000fe20003fc5270 */
[----:B------:R-:W-:Y:S01]  /*0910*/  CS2R R60, SRZ ;  /* 0x00000000003c7805 */ /* 0x000fe2000001ff00 */
[----:B------:R-:W-:Y:S01]  /*0920*/  ISETP.LT.OR P3, PT, R6, 0x21, P1 ;  /* 0x000000210600780c */ /* 0x000fe20000f61670 */
[----:B------:R-:W-:Y:S01]  /*0930*/  IMAD R2, R244, c[0x0][0x17c], R19 ;  /* 0x00005f00f4027a24 */ /* 0x000fe200078e0213 */
[----:B------:R-:W-:Y:S01]  /*0940*/  ISETP.GE.AND P2, PT, R22, c[0x0][0x19c], PT ;  /* 0x0000670016007a0c */ /* 0x000fe20003f46270 */
[----:B------:R-:W-:Y:S01]  /*0950*/  CS2R R66, SRZ ;  /* 0x0000000000427805 */ /* 0x000fe2000001ff00 */
[----:B------:R-:W-:Y:S01]  /*0960*/  ISETP.GE.AND P1, PT, R16, c[0x0][0x19c], PT ;  /* 0x0000670010007a0c */ /* 0x000fe20003f26270 */
[----:B------:R1:W-:Y:S01]  /*0970*/  LDGSTS.E.BYPASS.LTC128B.128 [R232+0x8080], [R28.64+0x80], !P5 ;  /* 0x080800801ce87fae */ /* 0x0003e2000e901d50 */
[C---:B------:R-:W-:Y:S01]  /*0980*/  ISETP.LT.OR P0, PT, R6.reuse, 0x21, P0 ;  /* 0x000000210600780c */ /* 0x040fe20000701670 */
[----:B------:R-:W-:Y:S01]  /*0990*/  CS2R R64, SRZ ;  /* 0x0000000000407805 */ /* 0x000fe2000001ff00 */
[C---:B------:R-:W-:Y:S01]  /*09a0*/  ISETP.LT.OR P5, PT, R6.reuse, 0x1, P2 ;  /* 0x000000010600780c */ /* 0x040fe200017a1670 */
[----:B------:R1:W-:Y:S01]  /*09b0*/  LDGSTS.E.BYPASS.LTC128B.128 [R232+0xa080], [R28.64+0x100], !P4 ;  /* 0x0a0801001ce87fae */ /* 0x0003e2000e101d50 */
[----:B------:R-:W-:Y:S01]  /*09c0*/  ISETP.LT.OR P4, PT, R6, 0x1, P1 ;  /* 0x000000010600780c */ /* 0x000fe20000f81670 */
[----:B------:R-:W-:Y:S01]  /*09d0*/  CS2R R58, SRZ ;  /* 0x00000000003a7805 */ /* 0x000fe2000001ff00 */
[----:B------:R-:W-:Y:S01]  /*09e0*/  SHF.R.S32.HI R5, RZ, 0x4, R12 ;  /* 0x00000004ff057819 */ /* 0x000fe2000001140c */
[----:B------:R2:W-:Y:S01]  /*09f0*/  LDGSTS.E.BYPASS.LTC128B.128 [R232+0x7080], [R24.64], !P6 ;  /* 0x0708000018e87fae */ /* 0x0005e2000f101d50 */
[----:B------:R-:W-:Y:S01]  /*0a00*/  LOP3.LUT R10, R10, 0x1c0, RZ, 0xc0, !PT ;  /* 0x000001c00a0a7812 */ /* 0x000fe200078ec0ff */
[----:B------:R-:W-:Y:S01]  /*0a10*/  CS2R R56, SRZ ;  /* 0x0000000000387805 */ /* 0x000fe2000001ff00 */
[----:B------:R-:W-:Y:S01]  /*0a20*/  LEA.HI R229, R12, R5, RZ, 0x1 ;  /* 0x000000050ce57211 */ /* 0x000fe200078f08ff */
[----:B------:R2:W-:Y:S01]  /*0a30*/  LDGSTS.E.BYPASS.LTC128B.128 [R232+0x9080], [R24.64+0x80], !P3 ;  /* 0x0908008018e87fae */ /* 0x0005e2000d901d50 */
[----:B------:R-:W-:Y:S01]  /*0a40*/  ISETP.GE.AND P3, PT, R22, c[0x0][0x16c], PT ;  /* 0x00005b0016007a0c */ /* 0x000fe20003f66270 */
[----:B------:R-:W-:Y:S01]  /*0a50*/  CS2R R54, SRZ ;  /* 0x0000000000367805 */ /* 0x000fe2000001ff00 */
[----:B------:R-:W-:Y:S01]  /*0a60*/  LOP3.LUT R229, R229, 0xfffffffe, RZ, 0xc0, !PT ;  /* 0xfffffffee5e57812 */ /* 0x000fe200078ec0ff */
[----:B------:R2:W-:Y:S01]  /*0a70*/  LDGSTS.E.BYPASS.LTC128B.128 [R232+0xb080], [R24.64+0x100], !P0 ;  /* 0x0b08010018e87fae */ /* 0x0005e2000c101d50 */
[----:B------:R-:W-:Y:S01]  /*0a80*/  SEL R242, RZ, 0x1, P3 ;  /* 0x00000001fff27807 */ /* 0x000fe20001800000 */
[----:B------:R-:W-:Y:S01]  /*0a90*/  CS2R R52, SRZ ;  /* 0x0000000000347805 */ /* 0x000fe2000001ff00 */
[C---:B------:R-:W-:Y:S01]  /*0aa0*/  ISETP.GE.AND P3, PT, R15.reuse, c[0x0][0x16c], PT ;  /* 0x00005b000f007a0c */ /* 0x040fe20003f66270 */
[----:B------:R-:W0:Y:S01]  /*0ab0*/  LDGDEPBAR ;  /* 0x00000000000079af */ /* 0x000e220000000000 */
[----:B------:R-:W-:Y:S01]  /*0ac0*/  ISETP.GE.AND P0, PT, R15, c[0x0][0x19c], PT ;  /* 0x000067000f007a0c */ /* 0x000fe20003f06270 */
[----:B------:R-:W-:Y:S01]  /*0ad0*/  IMAD.IADD R229, R5, 0x1, -R229 ;  /* 0x0000000105e57824 */ /* 0x000fe200078e0ae5 */
[----:B------:R-:W-:Y:S01]  /*0ae0*/  SEL R19, RZ, 0x4, P3 ;  /* 0x00000004ff137807 */ /* 0x000fe20001800000 */
[----:B------:R3:W-:Y:S01]  /*0af0*/  LDGSTS.E.BYPASS.LTC128B.128 [R232+0x80], [R26.64], !P5 ;  /* 0x000800001ae87fae */ /* 0x0007e2000e901d50 */
[C---:B------:R-:W-:Y:S01]  /*0b00*/  ISETP.LT.OR P6, PT, R6.reuse, 0x1, P0 ;  /* 0x000000010600780c */ /* 0x040fe200007c1670 */
[----:B------:R-:W-:Y:S01]  /*0b10*/  IMAD R0, R229, 0x800, R0 ;  /* 0x00000800e5007824 */ /* 0x000fe200078e0200 */
[----:B------:R-:W-:Y:S01]  /*0b20*/  ISETP.LT.OR P5, PT, R6, 0x21, P2 ;  /* 0x000000210600780c */ /* 0x000fe200017a1670 */
[----:B------:R3:W-:Y:S01]  /*0b30*/  LDGSTS.E.BYPASS.LTC128B.128 [R232+0x2080], [R26.64+0x80], !P4 ;  /* 0x020800801ae87fae */ /* 0x0007e2000e101d50 */
[----:B------:R-:W-:Y:S01]  /*0b40*/  ISETP.GE.AND P4, PT, R16, c[0x0][0x16c], PT ;  /* 0x00005b0010007a0c */ /* 0x000fe20003f86270 */
[----:B------:R-:W-:Y:S01]  /*0b50*/  CS2R R46, SRZ ;  /* 0x00000000002e7805 */ /* 0x000fe2000001ff00 */
[----:B------:R-:W-:Y:S01]  /*0b60*/  LOP3.LUT P2, RZ, R3, 0x4, RZ, 0xc0, !PT ;  /* 0x0000000403ff7812 */ /* 0x000fe2000784c0ff */
[----:B-1----:R-:W-:Y:S01]  /*0b70*/  IMAD.WIDE.U32 R28, R9, c[0x0][0x288], R246 ;  /* 0x0000a200091c7a25 */ /* 0x002fe200078e00f6 */
[----:B------:R-:W-:Y:S01]  /*0b80*/  SEL R5, RZ, 0x2, P4 ;  /* 0x00000002ff057807 */ /* 0x000fe20002000000 */
[----:B------:R-:W-:Y:S01]  /*0b90*/  CS2R R44, SRZ ;  /* 0x00000000002c7805 */ /* 0x000fe2000001ff00 */
[----:B------:R-:W-:Y:S01]  /*0ba0*/  @P3 LOP3.LUT R233, R233, 0x8, RZ, 0xfc, !PT ;  /* 0x00000008e9e93812 */ /* 0x000fe200078efcff */
[----:B------:R-:W-:Y:S01]  /*0bb0*/  CS2R R50, SRZ ;  /* 0x0000000000327805 */ /* 0x000fe2000001ff00 */
[C---:B------:R-:W-:Y:S01]  /*0bc0*/  ISETP.LT.OR P4, PT, R6.reuse, 0x21, P1 ;  /* 0x000000210600780c */ /* 0x040fe20000f81670 */
[----:B------:R3:W-:Y:S01]  /*0bd0*/  LDGSTS.E.BYPASS.LTC128B.128 [R232+0x4080], [R26.64+0x100], !P6 ;  /* 0x040801001ae87fae */ /* 0x0007e2000f101d50 */
[----:B------:R-:W-:Y:S01]  /*0be0*/  ISETP.LT.OR P3, PT, R6, 0x21, P0 ;  /* 0x000000210600780c */ /* 0x000fe20000761670 */
[----:B------:R-:W-:Y:S01]  /*0bf0*/  CS2R R48, SRZ ;  /* 0x0000000000307805 */ /* 0x000fe2000001ff00 */
[----:B------:R-:W-:Y:S01]  /*0c00*/  LOP3.LUT P1, RZ, R3, 0x2, RZ, 0xc0, !PT ;  /* 0x0000000203ff7812 */ /* 0x000fe2000782c0ff */
[----:B------:R1:W-:Y:S01]  /*0c10*/  LDGSTS.E.BYPASS.LTC128B.128 [R232+0x1080], [R20.64], !P5 ;  /* 0x0108000014e87fae */ /* 0x0003e2000e901d50 */
[----:B--2---:R-:W-:Y:S01]  /*0c20*/  IMAD.WIDE.U32 R24, R244, c[0x0][0x178], R22 ;  /* 0x00005e00f4187a25 */ /* 0x004fe200078e0016 */
[----:B------:R-:W-:Y:S01]  /*0c30*/  LOP3.LUT R231, R10, 0x8, R7, 0xf8, !PT ;  /* 0x000000080ae77812 */ /* 0x000fe200078ef807 */
[----:B------:R-:W-:Y:S01]  /*0c40*/  CS2R R42, SRZ ;  /* 0x00000000002a7805 */ /* 0x000fe2000001ff00 */
[----:B------:R-:W-:Y:S01]  /*0c50*/  SHF.R.U32.HI R6, RZ, 0x3, R10 ;  /* 0x00000003ff067819 */ /* 0x000fe2000001160a */
[----:B------:R-:W-:Y:S01]  /*0c60*/  IMAD.IADD R25, R25, 0x1, R2 ;  /* 0x0000000119197824 */ /* 0x000fe200078e0202 */
[----:B------:R-:W-:Y:S01]  /*0c70*/  IADD3 R19, R19, R5, R242 ;  /* 0x0000000513137210 */ /* 0x000fe20007ffe0f2 */
[----:B------:R-:W-:Y:S01]  /*0c80*/  IMAD R2, R8, c[0x0][0x180], RZ ;  /* 0x0000600008027a24 */ /* 0x000fe200078e02ff */
[----:B------:R1:W-:Y:S01]  /*0c90*/  LDGSTS.E.BYPASS.LTC128B.128 [R232+0x3080], [R20.64+0x80], !P4 ;  /* 0x0308008014e87fae */ /* 0x0003e2000e101d50 */
[----:B------:R-:W-:Y:S01]  /*0ca0*/  IMAD.WIDE.U32 R24, R9, c[0x0][0x180], R24 ;  /* 0x0000600009187a25 */ /* 0x000fe200078e0018 */
[----:B------:R-:W-:Y:S01]  /*0cb0*/  LOP3.LUT R231, R231, R6, RZ, 0x3c, !PT ;  /* 0x00000006e7e77212 */ /* 0x000fe200078e3cff */
[----:B------:R-:W-:Y:S01]  /*0cc0*/  CS2R R40, SRZ ;  /* 0x0000000000287805 */ /* 0x000fe2000001ff00 */
[----:B------:R1:W-:Y:S01]  /*0cd0*/  LDGSTS.E.BYPASS.LTC128B.128 [R232+0x5080], [R20.64+0x100], !P3 ;  /* 0x0508010014e87fae */ /* 0x0003e2000d901d50 */
[----:B------:R-:W-:Y:S01]  /*0ce0*/  IMAD R2, R9, c[0x0][0x184], R2 ;  /* 0x0000610009027a24 */ /* 0x000fe200078e0202 */
[----:B------:R-:W-:Y:S01]  /*0cf0*/  IADD3 R14, -R244, c[0x0][0x168], RZ ;  /* 0x00005a00f40e7a10 */ /* 0x000fe20007ffe1ff */
[----:B------:R-:W-:Y:S01]  /*0d00*/  IMAD R3, R245, c[0x0][0x208], RZ ;  /* 0x00008200f5037a24 */ /* 0x000fe200078e02ff */
[----:B------:R-:W0:Y:S01]  /*0d10*/  LDGDEPBAR ;  /* 0x00000000000079af */ /* 0x000e220000000000 */
[----:B------:R-:W-:Y:S01]  /*0d20*/  IMAD.IADD R25, R25, 0x1, R2 ;  /* 0x0000000119197824 */ /* 0x000fe200078e0202 */
[----:B------:R-:W-:Y:S01]  /*0d30*/  LOP3.LUT P3, RZ, R19, 0x2, RZ, 0xc0, !PT ;  /* 0x0000000213ff7812 */ /* 0x000fe2000786c0ff */
[----:B------:R-:W-:Y:S01]  /*0d40*/  IMAD.IADD R231, R0, 0x1, R231 ;  /* 0x0000000100e77824 */ /* 0x000fe200078e02e7 */
[----:B------:R-:W-:Y:S01]  /*0d50*/  ISETP.GT.AND P6, PT, R234, 0xf, PT ;  /* 0x0000000fea00780c */ /* 0x000fe20003fc4270 */
[----:B------:R-:W-:Y:S01]  /*0d60*/  IMAD.WIDE.U32 R24, R248, c[0x0][0x188], R24 ;  /* 0x00006200f8187a25 */ /* 0x000fe200078e0018 */
[----:B------:R-:W-:Y:S01]  /*0d70*/  ISETP.GE.AND P5, PT, R22, c[0x0][0x1fc], PT ;  /* 0x00007f0016007a0c */ /* 0x000fe20003fa6270 */
[----:B------:R-:W-:Y:S01]  /*0d80*/  CS2R R38, SRZ ;  /* 0x0000000000267805 */ /* 0x000fe2000001ff00 */
[----:B------:R-:W-:Y:S01]  /*0d90*/  LOP3.LUT R233, R233, 0xfffffffb, RZ, 0xc0, !PT ;  /* 0xfffffffbe9e97812 */ /* 0x000fe200078ec0ff */
[C---:B---3--:R-:W-:Y:S01]  /*0da0*/  IMAD R26, R244.reuse, c[0x0][0x20c], R3 ;  /* 0x00008300f41a7a24 */ /* 0x048fe200078e0203 */
[----:B------:R-:W-:Y:S01]  /*0db0*/  IADD3 R0, R25, UR8, RZ ;  /* 0x0000000819007c10 */ /* 0x000fe2000fffe0ff */
[----:B------:R-:W-:Y:S01]  /*0dc0*/  IMAD.WIDE.U32 R2, R244, c[0x0][0x208], R22 ;  /* 0x00008200f4027a25 */ /* 0x000fe200078e0016 */
[C---:B------:R-:W-:Y:S01]  /*0dd0*/  LEA R236, P0, R24.reuse, c[0x0][0x160], 0x1 ;  /* 0x0000580018ec7a11 */ /* 0x040fe200078008ff */
[----:B------:R-:W-:Y:S01]  /*0de0*/  USHF.L.U32 UR8, UR4, 0x6, URZ ;  /* 0x0000000604087899 */ /* 0x000fe2000800063f */
[----:B------:R-:W-:Y:S01]  /*0df0*/  CS2R R36, SRZ ;  /* 0x0000000000247805 */ /* 0x000fe2000001ff00 */
[----:B------:R-:W-:Y:S01]  /*0e00*/  IMAD.IADD R27, R3, 0x1, R26 ;  /* 0x00000001031b7824 */ /* 0x000fe200078e021a */
[----:B------:R-:W-:Y:S01]  /*0e10*/  LEA.HI.X R237, R24, c[0x0][0x164], R0, 0x1, P0 ;  /* 0x0000590018ed7a11 */ /* 0x000fe200000f0c00 */
[----:B------:R-:W-:Y:S01]  /*0e20*/  IMAD.MOV.U32 R3, RZ, RZ, 0x20 ;  /* 0x00000020ff037424 */ /* 0x000fe200078e00ff */
[----:B------:R-:W-:Y:S01]  /*0e30*/  ULDC.64 UR4, c[0x0][0x290] ;  /* 0x0000a40000047ab9 */ /* 0x000fe20000000a00 */
[----:B------:R-:W-:Y:S01]  /*0e40*/  IMAD.MOV.U32 R26, RZ, RZ, R2 ;  /* 0x000000ffff1a7224 */ /* 0x000fe200078e0002 */
[----:B------:R-:W-:Y:S01]  /*0e50*/  IADD3 R24, P0, R236, UR8, RZ ;  /* 0x00000008ec187c10 */ /* 0x000fe2000ff1e0ff */
[----:B------:R-:W-:Y:S01]  /*0e60*/  IMAD.MOV.U32 R5, RZ, RZ, 0x40 ;  /* 0x00000040ff057424 */ /* 0x000fe200078e00ff */
[----:B------:R-:W-:Y:S01]  /*0e70*/  SEL R2, R3, 0xffffffe0, !P1 ;  /* 0xffffffe003027807 */ /* 0x000fe20004800000 */
[----:B------:R-:W-:Y:S01]  /*0e80*/  IMAD.SHL.U32 R231, R231, 0x2, RZ ;  /* 0x00000002e7e77824 */ /* 0x000fe200078e00ff */
[----:B------:R-:W-:-:S04]  /*0e90*/  DEPBAR.LE SB0, 0x1 ;  /* 0x000080400000791a */ /* 0x000fc80000000000 */
[----:B------:R-:W-:Y:S01]  /*0ea0*/  BAR.SYNC.DEFER_BLOCKING 0x0 ;  /* 0x0000000000007b1d */ /* 0x000fe20000010000 */
[----:B------:R-:W-:Y:S01]  /*0eb0*/  SEL R0, R5, 0xffffffc0, !P2 ;  /* 0xffffffc005007807 */ /* 0x000fe20005000000 */
[----:B------:R-:W-:Y:S01]  /*0ec0*/  IMAD.IADD R227, R231, 0x1, R2 ;  /* 0x00000001e7e37824 */ /* 0x000fe200078e0202 */
[----:B------:R-:W-:Y:S01]  /*0ed0*/  LOP3.LUT P1, RZ, R19, 0x1, RZ, 0xc0, !PT ;  /* 0x0000000113ff7812 */ /* 0x000fe2000782c0ff */
[----:B------:R-:W-:Y:S01]  /*0ee0*/  UIMAD.WIDE.U32 UR10, UR18, UR4, URZ ;  /* 0x00000004120a72a5 */ /* 0x000fe2000f8e003f */
[----:B------:R-:W-:Y:S01]  /*0ef0*/  IADD3.X R25, R237, UR7, RZ, P0, !PT ;  /* 0x00000007ed197c10 */ /* 0x000fe200087fe4ff */
[----:B------:R-:W-:Y:S01]  /*0f00*/  IMAD.IADD R226, R231, 0x1, R0 ;  /* 0x00000001e7e27824 */ /* 0x000fe200078e0200 */
[----:B------:R-:W-:Y:S01]  /*0f10*/  ISETP.LT.OR P2, PT, R14, 0x1, !P1 ;  /* 0x000000010e00780c */ /* 0x000fe20004f41670 */
[----:B------:R-:W-:Y:S01]  /*0f20*/  IMAD.IADD R225, R0, 0x1, R227 ;  /* 0x0000000100e17824 */ /* 0x000fe200078e02e3 */
[----:B------:R-:W-:Y:S01]  /*0f30*/  ISETP.LT.OR P0, PT, R14, 0x1, !P3 ;  /* 0x000000010e00780c */ /* 0x000fe20005f01670 */
[----:B------:R-:W-:Y:S01]  /*0f40*/  UIMAD UR4, UR9, UR4, URZ ;  /* 0x00000004090472a4 */ /* 0x000fe2000f8e023f */
[----:B------:R-:W-:Y:S01]  /*0f50*/  IMAD R2, R8, c[0x0][0x288], RZ ;  /* 0x0000a20008027a24 */ /* 0x000fe200078e02ff */
[C---:B------:R-:W-:Y:S01]  /*0f60*/  ISETP.LT.OR P1, PT, R14.reuse, 0x21, !P1 ;  /* 0x000000210e00780c */ /* 0x040fe20004f21670 */
[----:B------:R-:W-:Y:S01]  /*0f70*/  IMAD.WIDE.U32 R30, R9, c[0x0][0x210], R26 ;  /* 0x00008400091e7a25 */ /* 0x000fe200078e001a */
[----:B------:R-:W-:Y:S01]  /*0f80*/  UIMAD UR4, UR18, UR5, UR4 ;  /* 0x00000005120472a4 */ /* 0x000fe2000f8e0204 */
[----:B------:R-:W-:-:S02]  /*0f90*/  ISETP.LT.OR P3, PT, R14, 0x21, !P3 ;  /* 0x000000210e00780c */ /* 0x000fc40005f61670 */
[----:B------:R-:W-:Y:S01]  /*0fa0*/  IMAD R2, R9, c[0x0][0x28c], R2 ;  /* 0x0000a30009027a24 */ /* 0x000fe200078e0202 */
[----:B------:R-:W-:Y:S01]  /*0fb0*/  UIADD3 UR14, UR11, UR4, URZ ;  /* 0x000000040b0e7290 */ /* 0x000fe2000fffe03f */
[----:B-1----:R-:W-:Y:S01]  /*0fc0*/  IMAD R20, R8, c[0x0][0x210], RZ ;  /* 0x0000840008147a24 */ /* 0x002fe200078e02ff */
[----:B------:R-:W-:Y:S01]  /*0fd0*/  @P6 LOP3.LUT R233, R233, 0x4, RZ, 0xfc, !PT ;  /* 0x00000004e9e96812 */ /* 0x000fe200078efcff */
[----:B------:R-:W-:Y:S02]  /*0fe0*/  ULDC.64 UR4, c[0x0][0x218] ;  /* 0x0000860000047ab9 */ /* 0x000fe40000000a00 */
[----:B------:R-:W-:Y:S01]  /*0ff0*/  IMAD R20, R9, c[0x0][0x214], R20 ;  /* 0x0000850009147a24 */ /* 0x000fe200078e0214 */
[----:B------:R1:W2:Y:S01]  /*1000*/  LDSM.16.M88.4 R164, [R231+0x6080] ;  /* 0x00608000e7a4783b */ /* 0x0002a20000000200 */
[----:B------:R-:W-:Y:S02]  /*1010*/  UIMAD UR4, UR9, UR4, URZ ;  /* 0x00000004090472a4 */ /* 0x000fe4000f8e023f */
[----:B------:R-:W-:Y:S01]  /*1020*/  IMAD.IADD R31, R31, 0x1, R20 ;  /* 0x000000011f1f7824 */ /* 0x000fe200078e0214 */
[----:B------:R1:W3:Y:S01]  /*1030*/  LDSM.16.M88.4 R168, [R227+0x6080] ;  /* 0x00608000e3a8783b */ /* 0x0002e20000000200 */
[----:B------:R-:W-:-:S02]  /*1040*/  UIMAD UR4, UR18, UR5, UR4 ;  /* 0x00000005120472a4 */ /* 0x000fc4000f8e0204 */
[----:B------:R-:W-:Y:S01]  /*1050*/  IMAD.WIDE.U32 R30, R248, c[0x0][0x218], R30 ;  /* 0x00008600f81e7a25 */ /* 0x000fe200078e001e */
        /* <DEDUP_REMOVED lines=17> */
[----:B------:R-:W-:Y:S02]  /*1170*/  IADD3 R19, P0, R28, UR10, RZ ;  /* 0x0000000a1c137c10 */ /* 0x000fe4000ff1e0ff */
[----:B------:R-:W-:Y:S02]  /*1180*/  ISETP.LT.OR P4, PT, R14, 0x1, !P2 ;  /* 0x000000010e00780c */ /* 0x000fe40005781670 */
[----:B------:R-:W-:Y:S02]  /*1190*/  IADD3.X R2, R29, UR14, R2, P0, !PT ;  /* 0x0000000e1d027c10 */ /* 0x000fe400087fe402 */
[----:B------:R-:W-:Y:S02]  /*11a0*/  LEA R26, P0, R18, c[0x0][0x258], 0x2 ;  /* 0x00009600121a7a11 */ /* 0x000fe400078010ff */
[----:B------:R-:W-:Y:S02]  /*11b0*/  ISETP.LT.OR P2, PT, R14, 0x21, !P2 ;  /* 0x000000210e00780c */ /* 0x000fe40005741670 */
[----:B------:R-:W-:Y:S01]  /*11c0*/  LEA.HI.X R27, R18, c[0x0][0x25c], R17, 0x2, P0 ;  /* 0x00009700121b7a11 */ /* 0x000fe200000f1411 */
[----:B------:R-:W-:-:S04]  /*11d0*/  IMAD.U32 R17, RZ, RZ, UR8 ;  /* 0x00000008ff117e24 */ /* 0x000fc8000f8e00ff */
[----:B------:R1:W-:Y:S01]  /*11e0*/  LDGSTS.E.BYPASS.LTC128B.128 [R232+0xa080], [R236.64+0x100], !P4 ;  /* 0x0a080100ece87fae */ /* 0x0003e2000e101d50 */
[C---:B------:R-:W-:Y:S02]  /*11f0*/  ISETP.LT.OR P4, PT, R14.reuse, 0x1, P5 ;  /* 0x000000010e00780c */ /* 0x040fe40002f81670 */
[----:B------:R-:W-:Y:S01]  /*1200*/  ISETP.LT.OR P5, PT, R14, 0x21, P5 ;  /* 0x000000210e00780c */ /* 0x000fe20002fa1670 */
[----:B------:R5:W-:Y:S01]  /*1210*/  LDGSTS.E.BYPASS.LTC128B.128 [R232+0x7080], [R24.64], !P1 ;  /* 0x0708000018e87fae */ /* 0x000be2000c901d50 */
[----:B------:R-:W-:-:S04]  /*1220*/  IADD3 R20, P1, P0, R17, 0x80, R236 ;  /* 0x0000008011147810 */ /* 0x000fc8000783e0ec */
[--C-:B------:R-:W-:Y:S02]  /*1230*/  IADD3.X R21, RZ, UR7, R237.reuse, P1, P0 ;  /* 0x00000007ff157c10 */ /* 0x100fe40008fe04ed */
[----:B------:R-:W-:Y:S02]  /*1240*/  IADD3 R28, P1, P0, R17, 0x100, R236 ;  /* 0x00000100111c7810 */ /* 0x000fe4000783e0ec */
[----:B------:R-:W-:Y:S01]  /*1250*/  IADD3 R17, R31, UR4, RZ ;  /* 0x000000041f117c10 */ /* 0x000fe2000fffe0ff */
[----:B------:R1:W-:Y:S01]  /*1260*/  LDGSTS.E.BYPASS.LTC128B.128 [R232+0x9080], [R20.64], !P3 ;  /* 0x0908000014e87fae */ /* 0x0003e2000d901d50 */
[----:B------:R-:W-:Y:S01]  /*1270*/  IADD3.X R29, RZ, UR7, R237, P1, P0 ;  /* 0x00000007ff1d7c10 */ /* 0x000fe20008fe04ed */
[----:B------:R-:W-:Y:S01]  /*1280*/  ULDC.64 UR4, c[0x0][0x208] ;  /* 0x0000820000047ab9 */ /* 0x000fe20000000a00 */
[----:B------:R-:W-:Y:S01]  /*1290*/  LEA R250, P0, R30, c[0x0][0x1f0], 0x1 ;  /* 0x00007c001efa7a11 */ /* 0x000fe200078008ff */
[----:B------:R-:W-:Y:S01]  /*12a0*/  USHF.L.U32 UR15, UR4, 0x6, URZ ;  /* 0x00000006040f7899 */ /* 0x000fe2000800063f */
[----:B------:R-:W-:Y:S01]  /*12b0*/  ISETP.GE.AND P3, PT, R16, c[0x0][0x16c], PT ;  /* 0x00005b0010007a0c */ /* 0x000fe20003f66270 */
[----:B------:R2:W-:Y:S01]  /*12c0*/  LDGSTS.E.BYPASS.LTC128B.128 [R232+0xb080], [R28.64], !P2 ;  /* 0x0b0800001ce87fae */ /* 0x0005e2000d101d50 */
[----:B------:R-:W-:Y:S01]  /*12d0*/  LEA.HI.X R251, R30, c[0x0][0x1f4], R17, 0x1, P0 ;  /* 0x00007d001efb7a11 */ /* 0x000fe200000f0c11 */
[----:B------:R-:W-:Y:S01]  /*12e0*/  @!P6 IMAD.SHL.U32 R17, R234, 0x10, RZ ;  /* 0x00000010ea11e824 */ /* 0x000fe200078e00ff */
[----:B------:R-:W-:Y:S01]  /*12f0*/  SEL R18, RZ, 0xffffffff, P3 ;  /* 0xffffffffff127807 */ /* 0x000fe20001800000 */
[----:B------:R-:W-:Y:S01]  /*1300*/  USHF.L.U64.HI UR19, UR4, UR19, UR5 ;  /* 0x0000001304137299 */ /* 0x000fe20008010205 */
[----:B------:R-:W-:-:S02]  /*1310*/  ISETP.GE.AND P0, PT, R16, c[0x0][0x1fc], PT ;  /* 0x00007f0010007a0c */ /* 0x000fc40003f06270 */
[----:B------:R-:W-:Y:S01]  /*1320*/  ISETP.GE.AND P1, PT, R22, c[0x0][0x1fc], PT ;  /* 0x00007f0016007a0c */ /* 0x000fe20003f26270 */
[----:B------:R2:W-:Y:S01]  /*1330*/  @!P6 LDGSTS.E.BYPASS.LTC128B.128 [R17+0x12080], [R26.64] ;  /* 0x120800001a11efae */ /* 0x0005e2000b901d50 */
[----:B------:R-:W-:Y:S02]  /*1340*/  ISETP.GE.AND P3, PT, R16, c[0x0][0x1fc], PT ;  /* 0x00007f0010007a0c */ /* 0x000fe40003f66270 */
[----:B------:R-:W-:Y:S01]  /*1350*/  ISETP.GE.AND P2, PT, R15, c[0x0][0x1fc], PT ;  /* 0x00007f000f007a0c */ /* 0x000fe20003f46270 */
[----:B------:R-:W0:Y:S01]  /*1360*/  LDGDEPBAR ;  /* 0x00000000000079af */ /* 0x000e220000000000 */
[----:B------:R-:W-:Y:S02]  /*1370*/  SEL R16, RZ, 0xffffffff, P0 ;  /* 0xffffffffff107807 */ /* 0x000fe40000000000 */
[C---:B------:R-:W-:Y:S01]  /*1380*/  ISETP.LT.OR P0, PT, R14.reuse, 0x1, P3 ;  /* 0x000000010e00780c */ /* 0x040fe20001f01670 */
[----:B------:R3:W-:Y:S01]  /*1390*/  LDGSTS.E.BYPASS.LTC128B.128 [R232+0xc080], [R250.64], !P4 ;  /* 0x0c080000fae87fae */ /* 0x0007e2000e101d50 */
[----:B------:R-:W-:-:S02]  /*13a0*/  ISETP.LT.OR P3, PT, R14, 0x21, P3 ;  /* 0x000000210e00780c */ /* 0x000fc40001f61670 */
[----:B-1----:R-:W-:Y:S02]  /*13b0*/  SEL R20, RZ, 0x1, P1 ;  /* 0x00000001ff147807 */ /* 0x002fe40000800000 */
[C---:B------:R-:W-:Y:S02]  /*13c0*/  ISETP.LT.OR P1, PT, R14.reuse, 0x1, P2 ;  /* 0x000000010e00780c */ /* 0x040fe40001721670 */
[----:B------:R-:W-:-:S05]  /*13d0*/  ISETP.LT.OR P2, PT, R14, 0x21, P2 ;  /* 0x000000210e00780c */ /* 0x000fca0001741670 */
[----:B------:R1:W-:Y:S01]  /*13e0*/  LDGSTS.E.BYPASS.LTC128B.128 [R232+0xe080], [R250.64+0x80], !P0 ;  /* 0x0e080080fae87fae */ /* 0x0003e2000c101d50 */
[----:B------:R-:W-:-:S04]  /*13f0*/  LEA R22, P0, R19, c[0x0][0x280], 0x2 ;  /* 0x0000a00013167a11 */ /* 0x000fc800078010ff */
[----:B------:R-:W-:Y:S02]  /*1400*/  LEA.HI.X R23, R19, c[0x0][0x284], R2, 0x2, P0 ;  /* 0x0000a10013177a11 */ /* 0x000fe400000f1402 */
[----:B-----5:R-:W-:Y:S01]  /*1410*/  IADD3 R24, P0, R250, UR15, RZ ;  /* 0x0000000ffa187c10 */ /* 0x020fe2000ff1e0ff */
[----:B------:R1:W-:Y:S01]  /*1420*/  LDGSTS.E.BYPASS.LTC128B.128 [R232+0x10080], [R250.64+0x100], !P1 ;  /* 0x10080100fae87fae */ /* 0x0003e2000c901d50 */
[----:B------:R-:W-:Y:S01]  /*1430*/  ISETP.GE.AND P1, PT, R15, c[0x0][0x1fc], PT ;  /* 0x00007f000f007a0c */ /* 0x000fe20003f26270 */
[----:B------:R-:W-:Y:S01]  /*1440*/  IMAD.SHL.U32 R15, R16, 0x2, RZ ;  /* 0x00000002100f7824 */ /* 0x000fe200078e00ff */
[----:B------:R-:W-:Y:S01]  /*1450*/  IADD3.X R25, R251, UR19, RZ, P0, !PT ;  /* 0x00000013fb197c10 */ /* 0x000fe200087fe4ff */
[----:B--2---:R-:W-:Y:S01]  /*1460*/  IMAD.SHL.U32 R17, R18, 0x2, RZ ;  /* 0x0000000212117824 */ /* 0x004fe200078e00ff */
[----:B------:R-:W-:Y:S02]  /*1470*/  SEL R241, RZ, 0xffffffff, P1 ;  /* 0xfffffffffff17807 */ /* 0x000fe40000800000 */
[----:B------:R-:W-:Y:S01]  /*1480*/  LOP3.LUT R20, R15, 0x2, R20, 0xe2, !PT ;  /* 0x000000020f147812 */ /* 0x000fe200078ee214 */
[----:B------:R-:W-:Y:S01]  /*1490*/  IMAD.U32 R15, RZ, RZ, UR15 ;  /* 0x0000000fff0f7e24 */ /* 0x000fe2000f8e00ff */
[----:B------:R-:W-:Y:S01]  /*14a0*/  LOP3.LUT R242, R17, 0x2, R242, 0xe2, !PT ;  /* 0x0000000211f27812 */ /* 0x000fe200078ee2f2 */
[----:B------:R1:W-:Y:S01]  /*14b0*/  LDGSTS.E.BYPASS.LTC128B.128 [R232+0xd080], [R24.64], !P5 ;  /* 0x0d08000018e87fae */ /* 0x0003e2000e901d50 */
[----:B------:R-:W-:-:S02]  /*14c0*/  IMAD.SHL.U32 R241, R241, 0x4, RZ ;  /* 0x00000004f1f17824 */ /* 0x000fc400078e00ff */
[----:B------:R-:W-:Y:S01]  /*14d0*/  IADD3 R16, P1, P0, R15, 0x100, R250 ;  /* 0x000001000f107810 */ /* 0x000fe2000783e0fa */
[----:B------:R-:W-:Y:S01]  /*14e0*/  @!P6 IMAD.SHL.U32 R15, R234, 0x10, RZ ;  /* 0x00000010ea0fe824 */ /* 0x000fe200078e00ff */
[----:B------:R1:W-:Y:S01]  /*14f0*/  LDGSTS.E.BYPASS.LTC128B.128 [R232+0xf080], [R24.64+0x80], !P3 ;  /* 0x0f08008018e87fae */ /* 0x0003e2000d901d50 */
[----:B------:R-:W-:Y:S02]  /*1500*/  LOP3.LUT R241, R241, 0x4, R20, 0xe2, !PT ;  /* 0x00000004f1f17812 */ /* 0x000fe400078ee214 */
[----:B------:R-:W-:Y:S02]  /*1510*/  IADD3.X R17, RZ, UR19, R251, P1, P0 ;  /* 0x00000013ff117c10 */ /* 0x000fe40008fe04fb */
[----:B------:R-:W-:-:S03]  /*1520*/  PLOP3.LUT P0, PT, PT, PT, UP0, 0x80, 0x0 ;  /* 0x000000000000781c */ /* 0x000fc60003f0f008 */
[----:B------:R1:W-:Y:S04]  /*1530*/  LDGSTS.E.BYPASS.LTC128B.128 [R232+0x11080], [R16.64], !P2 ;  /* 0x1108000010e87fae */ /* 0x0003e8000d101d50 */
[----:B------:R1:W-:Y:S04]  /*1540*/  @!P6 LDGSTS.E.BYPASS.LTC128B.128 [R15+0x12180], [R22.64] ;  /* 0x12180000160fefae */ /* 0x0003e8000b901d50 */
[----:B------:R-:W0:Y:S02]  /*1550*/  LDGDEPBAR ;  /* 0x00000000000079af */ /* 0x000e240000000000 */
[----:B------:R-:W-:Y:S05]  /*1560*/  @!P0 BRA `(.L_x_29) ;  /* 0x0000374000008947 */ /* 0x000fea0003800000 */
[-C--:B---34-:R-:W-:Y:S01]  /*1570*/  LEA.HI R2, R13, R234.reuse, RZ, 0x5 ;  /* 0x000000ea0d027211 */ /* 0x098fe200078f28ff */
[----:B------:R-:W-:Y:S01]  /*1580*/  IMAD R14, R8, c[0x0][0x238], RZ ;  /* 0x00008e00080e7a24 */ /* 0x000fe200078e02ff */
[----:B------:R-:W-:Y:S01]  /*1590*/  SHF.R.S32.HI R19, RZ, 0x1f, R4 ;  /* 0x0000001fff137819 */ /* 0x000fe20000011404 */
[----:B------:R-:W-:Y:S01]  /*15a0*/  ULDC.64 UR4, c[0x0][0x240] ;  /* 0x0000900000047ab9 */ /* 0x000fe20000000a00 */
[----:B-1----:R-:W-:Y:S01]  /*15b0*/  SHF.R.S32.HI R17, RZ, 0x5, R2 ;  /* 0x00000005ff117819 */ /* 0x002fe20000011402 */
[----:B------:R-:W-:Y:S01]  /*15c0*/  IMAD R14, R9, c[0x0][0x23c], R14 ;  /* 0x00008f00090e7a24 */ /* 0x000fe200078e020e */
[--C-:B------:R-:W-:Y:S01]  /*15d0*/  SHF.R.S32.HI R235, RZ, 0x1f, R234.reuse ;  /* 0x0000001fffeb7819 */ /* 0x100fe200000114ea */
[----:B------:R-:W-:Y:S01]  /*15e0*/  UIMAD UR4, UR9, UR4, URZ ;  /* 0x00000004090472a4 */ /* 0x000fe2000f8e023f */
[----:B------:R-:W-:Y:S01]  /*15f0*/  LEA.HI R8, R2, R17, RZ, 0x1 ;  /* 0x0000001102087211 */ /* 0x000fe200078f08ff */
[----:B------:R-:W-:Y:S01]  /*1600*/  UIADD3 UR20, UR20, 0x3f, URZ ;  /* 0x0000003f14147890 */ /* 0x000fe2000fffe03f */
[----:B------:R-:W-:Y:S01]  /*1610*/  LEA.HI R13, R13, R234, RZ, 0x2 ;  /* 0x000000ea0d0d7211 */ /* 0x000fe200078f10ff */
[----:B------:R-:W-:Y:S01]  /*1620*/  IMAD.WIDE.U32 R20, R9, c[0x0][0x238], R234 ;  /* 0x00008e0009147a25 */ /* 0x000fe200078e00ea */
[----:B------:R-:W-:Y:S01]  /*1630*/  LOP3.LUT R8, R8, 0xfffffffe, RZ, 0xc0, !PT ;  /* 0xfffffffe08087812 */ /* 0x000fe200078ec0ff */
[----:B------:R-:W-:Y:S01]  /*1640*/  UIMAD UR4, UR18, UR5, UR4 ;  /* 0x00000005120472a4 */ /* 0x000fe2000f8e0204 */
[----:B------:R-:W-:Y:S01]  /*1650*/  LOP3.LUT R15, R12, 0xfffffff0, RZ, 0xc0, !PT ;  /* 0xfffffff00c0f7812 */ /* 0x000fe200078ec0ff */
[----:B------:R-:W-:Y:S01]  /*1660*/  IMAD.IADD R21, R21, 0x1, R14 ;  /* 0x0000000115157824 */ /* 0x000fe200078e020e */
[----:B------:R-:W-:Y:S01]  /*1670*/  SHF.R.S32.HI R9, RZ, 0x2, R13 ;  /* 0x00000002ff097819 */ /* 0x000fe2000001140d */
[----:B------:R-:W-:Y:S01]  /*1680*/  IMAD.IADD R8, R17, 0x1, -R8 ;  /* 0x0000000111087824 */ /* 0x000fe200078e0a08 */
[----:B------:R-:W-:Y:S01]  /*1690*/  LEA.HI R17, R19, R4, RZ, 0x2 ;  /* 0x0000000413117211 */ /* 0x000fe200078f10ff */
[----:B------:R-:W-:Y:S01]  /*16a0*/  IMAD.IADD R15, R234, 0x1, -R15 ;  /* 0x00000001ea0f7824 */ /* 0x000fe200078e0a0f */
[----:B------:R-:W-:Y:S01]  /*16b0*/  LOP3.LUT R19, R2, 0xffffffe0, RZ, 0xc0, !PT ;  /* 0xffffffe002137812 */ /* 0x000fe200078ec0ff */
[C---:B------:R-:W-:Y:S01]  /*16c0*/  IMAD.SHL.U32 R239, R8.reuse, 0x10, RZ ;  /* 0x0000001008ef7824 */ /* 0x040fe200078e00ff */
[----:B------:R-:W-:Y:S01]  /*16d0*/  SHF.R.S32.HI R18, RZ, 0x1f, R13 ;  /* 0x0000001fff127819 */ /* 0x000fe2000001140d */
[----:B------:R-:W-:Y:S01]  /*16e0*/  IMAD.SHL.U32 R8, R8, 0x400, RZ ;  /* 0x0000040008087824 */ /* 0x000fe200078e00ff */
[----:B------:R-:W-:Y:S01]  /*16f0*/  LOP3.LUT R17, R17, 0xfffffffc, RZ, 0xc0, !PT ;  /* 0xfffffffc11117812 */ /* 0x000fe200078ec0ff */
[----:B------:R-:W-:Y:S01]  /*1700*/  IMAD.IADD R12, R234, 0x1, -R19 ;  /* 0x00000001ea0c7824 */ /* 0x000fe200078e0a13 */
[----:B------:R-:W-:Y:S01]  /*1710*/  LEA.HI R18, R18, R9, RZ, 0x3 ;  /* 0x0000000912127211 */ /* 0x000fe200078f18ff */
[----:B------:R-:W-:Y:S01]  /*1720*/  IMAD.WIDE.U32 R248, R248, c[0x0][0x240], R20 ;  /* 0x00009000f8f87a25 */ /* 0x000fe200078e0014 */
[----:B------:R-:W-:Y:S01]  /*1730*/  SHF.R.S32.HI R2, RZ, 0x1f, R15 ;  /* 0x0000001fff027819 */ /* 0x000fe2000001140f */
[----:B------:R-:W-:Y:S01]  /*1740*/  USHF.R.S32.HI UR5, URZ, 0x1f, UR20 ;  /* 0x0000001f3f057899 */ /* 0x000fe20008011414 */
[----:B------:R-:W-:Y:S01]  /*1750*/  LOP3.LUT R18, R18, 0xfffffff8, RZ, 0xc0, !PT ;  /* 0xfffffff812127812 */ /* 0x000fe200078ec0ff */
[----:B------:R-:W-:Y:S01]  /*1760*/  IMAD.IADD R16, R4, 0x1, -R17 ;  /* 0x0000000104107824 */ /* 0x000fe200078e0a11 */
[----:B------:R-:W-:Y:S01]  /*1770*/  SHF.R.S32.HI R17, RZ, 0x1f, R12 ;  /* 0x0000001fff117819 */ /* 0x000fe2000001140c */
[----:B------:R-:W-:Y:S01]  /*1780*/  ULEA.HI UR20, UR5, UR20, URZ, 0x6 ;  /* 0x0000001405147291 */ /* 0x000fe2000f8f303f */
[----:B------:R-:W-:Y:S01]  /*1790*/  LEA.HI R2, R2, R15, RZ, 0x3 ;  /* 0x0000000f02027211 */ /* 0x000fe200078f18ff */
[----:B------:R-:W-:Y:S01]  /*17a0*/  IMAD.IADD R9, R9, 0x1, -R18 ;  /* 0x0000000109097824 */ /* 0x000fe200078e0a12 */
[----:B------:R-:W-:Y:S01]  /*17b0*/  LEA.HI R17, R17, R12, RZ, 0x2 ;  /* 0x0000000c11117211 */ /* 0x000fe200078f10ff */
[----:B------:R-:W-:Y:S01]  /*17c0*/  IMAD R16, R16, -0x8, R11 ;  /* 0xfffffff810107824 */ /* 0x000fe200078e020b */
[----:B------:R-:W-:Y:S01]  /*17d0*/  LOP3.LUT R10, R10, 0x10, R239, 0xf8, !PT ;  /* 0x000000100a0a7812 */ /* 0x000fe200078ef8ef */
[C---:B------:R-:W-:Y:S01]  /*17e0*/  IMAD.SHL.U32 R228, R2.reuse, 0x40, RZ ;  /* 0x0000004002e47824 */ /* 0x040fe200078e00ff */
[----:B------:R-:W-:Y:S01]  /*17f0*/  LOP3.LUT R14, R2, 0xfffffff8, RZ, 0xc0, !PT ;  /* 0xfffffff8020e7812 */ /* 0x000fe200078ec0ff */
[----:B------:R-:W-:Y:S01]  /*1800*/  CS2R R130, SRZ ;  /* 0x0000000000827805 */ /* 0x000fe2000001ff00 */
[----:B------:R-:W-:Y:S01]  /*1810*/  LOP3.LUT R11, R17, 0xfffffffc, RZ, 0xc0, !PT ;  /* 0xfffffffc110b7812 */ /* 0x000fe200078ec0ff */
[----:B------:R-:W-:Y:S01]  /*1820*/  CS2R R128, SRZ ;  /* 0x0000000000807805 */ /* 0x000fe2000001ff00 */
[----:B------:R-:W-:Y:S01]  /*1830*/  LOP3.LUT R7, R10, 0x8, R7, 0xf8, !PT ;  /* 0x000000080a077812 */ /* 0x000fe200078ef807 */
[----:B------:R-:W-:Y:S01]  /*1840*/  IMAD.SHL.U32 R10, R9, 0x40, RZ ;  /* 0x00000040090a7824 */ /* 0x000fe200078e00ff */
[----:B------:R-:W-:Y:S01]  /*1850*/  LOP3.LUT R13, R13, 0x3ffffffc, RZ, 0xc0, !PT ;  /* 0x3ffffffc0d0d7812 */ /* 0x000fe200078ec0ff */
[----:B------:R-:W-:Y:S01]  /*1860*/  IMAD.IADD R15, R15, 0x1, -R14 ;  /* 0x000000010f0f7824 */ /* 0x000fe200078e0a0e */
[----:B------:R-:W-:Y:S01]  /*1870*/  LOP3.LUT P0, RZ, R9, 0x4, RZ, 0xc0, !PT ;  /* 0x0000000409ff7812 */ /* 0x000fe2000780c0ff */
[----:B------:R-:W-:Y:S01]  /*1880*/  IMAD.IADD R11, R12, 0x1, -R11 ;  /* 0x000000010c0b7824 */ /* 0x000fe200078e0a0b */
[----:B------:R-:W-:Y:S01]  /*1890*/  LOP3.LUT R10, R10, 0x1c0, RZ, 0xc0, !PT ;  /* 0x000001c00a0a7812 */ /* 0x000fe200078ec0ff */
[----:B------:R-:W-:Y:S01]  /*18a0*/  IMAD.SHL.U32 R12, R4, 0x8, RZ ;  /* 0x00000008040c7824 */ /* 0x000fe200078e00ff */
[C---:B------:R-:W-:Y:S01]  /*18b0*/  LOP3.LUT P2, RZ, R15.reuse, 0x2, RZ, 0xc0, !PT ;  /* 0x000000020fff7812 */ /* 0x040fe2000784c0ff */
[C---:B------:R-:W-:Y:S01]  /*18c0*/  IMAD.SHL.U32 R14, R15.reuse, 0x40, RZ ;  /* 0x000000400f0e7824 */ /* 0x040fe200078e00ff */
[----:B------:R-:W-:Y:S01]  /*18d0*/  LOP3.LUT P1, RZ, R15, 0x4, RZ, 0xc0, !PT ;  /* 0x000000040fff7812 */ /* 0x000fe2000782c0ff */
[----:B------:R-:W-:Y:S01]  /*18e0*/  IMAD.IADD R13, R234, 0x1, -R13 ;  /* 0x00000001ea0d7824 */ /* 0x000fe200078e0a0d */
[----:B------:R-:W-:Y:S01]  /*18f0*/  LOP3.LUT R12, R12, 0x18, RZ, 0xc0, !PT ;  /* 0x000000180c0c7812 */ /* 0x000fe200078ec0ff */
[----:B------:R-:W-:Y:S01]  /*1900*/  IMAD R4, R11, -0x2, R16 ;  /* 0xfffffffe0b047824 */ /* 0x000fe200078e0210 */
[----:B------:R-:W-:Y:S01]  /*1910*/  SHF.R.U32.HI R15, RZ, 0x3, R10 ;  /* 0x00000003ff0f7819 */ /* 0x000fe2000001160a */
[----:B------:R-:W-:Y:S01]  /*1920*/  IMAD R240, R13, 0x2, R8 ;  /* 0x000000020df07824 */ /* 0x000fe200078e0208 */
[----:B------:R-:W-:Y:S01]  /*1930*/  SEL R5, R5, 0xffffffc0, !P1 ;  /* 0xffffffc005057807 */ /* 0x000fe20004800000 */
[----:B------:R-:W-:Y:S01]  /*1940*/  IMAD.SHL.U32 R11, R229, 0x8, RZ ;  /* 0x00000008e50b7824 */ /* 0x000fe200078e00ff */
[----:B------:R-:W-:Y:S01]  /*1950*/  LOP3.LUT R15, R15, R10, R12, 0x1e, !PT ;  /* 0x0000000a0f0f7212 */ /* 0x000fe200078e1e0c */
[----:B------:R-:W-:Y:S01]  /*1960*/  IMAD.SHL.U32 R9, R229, 0x20, RZ ;  /* 0x00000020e5097824 */ /* 0x000fe200078e00ff */
[----:B------:R-:W-:Y:S01]  /*1970*/  LOP3.LUT R14, R14, 0x1c0, RZ, 0xc0, !PT ;  /* 0x000001c00e0e7812 */ /* 0x000fe200078ec0ff */
[----:B------:R-:W-:Y:S01]  /*1980*/  CS2R R126, SRZ ;  /* 0x00000000007e7805 */ /* 0x000fe2000001ff00 */
[----:B------:R-:W-:Y:S01]  /*1990*/  ISETP.GT.AND P1, PT, R4, RZ, PT ;  /* 0x000000ff0400720c */ /* 0x000fe20003f24270 */
[----:B------:R-:W-:Y:S01]  /*19a0*/  IMAD.IADD R240, R15, 0x1, R240 ;  /* 0x000000010ff07824 */ /* 0x000fe200078e02f0 */
[--C-:B------:R-:W-:Y:S01]  /*19b0*/  SHF.R.U32.HI R10, RZ, 0x3, R14.reuse ;  /* 0x00000003ff0a7819 */ /* 0x100fe2000001160e */
[----:B------:R-:W-:Y:S01]  /*19c0*/  CS2R R124, SRZ ;  /* 0x00000000007c7805 */ /* 0x000fe2000001ff00 */
[----:B------:R-:W-:Y:S01]  /*19d0*/  LOP3.LUT R11, R14, 0x8, R11, 0xf8, !PT ;  /* 0x000000080e0b7812 */ /* 0x000fe200078ef80b */
[----:B------:R-:W-:Y:S01]  /*19e0*/  CS2R R122, SRZ ;  /* 0x00000000007a7805 */ /* 0x000fe2000001ff00 */
[----:B------:R-:W-:Y:S01]  /*19f0*/  LEA R240, R240, 0x12280, 0x1 ;  /* 0x00012280f0f07811 */ /* 0x000fe200078e08ff */
[----:B------:R-:W-:Y:S01]  /*1a00*/  CS2R R120, SRZ ;  /* 0x0000000000787805 */ /* 0x000fe2000001ff00 */
[----:B------:R-:W-:Y:S01]  /*1a10*/  LOP3.LUT R9, R12, 0x20, R9, 0xf8, !PT ;  /* 0x000000200c097812 */ /* 0x000fe200078ef809 */
[----:B------:R-:W-:Y:S01]  /*1a20*/  CS2R R118, SRZ ;  /* 0x0000000000767805 */ /* 0x000fe2000001ff00 */
[C---:B------:R-:W-:Y:S01]  /*1a30*/  IADD3 R243, R240.reuse, 0x40, RZ ;  /* 0x00000040f0f37810 */ /* 0x040fe20007ffe0ff */
[----:B------:R-:W-:Y:S01]  /*1a40*/  CS2R R116, SRZ ;  /* 0x0000000000747805 */ /* 0x000fe2000001ff00 */
[----:B------:R-:W-:Y:S01]  /*1a50*/  @P0 IADD3 R243, R240, -0x40, RZ ;  /* 0xffffffc0f0f30810 */ /* 0x000fe20007ffe0ff */
[----:B------:R-:W-:Y:S01]  /*1a60*/  CS2R R114, SRZ ;  /* 0x0000000000727805 */ /* 0x000fe2000001ff00 */
[----:B------:R-:W-:Y:S01]  /*1a70*/  LOP3.LUT R11, R11, R10, RZ, 0x3c, !PT ;  /* 0x0000000a0b0b7212 */ /* 0x000fe200078e3cff */
[----:B------:R-:W-:Y:S01]  /*1a80*/  CS2R R112, SRZ ;  /* 0x0000000000707805 */ /* 0x000fe2000001ff00 */
[----:B------:R-:W-:Y:S01]  /*1a90*/  LOP3.LUT R228, R228, 0xfffffe00, RZ, 0xc0, !PT ;  /* 0xfffffe00e4e47812 */ /* 0x000fe200078ec0ff */
[----:B------:R-:W-:Y:S01]  /*1aa0*/  CS2R R110, SRZ ;  /* 0x00000000006e7805 */ /* 0x000fe2000001ff00 */
[----:B------:R-:W-:Y:S01]  /*1ab0*/  ISETP.GT.AND P0, PT, R4, 0x1, PT ;  /* 0x000000010400780c */ /* 0x000fe20003f04270 */
[----:B------:R-:W-:Y:S01]  /*1ac0*/  CS2R R108, SRZ ;  /* 0x00000000006c7805 */ /* 0x000fe2000001ff00 */
[----:B------:R-:W-:Y:S01]  /*1ad0*/  LOP3.LUT R233, R233, 0xfffffffd, RZ, 0xc0, !PT ;  /* 0xfffffffde9e97812 */ /* 0x000fe200078ec0ff */
[----:B------:R-:W-:Y:S01]  /*1ae0*/  CS2R R106, SRZ ;  /* 0x00000000006a7805 */ /* 0x000fe2000001ff00 */
[----:B------:R-:W-:Y:S01]  /*1af0*/  LOP3.LUT R6, R7, R6, RZ, 0x3c, !PT ;  /* 0x0000000607067212 */ /* 0x000fe200078e3cff */
[----:B------:R-:W-:Y:S01]  /*1b00*/  CS2R R104, SRZ ;  /* 0x0000000000687805 */ /* 0x000fe2000001ff00 */
[----:B------:R-:W-:Y:S01]  /*1b10*/  LOP3.LUT R9, R10, R9, R14, 0x1e, !PT ;  /* 0x000000090a097212 */ /* 0x000fe200078e1e0e */
[----:B------:R-:W-:Y:S01]  /*1b20*/  CS2R R102, SRZ ;  /* 0x0000000000667805 */ /* 0x000fe2000001ff00 */
[-C--:B------:R-:W-:Y:S01]  /*1b30*/  IADD3 R2, R11, R228.reuse, R8 ;  /* 0x000000e40b027210 */ /* 0x080fe20007ffe008 */
[----:B------:R-:W-:Y:S01]  /*1b40*/  IMAD R229, R229, 0x200, R6 ;  /* 0x00000200e5e57824 */ /* 0x000fe200078e0206 */
[----:B------:R-:W-:Y:S01]  /*1b50*/  SEL R3, R3, 0xffffffe0, !P2 ;  /* 0xffffffe003037807 */ /* 0x000fe20005000000 */
[----:B------:R-:W-:Y:S01]  /*1b60*/  CS2R R100, SRZ ;  /* 0x0000000000647805 */ /* 0x000fe2000001ff00 */
[----:B------:R-:W-:Y:S01]  /*1b70*/  @P1 LOP3.LUT R233, R233, 0x2, RZ, 0xfc, !PT ;  /* 0x00000002e9e91812 */ /* 0x000fe200078efcff */
[----:B------:R-:W-:Y:S01]  /*1b80*/  IMAD R0, R229, 0x2, R0 ;  /* 0x00000002e5007824 */ /* 0x000fe200078e0200 */
[----:B------:R-:W-:Y:S01]  /*1b90*/  LOP3.LUT R228, R9, R228, RZ, 0xfc, !PT ;  /* 0x000000e409e47212 */ /* 0x000fe200078efcff */
[C---:B------:R-:W-:Y:S01]  /*1ba0*/  IMAD R224, R2.reuse, 0x2, R3 ;  /* 0x0000000202e07824 */ /* 0x040fe200078e0203 */
[----:B------:R-:W-:Y:S01]  /*1bb0*/  LOP3.LUT R233, R233, 0xfffffffe, RZ, 0xc0, !PT ;  /* 0xfffffffee9e97812 */ /* 0x000fe200078ec0ff */
[C---:B------:R-:W-:Y:S01]  /*1bc0*/  IMAD.SHL.U32 R230, R2.reuse, 0x2, RZ ;  /* 0x0000000202e67824 */ /* 0x040fe200078e00ff */
[----:B------:R-:W-:Y:S01]  /*1bd0*/  LEA.HI R239, R17, R239, RZ, 0x1e ;  /* 0x000000ef11ef7211 */ /* 0x000fe200078ff0ff */
[----:B------:R-:W-:Y:S01]  /*1be0*/  IMAD R3, R2, 0x2, R5 ;  /* 0x0000000202037824 */ /* 0x000fe200078e0205 */
        /* <DEDUP_REMOVED lines=34> */
[----:B------:R-:W-:Y:S01]  /*1e10*/  ISETP.GT.AND P6, PT, R4, 0x20, PT ;  /* 0x000000200400780c */ /* 0x000fe20003fc4270 */
[----:B------:R-:W-:Y:S01]  /*1e20*/  IMAD.SHL.U32 R228, R228, 0x2, RZ ;  /* 0x00000002e4e47824 */ /* 0x000fe200078e00ff */
[----:B------:R-:W-:Y:S01]  /*1e30*/  ISETP.GT.AND P5, PT, R4, 0x21, PT ;  /* 0x000000210400780c */ /* 0x000fe20003fa4270 */
[----:B------:R-:W-:Y:S01]  /*1e40*/  IMAD.IADD R2, R5, 0x1, R224 ;  /* 0x0000000105027824 */ /* 0x000fe200078e02e0 */
[----:B------:R-:W-:Y:S01]  /*1e50*/  @P0 LOP3.LUT R233, R233, 0x1, RZ, 0xfc, !PT ;  /* 0x00000001e9e90812 */ /* 0x000fe200078efcff */
[----:B------:R-:W-:-:S02]  /*1e60*/  USHF.R.S32.HI UR20, URZ, 0x6, UR20 ;  /* 0x000000063f147899 */ /* 0x000fc40008011414 */
[----:B------:R-:W-:Y:S02]  /*1e70*/  UMOV UR18, URZ ;  /* 0x0000003f00127c82 */ /* 0x000fe40008000000 */
.L_x_32:
        /* <DEDUP_REMOVED lines=430> */
[C---:B-1--4-:R-:W-:Y:S01]  /*3960*/  LOP3.LUT P2, RZ, R241.reuse, 0x1, RZ, 0xc0, !PT ;  /* 0x00000001f1ff7812 */ /* 0x052fe2000784c0ff */
        /* <DEDUP_REMOVED lines=59> */
.L_x_30:
[-C--:B-1--4-:R-:W-:Y:S01]  /*3d20*/  HMMA.16816.F32 R84, R20, R28.reuse, R84 ;  /* 0x0000001c1454723c */ /* 0x092fe20000001854 */
        /* <DEDUP_REMOVED lines=47> */
[----:B------:R2:W1:Y:S07]  /*4020*/  LDSM.16.MT88.4 R152, [R228+0x80] ;  /* 0x00008000e498783b */ /* 0x00046e0000004200 */
        /* <DEDUP_REMOVED lines=22> */
[----:B-1234-:R-:W-:Y:S01]  /*4190*/  LOP3.LUT P2, RZ, R242, 0x1, RZ, 0xc0, !PT ;  /* 0x00000001f2ff7812 */ /* 0x01efe2000784c0ff */
        /* <DEDUP_REMOVED lines=60> */
.L_x_31:
[-C--:B-1234-:R-:W-:Y:S01]  /*4560*/  HMMA.16816.F32 R4, R148, R152.reuse, RZ ;  /* 0x000000989404723c */ /* 0x09efe200000018ff */
        /* <DEDUP_REMOVED lines=116> */
.L_x_29:
[----:B---34-:R-:W2:Y:S01]  /*4cb0*/  S2UR UR11, SR_CTAID.Y ;  /* 0x00000000000b79c3 */ /* 0x018ea20000002600 */
[----:B------:R-:W-:Y:S01]  /*4cc0*/  ULDC.64 UR14, c[0x0][0x338] ;  /* 0x0000ce00000e7ab9 */ /* 0x000fe20000000a00 */
[----:B------:R-:W-:Y:S01]  /*4cd0*/  ISETP.NE.AND P1, PT, R234, RZ, PT ;  /* 0x000000ffea00720c */ /* 0x000fe20003f25270 */
[----:B------:R-:W-:Y:S01]  /*4ce0*/  UISETP.NE.AND UP0, UPT, UR14, 0x1, UPT ;  /* 0x000000010e00788c */ /* 0x000fe2000bf05270 */
[----:B------:R-:W-:Y:S01]  /*4cf0*/  BSSY B0, `(.L_x_33) ;  /* 0x0000055000007945 */ /* 0x000fe20003800000 */
[----:B------:R-:W-:Y:S01]  /*4d00*/  ULDC UR8, c[0x0][0x340] ;  /* 0x0000d00000087ab9 */ /* 0x000fe20000000800 */
[----:B------:R-:W-:Y:S01]  /*4d10*/  FMUL.FTZ R84, R84, c[0x0][0x298] ;  /* 0x0000a60054547a20 */ /* 0x000fe20000410000 */
[----:B------:R-:W-:Y:S01]  /*4d20*/  ULDC UR4, c[0x0][0x358] ;  /* 0x0000d60000047ab9 */ /* 0x000fe20000000800 */
[----:B------:R-:W3:Y:S01]  /*4d30*/  S2UR UR7, SR_CTAID.X ;  /* 0x00000000000779c3 */ /* 0x000ee20000002500 */
[----:B------:R-:W-:Y:S01]  /*4d40*/  ULDC UR5, c[0x0][0x2f4] ;  /* 0x0000bd0000057ab9 */ /* 0x000fe20000000800 */
[----:B------:R-:W-:-:S02]  /*4d50*/  FMUL.FTZ R85, R85, c[0x0][0x298] ;  /* 0x0000a60055557a20 */ /* 0x000fc40000410000 */
[----:B------:R-:W-:Y:S02]  /*4d60*/  FMUL.FTZ R86, R86, c[0x0][0x298] ;  /* 0x0000a60056567a20 */ /* 0x000fe40000410000 */
[----:B------:R-:W-:Y:S02]  /*4d70*/  FMUL.FTZ R87, R87, c[0x0][0x298] ;  /* 0x0000a60057577a20 */ /* 0x000fe40000410000 */
[----:B------:R-:W4:Y:S01]  /*4d80*/  S2UR UR6, SR_CTAID.Z ;  /* 0x00000000000679c3 */ /* 0x000f220000002700 */
[----:B------:R-:W-:Y:S02]  /*4d90*/  FMUL.FTZ R88, R88, c[0x0][0x298] ;  /* 0x0000a60058587a20 */ /* 0x000fe40000410000 */
[----:B------:R-:W-:Y:S02]  /*4da0*/  FMUL.FTZ R89, R89, c[0x0][0x298] ;  /* 0x0000a60059597a20 */ /* 0x000fe40000410000 */
[----:B------:R-:W-:Y:S02]  /*4db0*/  FMUL.FTZ R90, R90, c[0x0][0x298] ;  /* 0x0000a6005a5a7a20 */ /* 0x000fe40000410000 */
[----:B------:R-:W-:Y:S01]  /*4dc0*/  FMUL.FTZ R91, R91, c[0x0][0x298] ;  /* 0x0000a6005b5b7a20 */ /* 0x000fe20000410000 */
[----:B--2---:R-:W-:Y:S01]  /*4dd0*/  UIMAD.WIDE.U32 UR18, UR11, UR15, URZ ;  /* 0x0000000f0b1272a5 */ /* 0x004fe2000f8e003f */
[----:B------:R-:W-:Y:S01]  /*4de0*/  FMUL.FTZ R96, R96, c[0x0][0x298] ;  /* 0x0000a60060607a20 */ /* 0x000fe20000410000 */
[----:B------:R-:W-:Y:S01]  /*4df0*/  USHF.R.S32.HI UR13, URZ, 0x1f, UR11 ;  /* 0x0000001f3f0d7899 */ /* 0x000fe2000801140b */
[----:B------:R-:W-:Y:S01]  /*4e00*/  FMUL.FTZ R97, R97, c[0x0][0x298] ;  /* 0x0000a60061617a20 */ /* 0x000fe20000410000 */
[----:B------:R-:W-:Y:S01]  /*4e10*/  UMOV UR15, UR11 ;  /* 0x0000000b000f7c82 */ /* 0x000fe20008000000 */
[----:B------:R-:W-:Y:S01]  /*4e20*/  FMUL.FTZ R98, R98, c[0x0][0x298] ;  /* 0x0000a60062627a20 */ /* 0x000fe20000410000 */
[----:B------:R-:W-:Y:S01]  /*4e30*/  @UP0 USHF.R.U32.HI UR15, URZ, UR8, UR19 ;  /* 0x000000083f0f0299 */ /* 0x000fe20008011613 */
[----:B------:R-:W-:Y:S01]  /*4e40*/  FMUL.FTZ R99, R99, c[0x0][0x298] ;  /* 0x0000a60063637a20 */ /* 0x000fe20000410000 */
[----:B---3--:R-:W-:Y:S01]  /*4e50*/  UIMAD UR8, UR7, UR4, URZ ;  /* 0x00000004070872a4 */ /* 0x008fe2000f8e023f */
[----:B------:R-:W-:Y:S01]  /*4e60*/  FMUL.FTZ R92, R92, c[0x0][0x298] ;  /* 0x0000a6005c5c7a20 */ /* 0x000fe20000410000 */
[----:B------:R-:W-:Y:S01]  /*4e70*/  @UP0 USHF.R.S32.HI UR4, URZ, 0x1f, UR15 ;  /* 0x0000001f3f040899 */ /* 0x000fe2000801140f */
[----:B------:R-:W-:Y:S01]  /*4e80*/  FMUL.FTZ R93, R93, c[0x0][0x298] ;  /* 0x0000a6005d5d7a20 */ /* 0x000fe20000410000 */
[----:B------:R-:W-:Y:S01]  /*4e90*/  UMOV UR12, UR11 ;  /* 0x0000000b000c7c82 */ /* 0x000fe20008000000 */
[----:B------:R-:W-:Y:S01]  /*4ea0*/  FMUL.FTZ R94, R94, c[0x0][0x298] ;  /* 0x0000a6005e5e7a20 */ /* 0x000fe20000410000 */
[----:B------:R-:W-:Y:S01]  /*4eb0*/  @UP0 UMOV UR12, UR15 ;  /* 0x0000000f000c0c82 */ /* 0x000fe20008000000 */
[----:B------:R-:W-:Y:S01]  /*4ec0*/  FMUL.FTZ R95, R95, c[0x0][0x298] ;  /* 0x0000a6005f5f7a20 */ /* 0x000fe20000410000 */
[----:B----4-:R-:W-:Y:S01]  /*4ed0*/  UIMAD UR10, UR6, UR5, URZ ;  /* 0x00000005060a72a4 */ /* 0x010fe2000f8e023f */
[----:B------:R-:W-:Y:S01]  /*4ee0*/  FMUL.FTZ R100, R100, c[0x0][0x298] ;  /* 0x0000a60064647a20 */ /* 0x000fe20000410000 */
[----:B------:R-:W-:Y:S01]  /*4ef0*/  UIMAD UR5, UR8, UR5, URZ ;  /* 0x00000005080572a4 */ /* 0x000fe2000f8e023f */
[----:B------:R-:W-:Y:S01]  /*4f00*/  FMUL.FTZ R101, R101, c[0x0][0x298] ;  /* 0x0000a60065657a20 */ /* 0x000fe20000410000 */
[----:B------:R-:W-:Y:S01]  /*4f10*/  USHF.R.S32.HI UR18, URZ, 0x1f, UR10 ;  /* 0x0000001f3f127899 */ /* 0x000fe2000801140a */
[----:B------:R-:W-:Y:S01]  /*4f20*/  FMUL.FTZ R102, R102, c[0x0][0x298] ;  /* 0x0000a60066667a20 */ /* 0x000fe20000410000 */
[----:B------:R-:W-:Y:S01]  /*4f30*/  @UP0 UMOV UR13, UR4 ;  /* 0x00000004000d0c82 */ /* 0x000fe20008000000 */
[----:B------:R-:W-:Y:S01]  /*4f40*/  FMUL.FTZ R103, R103, c[0x0][0x298] ;  /* 0x0000a60067677a20 */ /* 0x000fe20000410000 */
[----:B------:R-:W-:Y:S01]  /*4f50*/  USHF.R.S32.HI UR8, URZ, 0x1f, UR5 ;  /* 0x0000001f3f087899 */ /* 0x000fe20008011405 */
[----:B------:R-:W-:Y:S01]  /*4f60*/  FMUL.FTZ R104, R104, c[0x0][0x298] ;  /* 0x0000a60068687a20 */ /* 0x000fe20000410000 */
[----:B------:R-:W-:Y:S01]  /*4f70*/  UIADD3 UR10, UP1, UP0, UR5, UR12, UR10 ;  /* 0x0000000c050a7290 */ /* 0x000fe2000f83e00a */
[----:B------:R-:W-:Y:S01]  /*4f80*/  FMUL.FTZ R105, R105, c[0x0][0x298] ;  /* 0x0000a60069697a20 */ /* 0x000fe20000410000 */
[----:B------:R-:W-:Y:S01]  /*4f90*/  UIADD3 UR15, -UR15, URZ, URZ ;  /* 0x0000003f0f0f7290 */ /* 0x000fe2000fffe13f */
[----:B------:R-:W-:Y:S01]  /*4fa0*/  FMUL.FTZ R106, R106, c[0x0][0x298] ;  /* 0x0000a6006a6a7a20 */ /* 0x000fe20000410000 */
[----:B------:R-:W-:Y:S01]  /*4fb0*/  UIADD3.X UR18, UR8, UR13, UR18, UP1, UP0 ;  /* 0x0000000d08127290 */ /* 0x000fe20008fe0412 */
[----:B------:R-:W-:Y:S01]  /*4fc0*/  FMUL.FTZ R107, R107, c[0x0][0x298] ;  /* 0x0000a6006b6b7a20 */ /* 0x000fe20000410000 */
[----:B------:R-:W-:Y:S01]  /*4fd0*/  USHF.L.U32 UR8, UR10, 0x2, URZ ;  /* 0x000000020a087899 */ /* 0x000fe2000800063f */
[----:B------:R-:W-:Y:S01]  /*4fe0*/  FMUL.FTZ R112, R112, c[0x0][0x298] ;  /* 0x0000a60070707a20 */ /* 0x000fe20000410000 */
[----:B------:R-:W-:Y:S01]  /*4ff0*/  ULDC.64 UR4, c[0x0][0x350] ;  /* 0x0000d40000047ab9 */ /* 0x000fe20000000a00 */
[----:B------:R-:W-:Y:S01]  /*5000*/  FMUL.FTZ R113, R113, c[0x0][0x298] ;  /* 0x0000a60071717a20 */ /* 0x000fe20000410000 */
[----:B------:R-:W-:Y:S01]  /*5010*/  USHF.L.U64.HI UR10, UR10, 0x2, UR18 ;  /* 0x000000020a0a7899 */ /* 0x000fe20008010212 */
[----:B------:R-:W-:Y:S01]  /*5020*/  FMUL.FTZ R114, R114, c[0x0][0x298] ;  /* 0x0000a60072727a20 */ /* 0x000fe20000410000 */
[----:B------:R-:W-:Y:S01]  /*5030*/  UIADD3 UR4, UP0, UR8, UR4, URZ ;  /* 0x0000000408047290 */ /* 0x000fe2000ff1e03f */
[----:B------:R-:W-:Y:S01]  /*5040*/  FMUL.FTZ R115, R115, c[0x0][0x298] ;  /* 0x0000a60073737a20 */ /* 0x000fe20000410000 */
[----:B------:R-:W-:Y:S01]  /*5050*/  UIMAD UR11, UR15, UR14, UR11 ;  /* 0x0000000e0f0b72a4 */ /* 0x000fe2000f8e020b */
[----:B------:R-:W-:Y:S01]  /*5060*/  FMUL.FTZ R108, R108, c[0x0][0x298] ;  /* 0x0000a6006c6c7a20 */ /* 0x000fe20000410000 */
[----:B------:R-:W-:Y:S01]  /*5070*/  UIADD3.X UR5, UR10, UR5, URZ, UP0, !UPT ;  /* 0x000000050a057290 */ /* 0x000fe200087fe43f */
[----:B------:R-:W-:Y:S01]  /*5080*/  FMUL.FTZ R109, R109, c[0x0][0x298] ;  /* 0x0000a6006d6d7a20 */ /* 0x000fe20000410000 */
[----:B------:R-:W-:Y:S01]  /*5090*/  MOV R2, UR4 ;  /* 0x0000000400027c02 */ /* 0x000fe20008000f00 */
[----:B------:R-:W-:-:S02]  /*50a0*/  FMUL.FTZ R110, R110, c[0x0][0x298] ;  /* 0x0000a6006e6e7a20 */ /* 0x000fc40000410000 */
[----:B------:R-:W-:Y:S01]  /*50b0*/  FMUL.FTZ R111, R111, c[0x0][0x298] ;  /* 0x0000a6006f6f7a20 */ /* 0x000fe20000410000 */
[----:B------:R-:W-:Y:S01]  /*50c0*/  MOV R3, UR5 ;  /* 0x0000000500037c02 */ /* 0x000fe20008000f00 */
[----:B------:R-:W-:Y:S02]  /*50d0*/  FMUL.FTZ R116, R116, c[0x0][0x298] ;  /* 0x0000a60074747a20 */ /* 0x000fe40000410000 */
[----:B------:R-:W-:Y:S02]  /*50e0*/  FMUL.FTZ R117, R117, c[0x0][0x298] ;  /* 0x0000a60075757a20 */ /* 0x000fe40000410000 */
[----:B------:R-:W-:Y:S02]  /*50f0*/  FMUL.FTZ R118, R118, c[0x0][0x298] ;  /* 0x0000a60076767a20 */ /* 0x000fe40000410000 */
[----:B------:R-:W-:Y:S02]  /*5100*/  FMUL.FTZ R119, R119, c[0x0][0x298] ;  /* 0x0000a60077777a20 */ /* 0x000fe40000410000 */
[----:B------:R-:W-:-:S02]  /*5110*/  FMUL.FTZ R120, R120, c[0x0][0x298] ;  /* 0x0000a60078787a20 */ /* 0x000fc40000410000 */
[----:B------:R-:W-:Y:S02]  /*5120*/  FMUL.FTZ R121, R121, c[0x0][0x298] ;  /* 0x0000a60079797a20 */ /* 0x000fe40000410000 */
        /* <DEDUP_REMOVED lines=9> */
[----:B------:R-:W-:Y:S01]  /*51c0*/  FMUL.FTZ R127, R127, c[0x0][0x298] ;  /* 0x0000a6007f7f7a20 */ /* 0x000fe20000410000 */
[----:B------:R-:W-:Y:S06]  /*51d0*/  BAR.SYNC.DEFER_BLOCKING 0x1, 0x100 ;  /* 0x0044000000007b1d */ /* 0x000fec0000010000 */
[----:B------:R-:W-:Y:S05]  /*51e0*/  @P1 BRA `(.L_x_34) ;  /* 0x0000005000001947 */ /* 0x000fea0003800000 */
.L_x_35:
[----:B------:R-:W2:Y:S01]  /*51f0*/  LDG.E.STRONG.GPU R0, [R2.64] ;  /* 0x0000001002007981 */ /* 0x000ea2000c1ef900 */
[----:B------:R-:W-:Y:S01]  /*5200*/  YIELD ;  /* 0x0000000000007946 */ /* 0x000fe20003800000 */
[----:B--2---:R-:W-:Y:S01]  /*5210*/  ISETP.NE.AND P0, PT, R0, UR11, PT ;  /* 0x0000000b00007c0c */ /* 0x004fe2000bf05270 */
[----:B------:R-:W-:-:S12]  /*5220*/  CCTL.IVALL ;  /* 0x00000000ff00798f */ /* 0x000fd80002000000 */
[----:B------:R-:W-:Y:S05]  /*5230*/  @P0 BRA `(.L_x_35) ;  /* 0xffffffb000000947 */ /* 0x000fea000383ffff */
.L_x_34:
[----:B------:R-:W-:Y:S05]  /*5240*/  BSYNC B0 ;  /* 0x0000000000007941 */ /* 0x000fea0003800000 */
.L_x_33:
[----:B-1----:R-:W-:Y:S01]  /*5250*/  MOV R5, 0xffffffff ;  /* 0xffffffff00057802 */ /* 0x002fe20000000f00 */
[----:B------:R-:W-:Y:S05]  /*5260*/  BRA.CONV ~URZ, `(.L_x_36) ;  /* 0x000000237f007947 */ /* 0x000fea000b800000 */
[----:B------:R-:W-:Y:S02]  /*5270*/  MOV R4, 0x5290 ;  /* 0x0000529000047802 */ /* 0x000fe40000000f00 */
[----:B------:R-:W-:Y:S05]  /*5280*/  CALL.REL.NOINC `($__internal_0_$__cuda_sm70_warpsync) ;  /* 0x00000b2000007944 */ /* 0x000fea0003c00000 */
.L_x_36:
[----:B------:R-:W-:Y:S01]  /*5290*/  UIMAD UR4, UR7, 0x3000, URZ ;  /* 0x00003000070478a4 */ /* 0x000fe2000f8e023f */
[----:B------:R-:W1:Y:S01]  /*52a0*/  S2R R0, SR_CTAID.Z ;  /* 0x0000000000007919 */ /* 0x000e620000002700 */
[----:B------:R-:W-:Y:S01]  /*52b0*/  IMAD.U32 R8, RZ, RZ, UR12 ;  /* 0x0000000cff087e24 */ /* 0x000fe2000f8e00ff */
[----:B------:R-:W-:-:S06]  /*52c0*/  NOP ;  /* 0x0000000000007918 */ /* 0x000fcc0000000000 */
[----:B------:R-:W-:Y:S01]  /*52d0*/  USHF.R.S32.HI UR14, URZ, 0x1f, UR4 ;  /* 0x0000001f3f0e7899 */ /* 0x000fe20008011404 */
[C---:B------:R-:W-:Y:S01]  /*52e0*/  IADD3 R6, P0, R234.reuse, UR4, RZ ;  /* 0x00000004ea067c10 */ /* 0x040fe2000ff1e0ff */
[----:B------:R-:W-:Y:S01]  /*52f0*/  IMAD.U32 R9, RZ, RZ, UR13 ;  /* 0x0000000dff097e24 */ /* 0x000fe2000f8e00ff */
[----:B------:R-:W-:Y:S02]  /*5300*/  ULDC.64 UR4, c[0x0][0x328] ;  /* 0x0000ca0000047ab9 */ /* 0x000fe40000000a00 */
[----:B------:R-:W-:Y:S01]  /*5310*/  UIMAD UR4, UR13, UR4, URZ ;  /* 0x000000040d0472a4 */ /* 0x000fe2000f8e023f */
[----:B------:R-:W-:-:S03]  /*5320*/  LEA.HI.X.SX32 R7, R234, UR14, 0x1, P0 ;  /* 0x0000000eea077c11 */ /* 0x000fc600080f0eff */
[----:B------:R-:W-:Y:S02]  /*5330*/  UIMAD UR14, UR12, UR5, UR4 ;  /* 0x000000050c0e72a4 */ /* 0x000fe4000f8e0204 */
[----:B------:R-:W-:Y:S01]  /*5340*/  IMAD.WIDE.U32 R8, R8, c[0x0][0x328], R6 ;  /* 0x0000ca0008087a25 */ /* 0x000fe200078e0006 */
[----:B------:R-:W-:Y:S02]  /*5350*/  ULDC.64 UR4, c[0x0][0x330] ;  /* 0x0000cc0000047ab9 */ /* 0x000fe40000000a00 */
[----:B------:R-:W-:Y:S02]  /*5360*/  UIMAD UR4, UR9, UR4, URZ ;  /* 0x00000004090472a4 */ /* 0x000fe4000f8e023f */
[----:B------:R-:W-:Y:S02]  /*5370*/  IADD3 R9, R9, UR14, RZ ;  /* 0x0000000e09097c10 */ /* 0x000fe4000fffe0ff */
[----:B------:R-:W-:-:S03]  /*5380*/  UIMAD UR4, UR6, UR5, UR4 ;  /* 0x00000005060472a4 */ /* 0x000fc6000f8e0204 */
[----:B-1----:R-:W-:-:S05]  /*5390*/  IMAD.WIDE.U32 R8, R0, c[0x0][0x330], R8 ;  /* 0x0000cc0000087a25 */ /* 0x002fca00078e0008 */
[----:B------:R-:W-:Y:S02]  /*53a0*/  IADD3 R4, R9, UR4, RZ ;  /* 0x0000000409047c10 */ /* 0x000fe4000fffe0ff */
[----:B------:R-:W-:-:S04]  /*53b0*/  LEA R10, P0, R8, c[0x0][0x310], 0x2 ;  /* 0x0000c400080a7a11 */ /* 0x000fc800078010ff */
[----:B------:R-:W-:-:S05]  /*53c0*/  LEA.HI.X R11, R8, c[0x0][0x314], R4, 0x2, P0 ;  /* 0x0000c500080b7a11 */ /* 0x000fca00000f1404 */
[----:B------:R1:W-:Y:S04]  /*53d0*/  RED.E.ADD.F32.FTZ.RN.STRONG.GPU [R10.64], R36 ;  /* 0x000000240a00798e */ /* 0x0003e8000c10e790 */
        /* <DEDUP_REMOVED lines=47> */
[----:B------:R-:W-:Y:S05]  /*56d0*/  BRA.CONV ~URZ, `(.L_x_37) ;  /* 0x000000237f007947 */ /* 0x000fea000b800000 */
[----:B------:R-:W-:Y:S02]  /*56e0*/  MOV R4, 0x5700 ;  /* 0x0000570000047802 */ /* 0x000fe40000000f00 */
[----:B-1----:R-:W-:Y:S05]  /*56f0*/  CALL.REL.NOINC `($__internal_0_$__cuda_sm70_warpsync) ;  /* 0x000006b000007944 */ /* 0x002fea0003c00000 */
.L_x_37:
[----:B------:R-:W-:-:S06]  /*5700*/  NOP ;  /* 0x0000000000007918 */ /* 0x000fcc0000000000 */
[----:B------:R-:W-:Y:S01]  /*5710*/  BSSY B0, `(.L_x_38) ;  /* 0x000000b000007945 */ /* 0x000fe20003800000 */
[----:B------:R-:W-:Y:S05]  /*5720*/  @P1 BRA `(.L_x_39) ;  /* 0x0000009000001947 */ /* 0x000fea0003800000 */
[----:B------:R-:W-:Y:S01]  /*5730*/  @!PT LDS RZ, [RZ] ;  /* 0x00000000fffff984 */ /* 0x000fe20000000800 */
[----:B------:R-:W-:Y:S01]  /*5740*/  @!PT LDS RZ, [RZ] ;  /* 0x00000000fffff984 */ /* 0x000fe20000000800 */
[----:B------:R-:W-:Y:S01]  /*5750*/  @!PT LDS RZ, [RZ] ;  /* 0x00000000fffff984 */ /* 0x000fe20000000800 */
[----:B------:R-:W-:Y:S01]  /*5760*/  @!PT LDS RZ, [RZ] ;  /* 0x00000000fffff984 */ /* 0x000fe20000000800 */
[----:B------:R-:W-:Y:S06]  /*5770*/  MEMBAR.ALL.GPU ;  /* 0x0000000000007992 */ /* 0x000fec000000a000 */
[----:B------:R-:W-:Y:S01]  /*5780*/  MOV R9, 0x1 ;  /* 0x0000000100097802 */ /* 0x000fe20000000f00 */
[----:B------:R-:W-:-:S00]  /*5790*/  ERRBAR ;  /* 0x00000000000079ab */ /* 0x000fc00000000000 */
[----:B012345:R-:W-:-:S05]  /*57a0*/  CCTL.IVALL ;  /* 0x00000000ff00798f */ /* 0x03ffca0002000000 */
[----:B------:R2:W-:Y:S02]  /*57b0*/  RED.E.ADD.S32.STRONG.GPU [R2.64], R9 ;  /* 0x000000090200798e */ /* 0x0005e4000c10e390 */
.L_x_39:
[----:B------:R-:W-:Y:S05]  /*57c0*/  BSYNC B0 ;  /* 0x0000000000007941 */ /* 0x000fea0003800000 */
.L_x_38:
[----:B------:R-:W-:Y:S01]  /*57d0*/  ULDC.64 UR4, c[0x0][0x348] ;  /* 0x0000d20000047ab9 */ /* 0x000fe20000000a00 */
[----:B------:R-:W-:Y:S01]  /*57e0*/  BSSY B0, `(.L_x_40) ;  /* 0x000000b000007945 */ /* 0x000fe20003800000 */
[----:B------:R-:W-:-:S04]  /*57f0*/  UIADD3 UR4, UP0, UR8, UR4, URZ ;  /* 0x0000000408047290 */ /* 0x000fc8000ff1e03f */
[----:B------:R-:W-:Y:S02]  /*5800*/  UIADD3.X UR5, UR10, UR5, URZ, UP0, !UPT ;  /* 0x000000050a057290 */ /* 0x000fe400087fe43f */
[----:B--2---:R-:W-:-:S04]  /*5810*/  MOV R2, UR4 ;  /* 0x0000000400027c02 */ /* 0x004fc80008000f00 */
[----:B------:R-:W-:Y:S01]  /*5820*/  MOV R3, UR5 ;  /* 0x0000000500037c02 */ /* 0x000fe20008000f00 */
[----:B------:R-:W-:Y:S05]  /*5830*/  @P1 BRA `(.L_x_41) ;  /* 0x0000005000001947 */ /* 0x000fea0003800000 */
.L_x_42:
[----:B------:R-:W2:Y:S01]  /*5840*/  LDG.E.STRONG.GPU R4, [R2.64] ;  /* 0x0000001002047981 */ /* 0x000ea2000c1ef900 */
[----:B------:R-:W-:Y:S01]  /*5850*/  YIELD ;  /* 0x0000000000007946 */ /* 0x000fe20003800000 */
[----:B--2---:R-:W-:Y:S01]  /*5860*/  ISETP.NE.AND P0, PT, R4, UR11, PT ;  /* 0x0000000b04007c0c */ /* 0x004fe2000bf05270 */
[----:B------:R-:W-:-:S12]  /*5870*/  CCTL.IVALL ;  /* 0x00000000ff00798f */ /* 0x000fd80002000000 */
[----:B------:R-:W-:Y:S05]  /*5880*/  @P0 BRA `(.L_x_42) ;  /* 0xffffffb000000947 */ /* 0x000fea000383ffff */
.L_x_41:
[----:B------:R-:W-:Y:S05]  /*5890*/  BSYNC B0 ;  /* 0x0000000000007941 */ /* 0x000fea0003800000 */
.L_x_40:
[----:B------:R-:W-:Y:S05]  /*58a0*/  BRA.CONV ~URZ, `(.L_x_43) ;  /* 0x000000237f007947 */ /* 0x000fea000b800000 */
[----:B------:R-:W-:Y:S02]  /*58b0*/  MOV R4, 0x58d0 ;  /* 0x000058d000047802 */ /* 0x000fe40000000f00 */
[----:B-1----:R-:W-:Y:S05]  /*58c0*/  CALL.REL.NOINC `($__internal_0_$__cuda_sm70_warpsync) ;  /* 0x000004e000007944 */ /* 0x002fea0003c00000 */
.L_x_43:
[----:B------:R-:W-:Y:S01]  /*58d0*/  ULDC.64 UR4, c[0x0][0x300] ;  /* 0x0000c00000047ab9 */ /* 0x000fe20000000a00 */
[----:B------:R-:W-:Y:S01]  /*58e0*/  IMAD.U32 R8, RZ, RZ, UR12 ;  /* 0x0000000cff087e24 */ /* 0x000fe2000f8e00ff */
[----:B------:R-:W-:Y:S01]  /*58f0*/  UIMAD UR4, UR13, UR4, URZ ;  /* 0x000000040d0472a4 */ /* 0x000fe2000f8e023f */
[----:B------:R-:W-:Y:S02]  /*5900*/  IMAD.U32 R9, RZ, RZ, UR13 ;  /* 0x0000000dff097e24 */ /* 0x000fe4000f8e00ff */
[----:B------:R-:W-:Y:S01]  /*5910*/  IMAD.WIDE.U32 R6, R8, c[0x0][0x300], R6 ;  /* 0x0000c00008067a25 */ /* 0x000fe200078e0006 */
[----:B------:R-:W-:-:S03]  /*5920*/  UIMAD UR14, UR12, UR5, UR4 ;  /* 0x000000050c0e72a4 */ /* 0x000fc6000f8e0204 */
[----:B------:R-:W-:Y:S02]  /*5930*/  ULDC.64 UR4, c[0x0][0x308] ;  /* 0x0000c20000047ab9 */ /* 0x000fe40000000a00 */
[----:B------:R-:W-:Y:S01]  /*5940*/  UIMAD UR4, UR9, UR4, URZ ;  /* 0x00000004090472a4 */ /* 0x000fe2000f8e023f */
[----:B------:R-:W-:-:S03]  /*5950*/  IADD3 R7, R7, UR14, RZ ;  /* 0x0000000e07077c10 */ /* 0x000fc6000fffe0ff */
[----:B------:R-:W-:Y:S02]  /*5960*/  UIMAD UR4, UR6, UR5, UR4 ;  /* 0x00000005060472a4 */ /* 0x000fe4000f8e0204 */
[----:B------:R-:W-:-:S05]  /*5970*/  IMAD.WIDE.U32 R6, R0, c[0x0][0x308], R6 ;  /* 0x0000c20000067a25 */ /* 0x000fca00078e0006 */
[----:B------:R-:W-:Y:S02]  /*5980*/  IADD3 R0, R7, UR4, RZ ;  /* 0x0000000407007c10 */ /* 0x000fe4000fffe0ff */
[----:B------:R-:W-:-:S04]  /*5990*/  LEA R8, P0, R6, c[0x0][0x2e8], 0x2 ;  /* 0x0000ba0006087a11 */ /* 0x000fc800078010ff */
[----:B------:R-:W-:Y:S01]  /*59a0*/  LEA.HI.X R9, R6, c[0x0][0x2ec], R0, 0x2, P0 ;  /* 0x0000bb0006097a11 */ /* 0x000fe200000f1400 */
[----:B------:R-:W-:-:S06]  /*59b0*/  NOP ;  /* 0x0000000000007918 */ /* 0x000fcc0000000000 */
        /* <DEDUP_REMOVED lines=50> */
[----:B-12---:R-:W-:Y:S05]  /*5ce0*/  CALL.REL.NOINC `($__internal_0_$__cuda_sm70_warpsync) ;  /* 0x000000c000007944 */ /* 0x006fea0003c00000 */
.L_x_44:
[----:B------:R-:W-:-:S06]  /*5cf0*/  NOP ;  /* 0x0000000000007918 */ /* 0x000fcc0000000000 */
[----:B------:R-:W-:Y:S05]  /*5d00*/  @P1 EXIT ;  /* 0x000000000000194d */ /* 0x000fea0003800000 */
        /* <DEDUP_REMOVED lines=8> */
[----:B------:R-:W-:Y:S01]  /*5d90*/  RED.E.ADD.S32.STRONG.GPU [R2.64], R5 ;  /* 0x000000050200798e */ /* 0x000fe2000c10e390 */
[----:B------:R-:W-:Y:S05]  /*5da0*/  EXIT ;  /* 0x000000000000794d */ /* 0x000fea0003800000 */
        .weak           $__internal_0_$__cuda_sm70_warpsync
        .type           $__internal_0_$__cuda_sm70_warpsync,@function
        .size           $__internal_0_$__cuda_sm70_warpsync,(.L_x_1374 - $__internal_0_$__cuda_sm70_warpsync)
$__internal_0_$__cuda_sm70_warpsync:
[----:B------:R-:W-:Y:S01]  /*5db0*/  MOV R8, R4 ;  /* 0x0000000400087202 */ /* 0x000fe20000000f00 */
[----:B------:R-:W-:Y:S04]  /*5dc0*/  WARPSYNC R5 ;  /* 0x0000000500007348 */ /* 0x000fe80003800000 */
[----:B------:R-:W-:-:S04]  /*5dd0*/  MOV R9, 0x0 ;  /* 0x0000000000097802 */ /* 0x000fc80000000f00 */
[----:B------:R-:W-:Y:S05]  /*5de0*/  RET.REL.NODEC R8 `(_ZN7cutlass13device_kernelIN5flash19enable_sm80_to_sm89INS1_16FlashAttnBwdSm80INS1_25CollectiveMainloopBwdSm80ILi1ELi1EN4cute5tupleIJNS5_1CILi64EEES8_NS7_ILi192EEEEEENS_6half_tEfNS_4arch4Sm80ELb0ELb0ELb1ELb0ELb1ELb0ELb0ELb0ELi2ELi2ELi2ELi2ELb1EEENS1_24CollectiveEpilogueBwdGQAISA_fSD_Li256ELb0ELb1EEENS1_19SingleTileSchedulerILb0ELb0ELb0ELi64EEEEEEEEEvNT_6ParamsE) ;  /* 0xffffa21008007950 */ /* 0x000fea0003c3ffff */
.L_x_45:
        /* <DEDUP_REMOVED lines=9> */
.L_x_1374:


//--------------------- .text._ZN7cutlass13device_kernelIN5flash19enable_sm80_to_sm89INS1_16FlashAttnBwdSm80INS1_25CollectiveMainloopBwdSm80ILi1ELi1EN4cute5tupleIJNS5_1CILi64EEES8_NS7_ILi192EEEEEENS_6half_tEfNS_4arch4Sm80ELb0ELb0ELb1ELb1ELb0ELb0ELb0ELb0ELi2ELi2ELi2ELi2ELb1EEENS1_21CollectiveEpilogueBwdISA_SB_SD_Li256ELb1ELb0ELi4EEENS1_19SingleTileSchedulerILb1ELb0ELb0ELi64EEEEEEEEEvNT_6ParamsE --------------------------
	.section	.text._ZN7cutlass13device_kernelIN5flash19enable_sm80_to_sm89INS1_16FlashAttnBwdSm80INS1_25CollectiveMainloopBwdSm80ILi1ELi1EN4cute5tupleIJNS5_1CILi64EEES8_NS7_ILi192EEEEEENS_6half_tEfNS_4arch4Sm80ELb0ELb0ELb1ELb1ELb0ELb0ELb0ELb0ELi2ELi2ELi2ELi2ELb1EEENS1_21CollectiveEpilogueBwdISA_SB_SD_Li256ELb1ELb0ELi4EEENS1_19SingleTileSchedulerILb1ELb0ELb0ELi64EEEEEEEEEvNT_6ParamsE,"ax",@progbits
	.sectioninfo	@"SHI_REGISTERS=255"
	.align	128
.text._ZN7cutlass13device_kernelIN5flash19enable_sm80_to_sm89INS1_16FlashAttnBwdSm80INS1_25CollectiveMainloopBwdSm80ILi1ELi1EN4cute5tupleIJNS5_1CILi64EEES8_NS7_ILi192EEEEEENS_6half_tEfNS_4arch4Sm80ELb0ELb0ELb1ELb1ELb0ELb0ELb0ELb0ELi2ELi2ELi2ELi2ELb1EEENS1_21CollectiveEpilogueBwdISA_SB_SD_Li256ELb1ELb0ELi4EEENS1_19SingleTileSchedulerILb1ELb0ELb0ELi64EEEEEEEEEvNT_6ParamsE:
        .type           _ZN7cutlass13device_kernelIN5flash19enable_sm80_to_sm89INS1_16FlashAttnBwdSm80INS1_25CollectiveMainloopBwdSm80ILi1ELi1EN4cute5tupleIJNS5_1CILi64EEES8_NS7_ILi192EEEEEENS_6half_tEfNS_4arch4Sm80ELb0ELb0ELb1ELb1ELb0ELb0ELb0ELb0ELi2ELi2ELi2ELi2ELb1EEENS1_21CollectiveEpilogueBwdISA_SB_SD_Li256ELb1ELb0ELi4EEENS1_19SingleTileSchedulerILb1ELb0ELb0ELi64EEEEEEEEEvNT_6ParamsE,@function
        .size           _ZN7cutlass13device_kernelIN5flash19enable_sm80_to_sm89INS1_16FlashAttnBwdSm80INS1_25CollectiveMainloopBwdSm80ILi1ELi1EN4cute5tupleIJNS5_1CILi64EEES8_NS7_ILi192EEEEEENS_6half_tEfNS_4arch4Sm80ELb0ELb0ELb1ELb1ELb0ELb0ELb0ELb0ELi2ELi2ELi2ELi2ELb1EEENS1_21CollectiveEpilogueBwdISA_SB_SD_Li256ELb1ELb0ELi4EEENS1_19SingleTileSchedulerILb1ELb0ELb0ELi64EEEEEEEEEvNT_6ParamsE,(.L_x_1376 - _ZN7cutlass13device_kernelIN5flash19enable_sm80_to_sm89INS1_16FlashAttnBwdSm80INS1_25CollectiveMainloopBwdSm80ILi1ELi1EN4cute5tupleIJNS5_1CILi64EEES8_NS7_ILi192EEEEEENS_6half_tEfNS_4arch4Sm80ELb0ELb0ELb1ELb1ELb0ELb0ELb0ELb0ELi2ELi2ELi2ELi2ELb1EEENS1_21CollectiveEpilogueBwdISA_SB_SD_Li256ELb1ELb0ELi4EEENS1_19SingleTileSchedulerILb1ELb0ELb0ELi64EEEEEEEEEvNT_6ParamsE)
        .other          _ZN7cutlass13device_kernelIN5flash19enable_sm80_to_sm89INS1_16FlashAttnBwdSm80INS1_25CollectiveMainloopBwdSm80ILi1ELi1EN4cute5tupleIJNS5_1CILi64EEES8_NS7_ILi192EEEEEENS_6half_tEfNS_4arch4Sm80ELb0ELb0ELb1ELb1ELb0ELb0ELb0ELb0ELi2ELi2ELi2ELi2ELb1EEENS1_21CollectiveEpilogueBwdISA_SB_SD_Li256ELb1ELb0ELi4EEENS1_19SingleTileSchedulerILb1ELb0ELb0ELi64EEEEEEEEEvNT_6ParamsE,@"STO_CUDA_ENTRY STV_DEFAULT"
_ZN7cutlass13device_kernelIN5flash19enable_sm80_to_sm89INS1_16FlashAttnBwdSm80INS1_25CollectiveMainloopBwdSm80ILi1ELi1EN4cute5tupleIJNS5_1CILi64EEES8_NS7_ILi192EEEEEENS_6half_tEfNS_4arch4Sm80ELb0ELb0ELb1ELb1ELb0ELb0ELb0ELb0ELi2ELi2ELi2ELi2ELb1EEENS1_21CollectiveEpilogueBwdISA_SB_SD_Li256ELb1ELb0ELi4EEENS1_19SingleTileSchedulerILb1ELb0ELb0ELi64EEEEEEEEEvNT_6ParamsE:
[----:B------:R-:W-:Y:S02]  /*0000*/  MOV R1, c[0x0][0x28] ;  /* 0x00000a0000017a02 */ /* 0x000fe40000000f00 */
[----:B------:R-:W1:Y:S01]  /*0010*/  S2R R252, SR_TID.X ;  /* 0x0000000000fc7919 */ /* 0x000e620000002100 */
[----:B------:R-:W-:Y:S01]  /*0020*/  MOV R12, 0x4 ;  /* 0x00000004000c7802 */ /* 0x000fe20000000f00 */
[----:B------:R-:W-:Y:S02]  /*0030*/  ULDC.64 UR10, c[0x0][0x118] ;  /* 0x00004600000a7ab9 */ /* 0x000fe40000000a00 */
[----:B------:R-:W2:Y:S04]  /*0040*/  S2R R5, SR_CTAID.Z ;  /* 0x0000000000057919 */ /* 0x000ea80000002700 */
[----:B------:R-:W3:Y:S04]  /*0050*/  S2R R28, SR_CTAID.X ;  /* 0x00000000001c7919 */ /* 0x000ee80000002500 */
[----:B------:R-:W4:Y:S01]  /*0060*/  S2R R34, SR_CTAID.Y ;  /* 0x0000000000227919 */ /* 0x000f220000002600 */
[----:B-1----:R-:W-:Y:S01]  /*0070*/  SHF.R.U32.HI R0, RZ, 0x5, R252 ;  /* 0x00000005ff007819 */ /* 0x002fe200000116fc */
[----:B--2---:R-:W-:-:S05]  /*0080*/  IMAD.WIDE R2, R5, R12, c[0x0][0x3c0] ;  /* 0x0000f00005027625 */ /* 0x004fca00078e020c */
[----:B------:R-:W1:Y:S02]  /*0090*/  SHFL.IDX PT, R0, R0, RZ, 0x1f ;  /* 0x00001fff00007589 */ /* 0x000e6400000e0000 */
[----:B-1----:R-:W-:-:S13]  /*00a0*/  ISETP.NE.AND P0, PT, R0, RZ, PT ;  /* 0x000000ff0000720c */ /* 0x002fda0003f05270 */
[----:B------:R-:W-:Y:S05]  /*00b0*/  @!P0 BRA `(.L_x_46) ;  /* 0x0000012000008947 */ /* 0x000fea0003800000 */
[----:B---34-:R-:W-:-:S04]  /*00c0*/  ISETP.NE.U32.AND P0, PT, RZ, c[0x0][0x3c0], PT ;  /* 0x0000f000ff007a0c */ /* 0x018fc80003f05070 */
[----:B------:R-:W-:-:S13]  /*00d0*/  ISETP.NE.AND.EX P0, PT, RZ, c[0x0][0x3c4], PT, P0 ;  /* 0x0000f100ff007a0c */ /* 0x000fda0003f05300 */
[----:B------:R-:W-:Y:S05]  /*00e0*/  @!P0 BRA `(.L_x_47) ;  /* 0x0000002000008947 */ /* 0x000fea0003800000 */
[----:B------:R1:W5:Y:S01]  /*00f0*/  LDG.E R0, [R2.64] ;  /* 0x0000000a02007981 */ /* 0x000362000c1e1900 */
[----:B------:R-:W-:Y:S05]  /*0100*/  BRA `(.L_x_48) ;  /* 0x0000009000007947 */ /* 0x000fea0003800000 */
.L_x_47:
[----:B------:R-:W-:-:S04]  /*0110*/  ISETP.NE.U32.AND P0, PT, RZ, c[0x0][0x3b8], PT ;  /* 0x0000ee00ff007a0c */ /* 0x000fc80003f05070 */
[----:B------:R-:W-:-:S13]  /*0120*/  ISETP.NE.AND.EX P0, PT, RZ, c[0x0][0x3bc], PT, P0 ;  /* 0x0000ef00ff007a0c */ /* 0x000fda0003f05300 */
[----:B------:R-:W-:Y:S05]  /*0130*/  @!P0 BRA `(.L_x_49) ;  /* 0x0000005000008947 */ /* 0x000fea0003800000 */
[----:B------:R-:W-:-:S05]  /*0140*/  IMAD.WIDE R2, R5, R12, c[0x0][0x3b8] ;  /* 0x0000ee0005027625 */ /* 0x000fca00078e020c */
[----:B------:R-:W2:Y:S04]  /*0150*/  LDG.E R4, [R2.64] ;  /* 0x0000000a02047981 */ /* 0x000ea8000c1e1900 */
[----:B------:R-:W2:Y:S02]  /*0160*/  LDG.E R0, [R2.64+0x4] ;  /* 0x0000040a02007981 */ /* 0x000ea4000c1e1900 */
[----:B--2---:R-:W-:Y:S01]  /*0170*/  IADD3 R0, -R4, R0, RZ ;  /* 0x0000000004007210 */ /* 0x004fe20007ffe1ff */
[----:B------:R-:W-:Y:S05]  /*0180*/  BRA `(.L_x_48) ;  /* 0x0000001000007947 */ /* 0x000fea0003800000 */
.L_x_49:
[----:B------:R-:W-:Y:S02]  /*0190*/  MOV R0, c[0x0][0x3a4] ;  /* 0x0000e90000007a02 */ /* 0x000fe40000000f00 */
.L_x_48:
[----:B-1----:R-:W-:-:S05]  /*01a0*/  IMAD.SHL.U32 R2, R28, 0x40, RZ ;  /* 0x000000401c027824 */ /* 0x002fca00078e00ff */
[----:B-----5:R-:W-:-:S04]  /*01b0*/  ISETP.GE.AND P0, PT, R2, R0, PT ;  /* 0x000000000200720c */ /* 0x020fc80003f06270 */
[----:B------:R-:W-:Y:S01]  /*01c0*/  SEL R251, R5, 0xffffffff, !P0 ;  /* 0xffffffff05fb7807 */ /* 0x000fe20004000000 */
[----:B------:R-:W-:Y:S05]  /*01d0*/  BRA `(.L_x_50) ;  /* 0x0000011000007947 */ /* 0x000fea0003800000 */
.L_x_46:
[----:B---34-:R-:W-:-:S04]  /*01e0*/  ISETP.NE.U32.AND P0, PT, RZ, c[0x0][0x3c0], PT ;  /* 0x0000f000ff007a0c */ /* 0x018fc80003f05070 */
[----:B------:R-:W-:-:S13]  /*01f0*/  ISETP.NE.AND.EX P0, PT, RZ, c[0x0][0x3c4], PT, P0 ;  /* 0x0000f100ff007a0c */ /* 0x000fda0003f05300 */
[----:B------:R-:W-:Y:S05]  /*0200*/  @!P0 BRA `(.L_x_51) ;  /* 0x0000002000008947 */ /* 0x000fea0003800000 */
[----:B------:R1:W5:Y:S01]  /*0210*/  LDG.E R0, [R2.64] ;  /* 0x0000000a02007981 */ /* 0x000362000c1e1900 */
[----:B------:R-:W-:Y:S05]  /*0220*/  BRA `(.L_x_52) ;  /* 0x0000009000007947 */ /* 0x000fea0003800000 */
.L_x_51:
        /* <DEDUP_REMOVED lines=8> */
.L_x_53:
[----:B------:R-:W-:Y:S02]  /*02b0*/  MOV R0, c[0x0][0x3a4] ;  /* 0x0000e90000007a02 */ /* 0x000fe40000000f00 */
.L_x_52:
[----:B-1----:R-:W-:-:S05]  /*02c0*/  IMAD.SHL.U32 R2, R28, 0x40, RZ ;  /* 0x000000401c027824 */ /* 0x002fca00078e00ff */
[----:B-----5:R-:W-:-:S04]  /*02d0*/  ISETP.GE.AND P0, PT, R2, R0, PT ;  /* 0x000000000200720c */ /* 0x020fc80003f06270 */
[----:B------:R-:W-:-:S04]  /*02e0*/  SEL R251, R5, 0xffffffff, !P0 ;  /* 0xffffffff05fb7807 */ /* 0x000fc80004000000 */
.L_x_50:
[----:B------:R-:W-:-:S13]  /*02f0*/  ISETP.GE.AND P0, PT, R251, RZ, PT ;  /* 0x000000fffb00720c */ /* 0x000fda0003f06270 */
[----:B------:R-:W-:Y:S05]  /*0300*/  @!P0 EXIT ;  /* 0x000000000000894d */ /* 0x000fea0003800000 */
[----:B------:R-:W-:Y:S01]  /*0310*/  ISETP.NE.U32.AND P0, PT, RZ, c[0x0][0x2d8], PT ;  /* 0x0000b600ff007a0c */ /* 0x000fe20003f05070 */
[----:B------:R-:W-:Y:S01]  /*0320*/  IMAD.WIDE R6, R251, R12, c[0x0][0x2c8] ;  /* 0x0000b200fb067625 */ /* 0x000fe200078e020c */
[----:B------:R-:W-:Y:S02]  /*0330*/  ISETP.NE.U32.AND P2, PT, RZ, c[0x0][0x2c8], PT ;  /* 0x0000b200ff007a0c */ /* 0x000fe40003f45070 */
[----:B------:R-:W-:Y:S02]  /*0340*/  ISETP.NE.AND.EX P0, PT, RZ, c[0x0][0x2dc], PT, P0 ;  /* 0x0000b700ff007a0c */ /* 0x000fe40003f05300 */
[----:B------:R-:W-:Y:S02]  /*0350*/  ISETP.NE.AND.EX P2, PT, RZ, c[0x0][0x2cc], PT, P2 ;  /* 0x0000b300ff007a0c */ /* 0x000fe40003f45320 */
[----:B------:R-:W-:-:S09]  /*0360*/  ISETP.NE.U32.AND P3, PT, RZ, c[0x0][0x2d0], PT ;  /* 0x0000b400ff007a0c */ /* 0x000fd20003f65070 */
[----:B------:R-:W-:Y:S02]  /*0370*/  @P0 IMAD.WIDE R2, R251, R12, c[0x0][0x2d8] ;  /* 0x0000b600fb020625 */ /* 0x000fe400078e020c */
[----:B------:R-:W2:Y:S01]  /*0380*/  @P2 LDG.E R0, [R6.64] ;  /* 0x0000000a06002981 */ /* 0x000ea2000c1e1900 */
[----:B------:R-:W-:-:S03]  /*0390*/  ISETP.NE.AND.EX P3, PT, RZ, c[0x0][0x2d4], PT, P3 ;  /* 0x0000b500ff007a0c */ /* 0x000fc60003f65330 */
[----:B------:R-:W3:Y:S01]  /*03a0*/  @P0 LDG.E R2, [R2.64] ;  /* 0x0000000a02020981 */ /* 0x000ee2000c1e1900 */
[----:B------:R-:W-:Y:S01]  /*03b0*/  CS2R R8, SRZ ;  /* 0x0000000000087805 */ /* 0x000fe2000001ff00 */
[----:B------:R-:W-:Y:S02]  /*03c0*/  IMAD.MOV.U32 R10, RZ, RZ, RZ ;  /* 0x000000ffff0a7224 */ /* 0x000fe400078e00ff */
[----:B------:R-:W-:-:S03]  /*03d0*/  IMAD.WIDE R4, R251, R12, c[0x0][0x2d0] ;  /* 0x0000b400fb047625 */ /* 0x000fc600078e020c */
[----:B------:R1:W5:Y:S04]  /*03e0*/  @P2 LDG.E R9, [R6.64] ;  /* 0x0000000a06092981 */ /* 0x000368000c1e1900 */
[----:B------:R1:W5:Y:S01]  /*03f0*/  @P3 LDG.E R10, [R4.64] ;  /* 0x0000000a040a3981 */ /* 0x000362000c1e1900 */
[----:B------:R-:W-:Y:S01]  /*0400*/  ULDC UR8, c[0x0][0x168] ;  /* 0x00005a0000087ab9 */ /* 0x000fe20000000800 */
[----:B------:R-:W-:Y:S02]  /*0410*/  IMAD.MOV.U32 R11, RZ, RZ, c[0x0][0x198] ;  /* 0x00006600ff0b7624 */ /* 0x000fe400078e00ff */
[----:B--2---:R-:W-:Y:S01]  /*0420*/  @P2 IMAD R0, R251, 0x40, R0 ;  /* 0x00000040fb002824 */ /* 0x004fe200078e0200 */
[----:B---3--:R2:W3:Y:S04]  /*0430*/  @P0 R2UR UR8, R2 ;  /* 0x00000000020803c2 */ /* 0x0084e800000e0000 */
[----:B--2---:R-:W-:-:S04]  /*0440*/  @P2 SHF.R.S32.HI R2, RZ, 0x1f, R0 ;  /* 0x0000001fff022819 */ /* 0x004fc80000011400 */
[----:B------:R-:W-:-:S04]  /*0450*/  @P2 LEA.HI R0, R2, R0, RZ, 0x6 ;  /* 0x0000000002002211 */ /* 0x000fc800078f30ff */
[----:B------:R-:W-:Y:S01]  /*0460*/  @P2 LOP3.LUT R8, R0, 0xffffffc0, RZ, 0xc0, !PT ;  /* 0xffffffc000082812 */ /* 0x000fe200078ec0ff */
[----:B---3--:R-:W-:Y:S05]  /*0470*/  @P0 BRA `(.L_x_54) ;  /* 0x0000006000000947 */ /* 0x008fea0003800000 */
[----:B-1----:R-:W-:Y:S05]  /*0480*/  @!P2 BRA `(.L_x_54) ;  /* 0x000000500000a947 */ /* 0x002fea0003800000 */
[----:B------:R-:W2:Y:S04]  /*0490*/  LDG.E R2, [R6.64] ;  /* 0x0000000a06027981 */ /* 0x000ea8000c1e1900 */
[----:B------:R-:W3:Y:S01]  /*04a0*/  LDG.E R0, [R6.64+0x4] ;  /* 0x0000040a06007981 */ /* 0x000ee2000c1e1900 */
[----:B--2---:R-:W1:Y:S08]  /*04b0*/  R2UR UR8, R2 ;  /* 0x00000000020873c2 */ /* 0x004e7000000e0000 */
[----:B---3--:R-:W1:Y:S02]  /*04c0*/  R2UR UR4, R0 ;  /* 0x00000000000473c2 */ /* 0x008e6400000e0000 */
[----:B-1----:R-:W-:-:S06]  /*04d0*/  UIADD3 UR8, -UR8, UR4, URZ ;  /* 0x0000000408087290 */ /* 0x002fcc000fffe13f */
.L_x_54:
[----:B-1----:R-:W-:-:S04]  /*04e0*/  ISETP.NE.U32.AND P0, PT, RZ, c[0x0][0x2e0], PT ;  /* 0x0000b800ff007a0c */ /* 0x002fc80003f05070 */
[----:B------:R-:W-:-:S13]  /*04f0*/  ISETP.NE.AND.EX P0, PT, RZ, c[0x0][0x2e4], PT, P0 ;  /* 0x0000b900ff007a0c */ /* 0x000fda0003f05300 */
[----:B------:R-:W-:Y:S05]  /*0500*/  @!P0 BRA `(.L_x_55) ;  /* 0x0000003000008947 */ /* 0x000fea0003800000 */
[----:B------:R-:W-:-:S05]  /*0510*/  IMAD.WIDE R2, R251, R12, c[0x0][0x2e0] ;  /* 0x0000b800fb027625 */ /* 0x000fca00078e020c */
[----:B------:R1:W5:Y:S01]  /*0520*/  LDG.E R11, [R2.64] ;  /* 0x0000000a020b7981 */ /* 0x000362000c1e1900 */
[----:B------:R-:W-:Y:S05]  /*0530*/  BRA `(.L_x_56) ;  /* 0x0000004000007947 */ /* 0x000fea0003800000 */
.L_x_55:
[----:B------:R-:W-:Y:S05]  /*0540*/  @!P3 BRA `(.L_x_56) ;  /* 0x000000300000b947 */ /* 0x000fea0003800000 */
[----:B------:R-:W2:Y:S04]  /*0550*/  LDG.E R0, [R4.64] ;  /* 0x0000000a04007981 */ /* 0x000ea8000c1e1900 */
[----:B------:R-:W2:Y:S02]  /*0560*/  LDG.E R2, [R4.64+0x4] ;  /* 0x0000040a04027981 */ /* 0x000ea4000c1e1900 */
[----:B--2---:R-:W-:Y:S02]  /*0570*/  IADD3 R11, -R0, R2, RZ ;  /* 0x00000002000b7210 */ /* 0x004fe40007ffe1ff */
.L_x_56:
[----:B------:R-:W-:Y:S01]  /*0580*/  UISETP.GE.AND UP0, UPT, UR8, 0x1, UPT ;  /* 0x000000010800788c */ /* 0x000fe2000bf06270 */
[----:B------:R-:W-:Y:S01]  /*0590*/  PLOP3.LUT P0, PT, PT, PT, PT, 0x80, 0x0 ;  /* 0x000000000000781c */ /* 0x000fe20003f0f070 */
[----:B------:R-:W-:Y:S01]  /*05a0*/  CS2R R126, SRZ ;  /* 0x00000000007e7805 */ /* 0x000fe2000001ff00 */
[----:B------:R-:W-:Y:S01]  /*05b0*/  CS2R R124, SRZ ;  /* 0x00000000007c7805 */ /* 0x000fe2000001ff00 */
[----:B------:R-:W-:Y:S01]  /*05c0*/  CS2R R130, SRZ ;  /* 0x0000000000827805 */ /* 0x000fe2000001ff00 */
[----:B------:R-:W-:Y:S01]  /*05d0*/  CS2R R128, SRZ ;  /* 0x0000000000807805 */ /* 0x000fe2000001ff00 */
[----:B------:R-:W-:Y:S01]  /*05e0*/  PLOP3.LUT P1, PT, PT, PT, UP0, 0x80, 0x0 ;  /* 0x000000000000781c */ /* 0x000fe20003f2f008 */
[----:B------:R-:W-:Y:S01]  /*05f0*/  CS2R R12, SRZ ;  /* 0x00000000000c7805 */ /* 0x000fe2000001ff00 */
[----:B------:R-:W-:Y:S01]  /*0600*/  IMAD.MOV.U32 R122, RZ, RZ, RZ ;  /* 0x000000ffff7a7224 */ /* 0x000fe200078e00ff */
[----:B------:R-:W-:Y:S01]  /*0610*/  CS2R R120, SRZ ;  /* 0x0000000000787805 */ /* 0x000fe2000001ff00 */
[----:B------:R-:W-:Y:S01]  /*0620*/  CS2R R118, SRZ ;  /* 0x0000000000767805 */ /* 0x000fe2000001ff00 */
[----:B------:R-:W-:Y:S01]  /*0630*/  CS2R R116, SRZ ;  /* 0x0000000000747805 */ /* 0x000fe2000001ff00 */
[----:B------:R-:W-:Y:S01]  /*0640*/  CS2R R110, SRZ ;  /* 0x00000000006e7805 */ /* 0x000fe2000001ff00 */
[----:B------:R-:W-:Y:S01]  /*0650*/  CS2R R108, SRZ ;  /* 0x00000000006c7805 */ /* 0x000fe2000001ff00 */
[----:B------:R-:W-:Y:S01]  /*0660*/  IMAD.MOV.U32 R114, RZ, RZ, RZ ;  /* 0x000000ffff727224 */ /* 0x000fe200078e00ff */
[----:B------:R-:W-:Y:S01]  /*0670*/  CS2R R14, SRZ ;  /* 0x00000000000e7805 */ /* 0x000fe2000001ff00 */
[----:B------:R-:W-:Y:S01]  /*0680*/  MOV R112, RZ ;  /* 0x000000ff00707202 */ /* 0x000fe20000000f00 */
        /* <DEDUP_REMOVED lines=16> */
[----:B------:R-:W-:Y:S01]  /*0790*/  MOV R26, RZ ;  /* 0x000000ff001a7202 */ /* 0x000fe20000000f00 */
[----:B------:R-:W-:Y:S01]  /*07a0*/  IMAD.MOV.U32 R84, RZ, RZ, RZ ;  /* 0x000000ffff547224 */ /* 0x000fe200078e00ff */
        /* <DEDUP_REMOVED lines=24> */
[----:B------:R-:W-:Y:S05]  /*0930*/  @!P1 BRA `(.L_x_57) ;  /* 0x00004b0000009947 */ /* 0x000fea0003800000 */
[----:B------:R-:W-:Y:S01]  /*0940*/  IMAD.MOV.U32 R0, RZ, RZ, c[0x0][0x248] ;  /* 0x00009200ff007624 */ /* 0x000fe200078e00ff */
[--C-:B------:R-:W-:Y:S01]  /*0950*/  SHF.R.S32.HI R33, RZ, 0x1f, R252.reuse ;  /* 0x0000001fff217819 */ /* 0x100fe200000114fc */
[----:B-1----:R-:W-:Y:S01]  /*0960*/  IMAD.SHL.U32 R3, R252, 0x4, RZ ;  /* 0x00000004fc037824 */ /* 0x002fe200078e00ff */
[----:B------:R-:W-:Y:S01]  /*0970*/  SHF.R.S32.HI R5, RZ, 0x1f, R252 ;  /* 0x0000001fff057819 */ /* 0x000fe200000114fc */
[----:B------:R-:W-:Y:S01]  /*0980*/  IMAD R2, R8, 0xc0, RZ ;  /* 0x000000c008027824 */ /* 0x000fe200078e02ff */
[----:B------:R-:W-:Y:S01]  /*0990*/  ISETP.NE.AND P1, PT, R0, 0x1, PT ;  /* 0x000000010000780c */ /* 0x000fe20003f25270 */
[----:B-----5:R-:W-:Y:S01]  /*09a0*/  IMAD R29, R28, -0x40, R11 ;  /* 0xffffffc01c1d7824 */ /* 0x020fe200078e020b */
[----:B------:R-:W-:Y:S01]  /*09b0*/  SHF.R.S32.HI R0, RZ, 0x1f, R8 ;  /* 0x0000001fff007819 */ /* 0x000fe20000011408 */
[----:B------:R-:W-:Y:S01]  /*09c0*/  IMAD.MOV.U32 R25, RZ, RZ, c[0x0][0x1ac] ;  /* 0x00006b00ff197624 */ /* 0x000fe200078e00ff */
[----:B------:R-:W-:Y:S01]  /*09d0*/  IADD3 R14, P0, R3, R8, RZ ;  /* 0x00000008030e7210 */ /* 0x000fe20007f1e0ff */
[----:B------:R-:W-:Y:S01]  /*09e0*/  ULDC.64 UR4, c[0x0][0x178] ;  /* 0x00005e0000047ab9 */ /* 0x000fe20000000a00 */
[----:B------:R-:W-:Y:S01]  /*09f0*/  LEA.HI R31, R33, R252, RZ, 0x3 ;  /* 0x000000fc211f7211 */ /* 0x000fe200078f18ff */
[----:B------:R-:W-:Y:S01]  /*0a00*/  USHF.L.U32 UR7, UR4, 0x6, URZ ;  /* 0x0000000604077899 */ /* 0x000fe2000800063f */
[----:B------:R-:W-:Y:S01]  /*0a10*/  LEA.HI.X.SX32 R15, R3, R0, 0x1, P0 ;  /* 0x00000000030f7211 */ /* 0x000fe200000f0eff */
[----:B------:R-:W-:Y:S01]  /*0a20*/  IMAD.MOV.U32 R0, RZ, RZ, R34 ;  /* 0x000000ffff007224 */ /* 0x000fe200078e0022 */
[----:B------:R-:W-:Y:S01]  /*0a30*/  LOP3.LUT R3, R31, 0xfffffff8, RZ, 0xc0, !PT ;  /* 0xfffffff81f037812 */ /* 0x000fe200078ec0ff */
[----:B------:R-:W-:Y:S01]  /*0a40*/  UMOV UR9, 0x6 ;  /* 0x0000000600097882 */ /* 0x000fe20000000000 */
[-C--:B------:R-:W-:Y:S01]  /*0a50*/  LEA.HI R32, R33, R252.reuse, RZ, 0x4 ;  /* 0x000000fc21207211 */ /* 0x080fe200078f20ff */
[----:B------:R-:W-:Y:S01]  /*0a60*/  @P1 IMAD.HI.U32 R4, R34, c[0x0][0x24c], RZ ;  /* 0x0000930022041a27 */ /* 0x000fe200078e00ff */
[----:B------:R-:W-:Y:S01]  /*0a70*/  IADD3 R26, P0, R2, R252, RZ ;  /* 0x000000fc021a7210 */ /* 0x000fe20007f1e0ff */
[----:B------:R-:W-:Y:S01]  /*0a80*/  USHF.L.U64.HI UR6, UR4, UR9, UR5 ;  /* 0x0000000904067299 */ /* 0x000fe20008010205 */
[----:B------:R-:W-:Y:S01]  /*0a90*/  SHF.R.S32.HI R7, RZ, 0x4, R32 ;  /* 0x00000004ff077819 */ /* 0x000fe20000011420 */
[----:B------:R-:W-:Y:S01]  /*0aa0*/  IMAD.IADD R22, R252, 0x1, -R3 ;  /* 0x00000001fc167824 */ /* 0x000fe200078e0a03 */
[----:B------:R-:W-:Y:S01]  /*0ab0*/  @P1 SHF.R.U32.HI R0, RZ, c[0x0][0x250], R4 ;  /* 0x00009400ff001a19 */ /* 0x000fe20000011604 */
[----:B------:R-:W-:Y:S01]  /*0ac0*/  ULDC.64 UR4, c[0x0][0x208] ;  /* 0x0000820000047ab9 */ /* 0x000fe20000000a00 */
[----:B------:R-:W-:Y:S01]  /*0ad0*/  LEA.HI R6, R32, R7, RZ, 0x1 ;  /* 0x0000000720067211 */ /* 0x000fe200078f08ff */
[----:B------:R-:W-:Y:S01]  /*0ae0*/  IMAD.SHL.U32 R18, R22, 0x8, RZ ;  /* 0x0000000816127824 */ /* 0x000fe200078e00ff */
[----:B------:R-:W-:Y:S01]  /*0af0*/  SHF.R.S32.HI R3, RZ, 0x1f, R0 ;  /* 0x0000001fff037819 */ /* 0x000fe20000011400 */
[----:B------:R-:W-:Y:S01]  /*0b00*/  USHF.L.U32 UR14, UR4, 0x6, URZ ;  /* 0x00000006040e7899 */ /* 0x000fe2000800063f */
[----:B------:R-:W-:Y:S01]  /*0b10*/  LEA.HI.X.SX32 R27, R2, R5, 0x1, P0 ;  /* 0x00000005021b7211 */ /* 0x000fe200000f0eff */
[----:B------:R-:W-:Y:S01]  /*0b20*/  USHF.L.U64.HI UR9, UR4, UR9, UR5 ;  /* 0x0000000904097299 */ /* 0x000fe20008010205 */
[----:B------:R-:W-:Y:S01]  /*0b30*/  SHF.R.S32.HI R19, RZ, 0x1f, R18 ;  /* 0x0000001fff137819 */ /* 0x000fe20000011412 */
[C---:B------:R-:W-:Y:S01]  /*0b40*/  IMAD R2, R3.reuse, c[0x0][0x1e0], RZ ;  /* 0x0000780003027a24 */ /* 0x040fe200078e02ff */
[----:B------:R-:W-:Y:S01]  /*0b50*/  LOP3.LUT R6, R6, 0xfffffffe, RZ, 0xc0, !PT ;  /* 0xfffffffe06067812 */ /* 0x000fe200078ec0ff */
[----:B------:R-:W-:Y:S01]  /*0b60*/  IMAD R3, R3, c[0x0][0x1b0], RZ ;  /* 0x00006c0003037a24 */ /* 0x000fe200078e02ff */
[----:B------:R-:W-:Y:S01]  /*0b70*/  SHF.R.S32.HI R243, RZ, 0x3, R31 ;  /* 0x00000003fff37819 */ /* 0x000fe2000001141f */
[C---:B------:R-:W-:Y:S01]  /*0b80*/  IMAD R2, R0.reuse, c[0x0][0x1e4], R2 ;  /* 0x0000790000027a24 */ /* 0x040fe200078e0202 */
[----:B------:R-:W-:Y:S01]  /*0b90*/  SHF.R.S32.HI R35, RZ, 0x1f, R34 ;  /* 0x0000001fff237819 */ /* 0x000fe20000011422 */
[C---:B------:R-:W-:Y:S01]  /*0ba0*/  IMAD.WIDE.U32 R4, R0.reuse, c[0x0][0x1e0], R18 ;  /* 0x0000780000047a25 */ /* 0x040fe200078e0012 */
[----:B------:R-:W-:Y:S01]  /*0bb0*/  SHF.R.S32.HI R21, RZ, 0x1f, R251 ;  /* 0x0000001fff157819 */ /* 0x000fe200000114fb */
[----:B------:R-:W-:Y:S01]  /*0bc0*/  UIADD3 UR5, UR8, 0x3f, URZ ;  /* 0x0000003f08057890 */ /* 0x000fe2000fffe03f */
[----:B------:R-:W-:Y:S01]  /*0bd0*/  SHF.R.S32.HI R8, RZ, 0x1f, R243 ;  /* 0x0000001fff087819 */ /* 0x000fe200000114f3 */
[----:B------:R-:W-:Y:S01]  /*0be0*/  IMAD.IADD R24, R7, 0x1, -R6 ;  /* 0x0000000107187824 */ /* 0x000fe200078e0a06 */
[----:B------:R-:W-:Y:S01]  /*0bf0*/  IADD3 R20, P1, R243, R9, RZ ;  /* 0x00000009f3147210 */ /* 0x000fe20007f3e0ff */
[----:B------:R-:W-:Y:S01]  /*0c00*/  IMAD.IADD R5, R5, 0x1, R2 ;  /* 0x0000000105057824 */ /* 0x000fe200078e0202 */
[----:B------:R-:W-:Y:S01]  /*0c10*/  IADD3 R16, P0, R243, R10, RZ ;  /* 0x0000000af3107210 */ /* 0x000fe20007f1e0ff */
[C---:B------:R-:W-:Y:S01]  /*0c20*/  IMAD R6, R0.reuse, c[0x0][0x1b4], R3 ;  /* 0x00006d0000067a24 */ /* 0x040fe200078e0203 */
[-C--:B------:R-:W-:Y:S01]  /*0c30*/  LEA.HI.X.SX32 R23, R9, R8.reuse, 0x1, P1 ;  /* 0x0000000809177211 */ /* 0x080fe200008f0eff */
[----:B------:R-:W-:Y:S01]  /*0c40*/  IMAD.WIDE.U32 R2, R0, c[0x0][0x1b0], R18 ;  /* 0x00006c0000027a25 */ /* 0x000fe200078e0012 */
[----:B------:R-:W-:Y:S01]  /*0c50*/  SEL R0, R21, RZ, !P3 ;  /* 0x000000ff15007207 */ /* 0x000fe20005800000 */
[----:B------:R-:W-:Y:S01]  /*0c60*/  USHF.R.S32.HI UR4, URZ, 0x1f, UR5 ;  /* 0x0000001f3f047899 */ /* 0x000fe20008011405 */
[----:B------:R-:W-:Y:S01]  /*0c70*/  LEA.HI.X.SX32 R17, R10, R8, 0x1, P0 ;  /* 0x000000080a117211 */ /* 0x000fe200000f0eff */
[----:B------:R-:W-:Y:S01]  /*0c80*/  IMAD R12, R35, c[0x0][0x270], RZ ;  /* 0x00009c00230c7a24 */ /* 0x000fe200078e02ff */
[----:B------:R-:W-:Y:S01]  /*0c90*/  SEL R10, R251, RZ, !P3 ;  /* 0x000000fffb0a7207 */ /* 0x000fe20005800000 */
[----:B------:R-:W-:Y:S01]  /*0ca0*/  IMAD.IADD R3, R3, 0x1, R6 ;  /* 0x0000000103037824 */ /* 0x000fe200078e0206 */
[----:B------:R-:W-:Y:S01]  /*0cb0*/  SEL R21, R21, RZ, !P2 ;  /* 0x000000ff15157207 */ /* 0x000fe20005000000 */
[----:B------:R-:W-:Y:S01]  /*0cc0*/  IMAD R12, R34, c[0x0][0x274], R12 ;  /* 0x00009d00220c7a24 */ /* 0x000fe200078e020c */
[----:B------:R-:W-:Y:S01]  /*0cd0*/  LOP3.LUT R236, R236, 0xfffffffb, RZ, 0xc0, !PT ;  /* 0xfffffffbecec7812 */ /* 0x000fe200078ec0ff */
[----:B------:R-:W-:Y:S01]  /*0ce0*/  IMAD.WIDE.U32 R8, R34, c[0x0][0x270], R14 ;  /* 0x00009c0022087a25 */ /* 0x000fe200078e000e */
[----:B------:R-:W-:Y:S01]  /*0cf0*/  ULEA.HI UR4, UR4, UR5, URZ, 0x6 ;  /* 0x0000000504047291 */ /* 0x000fe2000f8f303f */
[----:B------:R-:W-:Y:S01]  /*0d00*/  CS2R R130, SRZ ;  /* 0x0000000000827805 */ /* 0x000fe2000001ff00 */
[----:B------:R-:W-:Y:S01]  /*0d10*/  CS2R R128, SRZ ;  /* 0x0000000000807805 */ /* 0x000fe2000001ff00 */
[C---:B------:R-:W-:Y:S01]  /*0d20*/  IMAD R6, R0.reuse, c[0x0][0x1e8], RZ ;  /* 0x00007a0000067a24 */ /* 0x040fe200078e02ff */
[----:B------:R-:W-:Y:S01]  /*0d30*/  CS2R R126, SRZ ;  /* 0x00000000007e7805 */ /* 0x000fe2000001ff00 */
[----:B------:R-:W-:Y:S01]  /*0d40*/  IMAD R0, R0, c[0x0][0x1b8], RZ ;  /* 0x00006e0000007a24 */ /* 0x000fe200078e02ff */
[----:B------:R-:W-:Y:S01]  /*0d50*/  CS2R R124, SRZ ;  /* 0x00000000007c7805 */ /* 0x000fe2000001ff00 */
[----:B------:R-:W-:Y:S01]  /*0d60*/  IMAD.IADD R13, R9, 0x1, R12 ;  /* 0x00000001090d7824 */ /* 0x000fe200078e020c */
[----:B------:R-:W-:Y:S01]  /*0d70*/  CS2R R122, SRZ ;  /* 0x00000000007a7805 */ /* 0x000fe2000001ff00 */
[C---:B------:R-:W-:Y:S01]  /*0d80*/  IMAD R9, R10.reuse, c[0x0][0x1ec], R6 ;  /* 0x00007b000a097a24 */ /* 0x040fe200078e0206 */
[----:B------:R-:W-:Y:S01]  /*0d90*/  CS2R R120, SRZ ;  /* 0x0000000000787805 */ /* 0x000fe2000001ff00 */
[C---:B------:R-:W-:Y:S01]  /*0da0*/  IMAD.WIDE.U32 R6, R10.reuse, c[0x0][0x1e8], R4 ;  /* 0x00007a000a067a25 */ /* 0x040fe200078e0004 */
[----:B------:R-:W-:Y:S01]  /*0db0*/  CS2R R118, SRZ ;  /* 0x0000000000767805 */ /* 0x000fe2000001ff00 */
[----:B------:R-:W-:Y:S01]  /*0dc0*/  CS2R R116, SRZ ;  /* 0x0000000000747805 */ /* 0x000fe2000001ff00 */
[----:B------:R-:W-:Y:S01]  /*0dd0*/  CS2R R114, SRZ ;  /* 0x0000000000727805 */ /* 0x000fe2000001ff00 */
[C---:B------:R-:W-:Y:S01]  /*0de0*/  IMAD R0, R10.reuse, c[0x0][0x1bc], R0 ;  /* 0x00006f000a007a24 */ /* 0x040fe200078e0200 */
[----:B------:R-:W-:Y:S01]  /*0df0*/  CS2R R112, SRZ ;  /* 0x0000000000707805 */ /* 0x000fe2000001ff00 */
[----:B------:R-:W-:Y:S01]  /*0e00*/  IMAD.WIDE.U32 R4, R10, c[0x0][0x1b8], R2 ;  /* 0x00006e000a047a25 */ /* 0x000fe200078e0002 */
[----:B------:R-:W-:Y:S01]  /*0e10*/  CS2R R110, SRZ ;  /* 0x00000000006e7805 */ /* 0x000fe2000001ff00 */
[----:B------:R-:W-:Y:S01]  /*0e20*/  CS2R R108, SRZ ;  /* 0x00000000006c7805 */ /* 0x000fe2000001ff00 */
[----:B------:R-:W-:Y:S01]  /*0e30*/  CS2R R106, SRZ ;  /* 0x00000000006a7805 */ /* 0x000fe2000001ff00 */
[----:B------:R-:W-:Y:S01]  /*0e40*/  IMAD.IADD R5, R5, 0x1, R0 ;  /* 0x0000000105057824 */ /* 0x000fe200078e0200 */
[----:B------:R-:W-:Y:S01]  /*0e50*/  LEA.HI R0, R33, R252, RZ, 0x6 ;  /* 0x000000fc21007211 */ /* 0x000fe200078f30ff */
[----:B------:R-:W-:Y:S01]  /*0e60*/  IMAD.WIDE R2, R28, 0x40, R16 ;  /* 0x000000401c027825 */ /* 0x000fe200078e0210 */
[----:B------:R-:W-:Y:S01]  /*0e70*/  IADD3 R28, R18, 0x80, RZ ;  /* 0x00000080121c7810 */ /* 0x000fe20007ffe0ff */
[----:B------:R-:W-:Y:S01]  /*0e80*/  CS2R R104, SRZ ;  /* 0x0000000000687805 */ /* 0x000fe2000001ff00 */
[----:B------:R-:W-:Y:S01]  /*0e90*/  SHF.R.S32.HI R17, RZ, 0x6, R0 ;  /* 0x00000006ff117819 */ /* 0x000fe20000011400 */
[----:B------:R-:W-:Y:S01]  /*0ea0*/  IMAD.MOV.U32 R12, RZ, RZ, R8 ;  /* 0x000000ffff0c7224 */ /* 0x000fe200078e0008 */
[----:B------:R-:W-:Y:S01]  /*0eb0*/  CS2R R102, SRZ ;  /* 0x0000000000667805 */ /* 0x000fe2000001ff00 */
[----:B------:R-:W-:Y:S01]  /*0ec0*/  IMAD R16, R35, c[0x0][0x288], RZ ;  /* 0x0000a20023107a24 */ /* 0x000fe200078e02ff */
[----:B------:R-:W-:Y:S01]  /*0ed0*/  CS2R R100, SRZ ;  /* 0x0000000000647805 */ /* 0x000fe2000001ff00 */
[----:B------:R-:W-:Y:S01]  /*0ee0*/  IMAD.SHL.U32 R0, R243, 0x40, RZ ;  /* 0x00000040f3007824 */ /* 0x000fe200078e00ff */
[----:B------:R-:W-:Y:S01]  /*0ef0*/  CS2R R98, SRZ ;  /* 0x0000000000627805 */ /* 0x000fe2000001ff00 */
[----:B------:R-:W-:Y:S01]  /*0f00*/  IMAD R8, R3, c[0x0][0x1d8], RZ ;  /* 0x0000760003087a24 */ /* 0x000fe200078e02ff */
[----:B------:R-:W-:Y:S01]  /*0f10*/  CS2R R96, SRZ ;  /* 0x0000000000607805 */ /* 0x000fe2000001ff00 */
[----:B------:R-:W-:Y:S01]  /*0f20*/  IMAD.IADD R7, R7, 0x1, R9 ;  /* 0x0000000107077824 */ /* 0x000fe200078e0209 */
[----:B------:R-:W-:Y:S01]  /*0f30*/  LOP3.LUT R0, R0, 0x1c0, RZ, 0xc0, !PT ;  /* 0x000001c000007812 */ /* 0x000fe200078ec0ff */
[C---:B------:R-:W-:Y:S01]  /*0f40*/  IMAD R16, R34.reuse, c[0x0][0x28c], R16 ;  /* 0x0000a30022107a24 */ /* 0x040fe200078e0210 */
        /* <DEDUP_REMOVED lines=8> */
[----:B------:R-:W-:Y:S01]  /*0fd0*/  CS2R R84, SRZ ;  /* 0x0000000000547805 */ /* 0x000fe2000001ff00 */
[C---:B------:R-:W-:Y:S01]  /*0fe0*/  IMAD.WIDE.U32 R8, R2.reuse, c[0x0][0x1d8], R6 ;  /* 0x0000760002087a25 */ /* 0x040fe200078e0006 */
[----:B------:R-:W-:Y:S01]  /*0ff0*/  CS2R R82, SRZ ;  /* 0x0000000000527805 */ /* 0x000fe2000001ff00 */
[----:B------:R-:W-:Y:S01]  /*1000*/  CS2R R80, SRZ ;  /* 0x0000000000507805 */ /* 0x000fe2000001ff00 */
[----:B------:R-:W-:Y:S01]  /*1010*/  CS2R R78, SRZ ;  /* 0x00000000004e7805 */ /* 0x000fe2000001ff00 */
[C---:B------:R-:W-:Y:S01]  /*1020*/  IMAD.WIDE.U32 R6, R2.reuse, c[0x0][0x1a8], R4 ;  /* 0x00006a0002067a25 */ /* 0x040fe200078e0004 */
[----:B------:R-:W-:Y:S01]  /*1030*/  CS2R R76, SRZ ;  /* 0x00000000004c7805 */ /* 0x000fe2000001ff00 */
[----:B------:R-:W-:Y:S01]  /*1040*/  CS2R R74, SRZ ;  /* 0x00000000004a7805 */ /* 0x000fe2000001ff00 */
[----:B------:R-:W-:Y:S01]  /*1050*/  CS2R R72, SRZ ;  /* 0x0000000000487805 */ /* 0x000fe2000001ff00 */
[----:B------:R-:W-:Y:S01]  /*1060*/  IMAD R15, R2, c[0x0][0x1ac], R3 ;  /* 0x00006b00020f7a24 */ /* 0x000fe200078e0203 */
[----:B------:R-:W-:Y:S01]  /*1070*/  SHF.R.U32.HI R3, RZ, 0x3, R0 ;  /* 0x00000003ff037819 */ /* 0x000fe20000011600 */
[----:B------:R-:W-:Y:S01]  /*1080*/  IMAD.IADD R5, R11, 0x1, R16 ;  /* 0x000000010b057824 */ /* 0x000fe200078e0210 */
[----:B------:R-:W-:Y:S01]  /*1090*/  LOP3.LUT R11, R0, 0x38, R18, 0xf8, !PT ;  /* 0x00000038000b7812 */ /* 0x000fe200078ef812 */
[----:B------:R-:W-:Y:S01]  /*10a0*/  IMAD.SHL.U32 R30, R17, 0x200, RZ ;  /* 0x00000200111e7824 */ /* 0x000fe200078e00ff */
[----:B------:R-:W-:Y:S01]  /*10b0*/  LEA R2, P0, R8, c[0x0][0x1c0], 0x1 ;  /* 0x0000700008027a11 */ /* 0x000fe200078008ff */
[----:B------:R-:W-:Y:S01]  /*10c0*/  IMAD.IADD R0, R9, 0x1, R14 ;  /* 0x0000000109007824 */ /* 0x000fe200078e020e */
[----:B------:R-:W-:Y:S01]  /*10d0*/  SEL R16, R251, RZ, !P2 ;  /* 0x000000fffb107207 */ /* 0x000fe20005000000 */
[----:B------:R-:W-:Y:S01]  /*10e0*/  IMAD.MOV.U32 R4, RZ, RZ, R10 ;  /* 0x000000ffff047224 */ /* 0x000fe200078e000a */
[----:B------:R-:W-:Y:S01]  /*10f0*/  LOP3.LUT R232, R30, R11, R3, 0xf6, !PT ;  /* 0x0000000b1ee87212 */ /* 0x000fe200078ef603 */
[----:B------:R-:W-:Y:S01]  /*1100*/  CS2R R70, SRZ ;  /* 0x0000000000467805 */ /* 0x000fe2000001ff00 */
[----:B------:R-:W-:Y:S01]  /*1110*/  LEA.HI.X R3, R8, c[0x0][0x1c4], R0, 0x1, P0 ;  /* 0x0000710008037a11 */ /* 0x000fe200000f0c00 */
[----:B------:R-:W-:Y:S01]  /*1120*/  IMAD.IADD R8, R7, 0x1, R15 ;  /* 0x0000000107087824 */ /* 0x000fe200078e020f */
[C---:B------:R-:W-:Y:S01]  /*1130*/  LEA R10, P0, R6.reuse, c[0x0][0x190], 0x1 ;  /* 0x00006400060a7a11 */ /* 0x040fe200078008ff */
[C---:B------:R-:W-:Y:S01]  /*1140*/  IMAD R7, R21.reuse, c[0x0][0x278], RZ ;  /* 0x00009e0015077a24 */ /* 0x040fe200078e02ff */
[----:B------:R-:W-:Y:S01]  /*1150*/  CS2R R68, SRZ ;  /* 0x0000000000447805 */ /* 0x000fe2000001ff00 */
[----:B------:R-:W-:Y:S01]  /*1160*/  IMAD R0, R21, c[0x0][0x290], RZ ;  /* 0x0000a40015007a24 */ /* 0x000fe200078e02ff */
[----:B------:R-:W-:Y:S01]  /*1170*/  LEA.HI.X R11, R6, c[0x0][0x194], R8, 0x1, P0 ;  /* 0x00006500060b7a11 */ /* 0x000fe200000f0c08 */
[----:B------:R-:W-:Y:S01]  /*1180*/  IMAD.WIDE.U32 R8, R16, c[0x0][0x278], R12 ;  /* 0x00009e0010087a25 */ /* 0x000fe200078e000c */
[----:B------:R-:W-:Y:S01]  /*1190*/  CS2R R66, SRZ ;  /* 0x0000000000427805 */ /* 0x000fe2000001ff00 */
[----:B------:R-:W-:Y:S01]  /*11a0*/  CS2R R64, SRZ ;  /* 0x0000000000407805 */ /* 0x000fe2000001ff00 */
[----:B------:R-:W-:Y:S01]  /*11b0*/  CS2R R62, SRZ ;  /* 0x00000000003e7805 */ /* 0x000fe2000001ff00 */
[----:B------:R-:W-:Y:S01]  /*11c0*/  IMAD.MOV.U32 R13, RZ, RZ, c[0x0][0x1a8] ;  /* 0x00006a00ff0d7624 */ /* 0x000fe200078e00ff */
[----:B------:R-:W-:Y:S01]  /*11d0*/  LEA R246, P3, R8, c[0x0][0x258], 0x2 ;  /* 0x0000960008f67a11 */ /* 0x000fe200078610ff */
[C---:B------:R-:W-:Y:S01]  /*11e0*/  IMAD R14, R16.reuse, c[0x0][0x27c], R7 ;  /* 0x00009f00100e7a24 */ /* 0x040fe200078e0207 */
[----:B------:R-:W-:Y:S01]  /*11f0*/  CS2R R60, SRZ ;  /* 0x00000000003c7805 */ /* 0x000fe2000001ff00 */
[C---:B------:R-:W-:Y:S01]  /*1200*/  IMAD R0, R16.reuse, c[0x0][0x294], R0 ;  /* 0x0000a50010007a24 */ /* 0x040fe200078e0200 */
[C---:B------:R-:W-:Y:S01]  /*1210*/  LEA R12, P0, R13.reuse, R10, 0x6 ;  /* 0x0000000a0d0c7211 */ /* 0x040fe200078030ff */
[----:B------:R-:W-:Y:S01]  /*1220*/  IMAD.WIDE.U32 R6, R16, c[0x0][0x290], R4 ;  /* 0x0000a40010067a25 */ /* 0x000fe200078e0004 */
[----:B------:R-:W-:Y:S01]  /*1230*/  CS2R R58, SRZ ;  /* 0x00000000003a7805 */ /* 0x000fe2000001ff00 */
[----:B------:R-:W-:Y:S01]  /*1240*/  CS2R R56, SRZ ;  /* 0x0000000000387805 */ /* 0x000fe2000001ff00 */
[----:B------:R-:W-:Y:S01]  /*1250*/  LEA.HI.X R13, R13, R11, R25, 0x6, P0 ;  /* 0x0000000b0d0d7211 */ /* 0x000fe200000f3419 */
[----:B------:R-:W-:Y:S01]  /*1260*/  IMAD.MOV.U32 R15, RZ, RZ, c[0x0][0x1d8] ;  /* 0x00007600ff0f7624 */ /* 0x000fe200078e00ff */
[----:B------:R-:W-:Y:S01]  /*1270*/  LEA R244, P2, R6, c[0x0][0x280], 0x2 ;  /* 0x0000a00006f47a11 */ /* 0x000fe200078410ff */
[----:B------:R-:W-:Y:S01]  /*1280*/  IMAD.IADD R0, R7, 0x1, R0 ;  /* 0x0000000107007824 */ /* 0x000fe200078e0200 */
[----:B------:R-:W-:Y:S01]  /*1290*/  IADD3 R25, R18, 0x40, RZ ;  /* 0x0000004012197810 */ /* 0x000fe20007ffe0ff */
[----:B------:R-:W-:Y:S01]  /*12a0*/  IMAD.MOV.U32 R5, RZ, RZ, c[0x0][0x1dc] ;  /* 0x00007700ff057624 */ /* 0x000fe200078e00ff */
[----:B------:R-:W-:Y:S01]  /*12b0*/  LEA R4, P1, R15, R2, 0x6 ;  /* 0x000000020f047211 */ /* 0x000fe200078230ff */
[----:B------:R-:W-:Y:S01]  /*12c0*/  IMAD.IADD R14, R9, 0x1, R14 ;  /* 0x00000001090e7824 */ /* 0x000fe200078e020e */
[----:B------:R-:W-:Y:S01]  /*12d0*/  LEA.HI.X R245, R6, c[0x0][0x284], R0, 0x2, P2 ;  /* 0x0000a10006f57a11 */ /* 0x000fe200010f1400 */
[----:B------:R-:W-:Y:S01]  /*12e0*/  IMAD.IADD R0, R29, 0x1, -R243 ;  /* 0x000000011d007824 */ /* 0x000fe200078e0af3 */
[----:B------:R-:W-:Y:S01]  /*12f0*/  LEA.HI.X R5, R15, R3, R5, 0x6, P1 ;  /* 0x000000030f057211 */ /* 0x000fe200008f3405 */
[----:B------:R-:W-:Y:S01]  /*1300*/  IMAD.SHL.U32 R232, R232, 0x2, RZ ;  /* 0x00000002e8e87824 */ /* 0x000fe200078e00ff */
[----:B------:R-:W-:Y:S01]  /*1310*/  ISETP.GE.AND P2, PT, R18, c[0x0][0x1cc], PT ;  /* 0x0000730012007a0c */ /* 0x000fe20003f46270 */
[----:B------:R-:W-:Y:S01]  /*1320*/  IMAD R7, R23, c[0x0][0x178], RZ ;  /* 0x00005e0017077a24 */ /* 0x000fe200078e02ff */
[----:B------:R-:W-:Y:S01]  /*1330*/  ISETP.GE.AND P1, PT, R25, c[0x0][0x1cc], PT ;  /* 0x0000730019007a0c */ /* 0x000fe20003f26270 */
[----:B------:R-:W-:Y:S01]  /*1340*/  IMAD R6, R23, c[0x0][0x208], RZ ;  /* 0x0000820017067a24 */ /* 0x000fe200078e02ff */
[----:B------:R-:W-:Y:S01]  /*1350*/  ISETP.GE.AND P0, PT, R28, c[0x0][0x1cc], PT ;  /* 0x000073001c007a0c */ /* 0x000fe20003f06270 */
[----:B------:R-:W-:Y:S01]  /*1360*/  IMAD.MOV.U32 R23, RZ, RZ, 0x20 ;  /* 0x00000020ff177424 */ /* 0x000fe200078e00ff */
[----:B------:R-:W-:Y:S01]  /*1370*/  ISETP.LT.OR P6, PT, R0, 0x1, P2 ;  /* 0x000000010000780c */ /* 0x000fe200017c1670 */
[----:B------:R-:W-:Y:S01]  /*1380*/  IMAD R15, R20, c[0x0][0x20c], R6 ;  /* 0x00008300140f7a24 */ /* 0x000fe200078e0206 */
[----:B------:R-:W-:Y:S01]  /*1390*/  ISETP.LT.OR P5, PT, R0, 0x1, P1 ;  /* 0x000000010000780c */ /* 0x000fe20000fa1670 */
[----:B------:R-:W-:Y:S01]  /*13a0*/  CS2R R54, SRZ ;  /* 0x0000000000367805 */ /* 0x000fe2000001ff00 */
[----:B------:R-:W-:Y:S01]  /*13b0*/  LEA.HI.X R247, R8, c[0x0][0x25c], R14, 0x2, P3 ;  /* 0x0000970008f77a11 */ /* 0x000fe200018f140e */
[----:B------:R-:W-:Y:S01]  /*13c0*/  IMAD R14, R20, c[0x0][0x17c], R7 ;  /* 0x00005f00140e7a24 */ /* 0x000fe200078e0207 */
[----:B------:R-:W-:Y:S01]  /*13d0*/  ISETP.LT.OR P4, PT, R0, 0x1, P0 ;  /* 0x000000010000780c */ /* 0x000fe20000781670 */
[--C-:B------:R-:W-:Y:S01]  /*13e0*/  IMAD.WIDE.U32 R6, R20, c[0x0][0x178], R18.reuse ;  /* 0x00005e0014067a25 */ /* 0x100fe200078e0012 */
[C---:B------:R-:W-:Y:S01]  /*13f0*/  ISETP.LT.OR P3, PT, R0.reuse, 0x21, P2 ;  /* 0x000000210000780c */ /* 0x040fe20001761670 */
[----:B------:R-:W-:Y:S01]  /*1400*/  CS2R R52, SRZ ;  /* 0x0000000000347805 */ /* 0x000fe2000001ff00 */
[----:B------:R-:W-:Y:S01]  /*1410*/  ISETP.LT.OR P1, PT, R0, 0x21, P1 ;  /* 0x000000210000780c */ /* 0x000fe20000f21670 */
[----:B------:R-:W-:Y:S01]  /*1420*/  IMAD.WIDE.U32 R8, R20, c[0x0][0x208], R18 ;  /* 0x0000820014087a25 */ /* 0x000fe200078e0012 */
[----:B------:R-:W-:Y:S01]  /*1430*/  ISETP.LT.OR P0, PT, R0, 0x21, P0 ;  /* 0x000000210000780c */ /* 0x000fe20000701670 */
[----:B------:R-:W-:Y:S01]  /*1440*/  @!PT LDS RZ, [RZ] ;  /* 0x00000000fffff984 */ /* 0x000fe20000000800 */
[----:B------:R-:W-:Y:S01]  /*1450*/  @!PT LDS RZ, [RZ] ;  /* 0x00000000fffff984 */ /* 0x000fe20000000800 */
[----:B------:R-:W-:Y:S01]  /*1460*/  @!PT LDS RZ, [RZ] ;  /* 0x00000000fffff984 */ /* 0x000fe20000000800 */
[----:B------:R1:W-:Y:S01]  /*1470*/  LDGSTS.E.BYPASS.LTC128B.128 [R232+0x6080], [R2.64], !P6 ;  /* 0x0608000002e87fae */ /* 0x0003e2000f101d4a */
[----:B------:R-:W-:Y:S01]  /*1480*/  ISETP.GE.AND P2, PT, R18, c[0x0][0x19c], PT ;  /* 0x0000670012007a0c */ /* 0x000fe20003f46270 */
[----:B------:R-:W-:Y:S01]  /*1490*/  CS2R R50, SRZ ;  /* 0x0000000000327805 */ /* 0x000fe2000001ff00 */
[----:B------:R-:W-:Y:S01]  /*14a0*/  ISETP.GE.AND P6, PT, R28, c[0x0][0x16c], PT ;  /* 0x00005b001c007a0c */ /* 0x000fe20003fc6270 */
[----:B------:R1:W-:Y:S01]  /*14b0*/  LDGSTS.E.BYPASS.LTC128B.128 [R232+0x8080], [R2.64+0x80], !P5 ;  /* 0x0808008002e87fae */ /* 0x0003e2000e901d4a */
[C---:B------:R-:W-:Y:S01]  /*14c0*/  ISETP.LT.OR P5, PT, R0.reuse, 0x1, P2 ;  /* 0x000000010000780c */ /* 0x040fe200017a1670 */
[----:B------:R-:W-:Y:S01]  /*14d0*/  CS2R R48, SRZ ;  /* 0x0000000000307805 */ /* 0x000fe2000001ff00 */
[----:B------:R-:W-:Y:S01]  /*14e0*/  LEA.HI R19, R33, R252, RZ, 0x2 ;  /* 0x000000fc21137211 */ /* 0x000fe200078f10ff */
[----:B------:R1:W-:Y:S01]  /*14f0*/  LDGSTS.E.BYPASS.LTC128B.128 [R232+0xa080], [R2.64+0x100], !P4 ;  /* 0x0a08010002e87fae */ /* 0x0003e2000e101d4a */
[----:B------:R-:W-:Y:S01]  /*1500*/  CS2R R46, SRZ ;  /* 0x00000000002e7805 */ /* 0x000fe2000001ff00 */
[----:B------:R-:W-:Y:S01]  /*1510*/  CS2R R44, SRZ ;  /* 0x00000000002c7805 */ /* 0x000fe2000001ff00 */
[----:B------:R-:W-:Y:S01]  /*1520*/  CS2R R42, SRZ ;  /* 0x00000000002a7805 */ /* 0x000fe2000001ff00 */
[----:B------:R2:W-:Y:S01]  /*1530*/  LDGSTS.E.BYPASS.LTC128B.128 [R232+0x7080], [R4.64], !P3 ;  /* 0x0708000004e87fae */ /* 0x0005e2000d901d4a */
[----:B------:R-:W-:Y:S01]  /*1540*/  ISETP.LT.OR P3, PT, R0, 0x21, P2 ;  /* 0x000000210000780c */ /* 0x000fe20001761670 */
[----:B------:R-:W-:Y:S01]  /*1550*/  CS2R R40, SRZ ;  /* 0x0000000000287805 */ /* 0x000fe2000001ff00 */
[----:B------:R-:W-:Y:S01]  /*1560*/  CS2R R38, SRZ ;  /* 0x0000000000267805 */ /* 0x000fe2000001ff00 */
[----:B------:R2:W-:Y:S01]  /*1570*/  LDGSTS.E.BYPASS.LTC128B.128 [R232+0x9080], [R4.64+0x80], !P1 ;  /* 0x0908008004e87fae */ /* 0x0005e2000c901d4a */
[----:B------:R-:W-:Y:S01]  /*1580*/  ISETP.GE.AND P1, PT, R25, c[0x0][0x19c], PT ;  /* 0x0000670019007a0c */ /* 0x000fe20003f26270 */
[----:B------:R-:W-:Y:S01]  /*1590*/  CS2R R36, SRZ ;  /* 0x0000000000247805 */ /* 0x000fe2000001ff00 */
[----:B------:R-:W-:Y:S01]  /*15a0*/  @P6 LOP3.LUT R236, R236, 0x4, RZ, 0xfc, !PT ;  /* 0x00000004ecec6812 */ /* 0x000fe200078efcff */
[----:B------:R2:W-:Y:S01]  /*15b0*/  LDGSTS.E.BYPASS.LTC128B.128 [R232+0xb080], [R4.64+0x100], !P0 ;  /* 0x0b08010004e87fae */ /* 0x0005e2000c101d4a */
[----:B------:R-:W-:Y:S01]  /*15c0*/  ISETP.GE.AND P0, PT, R28, c[0x0][0x19c], PT ;  /* 0x000067001c007a0c */ /* 0x000fe20003f06270 */
[----:B------:R-:W-:Y:S01]  /*15d0*/  USHF.R.S32.HI UR13, URZ, 0x6, UR4 ;  /* 0x000000063f0d7899 */ /* 0x000fe20008011404 */
[C---:B------:R-:W-:Y:S01]  /*15e0*/  ISETP.LT.OR P4, PT, R0.reuse, 0x1, P1 ;  /* 0x000000010000780c */ /* 0x040fe20000f81670 */
[----:B------:R-:W0:Y:S01]  /*15f0*/  LDGDEPBAR ;  /* 0x00000000000079af */ /* 0x000e220000000000 */
[C---:B------:R-:W-:Y:S01]  /*1600*/  ISETP.LT.OR P2, PT, R0.reuse, 0x1, P0 ;  /* 0x000000010000780c */ /* 0x040fe20000741670 */
[----:B------:R-:W-:Y:S01]  /*1610*/  UMOV UR12, URZ ;  /* 0x0000003f000c7c82 */ /* 0x000fe20008000000 */
[C---:B------:R-:W-:Y:S01]  /*1620*/  ISETP.LT.OR P1, PT, R0.reuse, 0x21, P1 ;  /* 0x000000210000780c */ /* 0x040fe20000f21670 */
[----:B------:R3:W-:Y:S01]  /*1630*/  LDGSTS.E.BYPASS.LTC128B.128 [R232+0x80], [R10.64], !P5 ;  /* 0x000800000ae87fae */ /* 0x0007e2000e901d4a */
[----:B------:R-:W-:Y:S01]  /*1640*/  ISETP.LT.OR P0, PT, R0, 0x21, P0 ;  /* 0x000000210000780c */ /* 0x000fe20000701670 */
[C---:B------:R-:W-:Y:S01]  /*1650*/  IMAD.SHL.U32 R0, R22.reuse, 0x40, RZ ;  /* 0x0000004016007824 */ /* 0x040fe200078e00ff */
[----:B------:R-:W-:-:S02]  /*1660*/  LOP3.LUT P5, RZ, R22, 0x4, RZ, 0xc0, !PT ;  /* 0x0000000416ff7812 */ /* 0x000fc400078ac0ff */
[----:B------:R-:W-:Y:S01]  /*1670*/  LOP3.LUT R236, R236, 0xfffffff7, RZ, 0xc0, !PT ;  /* 0xfffffff7ecec7812 */ /* 0x000fe200078ec0ff */
[----:B-1----:R-:W-:Y:S02]  /*1680*/  IMAD.IADD R3, R9, 0x1, R15 ;  /* 0x0000000109037824 */ /* 0x002fe400078e020f */
[----:B------:R3:W-:Y:S01]  /*1690*/  LDGSTS.E.BYPASS.LTC128B.128 [R232+0x2080], [R10.64+0x80], !P4 ;  /* 0x020800800ae87fae */ /* 0x0007e2000e101d4a */
[----:B------:R-:W-:Y:S01]  /*16a0*/  IMAD.MOV.U32 R2, RZ, RZ, R8 ;  /* 0x000000ffff027224 */ /* 0x000fe200078e0008 */
[----:B------:R-:W-:Y:S01]  /*16b0*/  LOP3.LUT P4, RZ, R22, 0x2, RZ, 0xc0, !PT ;  /* 0x0000000216ff7812 */ /* 0x000fe2000788c0ff */
[----:B------:R-:W-:Y:S01]  /*16c0*/  IMAD.MOV.U32 R22, RZ, RZ, 0x40 ;  /* 0x00000040ff167424 */ /* 0x000fe200078e00ff */
[----:B------:R3:W-:Y:S01]  /*16d0*/  LDGSTS.E.BYPASS.LTC128B.128 [R232+0x4080], [R10.64+0x100], !P2 ;  /* 0x040801000ae87fae */ /* 0x0007e2000d101d4a */
[----:B------:R-:W-:Y:S02]  /*16e0*/  ISETP.GE.AND P2, PT, R25, c[0x0][0x16c], PT ;  /* 0x00005b0019007a0c */ /* 0x000fe40003f46270 */
[----:B------:R-:W-:Y:S01]  /*16f0*/  SHF.R.S32.HI R15, RZ, 0x2, R19 ;  /* 0x00000002ff0f7819 */ /* 0x000fe20000011413 */
[----:B------:R1:W-:Y:S01]  /*1700*/  LDGSTS.E.BYPASS.LTC128B.128 [R232+0x1080], [R12.64], !P3 ;  /* 0x010800000ce87fae */ /* 0x0003e2000d901d4a */
[----:B------:R-:W-:Y:S01]  /*1710*/  SEL R226, R22, 0xffffffc0, !P5 ;  /* 0xffffffc016e27807 */ /* 0x000fe20006800000 */
[----:B--2---:R-:W-:-:S02]  /*1720*/  IMAD.IADD R5, R7, 0x1, R14 ;  /* 0x0000000107057824 */ /* 0x004fc400078e020e */
[----:B------:R1:W-:Y:S01]  /*1730*/  LDGSTS.E.BYPASS.LTC128B.128 [R232+0x3080], [R12.64+0x80], !P1 ;  /* 0x030800800ce87fae */ /* 0x0003e2000c901d4a */
[----:B------:R-:W-:Y:S01]  /*1740*/  IMAD.MOV.U32 R4, RZ, RZ, R6 ;  /* 0x000000ffff047224 */ /* 0x000fe200078e0006 */
[----:B------:R-:W-:Y:S01]  /*1750*/  LOP3.LUT R14, R0, 0x1c0, RZ, 0xc0, !PT ;  /* 0x000001c0000e7812 */ /* 0x000fe200078ec0ff */
[C---:B------:R-:W-:Y:S01]  /*1760*/  IMAD R6, R35.reuse, c[0x0][0x180], RZ ;  /* 0x0000600023067a24 */ /* 0x040fe200078e02ff */
[----:B------:R1:W-:Y:S01]  /*1770*/  LDGSTS.E.BYPASS.LTC128B.128 [R232+0x5080], [R12.64+0x100], !P0 ;  /* 0x050801000ce87fae */ /* 0x0003e2000c101d4a */
[----:B------:R-:W-:Y:S01]  /*1780*/  IMAD R7, R35, c[0x0][0x210], RZ ;  /* 0x0000840023077a24 */ /* 0x000fe200078e02ff */
[----:B------:R-:W-:Y:S01]  /*1790*/  LOP3.LUT R9, R14, 0x8, R31, 0xf8, !PT ;  /* 0x000000080e097812 */ /* 0x000fe200078ef81f */
[C---:B------:R-:W-:Y:S01]  /*17a0*/  IMAD R0, R34.reuse, c[0x0][0x184], R6 ;  /* 0x0000610022007a24 */ /* 0x040fe200078e0206 */
[----:B------:R-:W0:Y:S01]  /*17b0*/  LDGDEPBAR ;  /* 0x00000000000079af */ /* 0x000e220000000000 */
[----:B------:R-:W-:Y:S01]  /*17c0*/  SHF.R.U32.HI R20, RZ, 0x3, R14 ;  /* 0x00000003ff147819 */ /* 0x000fe2000001160e */
[----:B------:R-:W-:Y:S01]  /*17d0*/  IMAD R8, R34, c[0x0][0x214], R7 ;  /* 0x0000850022087a24 */ /* 0x000fe200078e0207 */
[----:B------:R-:W-:Y:S01]  /*17e0*/  ISETP.GE.AND P0, PT, R18, c[0x0][0x16c], PT ;  /* 0x00005b0012007a0c */ /* 0x000fe20003f06270 */
[----:B------:R-:W-:-:S04]  /*17f0*/  IMAD.WIDE.U32 R6, R34, c[0x0][0x180], R4 ;  /* 0x0000600022067a25 */ /* 0x000fc800078e0004 */
[----:B------:R-:W-:Y:S01]  /*1800*/  IMAD.WIDE.U32 R4, R34, c[0x0][0x210], R2 ;  /* 0x0000840022047a25 */ /* 0x000fe200078e0002 */
[----:B------:R-:W-:-:S03]  /*1810*/  LOP3.LUT R2, R9, R20, RZ, 0x3c, !PT ;  /* 0x0000001409027212 */ /* 0x000fc600078e3cff */
[----:B------:R-:W-:Y:S02]  /*1820*/  IMAD R3, R24, 0x800, R30 ;  /* 0x0000080018037824 */ /* 0x000fe400078e021e */
[----:B------:R-:W-:Y:S02]  /*1830*/  IMAD.IADD R7, R7, 0x1, R0 ;  /* 0x0000000107077824 */ /* 0x000fe400078e0200 */
[----:B------:R-:W-:Y:S02]  /*1840*/  IMAD.IADD R2, R3, 0x1, R2 ;  /* 0x0000000103027824 */ /* 0x000fe400078e0202 */
[C---:B------:R-:W-:Y:S02]  /*1850*/  IMAD R3, R21.reuse, c[0x0][0x188], RZ ;  /* 0x0000620015037a24 */ /* 0x040fe400078e02ff */
[----:B------:R-:W-:Y:S02]  /*1860*/  IMAD R0, R21, c[0x0][0x218], RZ ;  /* 0x0000860015007a24 */ /* 0x000fe400078e02ff */
[----:B---3--:R-:W-:Y:S01]  /*1870*/  IMAD R10, R16, c[0x0][0x18c], R3 ;  /* 0x00006300100a7a24 */ /* 0x008fe200078e0203 */
[----:B-1----:R-:W-:Y:S01]  /*1880*/  SEL R12, RZ, 0x1, P0 ;  /* 0x00000001ff0c7807 */ /* 0x002fe20000000000 */
[----:B------:R-:W-:-:S04]  /*1890*/  DEPBAR.LE SB0, 0x1 ;  /* 0x000080400000791a */ /* 0x000fc80000000000 */
[C---:B------:R-:W-:Y:S01]  /*18a0*/  IMAD.WIDE.U32 R6, R16.reuse, c[0x0][0x188], R6 ;  /* 0x0000620010067a25 */ /* 0x040fe200078e0006 */
[----:B------:R-:W-:Y:S02]  /*18b0*/  SEL R3, RZ, 0x4, P6 ;  /* 0x00000004ff037807 */ /* 0x000fe40003000000 */
[----:B------:R-:W-:Y:S01]  /*18c0*/  LEA.HI R13, R33, R252, RZ, 0x5 ;  /* 0x000000fc210d7211 */ /* 0x000fe200078f28ff */
[----:B------:R-:W-:Y:S01]  /*18d0*/  IMAD R9, R16, c[0x0][0x21c], R0 ;  /* 0x0000870010097a24 */ /* 0x000fe200078e0200 */
[----:B------:R-:W-:Y:S01]  /*18e0*/  BAR.SYNC.DEFER_BLOCKING 0x0 ;  /* 0x0000000000007b1d */ /* 0x000fe20000010000 */
[----:B------:R-:W-:Y:S01]  /*18f0*/  IMAD.IADD R0, R7, 0x1, R10 ;  /* 0x0000000107007824 */ /* 0x000fe200078e020a */
[----:B------:R-:W-:Y:S01]  /*1900*/  LEA R238, P1, R6, c[0x0][0x160], 0x1 ;  /* 0x0000580006ee7a11 */ /* 0x000fe200078208ff */
[----:B------:R-:W-:Y:S01]  /*1910*/  IMAD.SHL.U32 R228, R2, 0x2, RZ ;  /* 0x0000000202e47824 */ /* 0x000fe200078e00ff */
[----:B------:R-:W-:Y:S01]  /*1920*/  SHF.R.S32.HI R224, RZ, 0x5, R13 ;  /* 0x00000005ffe07819 */ /* 0x000fe2000001140d */
[----:B------:R-:W-:Y:S01]  /*1930*/  IMAD.IADD R5, R5, 0x1, R8 ;  /* 0x0000000105057824 */ /* 0x000fe200078e0208 */
[----:B------:R-:W-:Y:S01]  /*1940*/  LEA.HI.X R239, R6, c[0x0][0x164], R0, 0x1, P1 ;  /* 0x0000590006ef7a11 */ /* 0x000fe200008f0c00 */
[----:B------:R-:W-:Y:S01]  /*1950*/  IMAD.IADD R231, R228, 0x1, R226 ;  /* 0x00000001e4e77824 */ /* 0x000fe200078e02e2 */
[----:B------:R-:W-:Y:S01]  /*1960*/  SEL R0, R23, 0xffffffe0, !P4 ;  /* 0xffffffe017007807 */ /* 0x000fe20006000000 */
[----:B------:R-:W-:Y:S01]  /*1970*/  IMAD.WIDE.U32 R4, R16, c[0x0][0x218], R4 ;  /* 0x0000860010047a25 */ /* 0x000fe200078e0004 */
[----:B------:R-:W-:-:S03]  /*1980*/  SEL R8, RZ, 0x2, P2 ;  /* 0x00000002ff087807 */ /* 0x000fc60001000000 */
[----:B------:R-:W-:Y:S01]  /*1990*/  IMAD.IADD R229, R228, 0x1, R0 ;  /* 0x00000001e4e57824 */ /* 0x000fe200078e0200 */
[----:B------:R-:W-:Y:S01]  /*19a0*/  LEA R240, P0, R4, c[0x0][0x1f0], 0x1 ;  /* 0x00007c0004f07a11 */ /* 0x000fe200078008ff */
[----:B------:R-:W-:Y:S01]  /*19b0*/  IMAD.IADD R5, R5, 0x1, R9 ;  /* 0x0000000105057824 */ /* 0x000fe200078e0209 */
[----:B------:R-:W-:Y:S01]  /*19c0*/  IADD3 R3, R3, R8, R12 ;  /* 0x0000000803037210 */ /* 0x000fe20007ffe00c */
[----:B------:R-:W-:Y:S01]  /*19d0*/  IMAD.IADD R230, R226, 0x1, R229 ;  /* 0x00000001e2e67824 */ /* 0x000fe200078e02e5 */
[----:B------:R-:W-:Y:S01]  /*19e0*/  LEA.HI R0, R13, R224, RZ, 0x1 ;  /* 0x000000e00d007211 */ /* 0x000fe200078f08ff */
[----:B------:R-:W-:Y:S01]  /*19f0*/  IMAD.U32 R8, RZ, RZ, UR7 ;  /* 0x00000007ff087e24 */ /* 0x000fe2000f8e00ff */
[----:B------:R-:W-:Y:S01]  /*1a00*/  LEA.HI.X R241, R4, c[0x0][0x1f4], R5, 0x1, P0 ;  /* 0x00007d0004f17a11 */ /* 0x000fe200000f0c05 */
[----:B------:R-:W-:Y:S01]  /*1a10*/  IMAD R7, R35, c[0x0][0x238], RZ ;  /* 0x00008e0023077a24 */ /* 0x000fe200078e02ff */
[----:B------:R-:W-:Y:S01]  /*1a20*/  IADD3 R4, -R243, UR8, RZ ;  /* 0x00000008f3047c10 */ /* 0x000fe2000fffe1ff */
[----:B------:R-:W-:Y:S01]  /*1a30*/  IMAD.U32 R6, RZ, RZ, UR7 ;  /* 0x00000007ff067e24 */ /* 0x000fe2000f8e00ff */
[----:B------:R1:W2:Y:S01]  /*1a40*/  LDSM.16.M88.4 R148, [R228+0x6080] ;  /* 0x00608000e494783b */ /* 0x0002a20000000200 */
[C---:B------:R-:W-:Y:S01]  /*1a50*/  LOP3.LUT P3, RZ, R3.reuse, 0x1, RZ, 0xc0, !PT ;  /* 0x0000000103ff7812 */ /* 0x040fe2000786c0ff */
[----:B------:R-:W-:Y:S01]  /*1a60*/  IMAD R7, R34, c[0x0][0x23c], R7 ;  /* 0x00008f0022077a24 */ /* 0x000fe200078e0207 */
[----:B------:R-:W-:Y:S01]  /*1a70*/  LOP3.LUT P2, RZ, R3, 0x2, RZ, 0xc0, !PT ;  /* 0x0000000203ff7812 */ /* 0x000fe2000784c0ff */
[----:B------:R1:W3:Y:S01]  /*1a80*/  LDSM.16.M88.4 R152, [R229+0x6080] ;  /* 0x00608000e598783b */ /* 0x0002e20000000200 */
[C---:B------:R-:W-:Y:S01]  /*1a90*/  ISETP.LT.OR P0, PT, R4.reuse, 0x1, !P3 ;  /* 0x000000010400780c */ /* 0x040fe20005f01670 */
[----:B------:R-:W-:Y:S01]  /*1aa0*/  IMAD R21, R21, c[0x0][0x240], RZ ;  /* 0x0000900015157a24 */ /* 0x000fe200078e02ff */
[----:B------:R-:W-:Y:S01]  /*1ab0*/  LOP3.LUT P4, RZ, R3, 0x4, RZ, 0xc0, !PT ;  /* 0x0000000403ff7812 */ /* 0x000fe2000788c0ff */
[----:B------:R1:W4:Y:S01]  /*1ac0*/  LDSM.16.M88.4 R160, [R231+0x6080] ;  /* 0x00608000e7a0783b */ /* 0x0003220000000200 */
[----:B------:R-:W-:Y:S01]  /*1ad0*/  ISETP.LT.OR P1, PT, R4, 0x1, !P2 ;  /* 0x000000010400780c */ /* 0x000fe20005721670 */
[----:B------:R-:W-:Y:S01]  /*1ae0*/  IMAD.WIDE.U32 R2, R34, c[0x0][0x238], R26 ;  /* 0x00008e0022027a25 */ /* 0x000fe200078e001a */
[----:B------:R-:W-:Y:S01]  /*1af0*/  LOP3.LUT R0, R0, 0xfffffffe, RZ, 0xc0, !PT ;  /* 0xfffffffe00007812 */ /* 0x000fe200078ec0ff */
[----:B------:R1:W1:Y:S01]  /*1b00*/  LDSM.16.M88.4 R164, [R230+0x6080] ;  /* 0x00608000e6a4783b */ /* 0x0002620000000200 */
[----:B------:R-:W-:Y:S01]  /*1b10*/  SHF.R.S32.HI R5, RZ, 0x1f, R19 ;  /* 0x0000001fff057819 */ /* 0x000fe20000011413 */
[----:B------:R-:W-:Y:S01]  /*1b20*/  IMAD.IADD R3, R3, 0x1, R7 ;  /* 0x0000000103037824 */ /* 0x000fe200078e0207 */
[----:B------:R-:W-:Y:S01]  /*1b30*/  ISETP.LT.OR P6, PT, R4, 0x21, !P3 ;  /* 0x000000210400780c */ /* 0x000fe20005fc1670 */
[----:B------:R1:W1:Y:S01]  /*1b40*/  LDSM.16.M88.4 R168, [R228+0x8080] ;  /* 0x00808000e4a8783b */ /* 0x0002620000000200 */
[----:B------:R-:W-:Y:S01]  /*1b50*/  IMAD.IADD R224, R224, 0x1, -R0 ;  /* 0x00000001e0e07824 */ /* 0x000fe200078e0a00 */
[----:B------:R-:W-:Y:S01]  /*1b60*/  LEA.HI R0, R5, R15, RZ, 0x3 ;  /* 0x0000000f05007211 */ /* 0x000fe200078f18ff */
[----:B------:R-:W-:Y:S01]  /*1b70*/  IMAD.WIDE.U32 R248, R16, c[0x0][0x240], R2 ;  /* 0x0000900010f87a25 */ /* 0x000fe200078e0002 */
[----:B------:R1:W1:Y:S01]  /*1b80*/  LDSM.16.M88.4 R172, [R229+0x8080] ;  /* 0x00808000e5ac783b */ /* 0x0002620000000200 */
[----:B------:R-:W-:-:S02]  /*1b90*/  ISETP.LT.OR P5, PT, R4, 0x21, !P2 ;  /* 0x000000210400780c */ /* 0x000fc400057a1670 */
[----:B------:R-:W-:Y:S01]  /*1ba0*/  LOP3.LUT R0, R0, 0xfffffff8, RZ, 0xc0, !PT ;  /* 0xfffffff800007812 */ /* 0x000fe200078ec0ff */
[----:B------:R1:W1:Y:S01]  /*1bb0*/  LDSM.16.M88.4 R176, [R231+0x8080] ;  /* 0x00808000e7b0783b */ /* 0x0002620000000200 */
[----:B------:R-:W-:Y:S01]  /*1bc0*/  ISETP.LT.OR P3, PT, R4, 0x21, !P4 ;  /* 0x000000210400780c */ /* 0x000fe20006761670 */
[----:B------:R-:W-:Y:S01]  /*1bd0*/  IMAD R21, R16, c[0x0][0x244], R21 ;  /* 0x0000910010157a24 */ /* 0x000fe200078e0215 */
[----:B------:R-:W-:Y:S01]  /*1be0*/  ISETP.GE.AND P2, PT, R18, c[0x0][0x1fc], PT ;  /* 0x00007f0012007a0c */ /* 0x000fe20003f46270 */
[----:B------:R1:W1:Y:S01]  /*1bf0*/  LDSM.16.M88.4 R180, [R230+0x8080] ;  /* 0x00808000e6b4783b */ /* 0x0002620000000200 */
[----:B------:R-:W-:Y:S01]  /*1c00*/  IMAD.IADD R5, R15, 0x1, -R0 ;  /* 0x000000010f057824 */ /* 0x000fe200078e0a00 */
[----:B------:R-:W-:Y:S01]  /*1c10*/  SHF.R.S32.HI R0, RZ, 0x1f, R17 ;  /* 0x0000001fff007819 */ /* 0x000fe20000011411 */
[C---:B------:R-:W-:Y:S01]  /*1c20*/  IMAD.SHL.U32 R235, R224.reuse, 0x10, RZ ;  /* 0x00000010e0eb7824 */ /* 0x040fe200078e00ff */
[----:B------:R1:W1:Y:S01]  /*1c30*/  LDSM.16.M88.4 R184, [R228+0xa080] ;  /* 0x00a08000e4b8783b */ /* 0x0002620000000200 */
[----:B------:R-:W-:Y:S01]  /*1c40*/  IMAD.SHL.U32 R224, R224, 0x400, RZ ;  /* 0x00000400e0e07824 */ /* 0x000fe200078e00ff */
[----:B------:R-:W-:Y:S01]  /*1c50*/  LEA.HI R0, R0, R17, RZ, 0x2 ;  /* 0x0000001100007211 */ /* 0x000fe200078f10ff */
[----:B------:R-:W-:Y:S01]  /*1c60*/  IMAD.IADD R250, R249, 0x1, R21 ;  /* 0x00000001f9fa7824 */ /* 0x000fe200078e0215 */
[----:B------:R1:W1:Y:S01]  /*1c70*/  LDSM.16.M88.4 R188, [R229+0xa080] ;  /* 0x00a08000e5bc783b */ /* 0x0002620000000200 */
[----:B------:R-:W-:-:S02]  /*1c80*/  LOP3.LUT R14, R14, 0x10, R235, 0xf8, !PT ;  /* 0x000000100e0e7812 */ /* 0x000fc400078ef8eb */
[----:B------:R-:W-:Y:S01]  /*1c90*/  LOP3.LUT R0, R0, 0xfffffffc, RZ, 0xc0, !PT ;  /* 0xfffffffc00007812 */ /* 0x000fe200078ec0ff */
[----:B------:R1:W1:Y:S04]  /*1ca0*/  LDSM.16.M88.4 R192, [R231+0xa080] ;  /* 0x00a08000e7c0783b */ /* 0x0002680000000200 */
[----:B------:R1:W1:Y:S04]  /*1cb0*/  LDSM.16.M88.4 R196, [R230+0xa080] ;  /* 0x00a08000e6c4783b */ /* 0x0002680000000200 */
[----:B------:R-:W-:Y:S06]  /*1cc0*/  BAR.SYNC.DEFER_BLOCKING 0x0 ;  /* 0x0000000000007b1d */ /* 0x000fec0000010000 */
[----:B------:R-:W-:Y:S01]  /*1cd0*/  @!PT LDS RZ, [RZ] ;  /* 0x00000000fffff984 */ /* 0x000fe20000000800 */
[----:B------:R-:W-:Y:S01]  /*1ce0*/  @!PT LDS RZ, [RZ] ;  /* 0x00000000fffff984 */ /* 0x000fe20000000800 */
[----:B------:R-:W-:Y:S01]  /*1cf0*/  @!PT LDS RZ, [RZ] ;  /* 0x00000000fffff984 */ /* 0x000fe20000000800 */
[----:B------:R1:W-:Y:S01]  /*1d00*/  LDGSTS.E.BYPASS.LTC128B.128 [R232+0x6080], [R238.64], !P0 ;  /* 0x06080000eee87fae */ /* 0x0003e2000c101d4a */
[----:B------:R-:W-:-:S02]  /*1d10*/  ISETP.LT.OR P0, PT, R4, 0x1, !P4 ;  /* 0x000000010400780c */ /* 0x000fc40006701670 */
[----:B------:R-:W-:Y:S01]  /*1d20*/  ISETP.GE.AND P4, PT, R25, c[0x0][0x1fc], PT ;  /* 0x00007f0019007a0c */ /* 0x000fe20003f86270 */
[----:B------:R1:W-:Y:S10]  /*1d30*/  LDGSTS.E.BYPASS.LTC128B.128 [R232+0x8080], [R238.64+0x80], !P1 ;  /* 0x08080080eee87fae */ /* 0x0003f4000c901d4a */
[----:B------:R1:W-:Y:S01]  /*1d40*/  LDGSTS.E.BYPASS.LTC128B.128 [R232+0xa080], [R238.64+0x100], !P0 ;  /* 0x0a080100eee87fae */ /* 0x0003e2000c101d4a */
[----:B------:R-:W-:-:S04]  /*1d50*/  IADD3 R8, P1, P0, R8, 0x80, R238 ;  /* 0x0000008008087810 */ /* 0x000fc8000783e0ee */
[----:B------:R-:W-:Y:S02]  /*1d60*/  IADD3.X R9, RZ, UR6, R239, P1, P0 ;  /* 0x00000006ff097c10 */ /* 0x000fe40008fe04ef */
[----:B------:R-:W-:-:S04]  /*1d70*/  IADD3 R10, P0, R238, UR7, RZ ;  /* 0x00000007ee0a7c10 */ /* 0x000fc8000ff1e0ff */
[----:B------:R-:W-:Y:S02]  /*1d80*/  IADD3.X R11, R239, UR6, RZ, P0, !PT ;  /* 0x00000006ef0b7c10 */ /* 0x000fe400087fe4ff */
[----:B------:R-:W-:-:S03]  /*1d90*/  IADD3 R6, P1, P0, R6, 0x100, R238 ;  /* 0x0000010006067810 */ /* 0x000fc6000783e0ee */
[----:B------:R1:W-:Y:S01]  /*1da0*/  LDGSTS.E.BYPASS.LTC128B.128 [R232+0x7080], [R10.64], !P6 ;  /* 0x070800000ae87fae */ /* 0x0003e2000f101d4a */
[----:B------:R-:W-:Y:S02]  /*1db0*/  IADD3.X R7, RZ, UR6, R239, P1, P0 ;  /* 0x00000006ff077c10 */ /* 0x000fe40008fe04ef */
[----:B------:R-:W-:Y:S01]  /*1dc0*/  ISETP.GE.AND P0, PT, R18, c[0x0][0x1fc], PT ;  /* 0x00007f0012007a0c */ /* 0x000fe20003f06270 */
[----:B------:R2:W-:Y:S01]  /*1dd0*/  LDGSTS.E.BYPASS.LTC128B.128 [R232+0x9080], [R8.64], !P5 ;  /* 0x0908000008e87fae */ /* 0x0005e2000e901d4a */
[----:B------:R-:W-:Y:S02]  /*1de0*/  ISETP.GT.AND P6, PT, R252, 0xf, PT ;  /* 0x0000000ffc00780c */ /* 0x000fe40003fc4270 */
[----:B------:R-:W-:Y:S01]  /*1df0*/  ISETP.GE.AND P5, PT, R25, c[0x0][0x1fc], PT ;  /* 0x00007f0019007a0c */ /* 0x000fe20003fa6270 */
[----:B------:R2:W-:Y:S01]  /*1e00*/  LDGSTS.E.BYPASS.LTC128B.128 [R232+0xb080], [R6.64], !P3 ;  /* 0x0b08000006e87fae */ /* 0x0005e2000d901d4a */
[----:B------:R-:W-:Y:S02]  /*1e10*/  SEL R18, RZ, 0x1, P0 ;  /* 0x00000001ff127807 */ /* 0x000fe40000000000 */
[----:B------:R-:W-:-:S02]  /*1e20*/  SEL R16, RZ, 0xffffffff, P5 ;  /* 0xffffffffff107807 */ /* 0x000fc40002800000 */
[----:B------:R-:W-:Y:S02]  /*1e30*/  ISETP.LT.OR P5, PT, R4, 0x1, P2 ;  /* 0x000000010400780c */ /* 0x000fe400017a1670 */
[----:B------:R-:W-:Y:S02]  /*1e40*/  ISETP.GE.AND P1, PT, R25, c[0x0][0x16c], PT ;  /* 0x00005b0019007a0c */ /* 0x000fe40003f26270 */
[C---:B------:R-:W-:Y:S02]  /*1e50*/  ISETP.GE.AND P3, PT, R28.reuse, c[0x0][0x1fc], PT ;  /* 0x00007f001c007a0c */ /* 0x040fe40003f66270 */
[----:B------:R-:W-:Y:S02]  /*1e60*/  SEL R15, RZ, 0xffffffff, P1 ;  /* 0xffffffffff0f7807 */ /* 0x000fe40000800000 */
[----:B------:R-:W-:Y:S02]  /*1e70*/  ISETP.GE.AND P1, PT, R28, c[0x0][0x1fc], PT ;  /* 0x00007f001c007a0c */ /* 0x000fe40003f26270 */
[----:B------:R-:W-:Y:S01]  /*1e80*/  @P6 LOP3.LUT R236, R236, 0x8, RZ, 0xfc, !PT ;  /* 0x00000008ecec6812 */ /* 0x000fe200078efcff */
[----:B------:R-:W-:Y:S01]  /*1e90*/  IMAD.SHL.U32 R15, R15, 0x2, RZ ;  /* 0x000000020f0f7824 */ /* 0x000fe200078e00ff */
[----:B------:R-:W-:Y:S01]  /*1ea0*/  SEL R237, RZ, 0xffffffff, P1 ;  /* 0xffffffffffed7807 */ /* 0x000fe20000800000 */
[----:B-1----:R-:W-:Y:S01]  /*1eb0*/  @!P6 IMAD.SHL.U32 R10, R252, 0x10, RZ ;  /* 0x00000010fc0ae824 */ /* 0x002fe200078e00ff */
[----:B------:R-:W-:-:S02]  /*1ec0*/  ISETP.LT.OR P1, PT, R4, 0x21, P2 ;  /* 0x000000210400780c */ /* 0x000fc40001721670 */
[----:B------:R-:W-:Y:S01]  /*1ed0*/  LOP3.LUT R242, R15, 0x2, R12, 0xe2, !PT ;  /* 0x000000020ff27812 */ /* 0x000fe200078ee20c */
[----:B------:R-:W-:Y:S01]  /*1ee0*/  IMAD.SHL.U32 R237, R237, 0x4, RZ ;  /* 0x00000004eded7824 */ /* 0x000fe200078e00ff */
[----:B------:R1:W-:Y:S01]  /*1ef0*/  @!P6 LDGSTS.E.BYPASS.LTC128B.128 [R10+0x12080], [R246.64] ;  /* 0x12080000f60aefae */ /* 0x0003e2000b901d4a */
[----:B------:R-:W-:Y:S02]  /*1f00*/  ISETP.GE.AND P2, PT, R252, 0x10, PT ;  /* 0x00000010fc00780c */ /* 0x000fe40003f46270 */
[----:B--2---:R-:W-:Y:S01]  /*1f10*/  LOP3.LUT R7, R13, 0xffffffe0, RZ, 0xc0, !PT ;  /* 0xffffffe00d077812 */ /* 0x004fe200078ec0ff */
[----:B------:R-:W-:Y:S01]  /*1f20*/  IMAD.IADD R6, R17, 0x1, -R0 ;  /* 0x0000000111067824 */ /* 0x000fe200078e0a00 */
[----:B------:R-:W-:Y:S01]  /*1f30*/  LOP3.LUT R0, R32, 0xfffffff0, RZ, 0xc0, !PT ;  /* 0xfffffff020007812 */ /* 0x000fe200078ec0ff */
[----:B------:R-:W0:Y:S01]  /*1f40*/  LDGDEPBAR ;  /* 0x00000000000079af */ /* 0x000e220000000000 */
[----:B------:R-:W-:Y:S01]  /*1f50*/  LOP3.LUT R236, R236, 0xfffffffd, RZ, 0xc0, !PT ;  /* 0xfffffffdecec7812 */ /* 0x000fe200078ec0ff */
[----:B------:R-:W-:-:S02]  /*1f60*/  IMAD.IADD R2, R252, 0x1, -R7 ;  /* 0x00000001fc027824 */ /* 0x000fc400078e0a07 */
[----:B------:R-:W-:Y:S01]  /*1f70*/  IMAD R13, R6, -0x8, R29 ;  /* 0xfffffff8060d7824 */ /* 0x000fe200078e021d */
[----:B------:R-:W-:Y:S01]  /*1f80*/  IADD3 R6, P0, R240, UR14, RZ ;  /* 0x0000000ef0067c10 */ /* 0x000fe2000ff1e0ff */
[----:B------:R-:W-:Y:S01]  /*1f90*/  IMAD.IADD R0, R252, 0x1, -R0 ;  /* 0x00000001fc007824 */ /* 0x000fe200078e0a00 */
[----:B------:R-:W-:Y:S01]  /*1fa0*/  SHF.R.S32.HI R3, RZ, 0x1f, R2 ;  /* 0x0000001fff037819 */ /* 0x000fe20000011402 */
[----:B------:R2:W-:Y:S01]  /*1fb0*/  LDGSTS.E.BYPASS.LTC128B.128 [R232+0xc080], [R240.64], !P5 ;  /* 0x0c080000f0e87fae */ /* 0x0005e2000e901d4a */
[----:B------:R-:W-:Y:S02]  /*1fc0*/  IADD3.X R7, R241, UR9, RZ, P0, !PT ;  /* 0x00000009f1077c10 */ /* 0x000fe400087fe4ff */
[----:B------:R-:W-:Y:S02]  /*1fd0*/  LEA.HI R3, R3, R2, RZ, 0x2 ;  /* 0x0000000203037211 */ /* 0x000fe400078f10ff */
[----:B------:R-:W-:Y:S02]  /*1fe0*/  ISETP.LT.OR P0, PT, R4, 0x1, P4 ;  /* 0x000000010400780c */ /* 0x000fe40002701670 */
[----:B------:R-:W-:-:S02]  /*1ff0*/  LEA.HI R235, R3, R235, RZ, 0x1e ;  /* 0x000000eb03eb7211 */ /* 0x000fc400078ff0ff */
[----:B------:R-:W-:Y:S02]  /*2000*/  LOP3.LUT R3, R3, 0xfffffffc, RZ, 0xc0, !PT ;  /* 0xfffffffc03037812 */ /* 0x000fe400078ec0ff */
[----:B------:R-:W-:Y:S02]  /*2010*/  SHF.R.S32.HI R8, RZ, 0x1f, R0 ;  /* 0x0000001fff087819 */ /* 0x000fe40000011400 */
[----:B------:R-:W-:Y:S01]  /*2020*/  ISETP.LT.OR P4, PT, R4, 0x21, P4 ;  /* 0x000000210400780c */ /* 0x000fe20002781670 */
[----:B------:R-:W-:Y:S01]  /*2030*/  IMAD.IADD R11, R2, 0x1, -R3 ;  /* 0x00000001020b7824 */ /* 0x000fe200078e0a03 */
[----:B------:R-:W-:Y:S01]  /*2040*/  LEA.HI R8, R8, R0, RZ, 0x3 ;  /* 0x0000000008087211 */ /* 0x000fe200078f18ff */
[C---:B------:R-:W-:Y:S01]  /*2050*/  IMAD.SHL.U32 R3, R5.reuse, 0x40, RZ ;  /* 0x0000004005037824 */ /* 0x040fe200078e00ff */
[----:B------:R-:W-:Y:S01]  /*2060*/  LOP3.LUT P5, RZ, R5, 0x4, RZ, 0xc0, !PT ;  /* 0x0000000405ff7812 */ /* 0x000fe200078ac0ff */
[----:B------:R2:W-:Y:S01]  /*2070*/  LDGSTS.E.BYPASS.LTC128B.128 [R232+0xe080], [R240.64+0x80], !P0 ;  /* 0x0e080080f0e87fae */ /* 0x0005e2000c101d4a */
[----:B------:R-:W-:Y:S01]  /*2080*/  IMAD.SHL.U32 R2, R17, 0x8, RZ ;  /* 0x0000000811027824 */ /* 0x000fe200078e00ff */
[----:B------:R-:W-:Y:S01]  /*2090*/  ISETP.LT.OR P0, PT, R4, 0x1, P3 ;  /* 0x000000010400780c */ /* 0x000fe20001f01670 */
[----:B------:R-:W-:Y:S01]  /*20a0*/  IMAD.SHL.U32 R5, R24, 0x20, RZ ;  /* 0x0000002018057824 */ /* 0x000fe200078e00ff */
[----:B------:R-:W-:Y:S01]  /*20b0*/  LOP3.LUT R3, R3, 0x1c0, RZ, 0xc0, !PT ;  /* 0x000001c003037812 */ /* 0x000fe200078ec0ff */
[----:B------:R-:W-:Y:S01]  /*20c0*/  IMAD R11, R11, -0x2, R13 ;  /* 0xfffffffe0b0b7824 */ /* 0x000fe200078e020d */
[----:B------:R-:W-:-:S02]  /*20d0*/  ISETP.LT.OR P3, PT, R4, 0x21, P3 ;  /* 0x000000210400780c */ /* 0x000fc40001f61670 */
[----:B------:R-:W-:Y:S02]  /*20e0*/  LOP3.LUT R2, R2, 0x18, RZ, 0xc0, !PT ;  /* 0x0000001802027812 */ /* 0x000fe400078ec0ff */
[----:B------:R-:W-:Y:S02]  /*20f0*/  SHF.R.U32.HI R4, RZ, 0x3, R3 ;  /* 0x00000003ff047819 */ /* 0x000fe40000011603 */
[----:B------:R-:W-:Y:S02]  /*2100*/  LOP3.LUT R9, R8, 0xfffffff8, RZ, 0xc0, !PT ;  /* 0xfffffff808097812 */ /* 0x000fe400078ec0ff */
[----:B-1----:R-:W-:Y:S01]  /*2110*/  LOP3.LUT R10, R4, R3, R2, 0x1e, !PT ;  /* 0x00000003040a7212 */ /* 0x002fe200078e1e02 */
[----:B------:R-:W-:Y:S01]  /*2120*/  IMAD.U32 R4, RZ, RZ, UR14 ;  /* 0x0000000eff047e24 */ /* 0x000fe2000f8e00ff */
[----:B------:R2:W-:Y:S01]  /*2130*/  LDGSTS.E.BYPASS.LTC128B.128 [R232+0x10080], [R240.64+0x100], !P0 ;  /* 0x10080100f0e87fae */ /* 0x0005e2000c101d4a */
[----:B------:R-:W-:Y:S01]  /*2140*/  IMAD.IADD R0, R0, 0x1, -R9 ;  /* 0x0000000100007824 */ /* 0x000fe200078e0a09 */
[----:B------:R-:W-:Y:S01]  /*2150*/  LOP3.LUT R13, R2, 0x20, R5, 0xf8, !PT ;  /* 0x00000020020d7812 */ /* 0x000fe200078ef805 */
[----:B------:R-:W-:Y:S01]  /*2160*/  IMAD.SHL.U32 R2, R16, 0x2, RZ ;  /* 0x0000000210027824 */ /* 0x000fe200078e00ff */
[----:B------:R1:W-:Y:S01]  /*2170*/  LDGSTS.E.BYPASS.LTC128B.128 [R232+0xd080], [R6.64], !P1 ;  /* 0x0d08000006e87fae */ /* 0x0003e2000c901d4a */
[----:B------:R-:W-:Y:S01]  /*2180*/  IADD3 R4, P1, P0, R4, 0x100, R240 ;  /* 0x0000010004047810 */ /* 0x000fe2000783e0f0 */
[----:B------:R-:W-:Y:S01]  /*2190*/  IMAD.SHL.U32 R3, R8, 0x40, RZ ;  /* 0x0000004008037824 */ /* 0x000fe200078e00ff */
[----:B------:R-:W-:Y:S01]  /*21a0*/  LOP3.LUT R9, R14, 0x8, R31, 0xf8, !PT ;  /* 0x000000080e097812 */ /* 0x000fe200078ef81f */
[----:B------:R1:W-:Y:S01]  /*21b0*/  LDGSTS.E.BYPASS.LTC128B.128 [R232+0xf080], [R6.64+0x80], !P4 ;  /* 0x0f08008006e87fae */ /* 0x0003e2000e101d4a */
[----:B------:R-:W-:-:S02]  /*21c0*/  IADD3.X R5, RZ, UR9, R241, P1, P0 ;  /* 0x00000009ff057c10 */ /* 0x000fc40008fe04f1 */
[C---:B------:R-:W-:Y:S02]  /*21d0*/  LOP3.LUT P1, RZ, R0.reuse, 0x2, RZ, 0xc0, !PT ;  /* 0x0000000200ff7812 */ /* 0x040fe4000782c0ff */
[C---:B------:R-:W-:Y:S01]  /*21e0*/  LOP3.LUT P0, RZ, R0.reuse, 0x4, RZ, 0xc0, !PT ;  /* 0x0000000400ff7812 */ /* 0x040fe2000780c0ff */
[----:B------:R-:W-:Y:S01]  /*21f0*/  IMAD.SHL.U32 R0, R0, 0x40, RZ ;  /* 0x0000004000007824 */ /* 0x000fe200078e00ff */
[----:B------:R-:W-:Y:S01]  /*2200*/  LOP3.LUT R12, R2, 0x2, R18, 0xe2, !PT ;  /* 0x00000002020c7812 */ /* 0x000fe200078ee212 */
[----:B------:R2:W-:Y:S01]  /*2210*/  LDGSTS.E.BYPASS.LTC128B.128 [R232+0x11080], [R4.64], !P3 ;  /* 0x1108000004e87fae */ /* 0x0005e2000d901d4a */
[----:B------:R-:W-:Y:S02]  /*2220*/  LOP3.LUT R2, R19, 0x3ffffffc, RZ, 0xc0, !PT ;  /* 0x3ffffffc13027812 */ /* 0x000fe400078ec0ff */
[----:B------:R-:W-:Y:S02]  /*2230*/  LOP3.LUT R0, R0, 0x1c0, RZ, 0xc0, !PT ;  /* 0x000001c000007812 */ /* 0x000fe400078ec0ff */
[----:B------:R-:W-:-:S02]  /*2240*/  LOP3.LUT R3, R3, 0xfffffe00, RZ, 0xc0, !PT ;  /* 0xfffffe0003037812 */ /* 0x000fc400078ec0ff */
[----:B------:R-:W-:Y:S02]  /*2250*/  LOP3.LUT R9, R9, R20, RZ, 0x3c, !PT ;  /* 0x0000001409097212 */ /* 0x000fe400078e3cff */
[----:B------:R-:W-:Y:S02]  /*2260*/  LOP3.LUT R237, R237, 0x4, R12, 0xe2, !PT ;  /* 0x00000004eded7812 */ /* 0x000fe400078ee20c */
[----:B------:R-:W-:Y:S01]  /*2270*/  ISETP.GT.AND P6, PT, R11, 0x20, PT ;  /* 0x000000200b00780c */ /* 0x000fe20003fc4270 */
[----:B------:R-:W-:-:S04]  /*2280*/  IMAD R227, R24, 0x200, R9 ;  /* 0x0000020018e37824 */ /* 0x000fc800078e0209 */
[C---:B------:R-:W-:Y:S02]  /*2290*/  IMAD R226, R227.reuse, 0x2, R226 ;  /* 0x00000002e3e27824 */ /* 0x040fe400078e02e2 */
[----:B------:R-:W-:Y:S02]  /*22a0*/  IMAD.SHL.U32 R227, R227, 0x2, RZ ;  /* 0x00000002e3e37824 */ /* 0x000fe400078e00ff */
[----:B-1----:R-:W-:Y:S02]  /*22b0*/  IMAD.SHL.U32 R7, R24, 0x8, RZ ;  /* 0x0000000818077824 */ /* 0x002fe400078e00ff */
[----:B------:R-:W-:Y:S01]  /*22c0*/  IMAD.IADD R6, R252, 0x1, -R2 ;  /* 0x00000001fc067824 */ /* 0x000fe200078e0a02 */
[----:B------:R-:W-:Y:S02]  /*22d0*/  SHF.R.U32.HI R2, RZ, 0x3, R0 ;  /* 0x00000003ff027819 */ /* 0x000fe40000011600 */
[----:B------:R-:W-:Y:S01]  /*22e0*/  LOP3.LUT R7, R0, 0x8, R7, 0xf8, !PT ;  /* 0x0000000800077812 */ /* 0x000fe200078ef807 */
[----:B------:R-:W-:Y:S01]  /*22f0*/  IMAD R6, R6, 0x2, R224 ;  /* 0x0000000206067824 */ /* 0x000fe200078e02e0 */
[----:B------:R-:W-:-:S02]  /*2300*/  LOP3.LUT R0, R2, R13, R0, 0x1e, !PT ;  /* 0x0000000d02007212 */ /* 0x000fc400078e1e00 */
[----:B------:R-:W-:Y:S01]  /*2310*/  LOP3.LUT R7, R7, R2, RZ, 0x3c, !PT ;  /* 0x0000000207077212 */ /* 0x000fe200078e3cff */
[----:B------:R-:W-:Y:S01]  /*2320*/  @!P2 IMAD.SHL.U32 R2, R252, 0x10, RZ ;  /* 0x00000010fc02a824 */ /* 0x000fe200078e00ff */
[-C--:B------:R-:W-:Y:S01]  /*2330*/  LOP3.LUT R0, R0, R3.reuse, RZ, 0xfc, !PT ;  /* 0x0000000300007212 */ /* 0x080fe200078efcff */
[----:B------:R-:W-:Y:S01]  /*2340*/  IMAD.IADD R6, R6, 0x1, R10 ;  /* 0x0000000106067824 */ /* 0x000fe200078e020a */
[----:B------:R-:W-:Y:S02]  /*2350*/  IADD3 R224, R7, R3, R224 ;  /* 0x0000000307e07210 */ /* 0x000fe40007ffe0e0 */
[----:B------:R1:W-:Y:S01]  /*2360*/  @!P2 LDGSTS.E.BYPASS.LTC128B.128 [R2+0x12180], [R244.64] ;  /* 0x12180000f402afae */ /* 0x0003e2000b901d4a */
[----:B------:R-:W-:Y:S01]  /*2370*/  SEL R3, R22, 0xffffffc0, !P0 ;  /* 0xffffffc016037807 */ /* 0x000fe20004000000 */
[----:B------:R-:W-:Y:S01]  /*2380*/  IMAD.SHL.U32 R0, R0, 0x2, RZ ;  /* 0x0000000200007824 */ /* 0x000fe200078e00ff */
[----:B------:R-:W-:Y:S01]  /*2390*/  ISETP.GT.AND P0, PT, R11, 0x1, PT ;  /* 0x000000010b00780c */ /* 0x000fe20003f04270 */
[----:B------:R-:W0:Y:S01]  /*23a0*/  LDGDEPBAR ;  /* 0x00000000000079af */ /* 0x000e220000000000 */
[----:B------:R-:W-:Y:S01]  /*23b0*/  LEA R233, R6, 0x12280, 0x1 ;  /* 0x0001228006e97811 */ /* 0x000fe200078e08ff */
[----:B------:R-:W-:-:S03]  /*23c0*/  IMAD.SHL.U32 R225, R224, 0x2, RZ ;  /* 0x00000002e0e17824 */ /* 0x000fc600078e00ff */
[C---:B------:R-:W-:Y:S02]  /*23d0*/  IADD3 R234, R233.reuse, 0x40, RZ ;  /* 0x00000040e9ea7810 */ /* 0x040fe40007ffe0ff */
[----:B------:R-:W-:Y:S02]  /*23e0*/  @P5 IADD3 R234, R233, -0x40, RZ ;  /* 0xffffffc0e9ea5810 */ /* 0x000fe40007ffe0ff */
[----:B------:R-:W-:Y:S02]  /*23f0*/  ISETP.GT.AND P5, PT, R11, 0x21, PT ;  /* 0x000000210b00780c */ /* 0x000fe40003fa4270 */
[----:B-1----:R-:W-:Y:S02]  /*2400*/  SEL R2, R23, 0xffffffe0, !P1 ;  /* 0xffffffe017027807 */ /* 0x002fe40004800000 */
[----:B------:R-:W-:-:S03]  /*2410*/  ISETP.GT.AND P1, PT, R11, RZ, PT ;  /* 0x000000ff0b00720c */ /* 0x000fc60003f24270 */
[C---:B------:R-:W-:Y:S02]  /*2420*/  IMAD R2, R224.reuse, 0x2, R2 ;  /* 0x00000002e0027824 */ /* 0x040fe400078e0202 */
[----:B------:R-:W-:Y:S02]  /*2430*/  IMAD R224, R224, 0x2, R3 ;  /* 0x00000002e0e07824 */ /* 0x000fe400078e0203 */
[----:B------:R-:W-:-:S06]  /*2440*/  IMAD.IADD R3, R3, 0x1, R2 ;  /* 0x0000000103037824 */ /* 0x000fcc00078e0202 */
[----:B------:R-:W-:-:S04]  /*2450*/  @P1 LOP3.LUT R236, R236, 0x2, RZ, 0xfc, !PT ;  /* 0x00000002ecec1812 */ /* 0x000fc800078efcff */
[----:B------:R-:W-:-:S04]  /*2460*/  LOP3.LUT R236, R236, 0xfffffffe, RZ, 0xc0, !PT ;  /* 0xfffffffeecec7812 */ /* 0x000fc800078ec0ff */
[----:B--234-:R-:W-:Y:S02]  /*2470*/  @P0 LOP3.LUT R236, R236, 0x1, RZ, 0xfc, !PT ;  /* 0x00000001ecec0812 */ /* 0x01cfe400078efcff */
.L_x_60:
        /* <DEDUP_REMOVED lines=182> */
[----:B------:R-:W-:Y:S01]  /*2fe0*/  MUFU.TANH R142, R18 ;  /* 0x00000012008e7308 */ /* 0x000fe20000002400 */
[-C--:B------:R-:W-:Y:S01]  /*2ff0*/  HMMA.16816.F32 R28, R8, R186.reuse, R28 ;  /* 0x000000ba081c723c */ /* 0x080fe2000000181c */
[----:B------:R-:W1:Y:S02]  /*3000*/  LDSM.16.M88.4 R8, [R224+0x10080] ;  /* 0x01008000e008783b */ /* 0x000e640000000200 */
[----:B----4-:R-:W-:Y:S05]  /*3010*/  FSEL R16, R206, -INF , P1 ;  /* 0xff800000ce107808 */ /* 0x010fea0000800000 */
[----:B------:R-:W-:Y:S01]  /*3020*/  HMMA.16816.F32 R32, R136, R186, R32 ;  /* 0x000000ba8820723c */ /* 0x000fe20000001820 */
[----:B------:R-:W-:Y:S03]  /*3030*/  MUFU.TANH R139, R19 ;  /* 0x00000013008b7308 */ /* 0x000fe60000002400 */
[--C-:B------:R-:W-:Y:S03]  /*3040*/  FFMA.FTZ R16, R16, c[0x0][0x29c], -R200.reuse ;  /* 0x0000a70010107a23 */ /* 0x100fe600000108c8 */
[----:B------:R-:W-:Y:S01]  /*3050*/  FSEL R136, R204, -INF , P0 ;  /* 0xff800000cc887808 */ /* 0x000fe20000000000 */
[-C--:B---3--:R-:W-:Y:S03]  /*3060*/  HMMA.16816.F32 R20, R132, R188.reuse, R20 ;  /* 0x000000bc8414723c */ /* 0x088fe60000001814 */
[----:B------:R2:W-:Y:S02]  /*3070*/  MUFU.EX2 R137, R16 ;  /* 0x0000001000897308 */ /* 0x0005e40000000800 */
[----:B------:R-:W-:Y:S03]  /*3080*/  FFMA.FTZ R136, R136, c[0x0][0x29c], -R200 ;  /* 0x0000a70088887a23 */ /* 0x000fe600000108c8 */
[C---:B-----5:R-:W-:Y:S05]  /*3090*/  HMMA.16816.F32 R24, R4.reuse, R188, R24 ;  /* 0x000000bc0418723c */ /* 0x060fea0000001818 */
[----:B------:R-:W3:Y:S03]  /*30a0*/  MUFU.EX2 R136, R136 ;  /* 0x0000008800887308 */ /* 0x000ee60000000800 */
[-C--:B------:R-:W-:Y:S01]  /*30b0*/  HMMA.16816.F32 R28, R4, R190.reuse, R28 ;  /* 0x000000be041c723c */ /* 0x080fe2000000181c */
[----:B------:R-:W4:Y:S07]  /*30c0*/  LDSM.16.M88.4 R4, [R3+0x10080] ;  /* 0x010080000304783b */ /* 0x000f2e0000000200 */
[----:B------:R-:W-:Y:S04]  /*30d0*/  HMMA.16816.F32 R32, R132, R190, R32 ;  /* 0x000000be8420723c */ /* 0x000fe80000001820 */
[----:B--2---:R-:W-:Y:S03]  /*30e0*/  FSEL R16, R205, -INF , P1 ;  /* 0xff800000cd107808 */ /* 0x004fe60000800000 */
[----:B------:R-:W-:Y:S01]  /*30f0*/  FSEL R134, R157, -INF , P1 ;  /* 0xff8000009d867808 */ /* 0x000fe20000800000 */
[-C--:B-1----:R-:W-:Y:S05]  /*3100*/  HMMA.16816.F32 R20, R8, R192.reuse, R20 ;  /* 0x000000c00814723c */ /* 0x082fea0000001814 */
[--C-:B------:R-:W-:Y:S01]  /*3110*/  FFMA.FTZ R138, R16, c[0x0][0x29c], -R201.reuse ;  /* 0x0000a700108a7a23 */ /* 0x100fe200000108c9 */
[----:B------:R-:W-:Y:S01]  /*3120*/  FSEL R132, R207, -INF , P0 ;  /* 0xff800000cf847808 */ /* 0x000fe20000000000 */
[----:B------:R-:W1:Y:S01]  /*3130*/  LDSM.16.M88.4 R16, [R3+0x11080] ;  /* 0x011080000310783b */ /* 0x000e620000000200 */
[C---:B------:R-:W-:Y:S01]  /*3140*/  HMMA.16816.F32 R24, R12.reuse, R192, R24 ;  /* 0x000000c00c18723c */ /* 0x040fe20000001818 */
[----:B------:R-:W-:Y:S03]  /*3150*/  MUFU.EX2 R133, R138 ;  /* 0x0000008a00857308 */ /* 0x000fe60000000800 */
[--C-:B------:R-:W-:Y:S02]  /*3160*/  FFMA.FTZ R134, R134, c[0x0][0x29c], -R202.reuse ;  /* 0x0000a70086867a23 */ /* 0x100fe400000108ca */
[----:B------:R-:W-:Y:S02]  /*3170*/  FFMA.FTZ R132, R132, c[0x0][0x29c], -R201 ;  /* 0x0000a70084847a23 */ /* 0x000fe400000108c9 */
[-C--:B------:R-:W-:Y:S01]  /*3180*/  HMMA.16816.F32 R28, R12, R194.reuse, R28 ;  /* 0x000000c20c1c723c */ /* 0x080fe2000000181c */
[----:B------:R-:W2:Y:S02]  /*3190*/  LDS R12, [R235.X4+0x12180] ;  /* 0x01218000eb0c7984 */ /* 0x000ea40000004800 */
[----:B------:R-:W-:Y:S01]  /*31a0*/  MUFU.EX2 R13, R134 ;  /* 0x00000086000d7308 */ /* 0x000fe20000000800 */
[----:B------:R-:W-:Y:S03]  /*31b0*/  FFMA.FTZ R135, -R140, R140, 1 ;  /* 0x3f8000008c877423 */ /* 0x000fe6000001018c */
[----:B------:R-:W-:Y:S01]  /*31c0*/  FSEL R14, R156, -INF , P0 ;  /* 0xff8000009c0e7808 */ /* 0x000fe20000000000 */
[----:B------:R-:W-:Y:S04]  /*31d0*/  HMMA.16816.F32 R32, R8, R194, R32 ;  /* 0x000000c20820723c */ /* 0x000fe80000001820 */
[----:B------:R-:W-:Y:S01]  /*31e0*/  FFMA.FTZ R14, R14, c[0x0][0x29c], -R202 ;  /* 0x0000a7000e0e7a23 */ /* 0x000fe200000108ca */
[----:B------:R-:W-:Y:S02]  /*31f0*/  MUFU.EX2 R132, R132 ;  /* 0x0000008400847308 */ /* 0x000fe40000000800 */
[----:B------:R-:W-:Y:S01]  /*3200*/  FSEL R8, R158, -INF , P1 ;  /* 0xff8000009e087808 */ /* 0x000fe20000800000 */
[-C--:B----4-:R-:W-:Y:S05]  /*3210*/  HMMA.16816.F32 R20, R4, R196.reuse, R20 ;  /* 0x000000c40414723c */ /* 0x090fea0000001814 */
[----:B------:R-:W-:Y:S01]  /*3220*/  FFMA.FTZ R8, R8, c[0x0][0x29c], -R203 ;  /* 0x0000a70008087a23 */ /* 0x000fe200000108cb */
[----:B------:R-:W-:Y:S01]  /*3230*/  FSEL R10, R141, -INF , P5 ;  /* 0xff8000008d0a7808 */ /* 0x000fe20002800000 */
[----:B------:R4:W-:Y:S01]  /*3240*/  MUFU.EX2 R11, R14 ;  /* 0x0000000e000b7308 */ /* 0x0009e20000000800 */
[C---:B-1----:R-:W-:Y:S09]  /*3250*/  HMMA.16816.F32 R24, R16.reuse, R196, R24 ;  /* 0x000000c41018723c */ /* 0x042ff20000001818 */
[----:B------:R1:W-:Y:S01]  /*3260*/  MUFU.EX2 R138, R8 ;  /* 0x00000008008a7308 */ /* 0x0003e20000000800 */
[-C--:B------:R-:W-:Y:S06]  /*3270*/  HMMA.16816.F32 R28, R16, R198.reuse, R28 ;  /* 0x000000c6101c723c */ /* 0x080fec000000181c */
[--C-:B--2---:R-:W-:Y:S02]  /*3280*/  FADD.FTZ R21, R21, -R12.reuse ;  /* 0x8000000c15157221 */ /* 0x104fe40000010000 */
[----:B------:R-:W-:Y:S01]  /*3290*/  FADD.FTZ R20, R20, -R12 ;  /* 0x8000000c14147221 */ /* 0x000fe20000010000 */
[----:B---3--:R-:W-:Y:S01]  /*32a0*/  F2FP.PACK_AB R19, R136, R137 ;  /* 0x000000898813723e */ /* 0x008fe200000000ff */
[----:B------:R-:W-:Y:S04]  /*32b0*/  HMMA.16816.F32 R32, R4, R198, R32 ;  /* 0x000000c60420723c */ /* 0x000fe80000001820 */
[----:B----4-:R-:W-:Y:S01]  /*32c0*/  FFMA.FTZ R14, R10, c[0x0][0x29c], -R200 ;  /* 0x0000a7000a0e7a23 */ /* 0x010fe200000108c8 */
[----:B------:R-:W-:Y:S01]  /*32d0*/  FSEL R10, R142, -INF , P6 ;  /* 0xff8000008e0a7808 */ /* 0x000fe20003000000 */
[----:B------:R-:W-:Y:S01]  /*32e0*/  FMUL.FTZ R136, R136, R21 ;  /* 0x0000001588887220 */ /* 0x000fe20000410000 */
[----:B------:R-:W-:Y:S01]  /*32f0*/  FSEL R6, R145, -INF , P6 ;  /* 0xff80000091067808 */ /* 0x000fe20003000000 */
[----:B------:R-:W2:Y:S01]  /*3300*/  MUFU.EX2 R4, R14 ;  /* 0x0000000e00047308 */ /* 0x000ea20000000800 */
[----:B------:R-:W-:Y:S03]  /*3310*/  FSEL R5, R139, -INF , P5 ;  /* 0xff8000008b057808 */ /* 0x000fe60002800000 */
[----:B-1----:R-:W-:Y:S01]  /*3320*/  FSEL R8, R140, -INF , P6 ;  /* 0xff8000008c087808 */ /* 0x002fe20003000000 */
[--C-:B------:R-:W-:Y:S01]  /*3330*/  FFMA.FTZ R10, R10, c[0x0][0x29c], -R201.reuse ;  /* 0x0000a7000a0a7a23 */ /* 0x100fe200000108c9 */
[----:B------:R-:W-:Y:S01]  /*3340*/  FSEL R7, R143, -INF , P5 ;  /* 0xff8000008f077808 */ /* 0x000fe20002800000 */
[----:B------:R-:W-:Y:S02]  /*3350*/  FFMA.FTZ R16, R6, c[0x0][0x29c], -R202 ;  /* 0x0000a70006107a23 */ /* 0x000fe400000108ca */
[----:B------:R-:W-:Y:S01]  /*3360*/  FFMA.FTZ R8, R8, c[0x0][0x29c], -R200 ;  /* 0x0000a70008087a23 */ /* 0x000fe200000108c8 */
[----:B------:R1:W-:Y:S01]  /*3370*/  MUFU.EX2 R6, R10 ;  /* 0x0000000a00067308 */ /* 0x0003e20000000800 */
[----:B------:R-:W-:Y:S02]  /*3380*/  FFMA.FTZ R15, R5, c[0x0][0x29c], -R201 ;  /* 0x0000a700050f7a23 */ /* 0x000fe400000108c9 */
[----:B------:R-:W3:Y:S01]  /*3390*/  LDS R5, [R235.X4+0x12200] ;  /* 0x01220000eb057984 */ /* 0x000ee20000004800 */
[----:B------:R-:W-:Y:S01]  /*33a0*/  FFMA.FTZ R134, R7, c[0x0][0x29c], -R202 ;  /* 0x0000a70007867a23 */ /* 0x000fe200000108ca */
[----:B------:R-:W-:Y:S01]  /*33b0*/  FSEL R7, R146, -INF , P6 ;  /* 0xff80000092077808 */ /* 0x000fe20003000000 */
[----:B------:R-:W-:Y:S02]  /*33c0*/  FFMA.FTZ R18, -R204, R204, 1 ;  /* 0x3f800000cc127423 */ /* 0x000fe400000101cc */
[--C-:B------:R-:W-:Y:S02]  /*33d0*/  FADD.FTZ R33, R33, -R12.reuse ;  /* 0x8000000c21217221 */ /* 0x100fe40000010000 */
[----:B------:R4:W5:Y:S01]  /*33e0*/  MUFU.EX2 R9, R8 ;  /* 0x0000000800097308 */ /* 0x0009620000000800 */
[----:B------:R-:W-:Y:S02]  /*33f0*/  FMUL.FTZ R18, R18, R136 ;  /* 0x0000008812127220 */ /* 0x000fe40000410000 */
[--C-:B------:R-:W-:Y:S02]  /*3400*/  FFMA.FTZ R136, R7, c[0x0][0x29c], -R203.reuse ;  /* 0x0000a70007887a23 */ /* 0x100fe400000108cb */
[----:B--2---:R-:W-:Y:S02]  /*3410*/  FMUL.FTZ R33, R4, R33 ;  /* 0x0000002104217220 */ /* 0x004fe40000410000 */
[----:B------:R-:W-:Y:S02]  /*3420*/  FFMA.FTZ R14, -R206, R206, 1 ;  /* 0x3f800000ce0e7423 */ /* 0x000fe400000101ce */
[----:B------:R-:W-:Y:S01]  /*3430*/  FMUL.FTZ R20, R137, R20 ;  /* 0x0000001489147220 */ /* 0x000fe20000410000 */
[----:B------:R-:W2:Y:S03]  /*3440*/  MUFU.EX2 R7, R15 ;  /* 0x0000000f00077308 */ /* 0x000ea60000000800 */
[----:B------:R-:W-:Y:S01]  /*3450*/  FMUL.FTZ R20, R14, R20 ;  /* 0x000000140e147220 */ /* 0x000fe20000410000 */
[----:B-1----:R-:W-:Y:S02]  /*3460*/  FSEL R10, R147, -INF , P0 ;  /* 0xff800000930a7808 */ /* 0x002fe40000000000 */
[----:B------:R-:W-:Y:S02]  /*3470*/  FSEL R14, R144, -INF , P5 ;  /* 0xff800000900e7808 */ /* 0x000fe40002800000 */
[----:B------:R-:W-:Y:S01]  /*3480*/  F2FP.PACK_AB R18, R18, R20 ;  /* 0x000000141212723e */ /* 0x000fe200000000ff */
[----:B------:R-:W-:Y:S02]  /*3490*/  FFMA.FTZ R21, R10, c[0x0][0x29c], -R203 ;  /* 0x0000a7000a157a23 */ /* 0x000fe400000108cb */
[----:B------:R-:W-:Y:S02]  /*34a0*/  FADD.FTZ R10, R32, -R12 ;  /* 0x8000000c200a7221 */ /* 0x000fe40000010000 */
[----:B------:R-:W-:Y:S01]  /*34b0*/  FFMA.FTZ R32, -R205, R205, 1 ;  /* 0x3f800000cd207423 */ /* 0x000fe200000101cd */
[----:B----4-:R-:W1:Y:S01]  /*34c0*/  LDS R8, [R235.X4+0x121a0] ;  /* 0x0121a000eb087984 */ /* 0x010e620000004800 */
[----:B-----5:R-:W-:Y:S01]  /*34d0*/  FMUL.FTZ R10, R9, R10 ;  /* 0x0000000a090a7220 */ /* 0x020fe20000410000 */
[----:B------:R-:W-:Y:S01]  /*34e0*/  F2FP.PACK_AB R17, R4, R9 ;  /* 0x000000090411723e */ /* 0x000fe200000000ff */
[----:B------:R-:W-:Y:S02]  /*34f0*/  FFMA.FTZ R9, -R141, R141, 1 ;  /* 0x3f8000008d097423 */ /* 0x000fe4000001018d */
[----:B------:R-:W-:Y:S02]  /*3500*/  FMUL.FTZ R135, R135, R10 ;  /* 0x0000000a87877220 */ /* 0x000fe40000410000 */
[----:B------:R4:W-:Y:S01]  /*3510*/  MUFU.EX2 R10, R16 ;  /* 0x00000010000a7308 */ /* 0x0009e20000000800 */
[----:B------:R-:W-:Y:S01]  /*3520*/  FMUL.FTZ R33, R9, R33 ;  /* 0x0000002109217220 */ /* 0x000fe20000410000 */
[----:B--2---:R-:W-:Y:S01]  /*3530*/  F2FP.PACK_AB R15, R7, R6 ;  /* 0x00000006070f723e */ /* 0x004fe200000000ff */
[----:B------:R-:W-:Y:S02]  /*3540*/  FFMA.FTZ R12, -R207, R207, 1 ;  /* 0x3f800000cf0c7423 */ /* 0x000fe400000101cf */
[--C-:B---3--:R-:W-:Y:S02]  /*3550*/  FADD.FTZ R24, R24, -R5.reuse ;  /* 0x8000000518187221 */ /* 0x108fe40000010000 */
[----:B------:R-:W-:Y:S03]  /*3560*/  FADD.FTZ R25, R25, -R5 ;  /* 0x8000000519197221 */ /* 0x000fe60000010000 */
[----:B------:R-:W2:Y:S01]  /*3570*/  MUFU.EX2 R9, R134 ;  /* 0x0000008600097308 */ /* 0x000ea20000000800 */
[----:B------:R-:W-:Y:S02]  /*3580*/  FFMA.FTZ R137, R14, c[0x0][0x29c], -R203 ;  /* 0x0000a7000e897a23 */ /* 0x000fe400000108cb */
[----:B------:R-:W-:Y:S02]  /*3590*/  FMUL.FTZ R20, R13, R24 ;  /* 0x000000180d147220 */ /* 0x000fe40000410000 */
[----:B------:R-:W-:Y:S01]  /*35a0*/  FFMA.FTZ R14, -R156, R156, 1 ;  /* 0x3f8000009c0e7423 */ /* 0x000fe2000001019c */
[----:B----4-:R-:W-:Y:S01]  /*35b0*/  F2FP.PACK_AB R16, R132, R133 ;  /* 0x000000858410723e */ /* 0x010fe200000000ff */
[--C-:B-1----:R-:W-:Y:S02]  /*35c0*/  FADD.FTZ R34, R34, -R8.reuse ;  /* 0x8000000822227221 */ /* 0x102fe40000010000 */
[--C-:B------:R-:W-:Y:S02]  /*35d0*/  FADD.FTZ R35, R35, -R8.reuse ;  /* 0x8000000823237221 */ /* 0x100fe40000010000 */
[--C-:B------:R-:W-:Y:S02]  /*35e0*/  FADD.FTZ R4, R22, -R8.reuse ;  /* 0x8000000816047221 */ /* 0x100fe40000010000 */
[----:B------:R-:W-:Y:S02]  /*35f0*/  FADD.FTZ R23, R23, -R8 ;  /* 0x8000000817177221 */ /* 0x000fe40000010000 */
[----:B------:R-:W-:Y:S02]  /*3600*/  FMUL.FTZ R8, R6, R34 ;  /* 0x0000002206087220 */ /* 0x000fe40000410000 */
[----:B------:R1:W3:Y:S01]  /*3610*/  MUFU.EX2 R34, R21 ;  /* 0x0000001500227308 */ /* 0x0002e20000000800 */
[----:B------:R-:W-:Y:S02]  /*3620*/  FMUL.FTZ R4, R133, R4 ;  /* 0x0000000485047220 */ /* 0x000fe40000410000 */
[----:B------:R-:W-:Y:S02]  /*3630*/  FMUL.FTZ R23, R132, R23 ;  /* 0x0000001784177220 */ /* 0x000fe40000410000 */
[----:B------:R-:W-:Y:S02]  /*3640*/  FMUL.FTZ R32, R32, R4 ;  /* 0x0000000420207220 */ /* 0x000fe40000410000 */
[----:B------:R-:W4:Y:S01]  /*3650*/  LDS R4, [R235.X4+0x12220] ;  /* 0x01222000eb047984 */ /* 0x000f220000004800 */
[----:B------:R-:W-:Y:S02]  /*3660*/  FMUL.FTZ R7, R7, R35 ;  /* 0x0000002307077220 */ /* 0x000fe40000410000 */
[----:B------:R-:W-:Y:S02]  /*3670*/  FFMA.FTZ R6, -R139, R139, 1 ;  /* 0x3f8000008b067423 */ /* 0x000fe4000001018b */
[----:B------:R-:W-:Y:S01]  /*3680*/  FFMA.FTZ R22, -R142, R142, 1 ;  /* 0x3f8000008e167423 */ /* 0x000fe2000001018e */
[----:B------:R-:W-:Y:S01]  /*3690*/  STS [R233], R19 ;  /* 0x00000013e9007388 */ /* 0x000fe20000000800 */
[----:B------:R-:W-:Y:S02]  /*36a0*/  FMUL.FTZ R23, R12, R23 ;  /* 0x000000170c177220 */ /* 0x000fe40000410000 */
[--C-:B------:R-:W-:Y:S02]  /*36b0*/  FADD.FTZ R12, R28, -R5.reuse ;  /* 0x800000051c0c7221 */ /* 0x100fe40000010000 */
[----:B------:R-:W-:Y:S01]  /*36c0*/  FADD.FTZ R5, R29, -R5 ;  /* 0x800000051d057221 */ /* 0x000fe20000010000 */
[----:B------:R-:W-:Y:S01]  /*36d0*/  STS [R233+0x400], R16 ;  /* 0x00040010e9007388 */ /* 0x000fe20000000800 */
[----:B------:R-:W-:Y:S01]  /*36e0*/  FMUL.FTZ R22, R22, R8 ;  /* 0x0000000816167220 */ /* 0x000fe20000410000 */
[C---:B--2---:R-:W-:Y:S01]  /*36f0*/  F2FP.PACK_AB R8, R9.reuse, R10 ;  /* 0x0000000a0908723e */ /* 0x044fe200000000ff */
[----:B------:R-:W-:Y:S02]  /*3700*/  FMUL.FTZ R5, R9, R5 ;  /* 0x0000000509057220 */ /* 0x000fe40000410000 */
[----:B-1----:R-:W-:Y:S01]  /*3710*/  FMUL.FTZ R21, R6, R7 ;  /* 0x0000000706157220 */ /* 0x002fe20000410000 */
[----:B------:R-:W-:Y:S01]  /*3720*/  STS [R234], R17 ;  /* 0x00000011ea007388 */ /* 0x000fe20000000800 */
[----:B------:R-:W-:Y:S01]  /*3730*/  F2FP.PACK_AB R6, R11, R13 ;  /* 0x0000000d0b06723e */ /* 0x000fe200000000ff */
[----:B------:R-:W-:Y:S01]  /*3740*/  MUFU.EX2 R7, R136 ;  /* 0x0000008800077308 */ /* 0x000fe20000000800 */
[----:B------:R-:W-:Y:S02]  /*3750*/  FFMA.FTZ R13, -R157, R157, 1 ;  /* 0x3f8000009d0d7423 */ /* 0x000fe4000001019d */
[----:B------:R-:W-:Y:S01]  /*3760*/  FMUL.FTZ R11, R11, R25 ;  /* 0x000000190b0b7220 */ /* 0x000fe20000410000 */
[----:B------:R1:W-:Y:S01]  /*3770*/  STS [R234+0x400], R15 ;  /* 0x0004000fea007388 */ /* 0x0003e20000000800 */
[----:B------:R-:W-:Y:S02]  /*3780*/  FMUL.FTZ R20, R13, R20 ;  /* 0x000000140d147220 */ /* 0x000fe40000410000 */
[----:B------:R-:W-:Y:S02]  /*3790*/  FFMA.FTZ R13, -R143, R143, 1 ;  /* 0x3f8000008f0d7423 */ /* 0x000fe4000001018f */
[----:B------:R-:W-:Y:S01]  /*37a0*/  FMUL.FTZ R12, R10, R12 ;  /* 0x0000000c0a0c7220 */ /* 0x000fe20000410000 */
[----:B------:R2:W-:Y:S01]  /*37b0*/  STS [R233+0x1000], R6 ;  /* 0x00100006e9007388 */ /* 0x0005e20000000800 */
[----:B------:R-:W5:Y:S01]  /*37c0*/  MUFU.EX2 R9, R137 ;  /* 0x0000008900097308 */ /* 0x000f620000000800 */
[----:B------:R-:W-:Y:S02]  /*37d0*/  FFMA.FTZ R10, -R145, R145, 1 ;  /* 0x3f800000910a7423 */ /* 0x000fe40000010191 */
[----:B------:R-:W-:Y:S02]  /*37e0*/  FMUL.FTZ R14, R14, R11 ;  /* 0x0000000b0e0e7220 */ /* 0x000fe40000410000 */
[----:B------:R-:W-:Y:S01]  /*37f0*/  FMUL.FTZ R11, R10, R12 ;  /* 0x0000000c0a0b7220 */ /* 0x000fe20000410000 */
[----:B------:R-:W-:Y:S01]  /*3800*/  F2FP.PACK_AB R10, R23, R32 ;  /* 0x00000020170a723e */ /* 0x000fe200000000ff */
[----:B------:R-:W-:Y:S01]  /*3810*/  FMUL.FTZ R5, R13, R5 ;  /* 0x000000050d057220 */ /* 0x000fe20000410000 */
[----:B------:R-:W-:Y:S01]  /*3820*/  F2FP.PACK_AB R13, R33, R135 ;  /* 0x00000087210d723e */ /* 0x000fe200000000ff */
[--C-:B----4-:R-:W-:Y:S01]  /*3830*/  FADD.FTZ R31, R31, -R4.reuse ;  /* 0x800000041f1f7221 */ /* 0x110fe20000010000 */
[----:B------:R-:W-:Y:S01]  /*3840*/  F2FP.PACK_AB R12, R21, R22 ;  /* 0x00000016150c723e */ /* 0x000fe200000000ff */
[--C-:B------:R-:W-:Y:S01]  /*3850*/  FADD.FTZ R26, R26, -R4.reuse ;  /* 0x800000041a1a7221 */ /* 0x100fe20000010000 */
[----:B------:R-:W-:Y:S01]  /*3860*/  F2FP.PACK_AB R11, R5, R11 ;  /* 0x0000000b050b723e */ /* 0x000fe200000000ff */
[--C-:B------:R-:W-:Y:S01]  /*3870*/  FADD.FTZ R27, R27, -R4.reuse ;  /* 0x800000041b1b7221 */ /* 0x100fe20000010000 */
[----:B---3--:R-:W-:Y:S01]  /*3880*/  F2FP.PACK_AB R5, R34, R138 ;  /* 0x0000008a2205723e */ /* 0x008fe200000000ff */
[----:B------:R-:W-:Y:S01]  /*3890*/  FMUL.FTZ R26, R138, R26 ;  /* 0x0000001a8a1a7220 */ /* 0x000fe20000410000 */
[----:B------:R-:W-:Y:S01]  /*38a0*/  F2FP.PACK_AB R14, R14, R20 ;  /* 0x000000140e0e723e */ /* 0x000fe200000000ff */
[----:B------:R-:W-:Y:S02]  /*38b0*/  FMUL.FTZ R27, R34, R27 ;  /* 0x0000001b221b7220 */ /* 0x000fe40000410000 */
[----:B------:R3:W-:Y:S01]  /*38c0*/  STS [R233+0x1400], R5 ;  /* 0x00140005e9007388 */ /* 0x0007e20000000800 */
[----:B-1----:R-:W-:Y:S02]  /*38d0*/  FFMA.FTZ R15, -R147, R147, 1 ;  /* 0x3f800000930f7423 */ /* 0x002fe40000010193 */
[----:B------:R-:W-:Y:S02]  /*38e0*/  FFMA.FTZ R16, -R144, R144, 1 ;  /* 0x3f80000090107423 */ /* 0x000fe40000010190 */
[----:B--2---:R-:W-:Y:S01]  /*38f0*/  FADD.FTZ R6, R30, -R4 ;  /* 0x800000041e067221 */ /* 0x004fe20000010000 */
[C---:B-----5:R-:W-:Y:S01]  /*3900*/  F2FP.PACK_AB R4, R9.reuse, R7 ;  /* 0x000000070904723e */ /* 0x060fe200000000ff */
[----:B------:R-:W-:Y:S01]  /*3910*/  STS [R234+0x1000], R8 ;  /* 0x00100008ea007388 */ /* 0x000fe20000000800 */
[----:B------:R-:W-:Y:S02]  /*3920*/  FMUL.FTZ R9, R9, R31 ;  /* 0x0000001f09097220 */ /* 0x000fe40000410000 */
[----:B------:R-:W-:Y:S03]  /*3930*/  FMUL.FTZ R6, R7, R6 ;  /* 0x0000000607067220 */ /* 0x000fe60000410000 */
[----:B------:R1:W-:Y:S06]  /*3940*/  STS [R234+0x1400], R4 ;  /* 0x00140004ea007388 */ /* 0x0003ec0000000800 */
[----:B------:R-:W-:Y:S01]  /*3950*/  BAR.SYNC.DEFER_BLOCKING 0x0 ;  /* 0x0000000000007b1d */ /* 0x000fe20000010000 */
[----:B---3--:R-:W-:Y:S04]  /*3960*/  FFMA.FTZ R5, -R158, R158, 1 ;  /* 0x3f8000009e057423 */ /* 0x008fe8000001019e */
[----:B------:R-:W-:Y:S02]  /*3970*/  FMUL.FTZ R7, R5, R26 ;  /* 0x0000001a05077220 */ /* 0x000fe40000410000 */
[----:B------:R-:W-:Y:S02]  /*3980*/  FMUL.FTZ R5, R15, R27 ;  /* 0x0000001b0f057220 */ /* 0x000fe40000410000 */
[----:B------:R-:W-:Y:S03]  /*3990*/  FFMA.FTZ R15, -R146, R146, 1 ;  /* 0x3f800000920f7423 */ /* 0x000fe60000010192 */
        /* <DEDUP_REMOVED lines=107> */
[----:B------:R-:W-:Y:S01]  /*4050*/  LEA.HI.X R9, R10, R241, R9, 0x7, P0 ;  /* 0x000000f10a097211 */ /* 0x000fe200000f3c09 */
[----:B------:R-:W-:Y:S01]  /*4060*/  IMAD.U32 R10, RZ, RZ, UR4 ;  /* 0x00000004ff0a7e24 */ /* 0x000fe2000f8e00ff */
[--C-:B------:R-:W-:Y:S04]  /*4070*/  IADD3 R18, P1, P0, R18, 0x80, R8.reuse ;  /* 0x0000008012127810 */ /* 0x100fe8000783e008 */
[--C-:B------:R-:W-:Y:S02]  /*4080*/  IADD3.X R19, RZ, UR9, R9.reuse, P1, P0 ;  /* 0x00000009ff137c10 */ /* 0x100fe40008fe0409 */
[----:B------:R-:W-:Y:S02]  /*4090*/  IADD3 R16, P1, P0, R16, 0x100, R8 ;  /* 0x0000010010107810 */ /* 0x000fe4000783e008 */
[----:B------:R-:W-:Y:S02]  /*40a0*/  IADD3 R10, -R243, UR8, -R10 ;  /* 0x00000008f30a7c10 */ /* 0x000fe4000fffe90a */
[----:B------:R-:W-:Y:S02]  /*40b0*/  IADD3.X R17, RZ, UR9, R9, P1, P0 ;  /* 0x00000009ff117c10 */ /* 0x000fe40008fe0409 */
[C---:B------:R-:W-:Y:S02]  /*40c0*/  ISETP.LT.OR P0, PT, R10.reuse, 0x1, !P2 ;  /* 0x000000010a00780c */ /* 0x040fe40005701670 */
[----:B------:R-:W-:Y:S11]  /*40d0*/  LOP3.LUT P1, RZ, R237, 0x2, RZ, 0xc0, !PT ;  /* 0x00000002edff7812 */ /* 0x000ff6000782c0ff */
        /* <DEDUP_REMOVED lines=12> */
[----:B------:R-:W-:Y:S02]  /*41a0*/  ISETP.LT.OR P0, PT, R10, 0x21, !P2 ;  /* 0x000000210a00780c */ /* 0x000fe40005701670 */
[----:B------:R-:W-:Y:S11]  /*41b0*/  ISETP.GT.AND P2, PT, R252, 0xf, PT ;  /* 0x0000000ffc00780c */ /* 0x000ff60003f44270 */
[----:B------:R1:W-:Y:S01]  /*41c0*/  LDGSTS.E.BYPASS.LTC128B.128 [R232+0xd080], [R8.64], !P0 ;  /* 0x0d08000008e87fae */ /* 0x0003e2000c101d4a */
[C---:B------:R-:W-:Y:S11]  /*41d0*/  ISETP.LT.OR P0, PT, R10.reuse, 0x21, !P1 ;  /* 0x000000210a00780c */ /* 0x040ff60004f01670 */
[----:B------:R-:W-:Y:S02]  /*41e0*/  @!UPT UIADD3 URZ, URZ, URZ, URZ ;  /* 0x0000003f3f3ff290 */ /* 0x000fe4000fffe03f */
[----:B------:R2:W-:Y:S01]  /*41f0*/  LDGSTS.E.BYPASS.LTC128B.128 [R232+0xf080], [R18.64], !P0 ;  /* 0x0f08000012e87fae */ /* 0x0005e2000c101d4a */
[----:B------:R-:W-:Y:S01]  /*4200*/  ISETP.LT.OR P0, PT, R10, 0x21, !P3 ;  /* 0x000000210a00780c */ /* 0x000fe20005f01670 */
[----:B------:R-:W-:Y:S02]  /*4210*/  @!P2 IMAD.SHL.U32 R10, R252, 0x10, RZ ;  /* 0x00000010fc0aa824 */ /* 0x000fe400078e00ff */
[----:B-1----:R-:W-:Y:S10]  /*4220*/  IMAD.U32 R8, RZ, RZ, UR4 ;  /* 0x00000004ff087e24 */ /* 0x002ff4000f8e00ff */
[----:B------:R2:W-:Y:S01]  /*4230*/  LDGSTS.E.BYPASS.LTC128B.128 [R232+0x11080], [R16.64], !P0 ;  /* 0x1108000010e87fae */ /* 0x0005e2000c101d4a */
[----:B------:R-:W-:Y:S05]  /*4240*/  @!P2 IMAD.WIDE R8, R8, 0x4, R244 ;  /* 0x000000040808a825 */ /* 0x000fea00078e02f4 */
[----:B------:R2:W-:Y:S02]  /*4250*/  @!P2 LDGSTS.E.BYPASS.LTC128B.128 [R10+0x12180], [R8.64] ;  /* 0x12180000080aafae */ /* 0x0005e4000b901d4a */
.L_x_58:
[-C--:B-1--4-:R-:W-:Y:S01]  /*4260*/  HMMA.16816.F32 R84, R4, R12.reuse, R84 ;  /* 0x0000000c0454723c */ /* 0x092fe20000001854 */
[----:B--2---:R-:W-:Y:S07]  /*4270*/  LDSM.16.MT88.4 R8, [R227+0x15280] ;  /* 0x01528000e308783b */ /* 0x004fee0000004200 */
        /* <DEDUP_REMOVED lines=71> */
[----:B------:R-:W-:Y:S01]  /*46f0*/  LOP3.LUT P4, RZ, R236, 0x4, RZ, 0xc0, !PT ;  /* 0x00000004ecff7812 */ /* 0x000fe2000788c0ff */
[----:B------:R-:W-:Y:S01]  /*4700*/  ULDC.64 UR4, c[0x0][0x178] ;  /* 0x00005e0000047ab9 */ /* 0x000fe20000000a00 */
[----:B------:R-:W-:Y:S01]  /*4710*/  ISETP.GT.AND P3, PT, R252, 0xf, PT ;  /* 0x0000000ffc00780c */ /* 0x000fe20003f64270 */
        /* <DEDUP_REMOVED lines=18> */
[----:B------:R-:W-:Y:S02]  /*4840*/  ISETP.LT.OR P0, PT, R6, 0x1, !P2 ;  /* 0x000000010600780c */ /* 0x000fe40005701670 */
        /* <DEDUP_REMOVED lines=10> */
[----:B------:R1:W-:Y:S02]  /*48f0*/  LDGSTS.E.BYPASS.LTC128B.128 [R232+0xa080], [R4.64+0x100], !P0 ;  /* 0x0a08010004e87fae */ /* 0x0003e4000c101d4a */
[----:B-1----:R-:W-:Y:S04]  /*4900*/  IADD3 R4, P0, R4, UR7, RZ ;  /* 0x0000000704047c10 */ /* 0x002fe8000ff1e0ff */
[----:B------:R-:W-:Y:S02]  /*4910*/  IADD3.X R5, R5, UR6, RZ, P0, !PT ;  /* 0x0000000605057c10 */ /* 0x000fe400087fe4ff */
[C---:B------:R-:W-:Y:S11]  /*4920*/  ISETP.LT.OR P0, PT, R6.reuse, 0x21, !P2 ;  /* 0x000000210600780c */ /* 0x040ff60005701670 */
[----:B------:R-:W-:Y:S02]  /*4930*/  @!UPT UIADD3 URZ, URZ, URZ, URZ ;  /* 0x0000003f3f3ff290 */ /* 0x000fe4000fffe03f */
[----:B------:R1:W-:Y:S01]  /*4940*/  LDGSTS.E.BYPASS.LTC128B.128 [R232+0x7080], [R4.64], !P0 ;  /* 0x0708000004e87fae */ /* 0x0003e2000c101d4a */
[C---:B------:R-:W-:Y:S11]  /*4950*/  ISETP.LT.OR P0, PT, R6.reuse, 0x21, !P1 ;  /* 0x000000210600780c */ /* 0x040ff60004f01670 */
[----:B------:R-:W-:Y:S02]  /*4960*/  @!UPT UIADD3 URZ, URZ, URZ, URZ ;  /* 0x0000003f3f3ff290 */ /* 0x000fe4000fffe03f */
[----:B------:R2:W-:Y:S01]  /*4970*/  LDGSTS.E.BYPASS.LTC128B.128 [R232+0x9080], [R10.64], !P0 ;  /* 0x090800000ae87fae */ /* 0x0005e2000c101d4a */
[----:B------:R-:W-:Y:S01]  /*4980*/  ISETP.LT.OR P0, PT, R6, 0x21, P4 ;  /* 0x000000210600780c */ /* 0x000fe20002701670 */
[----:B------:R-:W-:Y:S02]  /*4990*/  @!P3 IMAD.SHL.U32 R6, R252, 0x10, RZ ;  /* 0x00000010fc06b824 */ /* 0x000fe400078e00ff */
[----:B-1----:R-:W-:Y:S10]  /*49a0*/  IMAD.U32 R4, RZ, RZ, UR4 ;  /* 0x00000004ff047e24 */ /* 0x002ff4000f8e00ff */
[----:B------:R2:W-:Y:S01]  /*49b0*/  LDGSTS.E.BYPASS.LTC128B.128 [R232+0xb080], [R8.64], !P0 ;  /* 0x0b08000008e87fae */ /* 0x0005e2000c101d4a */
[----:B------:R-:W-:Y:S05]  /*49c0*/  @!P3 IMAD.WIDE R4, R4, 0x4, R246 ;  /* 0x000000040404b825 */ /* 0x000fea00078e02f6 */
[----:B------:R2:W-:Y:S02]  /*49d0*/  @!P3 LDGSTS.E.BYPASS.LTC128B.128 [R6+0x12080], [R4.64] ;  /* 0x120800000406bfae */ /* 0x0005e4000b901d4a */
.L_x_59:
[-C--:B-1234-:R-:W-:Y:S01]  /*49e0*/  HMMA.16816.F32 R4, R144, R16.reuse, RZ ;  /* 0x000000109004723c */ /* 0x09efe200000018ff */
[----:B------:R-:W-:Y:S01]  /*49f0*/  LDSM.16.MT88.4 R220, [R0+0x3080] ;  /* 0x0030800000dc783b */ /* 0x000fe20000004200 */
[----:B------:R-:W-:Y:S02]  /*4a00*/  UIMAD UR12, UR12, 0x3000, URZ ;  /* 0x000030000c0c78a4 */ /* 0x000fe4000f8e023f */
[----:B------:R-:W-:Y:S01]  /*4a10*/  UISETP.GE.AND UP0, UPT, UR15, UR13, UPT ;  /* 0x0000000d0f00728c */ /* 0x000fe2000bf06270 */
[----:B------:R-:W0:Y:S03]  /*4a20*/  LDGDEPBAR ;  /* 0x00000000000079af */ /* 0x000e260000000000 */
        /* <DEDUP_REMOVED lines=21> */
[----:B------:R-:W2:Y:S07]  /*4b80*/  LDSM.16.M88.4 R212, [R224+0x15280] ;  /* 0x01528000e0d4783b */ /* 0x000eae0000000200 */
[-C--:B------:R-:W-:Y:S08]  /*4b90*/  HMMA.16816.F32 R132, R200, R216.reuse, R132 ;  /* 0x000000d8c884723c */ /* 0x080ff00000001884 */
[C---:B------:R-:W-:Y:S08]  /*4ba0*/  HMMA.16816.F32 R136, R208.reuse, R216, R136 ;  /* 0x000000d8d088723c */ /* 0x040ff00000001888 */
[-C--:B------:R-:W-:Y:S01]  /*4bb0*/  HMMA.16816.F32 R140, R208, R218.reuse, R140 ;  /* 0x000000dad08c723c */ /* 0x080fe2000000188c */
[----:B------:R-:W3:Y:S07]  /*4bc0*/  LDSM.16.MT88.4 R208, [R0+0x5080] ;  /* 0x0050800000d0783b */ /* 0x000eee0000004200 */
[----:B------:R-:W-:Y:S01]  /*4bd0*/  HMMA.16816.F32 R144, R200, R218, R144 ;  /* 0x000000dac890723c */ /* 0x000fe20000001890 */
[----:B------:R-:W-:Y:S04]  /*4be0*/  LDSM.16.M88.4 R200, [R3+0x14280] ;  /* 0x0142800003c8783b */ /* 0x000fe80000000200 */
[----:B------:R-:W-:Y:S03]  /*4bf0*/  LDSM.16.M88.4 R216, [R3+0x15280] ;  /* 0x0152800003d8783b */ /* 0x000fe60000000200 */
[-C--:B-1----:R-:W-:Y:S08]  /*4c00*/  HMMA.16816.F32 R4, R156, R204.reuse, R4 ;  /* 0x000000cc9c04723c */ /* 0x082ff00000001804 */
[C---:B--2---:R-:W-:Y:S08]  /*4c10*/  HMMA.16816.F32 R8, R212.reuse, R204, R8 ;  /* 0x000000ccd408723c */ /* 0x044ff00000001808 */
[-C--:B------:R-:W-:Y:S08]  /*4c20*/  HMMA.16816.F32 R12, R212, R206.reuse, R12 ;  /* 0x000000ced40c723c */ /* 0x080ff0000000180c */
[C---:B------:R-:W-:Y:S01]  /*4c30*/  HMMA.16816.F32 R16, R156.reuse, R206, R16 ;  /* 0x000000ce9c10723c */ /* 0x040fe20000001810 */
[----:B------:R-:W1:Y:S07]  /*4c40*/  LDSM.16.MT88.4 R204, [R0+0x1880] ;  /* 0x0018800000cc783b */ /* 0x000e6e0000004200 */
[-C--:B------:R-:W-:Y:S08]  /*4c50*/  HMMA.16816.F32 R20, R156, R220.reuse, R20 ;  /* 0x000000dc9c14723c */ /* 0x080ff00000001814 */
[C---:B------:R-:W-:Y:S08]  /*4c60*/  HMMA.16816.F32 R24, R212.reuse, R220, R24 ;  /* 0x000000dcd418723c */ /* 0x040ff00000001818 */
[-C--:B------:R-:W-:Y:S08]  /*4c70*/  HMMA.16816.F32 R28, R212, R222.reuse, R28 ;  /* 0x000000ded41c723c */ /* 0x080ff0000000181c */
[C---:B------:R-:W-:Y:S01]  /*4c80*/  HMMA.16816.F32 R32, R156.reuse, R222, R32 ;  /* 0x000000de9c20723c */ /* 0x040fe20000001820 */
[----:B------:R-:W2:Y:S07]  /*4c90*/  LDSM.16.MT88.4 R220, [R0+0x3880] ;  /* 0x0038800000dc783b */ /* 0x000eae0000004200 */
[-C--:B---3--:R-:W-:Y:S08]  /*4ca0*/  HMMA.16816.F32 R132, R156, R208.reuse, R132 ;  /* 0x000000d09c84723c */ /* 0x088ff00000001884 */
[C---:B------:R-:W-:Y:S08]  /*4cb0*/  HMMA.16816.F32 R136, R212.reuse, R208, R136 ;  /* 0x000000d0d488723c */ /* 0x040ff00000001888 */
[-C--:B------:R-:W-:Y:S01]  /*4cc0*/  HMMA.16816.F32 R140, R212, R210.reuse, R140 ;  /* 0x000000d2d48c723c */ /* 0x080fe2000000188c */
[----:B------:R-:W3:Y:S07]  /*4cd0*/  LDSM.16.MT88.4 R212, [R0+0x5880] ;  /* 0x0058800000d4783b */ /* 0x000eee0000004200 */
[----:B------:R-:W-:Y:S07]  /*4ce0*/  HMMA.16816.F32 R144, R156, R210, R144 ;  /* 0x000000d29c90723c */ /* 0x000fee0000001890 */
[----:B------:R-:W-:Y:S01]  /*4cf0*/  IMAD.U32 R158, RZ, RZ, UR12 ;  /* 0x0000000cff9e7e24 */ /* 0x000fe2000f8e00ff */
[-C--:B-1----:R-:W-:Y:S05]  /*4d00*/  HMMA.16816.F32 R4, R200, R204.reuse, R4 ;  /* 0x000000ccc804723c */ /* 0x082fea0000001804 */
[----:B------:R-:W-:Y:S01]  /*4d10*/  IADD3 R157, P0, R248, UR12, RZ ;  /* 0x0000000cf89d7c10 */ /* 0x000fe2000ff1e0ff */
[----:B------:R-:W-:Y:S02]  /*4d20*/  UMOV UR12, UR15 ;  /* 0x0000000f000c7c82 */ /* 0x000fe40008000000 */
[C---:B------:R-:W-:Y:S04]  /*4d30*/  HMMA.16816.F32 R8, R216.reuse, R204, R8 ;  /* 0x000000ccd808723c */ /* 0x040fe80000001808 */
[----:B------:R-:W-:Y:S02]  /*4d40*/  LEA.HI.X.SX32 R158, R158, R250, 0x1, P0 ;  /* 0x000000fa9e9e7211 */ /* 0x000fe400000f0eff */
[C---:B------:R-:W-:Y:S02]  /*4d50*/  LEA R156, P0, R157.reuse, c[0x0][0x220], 0x2 ;  /* 0x000088009d9c7a11 */ /* 0x040fe400078010ff */
[-C--:B------:R-:W-:Y:S04]  /*4d60*/  HMMA.16816.F32 R12, R216, R206.reuse, R12 ;  /* 0x000000ced80c723c */ /* 0x080fe8000000180c */
[----:B------:R-:W-:Y:S02]  /*4d70*/  LEA.HI.X R157, R157, c[0x0][0x224], R158, 0x2, P0 ;  /* 0x000089009d9d7a11 */ /* 0x000fe400000f149e */
[----:B------:R-:W-:Y:S02]  /*4d80*/  PLOP3.LUT P0, PT, PT, PT, UP0, 0x80, 0x0 ;  /* 0x000000000000781c */ /* 0x000fe40003f0f008 */
[C---:B------:R-:W-:Y:S01]  /*4d90*/  HMMA.16816.F32 R16, R200.reuse, R206, R16 ;  /* 0x000000cec810723c */ /* 0x040fe20000001810 */
[----:B------:R1:W-:Y:S04]  /*4da0*/  RED.E.ADD.F32.FTZ.RN.STRONG.GPU [R156.64], R4 ;  /* 0x000000049c00798e */ /* 0x0003e8000c10e78a */
[----:B------:R1:W-:Y:S03]  /*4db0*/  RED.E.ADD.F32.FTZ.RN.STRONG.GPU [R156.64+0x400], R5 ;  /* 0x000400059c00798e */ /* 0x0003e6000c10e78a */
[-C--:B--2---:R-:W-:Y:S01]  /*4dc0*/  HMMA.16816.F32 R20, R200, R220.reuse, R20 ;  /* 0x000000dcc814723c */ /* 0x084fe20000001814 */
        /* <DEDUP_REMOVED lines=54> */
[----:B------:R-:W-:Y:S01]  /*5130*/  FMUL.FTZ R84, R84, c[0x0][0x298] ;  /* 0x0000a60054547a20 */ /* 0x000fe20000410000 */
[----:B------:R-:W-:Y:S01]  /*5140*/  PLOP3.LUT P0, PT, PT, PT, PT, 0x8, 0x0 ;  /* 0x000000000000781c */ /* 0x000fe20003f0e170 */
[----:B-1----:R-:W-:-:S02]  /*5150*/  FMUL.FTZ R26, R85, c[0x0][0x298] ;  /* 0x0000a600551a7a20 */ /* 0x002fc40000410000 */
        /* <DEDUP_REMOVED lines=46> */
.L_x_57:
[----:B------:R-:W-:Y:S05]  /*5440*/  @P0 BRA `(.L_x_61) ;  /* 0x0000111000000947 */ /* 0x000fea0003800000 */
[----:B------:R-:W-:Y:S01]  /*5450*/  SHF.R.S32.HI R28, RZ, 0x1f, R252 ;  /* 0x0000001fff1c7819 */ /* 0x000fe200000114fc */
[----:B------:R-:W-:Y:S01]  /*5460*/  BAR.SYNC.DEFER_BLOCKING 0x1, 0x100 ;  /* 0x0044000000007b1d */ /* 0x000fe20000010000 */
[----:B------:R-:W-:Y:S02]  /*5470*/  F2FP.PACK_AB R36, R37, R36 ;  /* 0x000000242524723e */ /* 0x000fe400000000ff */
[----:B------:R-:W-:-:S02]  /*5480*/  LEA.HI R5, R28, R252, RZ, 0x2 ;  /* 0x000000fc1c057211 */ /* 0x000fc400078f10ff */
[-C--:B-1----:R-:W-:Y:S02]  /*5490*/  LEA.HI R2, R28, R252.reuse, RZ, 0x5 ;  /* 0x000000fc1c027211 */ /* 0x082fe400078f28ff */
[--C-:B------:R-:W-:Y:S02]  /*54a0*/  SHF.R.S32.HI R7, RZ, 0x2, R5.reuse ;  /* 0x00000002ff077819 */ /* 0x100fe40000011405 */
[----:B------:R-:W-:Y:S02]  /*54b0*/  SHF.R.S32.HI R0, RZ, 0x1f, R5 ;  /* 0x0000001fff007819 */ /* 0x000fe40000011405 */
[----:B------:R-:W-:Y:S02]  /*54c0*/  SHF.R.S32.HI R3, RZ, 0x5, R2 ;  /* 0x00000005ff037819 */ /* 0x000fe40000011402 */
[----:B------:R-:W-:Y:S02]  /*54d0*/  LEA.HI R0, R0, R7, RZ, 0x3 ;  /* 0x0000000700007211 */ /* 0x000fe400078f18ff */
[----:B------:R-:W-:-:S02]  /*54e0*/  LEA.HI R27, R28, R252, RZ, 0x6 ;  /* 0x000000fc1c1b7211 */ /* 0x000fc400078f30ff */
[----:B------:R-:W-:Y:S02]  /*54f0*/  LOP3.LUT R0, R0, 0xfffffff8, RZ, 0xc0, !PT ;  /* 0xfffffff800007812 */ /* 0x000fe400078ec0ff */
[----:B------:R-:W-:Y:S02]  /*5500*/  SHF.R.S32.HI R27, RZ, 0x6, R27 ;  /* 0x00000006ff1b7819 */ /* 0x000fe4000001141b */
[----:B------:R-:W-:Y:S01]  /*5510*/  LOP3.LUT R5, R5, 0x3ffffffc, RZ, 0xc0, !PT ;  /* 0x3ffffffc05057812 */ /* 0x000fe200078ec0ff */
[----:B------:R-:W-:Y:S01]  /*5520*/  IMAD.IADD R7, R7, 0x1, -R0 ;  /* 0x0000000107077824 */ /* 0x000fe200078e0a00 */
[----:B------:R-:W-:Y:S01]  /*5530*/  LEA.HI R0, R2, R3, RZ, 0x1 ;  /* 0x0000000302007211 */ /* 0x000fe200078f08ff */
[----:B------:R-:W-:Y:S01]  /*5540*/  IMAD.SHL.U32 R6, R27, 0x8, RZ ;  /* 0x000000081b067824 */ /* 0x000fe200078e00ff */
[----:B------:R-:W-:Y:S01]  /*5550*/  F2FP.PACK_AB R38, R39, R38 ;  /* 0x000000262726723e */ /* 0x000fe200000000ff */
[----:B------:R-:W-:Y:S01]  /*5560*/  IMAD.SHL.U32 R2, R7, 0x40, RZ ;  /* 0x0000004007027824 */ /* 0x000fe200078e00ff */
[----:B------:R-:W-:-:S02]  /*5570*/  LOP3.LUT R4, R0, 0x1ffffe, RZ, 0xc0, !PT ;  /* 0x001ffffe00047812 */ /* 0x000fc400078ec0ff */
[----:B------:R-:W-:Y:S02]  /*5580*/  LOP3.LUT P0, RZ, R7, 0x4, RZ, 0xc0, !PT ;  /* 0x0000000407ff7812 */ /* 0x000fe4000780c0ff */
[----:B------:R-:W-:Y:S01]  /*5590*/  LOP3.LUT R0, R2, 0x1c0, RZ, 0xc0, !PT ;  /* 0x000001c002007812 */ /* 0x000fe200078ec0ff */
[----:B------:R-:W-:Y:S01]  /*55a0*/  IMAD.IADD R3, R3, 0x1, -R4 ;  /* 0x0000000103037824 */ /* 0x000fe200078e0a04 */
[----:B------:R-:W-:Y:S01]  /*55b0*/  F2FP.PACK_AB R48, R49, R48 ;  /* 0x000000303130723e */ /* 0x000fe200000000ff */
[----:B------:R-:W-:Y:S01]  /*55c0*/  IMAD.IADD R2, R252, 0x1, -R5 ;  /* 0x00000001fc027824 */ /* 0x000fe200078e0a05 */
[----:B------:R-:W-:Y:S02]  /*55d0*/  LOP3.LUT R4, R0, 0x18, R6, 0xf8, !PT ;  /* 0x0000001800047812 */ /* 0x000fe400078ef806 */
[----:B------:R-:W-:Y:S01]  /*55e0*/  SHF.R.U32.HI R0, RZ, 0x3, R0 ;  /* 0x00000003ff007819 */ /* 0x000fe20000011600 */
[----:B------:R-:W-:Y:S01]  /*55f0*/  IMAD R2, R3, 0x200, R2 ;  /* 0x0000020003027824 */ /* 0x000fe200078e0202 */
[----:B------:R-:W-:-:S02]  /*5600*/  F2FP.PACK_AB R50, R51, R50 ;  /* 0x000000323332723e */ /* 0x000fc400000000ff */
[----:B------:R-:W-:Y:S02]  /*5610*/  LOP3.LUT R0, R4, R0, RZ, 0x3c, !PT ;  /* 0x0000000004007212 */ /* 0x000fe400078e3cff */
[----:B------:R-:W-:Y:S02]  /*5620*/  F2FP.PACK_AB R40, R41, R40 ;  /* 0x000000282928723e */ /* 0x000fe400000000ff */
[----:B------:R-:W-:Y:S01]  /*5630*/  F2FP.PACK_AB R42, R43, R42 ;  /* 0x0000002a2b2a723e */ /* 0x000fe200000000ff */
[----:B------:R-:W-:Y:S01]  /*5640*/  IMAD.U32 R0, R2, 0x2, R0 ;  /* 0x0000000202007824 */ /* 0x000fe200078e0000 */
[----:B------:R-:W-:Y:S02]  /*5650*/  F2FP.PACK_AB R44, R45, R44 ;  /* 0x0000002c2d2c723e */ /* 0x000fe400000000ff */
[----:B------:R-:W-:Y:S01]  /*5660*/  F2FP.PACK_AB R46, R47, R46 ;  /* 0x0000002e2f2e723e */ /* 0x000fe200000000ff */
[----:B------:R-:W-:Y:S01]  /*5670*/  IMAD.SHL.U32 R0, R0, 0x2, RZ ;  /* 0x0000000200007824 */ /* 0x000fe200078e00ff */
[----:B------:R-:W-:-:S02]  /*5680*/  F2FP.PACK_AB R52, R53, R52 ;  /* 0x000000343534723e */ /* 0x000fc400000000ff */
[----:B------:R-:W-:Y:S02]  /*5690*/  F2FP.PACK_AB R54, R55, R54 ;  /* 0x000000363736723e */ /* 0x000fe400000000ff */
[C---:B------:R-:W-:Y:S01]  /*56a0*/  IADD3 R2, R0.reuse, 0x40, RZ ;  /* 0x0000004000027810 */ /* 0x040fe20007ffe0ff */
[----:B------:R-:W-:Y:S01]  /*56b0*/  STS [R0+0x6080], R36 ;  /* 0x0060802400007388 */ /* 0x000fe20000000800 */
[----:B------:R-:W-:Y:S02]  /*56c0*/  @P0 IADD3 R2, R0, -0x40, RZ ;  /* 0xffffffc000020810 */ /* 0x000fe40007ffe0ff */
[----:B------:R-:W-:Y:S01]  /*56d0*/  F2FP.PACK_AB R64, R65, R64 ;  /* 0x000000404140723e */ /* 0x000fe200000000ff */
[----:B------:R-:W-:Y:S01]  /*56e0*/  STS [R0+0x6480], R38 ;  /* 0x0064802600007388 */ /* 0x000fe20000000800 */
[----:B------:R-:W-:Y:S02]  /*56f0*/  F2FP.PACK_AB R66, R67, R66 ;  /* 0x000000424342723e */ /* 0x000fe400000000ff */
[----:B------:R-:W-:Y:S01]  /*5700*/  F2FP.PACK_AB R56, R57, R56 ;  /* 0x000000383938723e */ /* 0x000fe200000000ff */
[----:B------:R-:W-:Y:S01]  /*5710*/  STS [R2+0x6080], R48 ;  /* 0x0060803002007388 */ /* 0x000fe20000000800 */
[----:B------:R-:W-:-:S02]  /*5720*/  F2FP.PACK_AB R58, R59, R58 ;  /* 0x0000003a3b3a723e */ /* 0x000fc400000000ff */
[----:B------:R-:W-:Y:S01]  /*5730*/  F2FP.PACK_AB R60, R61, R60 ;  /* 0x0000003c3d3c723e */ /* 0x000fe200000000ff */
[----:B------:R-:W-:Y:S01]  /*5740*/  STS [R2+0x6480], R50 ;  /* 0x0064803202007388 */ /* 0x000fe20000000800 */
[----:B------:R-:W-:Y:S02]  /*5750*/  F2FP.PACK_AB R62, R63, R62 ;  /* 0x0000003e3f3e723e */ /* 0x000fe400000000ff */
        /* <DEDUP_REMOVED lines=33> */
[----:B-----5:R-:W-:Y:S01]  /*5970*/  F2FP.PACK_AB R9, R109, R108 ;  /* 0x0000006c6d09723e */ /* 0x020fe200000000ff */
        /* <DEDUP_REMOVED lines=14> */
[----:B------:R-:W-:Y:S01]  /*5a60*/  ISETP.NE.U32.AND P0, PT, RZ, c[0x0][0x358], PT ;  /* 0x0000d600ff007a0c */ /* 0x000fe20003f05070 */
[----:B------:R-:W-:Y:S03]  /*5a70*/  STS [R0+0xb080], R72 ;  /* 0x00b0804800007388 */ /* 0x000fe60000000800 */
[----:B------:R-:W-:Y:S01]  /*5a80*/  ISETP.NE.AND.EX P1, PT, RZ, c[0x0][0x35c], PT, P0 ;  /* 0x0000d700ff007a0c */ /* 0x000fe20003f25300 */
[----:B------:R-:W-:Y:S01]  /*5a90*/  STS [R0+0xb480], R74 ;  /* 0x00b4804a00007388 */ /* 0x000fe20000000800 */
[----:B------:R-:W-:-:S03]  /*5aa0*/  ISETP.NE.U32.AND P0, PT, RZ, c[0x0][0x360], PT ;  /* 0x0000d800ff007a0c */ /* 0x000fc60003f05070 */
[----:B------:R-:W-:Y:S01]  /*5ab0*/  STS [R2+0xb080], R76 ;  /* 0x00b0804c02007388 */ /* 0x000fe20000000800 */
[----:B------:R-:W-:-:S03]  /*5ac0*/  ISETP.NE.AND.EX P0, PT, RZ, c[0x0][0x364], PT, P0 ;  /* 0x0000d900ff007a0c */ /* 0x000fc60003f05300 */
        /* <DEDUP_REMOVED lines=17> */
[----:B------:R-:W-:Y:S04]  /*5be0*/  STS [R0+0x4080], R7 ;  /* 0x0040800700007388 */ /* 0x000fe80000000800 */
[----:B------:R2:W-:Y:S04]  /*5bf0*/  STS [R0+0x4480], R6 ;  /* 0x0044800600007388 */ /* 0x0005e80000000800 */
[----:B------:R-:W-:Y:S04]  /*5c00*/  STS [R2+0x4080], R4 ;  /* 0x0040800402007388 */ /* 0x000fe80000000800 */
[----:B------:R-:W-:Y:S04]  /*5c10*/  STS [R2+0x4480], R3 ;  /* 0x0044800302007388 */ /* 0x000fe80000000800 */
[----:B------:R-:W-:Y:S04]  /*5c20*/  STS [R0+0x5080], R5 ;  /* 0x0050800500007388 */ /* 0x000fe80000000800 */
[----:B------:R-:W-:Y:S01]  /*5c30*/  STS [R0+0x5480], R12 ;  /* 0x0054800c00007388 */ /* 0x000fe20000000800 */
[----:B-1----:R-:W-:-:S03]  /*5c40*/  IMAD.MOV.U32 R8, RZ, RZ, 0x4 ;  /* 0x00000004ff087424 */ /* 0x002fc600078e00ff */
[----:B------:R-:W-:Y:S04]  /*5c50*/  STS [R2+0x5080], R11 ;  /* 0x0050800b02007388 */ /* 0x000fe80000000800 */
[----:B------:R1:W-:Y:S01]  /*5c60*/  STS [R2+0x5480], R10 ;  /* 0x0054800a02007388 */ /* 0x0003e20000000800 */
[----:B--2---:R-:W-:-:S03]  /*5c70*/  IMAD.WIDE R6, R251, R8, c[0x0][0x358] ;  /* 0x0000d600fb067625 */ /* 0x004fc600078e0208 */
[----:B------:R-:W-:Y:S01]  /*5c80*/  BAR.SYNC.DEFER_BLOCKING 0x1, 0x100 ;  /* 0x0044000000007b1d */ /* 0x000fe20000010000 */
[----:B------:R-:W-:Y:S02]  /*5c90*/  IMAD.MOV.U32 R9, RZ, RZ, c[0x0][0x2f0] ;  /* 0x0000bc00ff097624 */ /* 0x000fe400078e00ff */
[----:B-1----:R-:W-:-:S03]  /*5ca0*/  @P0 IMAD.WIDE R2, R251, R8, c[0x0][0x360] ;  /* 0x0000d800fb020625 */ /* 0x002fc600078e0208 */
[----:B------:R-:W2:Y:S04]  /*5cb0*/  @P1 LDG.E R0, [R6.64] ;  /* 0x0000000a06001981 */ /* 0x000ea8000c1e1900 */
[----:B------:R1:W5:Y:S01]  /*5cc0*/  @P0 LDG.E R9, [R2.64] ;  /* 0x0000000a02090981 */ /* 0x000362000c1e1900 */
[----:B------:R-:W-:Y:S02]  /*5cd0*/  CS2R R4, SRZ ;  /* 0x0000000000047805 */ /* 0x000fe4000001ff00 */
[--C-:B--2---:R-:W-:Y:S01]  /*5ce0*/  @P1 SHF.R.S32.HI R5, RZ, 0x1f, R0.reuse ;  /* 0x0000001fff051819 */ /* 0x104fe20000011400 */
[----:B------:R-:W-:Y:S01]  /*5cf0*/  @P1 IMAD.MOV.U32 R4, RZ, RZ, R0 ;  /* 0x000000ffff041224 */ /* 0x000fe200078e0000 */
[----:B------:R-:W-:Y:S05]  /*5d00*/  @P0 BRA `(.L_x_62) ;  /* 0x0000004000000947 */ /* 0x000fea0003800000 */
[----:B-1----:R-:W-:Y:S05]  /*5d10*/  @!P1 BRA `(.L_x_62) ;  /* 0x0000003000009947 */ /* 0x002fea0003800000 */
[----:B------:R-:W2:Y:S04]  /*5d20*/  LDG.E R2, [R6.64] ;  /* 0x0000000a06027981 */ /* 0x000ea8000c1e1900 */
[----:B------:R-:W2:Y:S02]  /*5d30*/  LDG.E R0, [R6.64+0x4] ;  /* 0x0000040a06007981 */ /* 0x000ea4000c1e1900 */
[----:B--2--5:R-:W-:-:S02]  /*5d40*/  IADD3 R9, -R2, R0, RZ ;  /* 0x0000000002097210 */ /* 0x024fc40007ffe1ff */
.L_x_62:
[----:B-1----:R-:W-:Y:S01]  /*5d50*/  LEA.HI R0, R28, R252, RZ, 0x3 ;  /* 0x000000fc1c007211 */ /* 0x002fe200078f18ff */
[----:B------:R-:W1:Y:S01]  /*5d60*/  S2R R11, SR_CTAID.X ;  /* 0x00000000000b7919 */ /* 0x000e620000002500 */
[----:B------:R-:W-:Y:S01]  /*5d70*/  SHF.R.S32.HI R8, RZ, 0x1f, R251 ;  /* 0x0000001fff087819 */ /* 0x000fe200000114fb */
[----:B------:R-:W-:Y:S01]  /*5d80*/  BSSY B0, `(.L_x_63) ;  /* 0x000003b000007945 */ /* 0x000fe20003800000 */
[----:B------:R-:W-:Y:S01]  /*5d90*/  LOP3.LUT R2, R0, 0x1ffffff8, RZ, 0xc0, !PT ;  /* 0x1ffffff800027812 */ /* 0x000fe200078ec0ff */
[----:B------:R-:W2:Y:S01]  /*5da0*/  S2R R31, SR_CTAID.Y ;  /* 0x00000000001f7919 */ /* 0x000ea20000002600 */
[----:B------:R-:W-:-:S02]  /*5db0*/  SHF.R.S32.HI R14, RZ, 0x3, R0 ;  /* 0x00000003ff0e7819 */ /* 0x000fc40000011400 */
[----:B------:R-:W-:Y:S01]  /*5dc0*/  SEL R30, R8, RZ, !P1 ;  /* 0x000000ff081e7207 */ /* 0x000fe20004800000 */
[----:B------:R-:W-:Y:S01]  /*5dd0*/  IMAD.IADD R2, R252, 0x1, -R2 ;  /* 0x00000001fc027824 */ /* 0x000fe200078e0a02 */
[C---:B------:R-:W-:Y:S01]  /*5de0*/  IADD3 R4, P0, R14.reuse, R4, RZ ;  /* 0x000000040e047210 */ /* 0x040fe20007f1e0ff */
[----:B------:R-:W-:Y:S01]  /*5df0*/  IMAD.SHL.U32 R0, R14, 0x40, RZ ;  /* 0x000000400e007824 */ /* 0x000fe200078e00ff */
[----:B------:R-:W-:Y:S01]  /*5e00*/  SEL R15, R251, RZ, !P1 ;  /* 0x000000fffb0f7207 */ /* 0x000fe20004800000 */
[----:B------:R-:W-:Y:S01]  /*5e10*/  IMAD.SHL.U32 R2, R2, 0x8, RZ ;  /* 0x0000000802027824 */ /* 0x000fe200078e00ff */
[----:B------:R-:W-:Y:S01]  /*5e20*/  LEA.HI.X.SX32 R5, R14, R5, 0x1, P0 ;  /* 0x000000050e057211 */ /* 0x000fe200000f0eff */
[----:B------:R-:W-:Y:S01]  /*5e30*/  IMAD R8, R30, c[0x0][0x340], RZ ;  /* 0x0000d0001e087a24 */ /* 0x000fe200078e02ff */
[----:B------:R-:W-:Y:S02]  /*5e40*/  LOP3.LUT R0, R0, 0x1c0, RZ, 0xc0, !PT ;  /* 0x000001c000007812 */ /* 0x000fe400078ec0ff */
[----:B------:R-:W-:Y:S01]  /*5e50*/  IADD3 R28, R2, 0x40, RZ ;  /* 0x00000040021c7810 */ /* 0x000fe20007ffe0ff */
[----:B------:R-:W-:Y:S01]  /*5e60*/  IMAD R8, R15, c[0x0][0x344], R8 ;  /* 0x0000d1000f087a24 */ /* 0x000fe200078e0208 */
[----:B------:R-:W-:-:S02]  /*5e70*/  LOP3.LUT R3, R0, 0x38, R2, 0xf8, !PT ;  /* 0x0000003800037812 */ /* 0x000fc400078ef802 */
[----:B------:R-:W-:Y:S01]  /*5e80*/  SHF.R.U32.HI R0, RZ, 0x3, R0 ;  /* 0x00000003ff007819 */ /* 0x000fe20000011600 */
[----:B-1---5:R-:W-:-:S03]  /*5e90*/  IMAD R9, R11, -0x40, R9 ;  /* 0xffffffc00b097824 */ /* 0x022fc600078e0209 */
[----:B------:R-:W-:Y:S01]  /*5ea0*/  LOP3.LUT R0, R3, R0, RZ, 0x3c, !PT ;  /* 0x0000000003007212 */ /* 0x000fe200078e3cff */
[----:B------:R-:W-:Y:S01]  /*5eb0*/  IMAD.WIDE R4, R11, 0x40, R4 ;  /* 0x000000400b047825 */ /* 0x000fe200078e0204 */
[----:B------:R-:W-:Y:S02]  /*5ec0*/  SHF.R.S32.HI R3, RZ, 0x1f, R2 ;  /* 0x0000001fff037819 */ /* 0x000fe40000011402 */
[----:B--2---:R-:W-:Y:S01]  /*5ed0*/  SHF.R.S32.HI R68, RZ, 0x1f, R31 ;  /* 0x0000001fff447819 */ /* 0x004fe2000001141f */
[----:B------:R-:W-:Y:S01]  /*5ee0*/  IMAD R0, R27, 0x200, R0 ;  /* 0x000002001b007824 */ /* 0x000fe200078e0200 */
[----:B------:R-:W-:Y:S01]  /*5ef0*/  IMNMX R29, R9, 0x40, PT ;  /* 0x00000040091d7817 */ /* 0x000fe20003800200 */
[----:B------:R-:W-:-:S03]  /*5f00*/  IMAD.WIDE.U32 R6, R31, c[0x0][0x338], R2 ;  /* 0x0000ce001f067a25 */ /* 0x000fc600078e0002 */
[----:B------:R-:W-:Y:S01]  /*5f10*/  ISETP.GE.AND P5, PT, R14, R29, PT ;  /* 0x0000001d0e00720c */ /* 0x000fe20003fa6270 */
[----:B------:R-:W-:Y:S02]  /*5f20*/  IMAD.SHL.U32 R0, R0, 0x2, RZ ;  /* 0x0000000200007824 */ /* 0x000fe400078e00ff */
[----:B------:R-:W-:-:S03]  /*5f30*/  IMAD R10, R68, c[0x0][0x338], RZ ;  /* 0x0000ce00440a7a24 */ /* 0x000fc600078e02ff */
[----:B------:R1:W2:Y:S01]  /*5f40*/  LDS.128 R40, [R0+0x7080] ;  /* 0x0070800000287984 */ /* 0x0002a20000000c00 */
[----:B------:R-:W-:-:S03]  /*5f50*/  IMAD R10, R31, c[0x0][0x33c], R10 ;  /* 0x0000cf001f0a7a24 */ /* 0x000fc600078e020a */
[----:B------:R1:W3:Y:S01]  /*5f60*/  LDS.128 R36, [R0+0x9080] ;  /* 0x0090800000247984 */ /* 0x0002e20000000c00 */
[----:B------:R-:W-:-:S03]  /*5f70*/  IMAD.IADD R7, R7, 0x1, R10 ;  /* 0x0000000107077824 */ /* 0x000fc600078e020a */
[----:B------:R1:W4:Y:S01]  /*5f80*/  LDS.128 R32, [R0+0xb080] ;  /* 0x00b0800000207984 */ /* 0x0003220000000c00 */
[----:B------:R-:W-:-:S03]  /*5f90*/  IMAD.WIDE.U32 R12, R15, c[0x0][0x340], R6 ;  /* 0x0000d0000f0c7a25 */ /* 0x000fc600078e0006 */
[----:B------:R1:W1:Y:S01]  /*5fa0*/  LDS.128 R52, [R0+0x80] ;  /* 0x0000800000347984 */ /* 0x0002620000000c00 */
[----:B------:R-:W-:-:S03]  /*5fb0*/  IMAD.IADD R9, R13, 0x1, R8 ;  /* 0x000000010d097824 */ /* 0x000fc600078e0208 */
[----:B------:R1:W1:Y:S04]  /*5fc0*/  LDS.128 R48, [R0+0x2080] ;  /* 0x0020800000307984 */ /* 0x0002680000000c00 */
[----:B------:R1:W1:Y:S04]  /*5fd0*/  LDS.128 R44, [R0+0x4080] ;  /* 0x00408000002c7984 */ /* 0x0002680000000c00 */
[----:B------:R1:W1:Y:S04]  /*5fe0*/  LDS.128 R60, [R0+0x1080] ;  /* 0x00108000003c7984 */ /* 0x0002680000000c00 */
[----:B------:R1:W1:Y:S04]  /*5ff0*/  LDS.128 R56, [R0+0x3080] ;  /* 0x0030800000387984 */ /* 0x0002680000000c00 */
[----:B------:R1:W1:Y:S01]  /*6000*/  LDS.128 R64, [R0+0x5080] ;  /* 0x0050800000407984 */ /* 0x0002620000000c00 */
[----:B------:R-:W-:Y:S05]  /*6010*/  @P5 BRA `(.L_x_64) ;  /* 0x0000011000005947 */ /* 0x000fea0003800000 */
[C---:B------:R-:W-:Y:S01]  /*6020*/  ISETP.GE.AND P0, PT, R2.reuse, c[0x0][0x324], PT ;  /* 0x0000c90002007a0c */ /* 0x040fe20003f06270 */
[----:B------:R-:W5:Y:S01]  /*6030*/  LDS.128 R24, [R0+0x8080] ;  /* 0x0080800000187984 */ /* 0x000f620000000c00 */
[----:B------:R-:W-:Y:S01]  /*6040*/  IMAD.MOV.U32 R8, RZ, RZ, R12 ;  /* 0x000000ffff087224 */ /* 0x000fe200078e000c */
[----:B------:R-:W-:-:S02]  /*6050*/  IADD3 R6, R2, 0x80, RZ ;  /* 0x0000008002067810 */ /* 0x000fc40007ffe0ff */
[----:B------:R-:W-:Y:S01]  /*6060*/  LDS.128 R16, [R0+0xa080] ;  /* 0x00a0800000107984 */ /* 0x000fe20000000c00 */
[----:B------:R-:W-:Y:S01]  /*6070*/  IMAD.WIDE.U32 R10, R4, c[0x0][0x330], R8 ;  /* 0x0000cc00040a7a25 */ /* 0x000fe200078e0008 */
[----:B------:R-:W-:Y:S02]  /*6080*/  ISETP.GE.AND P3, PT, R28, c[0x0][0x324], PT ;  /* 0x0000c9001c007a0c */ /* 0x000fe40003f66270 */
[----:B------:R-:W-:Y:S02]  /*6090*/  ISETP.GE.AND P2, PT, R6, c[0x0][0x324], PT ;  /* 0x0000c90006007a0c */ /* 0x000fe40003f46270 */
[----:B------:R-:W-:Y:S02]  /*60a0*/  LEA R6, P1, R10, c[0x0][0x318], 0x1 ;  /* 0x0000c6000a067a11 */ /* 0x000fe400078208ff */
[----:B------:R4:W3:Y:S02]  /*60b0*/  @!P0 LDS.128 R20, [R0+0x6080] ;  /* 0x0060800000148984 */ /* 0x0008e40000000c00 */
[----:B-1--4-:R-:W-:-:S04]  /*60c0*/  IMAD R0, R5, c[0x0][0x330], RZ ;  /* 0x0000cc0005007a24 */ /* 0x012fc800078e02ff */
[----:B------:R-:W-:-:S04]  /*60d0*/  IMAD R0, R4, c[0x0][0x334], R0 ;  /* 0x0000cd0004007a24 */ /* 0x000fc800078e0200 */
[----:B------:R-:W-:-:S05]  /*60e0*/  IMAD.IADD R0, R11, 0x1, R0 ;  /* 0x000000010b007824 */ /* 0x000fca00078e0200 */
[----:B------:R-:W-:-:S05]  /*60f0*/  LEA.HI.X R7, R10, c[0x0][0x31c], R0, 0x1, P1 ;  /* 0x0000c7000a077a11 */ /* 0x000fca00008f0c00 */
[----:B-----5:R1:W-:Y:S04]  /*6100*/  @!P3 STG.E.128 [R6.64+0x80], R24 ;  /* 0x000080180600b986 */ /* 0x0203e8000c101d0a */
[----:B---3--:R1:W-:Y:S04]  /*6110*/  @!P0 STG.E.128 [R6.64], R20 ;  /* 0x0000001406008986 */ /* 0x0083e8000c101d0a */
[----:B------:R1:W-:Y:S02]  /*6120*/  @!P2 STG.E.128 [R6.64+0x100], R16 ;  /* 0x000100100600a986 */ /* 0x0003e4000c101d0a */
.L_x_64:
[----:B------:R-:W-:Y:S05]  /*6130*/  BSYNC B0 ;  /* 0x0000000000007941 */ /* 0x000fea0003800000 */
.L_x_63:
[----:B------:R-:W-:Y:S01]  /*6140*/  IADD3 R14, R14, 0x20, RZ ;  /* 0x000000200e0e7810 */ /* 0x000fe20007ffe0ff */
[----:B------:R-:W-:Y:S03]  /*6150*/  BSSY B0, `(.L_x_65) ;  /* 0x0000014000007945 */ /* 0x000fe60003800000 */
[----:B------:R-:W-:-:S13]  /*6160*/  ISETP.GE.AND P4, PT, R14, R29, PT ;  /* 0x0000001d0e00720c */ /* 0x000fda0003f86270 */
[----:B------:R-:W-:Y:S05]  /*6170*/  @P4 BRA `(.L_x_66) ;  /* 0x0000011000004947 */ /* 0x000fea0003800000 */
[----:B-1----:R-:W-:Y:S01]  /*6180*/  IADD3 R0, P0, R4, 0x20, RZ ;  /* 0x0000002004007810 */ /* 0x002fe20007f1e0ff */
[----:B------:R-:W-:Y:S01]  /*6190*/  IMAD.MOV.U32 R7, RZ, RZ, R9 ;  /* 0x000000ffff077224 */ /* 0x000fe200078e0009 */
[C---:B------:R-:W-:Y:S02]  /*61a0*/  IADD3 R10, R2.reuse, 0x80, RZ ;  /* 0x00000080020a7810 */ /* 0x040fe40007ffe0ff */
[----:B------:R-:W-:Y:S01]  /*61b0*/  ISETP.GE.AND P2, PT, R2, c[0x0][0x324], PT ;  /* 0x0000c90002007a0c */ /* 0x000fe20003f46270 */
[----:B------:R-:W-:Y:S01]  /*61c0*/  IMAD.X R6, RZ, RZ, R5, P0 ;  /* 0x000000ffff067224 */ /* 0x000fe200000e0605 */
[----:B------:R-:W-:Y:S02]  /*61d0*/  ISETP.GE.AND P0, PT, R10, c[0x0][0x324], PT ;  /* 0x0000c9000a007a0c */ /* 0x000fe40003f06270 */
[----:B------:R-:W-:Y:S01]  /*61e0*/  ISETP.GE.AND P1, PT, R28, c[0x0][0x324], PT ;  /* 0x0000c9001c007a0c */ /* 0x000fe20003f26270 */
[----:B------:R-:W-:Y:S02]  /*61f0*/  IMAD R11, R6, c[0x0][0x330], RZ ;  /* 0x0000cc00060b7a24 */ /* 0x000fe400078e02ff */
[----:B------:R-:W-:-:S04]  /*6200*/  IMAD.MOV.U32 R6, RZ, RZ, R12 ;  /* 0x000000ffff067224 */ /* 0x000fc800078e000c */
[----:B------:R-:W-:-:S04]  /*6210*/  IMAD.WIDE.U32 R8, R0, c[0x0][0x330], R6 ;  /* 0x0000cc0000087a25 */ /* 0x000fc800078e0006 */
[----:B------:R-:W-:Y:S01]  /*6220*/  IMAD R0, R0, c[0x0][0x334], R11 ;  /* 0x0000cd0000007a24 */ /* 0x000fe200078e020b */
[----:B------:R-:W-:-:S03]  /*6230*/  LEA R6, P3, R8, c[0x0][0x318], 0x1 ;  /* 0x0000c60008067a11 */ /* 0x000fc600078608ff */
[----:B------:R-:W-:-:S05]  /*6240*/  IMAD.IADD R0, R9, 0x1, R0 ;  /* 0x0000000109007824 */ /* 0x000fca00078e0200 */
[----:B------:R-:W-:-:S05]  /*6250*/  LEA.HI.X R7, R8, c[0x0][0x31c], R0, 0x1, P3 ;  /* 0x0000c70008077a11 */ /* 0x000fca00018f0c00 */
[----:B--2---:R1:W-:Y:S04]  /*6260*/  @!P2 STG.E.128 [R6.64], R40 ;  /* 0x000000280600a986 */ /* 0x0043e8000c101d0a */
[----:B---3--:R1:W-:Y:S04]  /*6270*/  @!P1 STG.E.128 [R6.64+0x80], R36 ;  /* 0x0000802406009986 */ /* 0x0083e8000c101d0a */
[----:B----4-:R1:W-:Y:S02]  /*6280*/  @!P0 STG.E.128 [R6.64+0x100], R32 ;  /* 0x0001002006008986 */ /* 0x0103e4000c101d0a */
.L_x_66:
[----:B------:R-:W-:Y:S05]  /*6290*/  BSYNC B0 ;  /* 0x0000000000007941 */ /* 0x000fea0003800000 */
.L_x_65:
[----:B-1----:R-:W-:Y:S01]  /*62a0*/  IMAD R0, R68, c[0x0][0x308], RZ ;  /* 0x0000c20044007a24 */ /* 0x002fe200078e02ff */
[----:B------:R-:W-:Y:S01]  /*62b0*/  BSSY B0, `(.L_x_67) ;  /* 0x0000017000007945 */ /* 0x000fe20003800000 */
[----:B------:R-:W-:-:S04]  /*62c0*/  IMAD.WIDE.U32 R6, R31, c[0x0][0x308], R2 ;  /* 0x0000c2001f067a25 */ /* 0x000fc800078e0002 */
[----:B------:R-:W-:Y:S02]  /*62d0*/  IMAD R0, R31, c[0x0][0x30c], R0 ;  /* 0x0000c3001f007a24 */ /* 0x000fe400078e0200 */
[----:B------:R-:W-:-:S03]  /*62e0*/  IMAD R8, R30, c[0x0][0x310], RZ ;  /* 0x0000c4001e087a24 */ /* 0x000fc600078e02ff */
[----:B------:R-:W-:Y:S01]  /*62f0*/  IADD3 R7, R7, R0, RZ ;  /* 0x0000000007077210 */ /* 0x000fe20007ffe0ff */
[----:B------:R-:W-:-:S04]  /*6300*/  IMAD R0, R15, c[0x0][0x314], R8 ;  /* 0x0000c5000f007a24 */ /* 0x000fc800078e0208 */
[----:B------:R-:W-:-:S05]  /*6310*/  IMAD.WIDE.U32 R10, R15, c[0x0][0x310], R6 ;  /* 0x0000c4000f0a7a25 */ /* 0x000fca00078e0006 */
[----:B------:R-:W-:Y:S01]  /*6320*/  IADD3 R7, R11, R0, RZ ;  /* 0x000000000b077210 */ /* 0x000fe20007ffe0ff */
[----:B------:R-:W-:Y:S05]  /*6330*/  @P5 BRA `(.L_x_68) ;  /* 0x000000e000005947 */ /* 0x000fea0003800000 */
[----:B------:R-:W-:Y:S01]  /*6340*/  IMAD R0, R5, c[0x0][0x300], RZ ;  /* 0x0000c00005007a24 */ /* 0x000fe200078e02ff */
[C---:B------:R-:W-:Y:S01]  /*6350*/  IADD3 R8, R2.reuse, 0x80, RZ ;  /* 0x0000008002087810 */ /* 0x040fe20007ffe0ff */
[----:B------:R-:W-:Y:S01]  /*6360*/  IMAD.MOV.U32 R6, RZ, RZ, R10 ;  /* 0x000000ffff067224 */ /* 0x000fe200078e000a */
[----:B------:R-:W-:Y:S01]  /*6370*/  ISETP.GE.AND P3, PT, R2, c[0x0][0x2f4], PT ;  /* 0x0000bd0002007a0c */ /* 0x000fe20003f66270 */
[----:B------:R-:W-:Y:S01]  /*6380*/  IMAD R0, R4, c[0x0][0x304], R0 ;  /* 0x0000c10004007a24 */ /* 0x000fe200078e0200 */
[----:B------:R-:W-:Y:S01]  /*6390*/  ISETP.GE.AND P1, PT, R8, c[0x0][0x2f4], PT ;  /* 0x0000bd0008007a0c */ /* 0x000fe20003f26270 */
[----:B------:R-:W-:Y:S01]  /*63a0*/  IMAD.WIDE.U32 R12, R4, c[0x0][0x300], R6 ;  /* 0x0000c000040c7a25 */ /* 0x000fe200078e0006 */
[----:B------:R-:W-:-:S03]  /*63b0*/  ISETP.GE.AND P2, PT, R28, c[0x0][0x2f4], PT ;  /* 0x0000bd001c007a0c */ /* 0x000fc60003f46270 */
[----:B------:R-:W-:Y:S01]  /*63c0*/  IMAD.IADD R0, R13, 0x1, R0 ;  /* 0x000000010d007824 */ /* 0x000fe200078e0200 */
[----:B------:R-:W-:-:S04]  /*63d0*/  LEA R8, P0, R12, c[0x0][0x2e8], 0x1 ;  /* 0x0000ba000c087a11 */ /* 0x000fc800078008ff */
[----:B------:R-:W-:-:S05]  /*63e0*/  LEA.HI.X R9, R12, c[0x0][0x2ec], R0, 0x1, P0 ;  /* 0x0000bb000c097a11 */ /* 0x000fca00000f0c00 */
[----:B------:R1:W-:Y:S04]  /*63f0*/  @!P3 STG.E.128 [R8.64], R52 ;  /* 0x000000340800b986 */ /* 0x0003e8000c101d0a */
[----:B------:R1:W-:Y:S04]  /*6400*/  @!P2 STG.E.128 [R8.64+0x80], R48 ;  /* 0x000080300800a986 */ /* 0x0003e8000c101d0a */
[----:B------:R1:W-:Y:S02]  /*6410*/  @!P1 STG.E.128 [R8.64+0x100], R44 ;  /* 0x0001002c08009986 */ /* 0x0003e4000c101d0a */
.L_x_68:
[----:B------:R-:W-:Y:S05]  /*6420*/  BSYNC B0 ;  /* 0x0000000000007941 */ /* 0x000fea0003800000 */
.L_x_67:
[----:B------:R-:W-:Y:S05]  /*6430*/  @P4 EXIT ;  /* 0x000000000000494d */ /* 0x000fea0003800000 */
[----:B------:R-:W-:Y:S01]  /*6440*/  IADD3 R3, P0, R4, 0x20, RZ ;  /* 0x0000002004037810 */ /* 0x000fe20007f1e0ff */
[----:B------:R-:W-:Y:S01]  /*6450*/  IMAD.MOV.U32 R6, RZ, RZ, R10 ;  /* 0x000000ffff067224 */ /* 0x000fe200078e000a */
[----:B------:R-:W-:-:S02]  /*6460*/  ISETP.GE.AND P1, PT, R2, c[0x0][0x2f4], PT ;  /* 0x0000bd0002007a0c */ /* 0x000fc40003f26270 */
[----:B------:R-:W-:Y:S01]  /*6470*/  IADD3 R2, R2, 0x80, RZ ;  /* 0x0000008002027810 */ /* 0x000fe20007ffe0ff */
[----:B------:R-:W-:Y:S01]  /*6480*/  IMAD.X R0, RZ, RZ, R5, P0 ;  /* 0x000000ffff007224 */ /* 0x000fe200000e0605 */
[----:B------:R-:W-:Y:S01]  /*6490*/  ISETP.GE.AND P0, PT, R28, c[0x0][0x2f4], PT ;  /* 0x0000bd001c007a0c */ /* 0x000fe20003f06270 */
[----:B------:R-:W-:-:S04]  /*64a0*/  IMAD.WIDE.U32 R6, R3, c[0x0][0x300], R6 ;  /* 0x0000c00003067a25 */ /* 0x000fc800078e0006 */
[----:B------:R-:W-:Y:S01]  /*64b0*/  IMAD R0, R0, c[0x0][0x300], RZ ;  /* 0x0000c00000007a24 */ /* 0x000fe200078e02ff */
[----:B------:R-:W-:-:S03]  /*64c0*/  LEA R4, P2, R6, c[0x0][0x2e8], 0x1 ;  /* 0x0000ba0006047a11 */ /* 0x000fc600078408ff */
[----:B------:R-:W-:-:S04]  /*64d0*/  IMAD R0, R3, c[0x0][0x304], R0 ;  /* 0x0000c10003007a24 */ /* 0x000fc800078e0200 */
[----:B------:R-:W-:-:S05]  /*64e0*/  IMAD.IADD R0, R7, 0x1, R0 ;  /* 0x0000000107007824 */ /* 0x000fca00078e0200 */
[----:B------:R-:W-:-:S05]  /*64f0*/  LEA.HI.X R5, R6, c[0x0][0x2ec], R0, 0x1, P2 ;  /* 0x0000bb0006057a11 */ /* 0x000fca00010f0c00 */
[----:B------:R1:W-:Y:S01]  /*6500*/  @!P0 STG.E.128 [R4.64+0x80], R56 ;  /* 0x0000803804008986 */ /* 0x0003e2000c101d0a */
[----:B------:R-:W-:-:S03]  /*6510*/  ISETP.GE.AND P0, PT, R2, c[0x0][0x2f4], PT ;  /* 0x0000bd0002007a0c */ /* 0x000fc60003f06270 */
[----:B------:R1:W-:Y:S10]  /*6520*/  @!P1 STG.E.128 [R4.64], R60 ;  /* 0x0000003c04009986 */ /* 0x0003f4000c101d0a */
[----:B------:R-:W-:Y:S05]  /*6530*/  @P0 EXIT ;  /* 0x000000000000094d */ /* 0x000fea0003800000 */
[----:B------:R-:W-:Y:S01]  /*6540*/  STG.E.128 [R4.64+0x100], R64 ;  /* 0x0001004004007986 */ /* 0x000fe2000c101d0a */
[----:B------:R-:W-:Y:S05]  /*6550*/  EXIT ;  /* 0x000000000000794d */ /* 0x000fea0003800000 */
.L_x_61:
[----:B------:R-:W-:Y:S01]  /*6560*/  ISETP.NE.U32.AND P0, PT, RZ, c[0x0][0x358], PT ;  /* 0x0000d600ff007a0c */ /* 0x000fe20003f05070 */
[----:B-1----:R-:W-:-:S03]  /*6570*/  IMAD.MOV.U32 R2, RZ, RZ, 0x4 ;  /* 0x00000004ff027424 */ /* 0x002fc600078e00ff */
[----:B------:R-:W-:Y:S01]  /*6580*/  ISETP.NE.AND.EX P1, PT, RZ, c[0x0][0x35c], PT, P0 ;  /* 0x0000d700ff007a0c */ /* 0x000fe20003f25300 */
[----:B------:R-:W-:Y:S01]  /*6590*/  IMAD.WIDE R4, R251, R2, c[0x0][0x358] ;  /* 0x0000d600fb047625 */ /* 0x000fe200078e0202 */
[----:B------:R-:W-:-:S04]  /*65a0*/  ISETP.NE.U32.AND P0, PT, RZ, c[0x0][0x360], PT ;  /* 0x0000d800ff007a0c */ /* 0x000fc80003f05070 */
[----:B------:R-:W-:-:S07]  /*65b0*/  ISETP.NE.AND.EX P0, PT, RZ, c[0x0][0x364], PT, P0 ;  /* 0x0000d900ff007a0c */ /* 0x000fce0003f05300 */
[----:B------:R-:W2:Y:S01]  /*65c0*/  @P1 LDG.E R0, [R4.64] ;  /* 0x0000000a04001981 */ /* 0x000ea2000c1e1900 */
[----:B------:R-:W-:-:S05]  /*65d0*/  IMAD.MOV.U32 R7, RZ, RZ, c[0x0][0x2f0] ;  /* 0x0000bc00ff077624 */ /* 0x000fca00078e00ff */
[----:B------:R-:W-:-:S05]  /*65e0*/  @P0 IMAD.WIDE R2, R251, R2, c[0x0][0x360] ;  /* 0x0000d800fb020625 */ /* 0x000fca00078e0202 */
[----:B------:R1:W5:Y:S02]  /*65f0*/  @P0 LDG.E R7, [R2.64] ;  /* 0x0000000a02070981 */ /* 0x000364000c1e1900 */
[----:B-1----:R-:W-:Y:S02]  /*6600*/  CS2R R2, SRZ ;  /* 0x0000000000027805 */ /* 0x002fe4000001ff00 */
[--C-:B--2---:R-:W-:Y:S01]  /*6610*/  @P1 SHF.R.S32.HI R3, RZ, 0x1f, R0.reuse ;  /* 0x0000001fff031819 */ /* 0x104fe20000011400 */
[----:B------:R-:W-:Y:S01]  /*6620*/  @P1 IMAD.MOV.U32 R2, RZ, RZ, R0 ;  /* 0x000000ffff021224 */ /* 0x000fe200078e0000 */
[----:B------:R-:W-:Y:S05]  /*6630*/  @P0 BRA `(.L_x_69) ;  /* 0x0000004000000947 */ /* 0x000fea0003800000 */
[----:B------:R-:W-:Y:S05]  /*6640*/  @!P1 BRA `(.L_x_69) ;  /* 0x0000003000009947 */ /* 0x000fea0003800000 */
[----:B------:R1:W2:Y:S04]  /*6650*/  LDG.E R0, [R4.64] ;  /* 0x0000000a04007981 */ /* 0x0002a8000c1e1900 */
[----:B-1----:R-:W2:Y:S02]  /*6660*/  LDG.E R4, [R4.64+0x4] ;  /* 0x0000040a04047981 */ /* 0x002ea4000c1e1900 */
[----:B--2--5:R-:W-:-:S02]  /*6670*/  IADD3 R7, -R0, R4, RZ ;  /* 0x0000000400077210 */ /* 0x024fc40007ffe1ff */
.L_x_69:
[----:B------:R-:W1:Y:S01]  /*6680*/  S2R R20, SR_CTAID.Y ;  /* 0x0000000000147919 */ /* 0x000e620000002600 */
[----:B------:R-:W-:Y:S01]  /*6690*/  SHF.R.S32.HI R14, RZ, 0x1f, R252 ;  /* 0x0000001fff0e7819 */ /* 0x000fe200000114fc */
[----:B------:R-:W-:Y:S01]  /*66a0*/  BSSY B0, `(.L_x_70) ;  /* 0x0000029000007945 */ /* 0x000fe20003800000 */
[----:B------:R-:W-:Y:S01]  /*66b0*/  SEL R15, R251, RZ, !P1 ;  /* 0x000000fffb0f7207 */ /* 0x000fe20004800000 */
[----:B-----5:R-:W2:Y:S01]  /*66c0*/  S2R R9, SR_CTAID.X ;  /* 0x0000000000097919 */ /* 0x020ea20000002500 */
[----:B------:R-:W-:-:S04]  /*66d0*/  LEA.HI R14, R14, R252, RZ, 0x3 ;  /* 0x000000fc0e0e7211 */ /* 0x000fc800078f18ff */
[----:B------:R-:W-:Y:S02]  /*66e0*/  LOP3.LUT R0, R14, 0x1ffffff8, RZ, 0xc0, !PT ;  /* 0x1ffffff80e007812 */ /* 0x000fe400078ec0ff */
[----:B------:R-:W-:-:S03]  /*66f0*/  SHF.R.S32.HI R14, RZ, 0x3, R14 ;  /* 0x00000003ff0e7819 */ /* 0x000fc6000001140e */
[----:B------:R-:W-:Y:S01]  /*6700*/  IMAD.IADD R0, R252, 0x1, -R0 ;  /* 0x00000001fc007824 */ /* 0x000fe200078e0a00 */
[----:B------:R-:W-:-:S03]  /*6710*/  IADD3 R6, P0, R14, R2, RZ ;  /* 0x000000020e067210 */ /* 0x000fc60007f1e0ff */
[----:B------:R-:W-:Y:S01]  /*6720*/  IMAD.SHL.U32 R12, R0, 0x8, RZ ;  /* 0x00000008000c7824 */ /* 0x000fe200078e00ff */
[----:B------:R-:W-:-:S04]  /*6730*/  SHF.R.S32.HI R0, RZ, 0x1f, R251 ;  /* 0x0000001fff007819 */ /* 0x000fc800000114fb */
[----:B------:R-:W-:Y:S02]  /*6740*/  SHF.R.S32.HI R13, RZ, 0x1f, R12 ;  /* 0x0000001fff0d7819 */ /* 0x000fe4000001140c */
[----:B-1----:R-:W-:Y:S02]  /*6750*/  SHF.R.S32.HI R21, RZ, 0x1f, R20 ;  /* 0x0000001fff157819 */ /* 0x002fe40000011414 */
[----:B------:R-:W-:Y:S01]  /*6760*/  SEL R19, R0, RZ, !P1 ;  /* 0x000000ff00137207 */ /* 0x000fe20004800000 */
[----:B--2---:R-:W-:Y:S01]  /*6770*/  IMAD R16, R9, -0x40, R7 ;  /* 0xffffffc009107824 */ /* 0x004fe200078e0207 */
[----:B------:R-:W-:Y:S01]  /*6780*/  LEA.HI.X.SX32 R7, R14, R3, 0x1, P0 ;  /* 0x000000030e077211 */ /* 0x000fe200000f0eff */
[----:B------:R-:W-:Y:S01]  /*6790*/  IMAD R8, R21, c[0x0][0x308], RZ ;  /* 0x0000c20015087a24 */ /* 0x000fe200078e02ff */
[----:B------:R-:W-:Y:S01]  /*67a0*/  IADD3 R17, R12, 0x40, RZ ;  /* 0x000000400c117810 */ /* 0x000fe20007ffe0ff */
[----:B------:R-:W-:Y:S01]  /*67b0*/  IMAD.WIDE.U32 R4, R20, c[0x0][0x308], R12 ;  /* 0x0000c20014047a25 */ /* 0x000fe200078e000c */
[----:B------:R-:W-:-:S02]  /*67c0*/  ISETP.GE.AND P5, PT, R14, R16, PT ;  /* 0x000000100e00720c */ /* 0x000fc40003fa6270 */
[----:B------:R-:W-:Y:S01]  /*67d0*/  IADD3 R18, R12, 0x80, RZ ;  /* 0x000000800c127810 */ /* 0x000fe20007ffe0ff */
[----:B------:R-:W-:Y:S02]  /*67e0*/  IMAD R8, R20, c[0x0][0x30c], R8 ;  /* 0x0000c30014087a24 */ /* 0x000fe400078e0208 */
[----:B------:R-:W-:Y:S02]  /*67f0*/  IMAD R2, R19, c[0x0][0x310], RZ ;  /* 0x0000c40013027a24 */ /* 0x000fe400078e02ff */
[----:B------:R-:W-:Y:S02]  /*6800*/  IMAD.IADD R5, R5, 0x1, R8 ;  /* 0x0000000105057824 */ /* 0x000fe400078e0208 */
[C---:B------:R-:W-:Y:S02]  /*6810*/  IMAD R2, R15.reuse, c[0x0][0x314], R2 ;  /* 0x0000c5000f027a24 */ /* 0x040fe400078e0202 */
[----:B------:R-:W-:-:S04]  /*6820*/  IMAD.WIDE.U32 R10, R15, c[0x0][0x310], R4 ;  /* 0x0000c4000f0a7a25 */ /* 0x000fc800078e0004 */
[----:B------:R-:W-:-:S04]  /*6830*/  IMAD.WIDE R6, R9, 0x40, R6 ;  /* 0x0000004009067825 */ /* 0x000fc800078e0206 */
[----:B------:R-:W-:Y:S01]  /*6840*/  IMAD.IADD R3, R11, 0x1, R2 ;  /* 0x000000010b037824 */ /* 0x000fe200078e0202 */
        /* <DEDUP_REMOVED lines=11> */
[----:B------:R1:W-:Y:S04]  /*6900*/  @!P2 STG.E.128 [R4.64], RZ ;  /* 0x000000ff0400a986 */ /* 0x0003e8000c101d0a */
[----:B------:R1:W-:Y:S04]  /*6910*/  @!P1 STG.E.128 [R4.64+0x80], RZ ;  /* 0x000080ff04009986 */ /* 0x0003e8000c101d0a */
[----:B------:R1:W-:Y:S02]  /*6920*/  @!P0 STG.E.128 [R4.64+0x100], RZ ;  /* 0x000100ff04008986 */ /* 0x0003e4000c101d0a */
.L_x_71:
[----:B------:R-:W-:Y:S05]  /*6930*/  BSYNC B0 ;  /* 0x0000000000007941 */ /* 0x000fea0003800000 */
.L_x_70:
[----:B------:R-:W-:Y:S01]  /*6940*/  IADD3 R14, R14, 0x20, RZ ;  /* 0x000000200e0e7810 */ /* 0x000fe20007ffe0ff */
[----:B------:R-:W-:Y:S03]  /*6950*/  BSSY B0, `(.L_x_72) ;  /* 0x0000012000007945 */ /* 0x000fe60003800000 */
[----:B------:R-:W-:-:S13]  /*6960*/  ISETP.GE.AND P4, PT, R14, R16, PT ;  /* 0x000000100e00720c */ /* 0x000fda0003f86270 */
        /* <DEDUP_REMOVED lines=8> */
[----:B-1----:R-:W-:-:S04]  /*69f0*/  IMAD.WIDE.U32 R4, R0, c[0x0][0x300], R2 ;  /* 0x0000c00000047a25 */ /* 0x002fc800078e0002 */
[----:B------:R-:W-:Y:S01]  /*6a00*/  IMAD R0, R0, c[0x0][0x304], R8 ;  /* 0x0000c10000007a24 */ /* 0x000fe200078e0208 */
[----:B------:R-:W-:-:S03]  /*6a10*/  LEA R2, P3, R4, c[0x0][0x2e8], 0x1 ;  /* 0x0000ba0004027a11 */ /* 0x000fc600078608ff */
[----:B------:R-:W-:-:S05]  /*6a20*/  IMAD.IADD R0, R5, 0x1, R0 ;  /* 0x0000000105007824 */ /* 0x000fca00078e0200 */
[----:B------:R-:W-:-:S05]  /*6a30*/  LEA.HI.X R3, R4, c[0x0][0x2ec], R0, 0x1, P3 ;  /* 0x0000bb0004037a11 */ /* 0x000fca00018f0c00 */
[----:B------:R1:W-:Y:S04]  /*6a40*/  @!P2 STG.E.128 [R2.64], RZ ;  /* 0x000000ff0200a986 */ /* 0x0003e8000c101d0a */
[----:B------:R1:W-:Y:S04]  /*6a50*/  @!P1 STG.E.128 [R2.64+0x80], RZ ;  /* 0x000080ff02009986 */ /* 0x0003e8000c101d0a */
[----:B------:R1:W-:Y:S02]  /*6a60*/  @!P0 STG.E.128 [R2.64+0x100], RZ ;  /* 0x000100ff02008986 */ /* 0x0003e4000c101d0a */
.L_x_73:
[----:B------:R-:W-:Y:S05]  /*6a70*/  BSYNC B0 ;  /* 0x0000000000007941 */ /* 0x000fea0003800000 */
.L_x_72:
[----:B------:R-:W-:Y:S01]  /*6a80*/  IMAD R0, R21, c[0x0][0x338], RZ ;  /* 0x0000ce0015007a24 */ /* 0x000fe200078e02ff */
[----:B------:R-:W-:Y:S01]  /*6a90*/  BSSY B0, `(.L_x_74) ;  /* 0x0000016000007945 */ /* 0x000fe20003800000 */
[----:B-1----:R-:W-:-:S04]  /*6aa0*/  IMAD.WIDE.U32 R2, R20, c[0x0][0x338], R12 ;  /* 0x0000ce0014027a25 */ /* 0x002fc800078e000c */
        /* <DEDUP_REMOVED lines=20> */
.L_x_75:
[----:B------:R-:W-:Y:S05]  /*6bf0*/  BSYNC B0 ;  /* 0x0000000000007941 */ /* 0x000fea0003800000 */
.L_x_74:
[----:B------:R-:W-:Y:S05]  /*6c00*/  @P4 EXIT ;  /* 0x000000000000494d */ /* 0x000fea0003800000 */
[----:B------:R-:W-:Y:S01]  /*6c10*/  IADD3 R0, P0, R6, 0x20, RZ ;  /* 0x0000002006007810 */ /* 0x000fe20007f1e0ff */
[----:B------:R-:W-:Y:S01]  /*6c20*/  IMAD.MOV.U32 R2, RZ, RZ, R8 ;  /* 0x000000ffff027224 */ /* 0x000fe200078e0008 */
[----:B------:R-:W-:-:S03]  /*6c30*/  ISETP.GE.AND P1, PT, R12, c[0x0][0x324], PT ;  /* 0x0000c9000c007a0c */ /* 0x000fc60003f26270 */
[----:B------:R-:W-:Y:S01]  /*6c40*/  IMAD.X R6, RZ, RZ, R7, P0 ;  /* 0x000000ffff067224 */ /* 0x000fe200000e0607 */
[----:B------:R-:W-:Y:S01]  /*6c50*/  ISETP.GE.AND P0, PT, R17, c[0x0][0x324], PT ;  /* 0x0000c90011007a0c */ /* 0x000fe20003f06270 */
[----:B-1----:R-:W-:-:S04]  /*6c60*/  IMAD.WIDE.U32 R4, R0, c[0x0][0x330], R2 ;  /* 0x0000cc0000047a25 */ /* 0x002fc800078e0002 */
[----:B------:R-:W-:Y:S01]  /*6c70*/  IMAD R6, R6, c[0x0][0x330], RZ ;  /* 0x0000cc0006067a24 */ /* 0x000fe200078e02ff */
[----:B------:R-:W-:-:S03]  /*6c80*/  LEA R2, P2, R4, c[0x0][0x318], 0x1 ;  /* 0x0000c60004027a11 */ /* 0x000fc600078408ff */
[----:B------:R-:W-:-:S04]  /*6c90*/  IMAD R0, R0, c[0x0][0x334], R6 ;  /* 0x0000cd0000007a24 */ /* 0x000fc800078e0206 */
[----:B------:R-:W-:-:S05]  /*6ca0*/  IMAD.IADD R0, R5, 0x1, R0 ;  /* 0x0000000105007824 */ /* 0x000fca00078e0200 */
[----:B------:R-:W-:-:S05]  /*6cb0*/  LEA.HI.X R3, R4, c[0x0][0x31c], R0, 0x1, P2 ;  /* 0x0000c70004037a11 */ /* 0x000fca00010f0c00 */
[----:B------:R1:W-:Y:S01]  /*6cc0*/  @!P0 STG.E.128 [R2.64+0x80], RZ ;  /* 0x000080ff02008986 */ /* 0x0003e2000c101d0a */
[----:B------:R-:W-:-:S03]  /*6cd0*/  ISETP.GE.AND P0, PT, R18, c[0x0][0x324], PT ;  /* 0x0000c90012007a0c */ /* 0x000fc60003f06270 */
[----:B------:R1:W-:Y:S10]  /*6ce0*/  @!P1 STG.E.128 [R2.64], RZ ;  /* 0x000000ff02009986 */ /* 0x0003f4000c101d0a */
[----:B------:R-:W-:Y:S05]  /*6cf0*/  @P0 EXIT ;  /* 0x000000000000094d */ /* 0x000fea0003800000 */
[----:B------:R-:W-:Y:S01]  /*6d00*/  STG.E.128 [R2.64+0x100], RZ ;  /* 0x000100ff02007986 */ /* 0x000fe2000c101d0a */
[----:B------:R-:W-:Y:S05]  /*6d10*/  EXIT ;  /* 0x000000000000794d */ /* 0x000fea0003800000 */
.L_x_76:
        /* <DEDUP_REMOVED lines=14> */
.L_x_1376:


//--------------------- .text._ZN7cutlass13device_kernelIN5flash19enable_sm80_to_sm89INS1_16FlashAttnBwdSm80INS1_25CollectiveMainloopBwdSm80ILi1ELi1EN4cute5tupleIJNS5_1CILi64EEES8_NS7_ILi192EEEEEENS_6half_tEfNS_4arch4Sm80ELb0ELb0ELb1ELb1ELb1ELb0ELb0ELb0ELi2ELi2ELi2ELi2ELb1EEENS1_21CollectiveEpilogueBwdISA_SB_SD_Li256ELb1ELb0ELi4EEENS1_19SingleTileSchedulerILb1ELb0ELb0ELi64EEEEEEEEEvNT_6ParamsE --------------------------
	.section	.text._ZN7cutlass13device_kernelIN5flash19enable_sm80_to_sm89INS1_16FlashAttnBwdSm80INS1_25CollectiveMainloopBwdSm80ILi1ELi1EN4cute5tupleIJNS5_1CILi64EEES8_NS7_ILi192EEEEEENS_6half_tEfNS_4arch4Sm80ELb0ELb0ELb1ELb1ELb1ELb0ELb0ELb0ELi2ELi2ELi2ELi2ELb1EEENS1_21CollectiveEpilogueBwdISA_SB_SD_Li256ELb1ELb0ELi4EEENS1_19SingleTileSchedulerILb1ELb0ELb0ELi64EEEEEEEEEvNT_6ParamsE,"ax",@progbits
	.sectioninfo	@"SHI_REGISTERS=255"
	.align	128
.text._ZN7cutlass13device_kernelIN5flash19enable_sm80_to_sm89INS1_16FlashAttnBwdSm80INS1_25CollectiveMainloopBwdSm80ILi1ELi1EN4cute5tupleIJNS5_1CILi64EEES8_NS7_ILi192EEEEEENS_6half_tEfNS_4arch4Sm80ELb0ELb0ELb1ELb1ELb1ELb0ELb0ELb0ELi2ELi2ELi2ELi2ELb1EEENS1_21CollectiveEpilogueBwdISA_SB_SD_Li256ELb1ELb0ELi4EEENS1_19SingleTileSchedulerILb1ELb0ELb0ELi64EEEEEEEEEvNT_6ParamsE:
        .type           _ZN7cutlass13device_kernelIN5flash19enable_sm80_to_sm89INS1_16FlashAttnBwdSm80INS1_25CollectiveMainloopBwdSm80ILi1ELi1EN4cute5tupleIJNS5_1CILi64EEES8_NS7_ILi192EEEEEENS_6half_tEfNS_4arch4Sm80ELb0ELb0ELb1ELb1ELb1ELb0ELb0ELb0ELi2ELi2ELi2ELi2ELb1EEENS1_21CollectiveEpilogueBwdISA_SB_SD_Li256ELb1ELb0ELi4EEENS1_19SingleTileSchedulerILb1ELb0ELb0ELi64EEEEEEEEEvNT_6ParamsE,@function
        .size           _ZN7cutlass13device_kernelIN5flash19enable_sm80_to_sm89INS1_16FlashAttnBwdSm80INS1_25CollectiveMainloopBwdSm80ILi1ELi1EN4cute5tupleIJNS5_1CILi64EEES8_NS7_ILi192EEEEEENS_6half_tEfNS_4arch4Sm80ELb0ELb0ELb1ELb1ELb1ELb0ELb0ELb0ELi2ELi2ELi2ELi2ELb1EEENS1_21CollectiveEpilogueBwdISA_SB_SD_Li256ELb1ELb0ELi4EEENS1_19SingleTileSchedulerILb1ELb0ELb0ELi64EEEEEEEEEvNT_6ParamsE,(.L_x_1377 - _ZN7cutlass13device_kernelIN5flash19enable_sm80_to_sm89INS1_16FlashAttnBwdSm80INS1_25CollectiveMainloopBwdSm80ILi1ELi1EN4cute5tupleIJNS5_1CILi64EEES8_NS7_ILi192EEEEEENS_6half_tEfNS_4arch4Sm80ELb0ELb0ELb1ELb1ELb1ELb0ELb0ELb0ELi2ELi2ELi2ELi2ELb1EEENS1_21CollectiveEpilogueBwdISA_SB_SD_Li256ELb1ELb0ELi4EEENS1_19SingleTileSchedulerILb1ELb0ELb0ELi64EEEEEEEEEvNT_6ParamsE)
        .other          _ZN7cutlass13device_kernelIN5flash19enable_sm80_to_sm89INS1_16FlashAttnBwdSm80INS1_25CollectiveMainloopBwdSm80ILi1ELi1EN4cute5tupleIJNS5_1CILi64EEES8_NS7_ILi192EEEEEENS_6half_tEfNS_4arch4Sm80ELb0ELb0ELb1ELb1ELb1ELb0ELb0ELb0ELi2ELi2ELi2ELi2ELb1EEENS1_21CollectiveEpilogueBwdISA_SB_SD_Li256ELb1ELb0ELi4EEENS1_19SingleTileSchedulerILb1ELb0ELb0ELi64EEEEEEEEEvNT_6ParamsE,@"STO_CUDA_ENTRY STV_DEFAULT"
_ZN7cutlass13device_kernelIN5flash19enable_sm80_to_sm89INS1_16FlashAttnBwdSm80INS1_25CollectiveMainloopBwdSm80ILi1ELi1EN4cute5tupleIJNS5_1CILi64EEES8_NS7_ILi192EEEEEENS_6half_tEfNS_4arch4Sm80ELb0ELb0ELb1ELb1ELb1ELb0ELb0ELb0ELi2ELi2ELi2ELi2ELb1EEENS1_21CollectiveEpilogueBwdISA_SB_SD_Li256ELb1ELb0ELi4EEENS1_19SingleTileSchedulerILb1ELb0ELb0ELi64EEEEEEEEEvNT_6ParamsE:
        /* <DEDUP_REMOVED lines=17> */
.L_x_78:
        /* <DEDUP_REMOVED lines=8> */
.L_x_80:
[----:B------:R-:W-:Y:S02]  /*0190*/  MOV R0, c[0x0][0x3a4] ;  /* 0x0000e90000007a02 */ /* 0x000fe40000000f00 */
.L_x_79:
[----:B-1----:R-:W-:-:S05]  /*01a0*/  IMAD.SHL.U32 R2, R28, 0x40, RZ ;  /* 0x000000401c027824 */ /* 0x002fca00078e00ff */
[----:B-----5:R-:W-:-:S04]  /*01b0*/  ISETP.GE.AND P0, PT, R2, R0, PT ;  /* 0x000000000200720c */ /* 0x020fc80003f06270 */
[----:B------:R-:W-:Y:S01]  /*01c0*/  SEL R251, R5, 0xffffffff, !P0 ;  /* 0xffffffff05fb7807 */ /* 0x000fe20004000000 */
[----:B------:R-:W-:Y:S05]  /*01d0*/  BRA `(.L_x_81) ;  /* 0x0000011000007947 */ /* 0x000fea0003800000 */
.L_x_77:
[----:B---34-:R-:W-:-:S04]  /*01e0*/  ISETP.NE.U32.AND P0, PT, RZ, c[0x0][0x3c0], PT ;  /* 0x0000f000ff007a0c */ /* 0x018fc80003f05070 */
[----:B------:R-:W-:-:S13]  /*01f0*/  ISETP.NE.AND.EX P0, PT, RZ, c[0x0][0x3c4], PT, P0 ;  /* 0x0000f100ff007a0c */ /* 0x000fda0003f05300 */
[----:B------:R-:W-:Y:S05]  /*0200*/  @!P0 BRA `(.L_x_82) ;  /* 0x0000002000008947 */ /* 0x000fea0003800000 */
[----:B------:R1:W5:Y:S01]  /*0210*/  LDG.E R0, [R2.64] ;  /* 0x0000000a02007981 */ /* 0x000362000c1e1900 */
[----:B------:R-:W-:Y:S05]  /*0220*/  BRA `(.L_x_83) ;  /* 0x0000009000007947 */ /* 0x000fea0003800000 */
.L_x_82:
        /* <DEDUP_REMOVED lines=8> */
.L_x_84:
[----:B------:R-:W-:Y:S02]  /*02b0*/  MOV R0, c[0x0][0x3a4] ;  /* 0x0000e90000007a02 */ /* 0x000fe40000000f00 */
.L_x_83:
[----:B-1----:R-:W-:-:S05]  /*02c0*/  IMAD.SHL.U32 R2, R28, 0x40, RZ ;  /* 0x000000401c027824 */ /* 0x002fca00078e00ff */
[----:B-----5:R-:W-:-:S04]  /*02d0*/  ISETP.GE.AND P0, PT, R2, R0, PT ;  /* 0x000000000200720c */ /* 0x020fc80003f06270 */
[----:B------:R-:W-:-:S04]  /*02e0*/  SEL R251, R5, 0xffffffff, !P0 ;  /* 0xffffffff05fb7807 */ /* 0x000fc80004000000 */
.L_x_81:
        /* <DEDUP_REMOVED lines=31> */
.L_x_85:
[----:B-1----:R-:W-:-:S04]  /*04e0*/  ISETP.NE.U32.AND P0, PT, RZ, c[0x0][0x2e0], PT ;  /* 0x0000b800ff007a0c */ /* 0x002fc80003f05070 */
[----:B------:R-:W-:-:S13]  /*04f0*/  ISETP.NE.AND.EX P0, PT, RZ, c[0x0][0x2e4], PT, P0 ;  /* 0x0000b900ff007a0c */ /* 0x000fda0003f05300 */
[----:B------:R-:W-:Y:S05]  /*0500*/  @!P0 BRA `(.L_x_86) ;  /* 0x0000003000008947 */ /* 0x000fea0003800000 */
[----:B------:R-:W-:-:S05]  /*0510*/  IMAD.WIDE R2, R251, R12, c[0x0][0x2e0] ;  /* 0x0000b800fb027625 */ /* 0x000fca00078e020c */
[----:B------:R1:W5:Y:S01]  /*0520*/  LDG.E R11, [R2.64] ;  /* 0x0000000a020b7981 */ /* 0x000362000c1e1900 */
[----:B------:R-:W-:Y:S05]  /*0530*/  BRA `(.L_x_87) ;  /* 0x0000004000007947 */ /* 0x000fea0003800000 */
.L_x_86:
[----:B------:R-:W-:Y:S05]  /*0540*/  @!P3 BRA `(.L_x_87) ;  /* 0x000000300000b947 */ /* 0x000fea0003800000 */
[----:B------:R-:W2:Y:S04]  /*0550*/  LDG.E R0, [R4.64] ;  /* 0x0000000a04007981 */ /* 0x000ea8000c1e1900 */
[----:B------:R-:W2:Y:S02]  /*0560*/  LDG.E R2, [R4.64+0x4] ;  /* 0x0000040a04027981 */ /* 0x000ea4000c1e1900 */
[----:B--2---:R-:W-:Y:S02]  /*0570*/  IADD3 R11, -R0, R2, RZ ;  /* 0x00000002000b7210 */ /* 0x004fe40007ffe1ff */
.L_x_87:
        /* <DEDUP_REMOVED lines=496> */
.L_x_91:
        /* <DEDUP_REMOVED lines=478> */
.L_x_89:
        /* <DEDUP_REMOVED lines=120> */
.L_x_90:
        /* <DEDUP_REMOVED lines=166> */
.L_x_88:
        /* <DEDUP_REMOVED lines=145> */
.L_x_93:
        /* <DEDUP_REMOVED lines=62> */
.L_x_95:
[----:B------:R-:W-:Y:S05]  /*6130*/  BSYNC B0 ;  /* 0x0000000000007941 */ /* 0x000fea0003800000 */
.L_x_94:
        /* <DEDUP_REMOVED lines=21> */
.L_x_97:
[----:B------:R-:W-:Y:S05]  /*6290*/  BSYNC B0 ;  /* 0x0000000000007941 */ /* 0x000fea0003800000 */
.L_x_96:
        /* <DEDUP_REMOVED lines=24> */
.L_x_99:
[----:B------:R-:W-:Y:S05]  /*6420*/  BSYNC B0 ;  /* 0x0000000000007941 */ /* 0x000fea0003800000 */
.L_x_98:
        /* <DEDUP_REMOVED lines=19> */
.L_x_92:
        /* <DEDUP_REMOVED lines=18> */
.L_x_100:
        /* <DEDUP_REMOVED lines=43> */
.L_x_102:
[----:B------:R-:W-:Y:S05]  /*6930*/  BSYNC B0 ;  /* 0x0000000000007941 */ /* 0x000fea0003800000 */
.L_x_101:
        /* <DEDUP_REMOVED lines=19> */
.L_x_104:
[----:B------:R-:W-:Y:S05]  /*6a70*/  BSYNC B0 ;  /* 0x0000000000007941 */ /* 0x000fea0003800000 */
.L_x_103:
        /* <DEDUP_REMOVED lines=23> */
.L_x_106:
[----:B------:R-:W-:Y:S05]  /*6bf0*/  BSYNC B0 ;  /* 0x0000000000007941 */ /* 0x000fea0003800000 */
.L_x_105:
        /* <DEDUP_REMOVED lines=18> */
.L_x_107:
        /* <DEDUP_REMOVED lines=14> */
.L_x_1377:


//--------------------- .text._ZN7cutlass13device_kernelIN5flash19enable_sm80_to_sm89INS1_16FlashAttnBwdSm80INS1_25CollectiveMainloopBwdSm80ILi1ELi1EN4cute5tupleIJNS5_1CILi64EEES8_NS7_ILi192EEEEEENS_6half_tEfNS_4arch4Sm80ELb0ELb0ELb1ELb1ELb0ELb0ELb0ELb0ELi2ELi2ELi2ELi2ELb1EEENS1_24CollectiveEpilogueBwdGQAISA_fSD_Li256ELb1ELb0EEENS1_19SingleTileSchedulerILb1ELb0ELb0ELi64EEEEEEEEEvNT_6ParamsE --------------------------
	.section	.text._ZN7cutlass13device_kernelIN5flash19enable_sm80_to_sm89INS1_16FlashAttnBwdSm80INS1_25CollectiveMainloopBwdSm80ILi1ELi1EN4cute5tupleIJNS5_1CILi64EEES8_NS7_ILi192EEEEEENS_6half_tEfNS_4arch4Sm80ELb0ELb0ELb1ELb1ELb0ELb0ELb0ELb0ELi2ELi2ELi2ELi2ELb1EEENS1_24CollectiveEpilogueBwdGQAISA_fSD_Li256ELb1ELb0EEENS1_19SingleTileSchedulerILb1ELb0ELb0ELi64EEEEEEEEEvNT_6ParamsE,"ax",@progbits
	.sectioninfo	@"SHI_REGISTERS=255"
	.align	128
.text._ZN7cutlass13device_kernelIN5flash19enable_sm80_to_sm89INS1_16FlashAttnBwdSm80INS1_25CollectiveMainloopBwdSm80ILi1ELi1EN4cute5tupleIJNS5_1CILi64EEES8_NS7_ILi192EEEEEENS_6half_tEfNS_4arch4Sm80ELb0ELb0ELb1ELb1ELb0ELb0ELb0ELb0ELi2ELi2ELi2ELi2ELb1EEENS1_24CollectiveEpilogueBwdGQAISA_fSD_Li256ELb1ELb0EEENS1_19SingleTileSchedulerILb1ELb0ELb0ELi64EEEEEEEEEvNT_6ParamsE:
        .type           _ZN7cutlass13device_kernelIN5flash19enable_sm80_to_sm89INS1_16FlashAttnBwdSm80INS1_25CollectiveMainloopBwdSm80ILi1ELi1EN4cute5tupleIJNS5_1CILi64EEES8_NS7_ILi192EEEEEENS_6half_tEfNS_4arch4Sm80ELb0ELb0ELb1ELb1ELb0ELb0ELb0ELb0ELi2ELi2ELi2ELi2ELb1EEENS1_24CollectiveEpilogueBwdGQAISA_fSD_Li256ELb1ELb0EEENS1_19SingleTileSchedulerILb1ELb0ELb0ELi64EEEEEEEEEvNT_6ParamsE,@function
        .size           _ZN7cutlass13device_kernelIN5flash19enable_sm80_to_sm89INS1_16FlashAttnBwdSm80INS1_25CollectiveMainloopBwdSm80ILi1ELi1EN4cute5tupleIJNS5_1CILi64EEES8_NS7_ILi192EEEEEENS_6half_tEfNS_4arch4Sm80ELb0ELb0ELb1ELb1ELb0ELb0ELb0ELb0ELi2ELi2ELi2ELi2ELb1EEENS1_24CollectiveEpilogueBwdGQAISA_fSD_Li256ELb1ELb0EEENS1_19SingleTileSchedulerILb1ELb0ELb0ELi64EEEEEEEEEvNT_6ParamsE,(.L_x_1378 - _ZN7cutlass13device_kernelIN5flash19enable_sm80_to_sm89INS1_16FlashAttnBwdSm80INS1_25CollectiveMainloopBwdSm80ILi1ELi1EN4cute5tupleIJNS5_1CILi64EEES8_NS7_ILi192EEEEEENS_6half_tEfNS_4arch4Sm80ELb0ELb0ELb1ELb1ELb0ELb0ELb0ELb0ELi2ELi2ELi2ELi2ELb1EEENS1_24CollectiveEpilogueBwdGQAISA_fSD_Li256ELb1ELb0EEENS1_19SingleTileSchedulerILb1ELb0ELb0ELi64EEEEEEEEEvNT_6ParamsE)
        .other          _ZN7cutlass13device_kernelIN5flash19enable_sm80_to_sm89INS1_16FlashAttnBwdSm80INS1_25CollectiveMainloopBwdSm80ILi1ELi1EN4cute5tupleIJNS5_1CILi64EEES8_NS7_ILi192EEEEEENS_6half_tEfNS_4arch4Sm80ELb0ELb0ELb1ELb1ELb0ELb0ELb0ELb0ELi2ELi2ELi2ELi2ELb1EEENS1_24CollectiveEpilogueBwdGQAISA_fSD_Li256ELb1ELb0EEENS1_19SingleTileSchedulerILb1ELb0ELb0ELi64EEEEEEEEEvNT_6ParamsE,@"STO_CUDA_ENTRY STV_DEFAULT"
_ZN7cutlass13device_kernelIN5flash19enable_sm80_to_sm89INS1_16FlashAttnBwdSm80INS1_25CollectiveMainloopBwdSm80ILi1ELi1EN4cute5tupleIJNS5_1CILi64EEES8_NS7_ILi192EEEEEENS_6half_tEfNS_4arch4Sm80ELb0ELb0ELb1ELb1ELb0ELb0ELb0ELb0ELi2ELi2ELi2ELi2ELb1EEENS1_24CollectiveEpilogueBwdGQAISA_fSD_Li256ELb1ELb0EEENS1_19SingleTileSchedulerILb1ELb0ELb0ELi64EEEEEEEEEvNT_6ParamsE:
        /* <DEDUP_REMOVED lines=17> */
.L_x_109:
        /* <DEDUP_REMOVED lines=8> */
.L_x_111:
[----:B------:R-:W-:Y:S02]  /*0190*/  MOV R0, c[0x0][0x3ac] ;  /* 0x0000eb0000007a02 */ /* 0x000fe40000000f00 */
.L_x_110:
[----:B-1----:R-:W-:-:S05]  /*01a0*/  IMAD.SHL.U32 R2, R28, 0x40, RZ ;  /* 0x000000401c027824 */ /* 0x002fca00078e00ff */
[----:B-----5:R-:W-:-:S04]  /*01b0*/  ISETP.GE.AND P0, PT, R2, R0, PT ;  /* 0x000000000200720c */ /* 0x020fc80003f06270 */
[----:B------:R-:W-:Y:S01]  /*01c0*/  SEL R251, R5, 0xffffffff, !P0 ;  /* 0xffffffff05fb7807 */ /* 0x000fe20004000000 */
[----:B------:R-:W-:Y:S05]  /*01d0*/  BRA `(.L_x_112) ;  /* 0x0000011000007947 */ /* 0x000fea0003800000 */
.L_x_108:
[----:B---34-:R-:W-:-:S04]  /*01e0*/  ISETP.NE.U32.AND P0, PT, RZ, c[0x0][0x3c8], PT ;  /* 0x0000f200ff007a0c */ /* 0x018fc80003f05070 */
[----:B------:R-:W-:-:S13]  /*01f0*/  ISETP.NE.AND.EX P0, PT, RZ, c[0x0][0x3cc], PT, P0 ;  /* 0x0000f300ff007a0c */ /* 0x000fda0003f05300 */
[----:B------:R-:W-:Y:S05]  /*0200*/  @!P0 BRA `(.L_x_113) ;  /* 0x0000002000008947 */ /* 0x000fea0003800000 */
[----:B------:R1:W5:Y:S01]  /*0210*/  LDG.E R0, [R2.64] ;  /* 0x0000000a02007981 */ /* 0x000362000c1e1900 */
[----:B------:R-:W-:Y:S05]  /*0220*/  BRA `(.L_x_114) ;  /* 0x0000009000007947 */ /* 0x000fea0003800000 */
.L_x_113:
        /* <DEDUP_REMOVED lines=8> */
.L_x_115:
[----:B------:R-:W-:Y:S02]  /*02b0*/  MOV R0, c[0x0][0x3ac] ;  /* 0x0000eb0000007a02 */ /* 0x000fe40000000f00 */
.L_x_114:
[----:B-1----:R-:W-:-:S05]  /*02c0*/  IMAD.SHL.U32 R2, R28, 0x40, RZ ;  /* 0x000000401c027824 */ /* 0x002fca00078e00ff */
[----:B-----5:R-:W-:-:S04]  /*02d0*/  ISETP.GE.AND P0, PT, R2, R0, PT ;  /* 0x000000000200720c */ /* 0x020fc80003f06270 */
[----:B------:R-:W-:-:S04]  /*02e0*/  SEL R251, R5, 0xffffffff, !P0 ;  /* 0xffffffff05fb7807 */ /* 0x000fc80004000000 */
.L_x_112:
[----:B------:R-:W-:-:S13]  /*02f0*/  ISETP.GE.AND P0, PT, R251, RZ, PT ;  /* 0x000000fffb00720c */ /* 0x000fda0003f06270 */
[----:B------:R-:W-:Y:S05]  /*0300*/  @!P0 EXIT ;  /* 0x000000000000894d */ /* 0x000fea0003800000 */
[----:B------:R-:W-:Y:S01]  /*0310*/  ISETP.NE.U32.AND P0, PT, RZ, c[0x0][0x2d8], PT ;  /* 0x0000b600ff007a0c */ /* 0x000fe20003f05070 */
[----:B------:R-:W-:Y:S01]  /*0320*/  IMAD.WIDE R4, R251, R13, c[0x0][0x2c8] ;  /* 0x0000b200fb047625 */ /* 0x000fe200078e020d */
[----:B------:R-:W-:Y:S02]  /*0330*/  ISETP.NE.U32.AND P2, PT, RZ, c[0x0][0x2c8], PT ;  /* 0x0000b200ff007a0c */ /* 0x000fe40003f45070 */
[----:B------:R-:W-:Y:S02]  /*0340*/  ISETP.NE.AND.EX P0, PT, RZ, c[0x0][0x2dc], PT, P0 ;  /* 0x0000b700ff007a0c */ /* 0x000fe40003f05300 */
[----:B------:R-:W-:Y:S02]  /*0350*/  ISETP.NE.AND.EX P2, PT, RZ, c[0x0][0x2cc], PT, P2 ;  /* 0x0000b300ff007a0c */ /* 0x000fe40003f45320 */
[----:B------:R-:W-:-:S04]  /*0360*/  ISETP.NE.U32.AND P3, PT, RZ, c[0x0][0x2d0], PT ;  /* 0x0000b400ff007a0c */ /* 0x000fc80003f65070 */
[----:B------:R-:W-:-:S05]  /*0370*/  ISETP.NE.AND.EX P3, PT, RZ, c[0x0][0x2d4], PT, P3 ;  /* 0x0000b500ff007a0c */ /* 0x000fca0003f65330 */
[CC--:B------:R-:W-:Y:S02]  /*0380*/  @P0 IMAD.WIDE R2, R251.reuse, R13.reuse, c[0x0][0x2d8] ;  /* 0x0000b600fb020625 */ /* 0x0c0fe400078e020d */
[----:B------:R-:W2:Y:S04]  /*0390*/  @P2 LDG.E R0, [R4.64] ;  /* 0x0000000a04002981 */ /* 0x000ea8000c1e1900 */
[----:B------:R1:W3:Y:S04]  /*03a0*/  @P0 LDG.E R8, [R2.64] ;  /* 0x0000000a02080981 */ /* 0x0002e8000c1e1900 */
[----:B------:R-:W4:Y:S01]  /*03b0*/  @P2 LDG.E R7, [R4.64] ;  /* 0x0000000a04072981 */ /* 0x000f22000c1e1900 */
[----:B-1----:R-:W-:-:S05]  /*03c0*/  IMAD.WIDE R2, R251, R13, c[0x0][0x2d0] ;  /* 0x0000b400fb027625 */ /* 0x002fca00078e020d */
[----:B------:R-:W5:Y:S01]  /*03d0*/  @P3 LDG.E R6, [R2.64] ;  /* 0x0000000a02063981 */ /* 0x000f62000c1e1900 */
[----:B------:R-:W-:Y:S01]  /*03e0*/  ULDC UR8, c[0x0][0x168] ;  /* 0x00005a0000087ab9 */ /* 0x000fe20000000800 */
[----:B------:R-:W-:Y:S01]  /*03f0*/  CS2R R10, SRZ ;  /* 0x00000000000a7805 */ /* 0x000fe2000001ff00 */
[----:B------:R-:W-:Y:S02]  /*0400*/  IMAD.MOV.U32 R12, RZ, RZ, RZ ;  /* 0x000000ffff0c7224 */ /* 0x000fe400078e00ff */
[----:B------:R-:W-:Y:S02]  /*0410*/  IMAD.MOV.U32 R23, RZ, RZ, c[0x0][0x198] ;  /* 0x00006600ff177624 */ /* 0x000fe400078e00ff */
[----:B--2---:R-:W-:Y:S01]  /*0420*/  @P2 IMAD R0, R251, 0x40, R0 ;  /* 0x00000040fb002824 */ /* 0x004fe200078e0200 */
[----:B---3--:R1:W2:Y:S04]  /*0430*/  @P0 R2UR UR8, R8 ;  /* 0x00000000080803c2 */ /* 0x0082a800000e0000 */
[----:B-1----:R-:W-:-:S04]  /*0440*/  @P2 SHF.R.S32.HI R8, RZ, 0x1f, R0 ;  /* 0x0000001fff082819 */ /* 0x002fc80000011400 */
[----:B------:R-:W-:Y:S02]  /*0450*/  @P2 LEA.HI R0, R8, R0, RZ, 0x6 ;  /* 0x0000000008002211 */ /* 0x000fe400078f30ff */
[----:B------:R-:W-:Y:S01]  /*0460*/  CS2R R8, SRZ ;  /* 0x0000000000087805 */ /* 0x000fe2000001ff00 */
[--C-:B-----5:R-:W-:Y:S01]  /*0470*/  @P3 SHF.R.S32.HI R11, RZ, 0x1f, R6.reuse ;  /* 0x0000001fff0b3819 */ /* 0x120fe20000011406 */
[--C-:B----4-:R-:W-:Y:S01]  /*0480*/  @P2 IMAD.MOV.U32 R8, RZ, RZ, R7.reuse ;  /* 0x000000ffff082224 */ /* 0x110fe200078e0007 */
[----:B------:R-:W-:Y:S01]  /*0490*/  @P2 SHF.R.S32.HI R9, RZ, 0x1f, R7 ;  /* 0x0000001fff092819 */ /* 0x000fe20000011407 */
[----:B------:R-:W-:Y:S01]  /*04a0*/  @P3 IMAD.MOV.U32 R10, RZ, RZ, R6 ;  /* 0x000000ffff0a3224 */ /* 0x000fe200078e0006 */
[----:B------:R-:W-:Y:S01]  /*04b0*/  @P2 LOP3.LUT R12, R0, 0xffffffc0, RZ, 0xc0, !PT ;  /* 0xffffffc0000c2812 */ /* 0x000fe200078ec0ff */
[----:B--2---:R-:W-:Y:S05]  /*04c0*/  @P0 BRA `(.L_x_116) ;  /* 0x0000006000000947 */ /* 0x004fea0003800000 */
[----:B------:R-:W-:Y:S05]  /*04d0*/  @!P2 BRA `(.L_x_116) ;  /* 0x000000500000a947 */ /* 0x000fea0003800000 */
[----:B------:R1:W2:Y:S04]  /*04e0*/  LDG.E R0, [R4.64] ;  /* 0x0000000a04007981 */ /* 0x0002a8000c1e1900 */
[----:B-1----:R-:W3:Y:S01]  /*04f0*/  LDG.E R4, [R4.64+0x4] ;  /* 0x0000040a04047981 */ /* 0x002ee2000c1e1900 */
[----:B--2---:R-:W1:Y:S08]  /*0500*/  R2UR UR8, R0 ;  /* 0x00000000000873c2 */ /* 0x004e7000000e0000 */
[----:B---3--:R-:W1:Y:S02]  /*0510*/  R2UR UR4, R4 ;  /* 0x00000000040473c2 */ /* 0x008e6400000e0000 */
[----:B-1----:R-:W-:-:S06]  /*0520*/  UIADD3 UR8, -UR8, UR4, URZ ;  /* 0x0000000408087290 */ /* 0x002fcc000fffe13f */
.L_x_116:
[----:B------:R-:W-:-:S04]  /*0530*/  ISETP.NE.U32.AND P0, PT, RZ, c[0x0][0x2e0], PT ;  /* 0x0000b800ff007a0c */ /* 0x000fc80003f05070 */
[----:B------:R-:W-:-:S13]  /*0540*/  ISETP.NE.AND.EX P0, PT, RZ, c[0x0][0x2e4], PT, P0 ;  /* 0x0000b900ff007a0c */ /* 0x000fda0003f05300 */
[----:B------:R-:W-:Y:S05]  /*0550*/  @!P0 BRA `(.L_x_117) ;  /* 0x0000003000008947 */ /* 0x000fea0003800000 */
[----:B------:R-:W-:-:S05]  /*0560*/  IMAD.WIDE R2, R251, R13, c[0x0][0x2e0] ;  /* 0x0000b800fb027625 */ /* 0x000fca00078e020d */
[----:B------:R1:W5:Y:S01]  /*0570*/  LDG.E R23, [R2.64] ;  /* 0x0000000a02177981 */ /* 0x000362000c1e1900 */
[----:B------:R-:W-:Y:S05]  /*0580*/  BRA `(.L_x_118) ;  /* 0x0000004000007947 */ /* 0x000fea0003800000 */
.L_x_117:
[----:B------:R-:W-:Y:S05]  /*0590*/  @!P3 BRA `(.L_x_118) ;  /* 0x000000300000b947 */ /* 0x000fea0003800000 */
[----:B------:R1:W2:Y:S04]  /*05a0*/  LDG.E R0, [R2.64] ;  /* 0x0000000a02007981 */ /* 0x0002a8000c1e1900 */
[----:B-1----:R-:W2:Y:S02]  /*05b0*/  LDG.E R2, [R2.64+0x4] ;  /* 0x0000040a02027981 */ /* 0x002ea4000c1e1900 */
[----:B--2---:R-:W-:Y:S02]  /*05c0*/  IADD3 R23, -R0, R2, RZ ;  /* 0x0000000200177210 */ /* 0x004fe40007ffe1ff */
.L_x_118:
        /* <DEDUP_REMOVED lines=77> */
[----:B------:R-:W-:Y:S01]  /*0aa0*/  SHF.R.S32.HI R7, RZ, 0x4, R32 ;  /* 0x00000004ff077819 */ /* 0x000fe20000011420 */
[----:B------:R-:W-:Y:S01]  /*0ab0*/  IMAD.SHL.U32 R18, R22, 0x8, RZ ;  /* 0x0000000816127824 */ /* 0x000fe200078e00ff */
[----:B------:R-:W-:Y:S01]  /*0ac0*/  SHF.R.S32.HI R3, RZ, 0x1f, R0 ;  /* 0x0000001fff037819 */ /* 0x000fe20000011400 */
[----:B------:R-:W-:Y:S01]  /*0ad0*/  USHF.L.U32 UR14, UR4, 0x6, URZ ;  /* 0x00000006040e7899 */ /* 0x000fe2000800063f */
[----:B------:R-:W-:Y:S01]  /*0ae0*/  LEA.HI.X.SX32 R27, R2, R5, 0x1, P0 ;  /* 0x00000005021b7211 */ /* 0x000fe200000f0eff */
[----:B------:R-:W-:Y:S01]  /*0af0*/  USHF.L.U64.HI UR9, UR4, UR9, UR5 ;  /* 0x0000000904097299 */ /* 0x000fe20008010205 */
[----:B------:R-:W-:Y:S01]  /*0b00*/  SHF.R.S32.HI R12, RZ, 0x1f, R243 ;  /* 0x0000001fff0c7819 */ /* 0x000fe200000114f3 */
[----:B------:R-:W-:Y:S01]  /*0b10*/  IMAD R2, R3, c[0x0][0x1e0], RZ ;  /* 0x0000780003027a24 */ /* 0x000fe200078e02ff */
[----:B------:R-:W-:Y:S01]  /*0b20*/  IADD3 R20, P0, R243, R8, RZ ;  /* 0x00000008f3147210 */ /* 0x000fe20007f1e0ff */
[----:B------:R-:W-:Y:S01]  /*0b30*/  IMAD R3, R3, c[0x0][0x1b0], RZ ;  /* 0x00006c0003037a24 */ /* 0x000fe200078e02ff */
[----:B------:R-:W-:Y:S01]  /*0b40*/  LEA.HI R6, R32, R7, RZ, 0x1 ;  /* 0x0000000720067211 */ /* 0x000fe200078f08ff */
[----:B------:R-:W-:Y:S01]  /*0b50*/  IMAD R2, R0, c[0x0][0x1e4], R2 ;  /* 0x0000790000027a24 */ /* 0x000fe200078e0202 */
[----:B------:R-:W-:Y:S01]  /*0b60*/  SHF.R.S32.HI R19, RZ, 0x1f, R18 ;  /* 0x0000001fff137819 */ /* 0x000fe20000011412 */
[----:B------:R-:W-:Y:S01]  /*0b70*/  IMAD.X R24, R12, 0x1, R9, P0 ;  /* 0x000000010c187824 */ /* 0x000fe200000e0609 */
[----:B------:R-:W-:Y:S01]  /*0b80*/  LOP3.LUT R6, R6, 0xfffffffe, RZ, 0xc0, !PT ;  /* 0xfffffffe06067812 */ /* 0x000fe200078ec0ff */
[----:B------:R-:W-:Y:S01]  /*0b90*/  IMAD.WIDE.U32 R8, R34, c[0x0][0x270], R14 ;  /* 0x00009c0022087a25 */ /* 0x000fe200078e000e */
[----:B------:R-:W-:Y:S01]  /*0ba0*/  IADD3 R16, P0, R243, R10, RZ ;  /* 0x0000000af3107210 */ /* 0x000fe20007f1e0ff */
[----:B------:R-:W-:Y:S01]  /*0bb0*/  UIADD3 UR5, UR8, 0x3f, URZ ;  /* 0x0000003f08057890 */ /* 0x000fe2000fffe03f */
[----:B------:R-:W-:Y:S01]  /*0bc0*/  SHF.R.S32.HI R35, RZ, 0x1f, R34 ;  /* 0x0000001fff237819 */ /* 0x000fe20000011422 */
[----:B------:R-:W-:Y:S01]  /*0bd0*/  IMAD.WIDE.U32 R4, R0, c[0x0][0x1e0], R18 ;  /* 0x0000780000047a25 */ /* 0x000fe200078e0012 */
[----:B------:R-:W-:Y:S01]  /*0be0*/  SHF.R.S32.HI R21, RZ, 0x1f, R251 ;  /* 0x0000001fff157819 */ /* 0x000fe200000114fb */
[----:B------:R-:W-:Y:S01]  /*0bf0*/  USHF.R.S32.HI UR4, URZ, 0x1f, UR5 ;  /* 0x0000001f3f047899 */ /* 0x000fe20008011405 */
[----:B------:R-:W-:Y:S01]  /*0c00*/  SEL R10, R251, RZ, !P3 ;  /* 0x000000fffb0a7207 */ /* 0x000fe20005800000 */
[----:B------:R-:W-:Y:S01]  /*0c10*/  IMAD.IADD R25, R7, 0x1, -R6 ;  /* 0x0000000107197824 */ /* 0x000fe200078e0a06 */
[----:B------:R-:W-:Y:S01]  /*0c20*/  LOP3.LUT R236, R236, 0xfffffffb, RZ, 0xc0, !PT ;  /* 0xfffffffbecec7812 */ /* 0x000fe200078ec0ff */
[----:B------:R-:W-:Y:S01]  /*0c30*/  IMAD.IADD R5, R5, 0x1, R2 ;  /* 0x0000000105057824 */ /* 0x000fe200078e0202 */
[----:B------:R-:W-:Y:S01]  /*0c40*/  ULEA.HI UR4, UR4, UR5, URZ, 0x6 ;  /* 0x0000000504047291 */ /* 0x000fe2000f8f303f */
[----:B------:R-:W-:Y:S01]  /*0c50*/  IMAD R6, R0, c[0x0][0x1b4], R3 ;  /* 0x00006d0000067a24 */ /* 0x000fe200078e0203 */
[----:B------:R-:W-:Y:S01]  /*0c60*/  CS2R R130, SRZ ;  /* 0x0000000000827805 */ /* 0x000fe2000001ff00 */
[----:B------:R-:W-:Y:S01]  /*0c70*/  IMAD.X R17, R12, 0x1, R11, P0 ;  /* 0x000000010c117824 */ /* 0x000fe200000e060b */
[----:B------:R-:W-:Y:S01]  /*0c80*/  CS2R R128, SRZ ;  /* 0x0000000000807805 */ /* 0x000fe2000001ff00 */
[----:B------:R-:W-:Y:S01]  /*0c90*/  IMAD.WIDE.U32 R2, R0, c[0x0][0x1b0], R18 ;  /* 0x00006c0000027a25 */ /* 0x000fe200078e0012 */
[C---:B------:R-:W-:Y:S01]  /*0ca0*/  SEL R0, R21.reuse, RZ, !P3 ;  /* 0x000000ff15007207 */ /* 0x040fe20005800000 */
[----:B------:R-:W-:Y:S01]  /*0cb0*/  CS2R R126, SRZ ;  /* 0x00000000007e7805 */ /* 0x000fe2000001ff00 */
[----:B------:R-:W-:Y:S01]  /*0cc0*/  SEL R21, R21, RZ, !P2 ;  /* 0x000000ff15157207 */ /* 0x000fe20005000000 */
[----:B------:R-:W-:Y:S01]  /*0cd0*/  IMAD R12, R35, c[0x0][0x270], RZ ;  /* 0x00009c00230c7a24 */ /* 0x000fe200078e02ff */
[----:B------:R-:W-:Y:S01]  /*0ce0*/  CS2R R124, SRZ ;  /* 0x00000000007c7805 */ /* 0x000fe2000001ff00 */
[----:B------:R-:W-:Y:S01]  /*0cf0*/  IMAD.IADD R3, R3, 0x1, R6 ;  /* 0x0000000103037824 */ /* 0x000fe200078e0206 */
[----:B------:R-:W-:Y:S01]  /*0d00*/  CS2R R122, SRZ ;  /* 0x00000000007a7805 */ /* 0x000fe2000001ff00 */
[----:B------:R-:W-:Y:S01]  /*0d10*/  IMAD R12, R34, c[0x0][0x274], R12 ;  /* 0x00009d00220c7a24 */ /* 0x000fe200078e020c */
        /* <DEDUP_REMOVED lines=97> */
[C---:B------:R-:W-:Y:S01]  /*1330*/  IMAD R7, R24.reuse, c[0x0][0x178], RZ ;  /* 0x00005e0018077a24 */ /* 0x040fe200078e02ff */
        /* <DEDUP_REMOVED lines=31> */
[----:B------:R-:W-:Y:S01]  /*1530*/  USHF.R.S32.HI UR13, URZ, 0x6, UR4 ;  /* 0x000000063f0d7899 */ /* 0x000fe20008011404 */
[----:B------:R2:W-:Y:S01]  /*1540*/  LDGSTS.E.BYPASS.LTC128B.128 [R232+0x7080], [R4.64], !P3 ;  /* 0x0708000004e87fae */ /* 0x0005e2000d901d4a */
[----:B------:R-:W-:Y:S01]  /*1550*/  ISETP.LT.OR P3, PT, R0, 0x21, P2 ;  /* 0x000000210000780c */ /* 0x000fe20001761670 */
[----:B------:R-:W-:-:S02]  /*1560*/  UMOV UR12, URZ ;  /* 0x0000003f000c7c82 */ /* 0x000fc40008000000 */
[----:B------:R2:W-:Y:S01]  /*1570*/  LDGSTS.E.BYPASS.LTC128B.128 [R232+0x9080], [R4.64+0x80], !P1 ;  /* 0x0908008004e87fae */ /* 0x0005e2000c901d4a */
[----:B------:R-:W-:Y:S02]  /*1580*/  ISETP.GE.AND P1, PT, R23, c[0x0][0x19c], PT ;  /* 0x0000670017007a0c */ /* 0x000fe40003f26270 */
[----:B------:R-:W-:Y:S01]  /*1590*/  @P6 LOP3.LUT R236, R236, 0x4, RZ, 0xfc, !PT ;  /* 0x00000004ecec6812 */ /* 0x000fe200078efcff */
[----:B------:R2:W-:Y:S01]  /*15a0*/  LDGSTS.E.BYPASS.LTC128B.128 [R232+0xb080], [R4.64+0x100], !P0 ;  /* 0x0b08010004e87fae */ /* 0x0005e2000c101d4a */
[----:B------:R-:W-:Y:S02]  /*15b0*/  ISETP.GE.AND P0, PT, R28, c[0x0][0x19c], PT ;  /* 0x000067001c007a0c */ /* 0x000fe40003f06270 */
[C---:B------:R-:W-:Y:S01]  /*15c0*/  ISETP.LT.OR P4, PT, R0.reuse, 0x1, P1 ;  /* 0x000000010000780c */ /* 0x040fe20000f81670 */
[----:B------:R-:W0:Y:S01]  /*15d0*/  LDGDEPBAR ;  /* 0x00000000000079af */ /* 0x000e220000000000 */
[C---:B------:R-:W-:Y:S02]  /*15e0*/  ISETP.LT.OR P2, PT, R0.reuse, 0x1, P0 ;  /* 0x000000010000780c */ /* 0x040fe40000741670 */
        /* <DEDUP_REMOVED lines=167> */
[C---:B------:R-:W-:Y:S01]  /*2060*/  ISETP.LT.OR P0, PT, R4.reuse, 0x1, P3 ;  /* 0x000000010400780c */ /* 0x040fe20001f01670 */
        /* <DEDUP_REMOVED lines=53> */
[C---:B------:R-:W-:Y:S02]  /*23c0*/  ISETP.GT.AND P5, PT, R11.reuse, 0x21, PT ;  /* 0x000000210b00780c */ /* 0x040fe40003fa4270 */
        /* <DEDUP_REMOVED lines=8> */
.L_x_122:
        /* <DEDUP_REMOVED lines=478> */
.L_x_120:
        /* <DEDUP_REMOVED lines=120> */
.L_x_121:
        /* <DEDUP_REMOVED lines=166> */
.L_x_119:
[----:B------:R-:W-:Y:S05]  /*5410*/  @P0 EXIT ;  /* 0x000000000000094d */ /* 0x000fea0003800000 */
[----:B------:R-:W-:-:S04]  /*5420*/  ISETP.NE.U32.AND P0, PT, RZ, c[0x0][0x360], PT ;  /* 0x0000d800ff007a0c */ /* 0x000fc80003f05070 */
[----:B------:R-:W-:-:S13]  /*5430*/  ISETP.NE.AND.EX P0, PT, RZ, c[0x0][0x364], PT, P0 ;  /* 0x0000d900ff007a0c */ /* 0x000fda0003f05300 */
[----:B-1----:R-:W-:-:S04]  /*5440*/  @P0 IMAD.MOV.U32 R2, RZ, RZ, 0x4 ;  /* 0x00000004ff020424 */ /* 0x002fc800078e00ff */
[----:B------:R-:W-:-:S05]  /*5450*/  @P0 IMAD.WIDE R2, R251, R2, c[0x0][0x360] ;  /* 0x0000d800fb020625 */ /* 0x000fca00078e0202 */
[----:B------:R1:W2:Y:S01]  /*5460*/  @P0 LDG.E R0, [R2.64] ;  /* 0x0000000a02000981 */ /* 0x0002a2000c1e1900 */
[----:B------:R-:W3:Y:S01]  /*5470*/  S2UR UR5, SR_CTAID.X ;  /* 0x00000000000579c3 */ /* 0x000ee20000002500 */
[----:B------:R-:W-:Y:S02]  /*5480*/  MOV R4, c[0x0][0x338] ;  /* 0x0000ce0000047a02 */ /* 0x000fe40000000f00 */
[----:B------:R-:W-:Y:S01]  /*5490*/  SHF.R.S32.HI R6, RZ, 0x1f, R252 ;  /* 0x0000001fff067819 */ /* 0x000fe200000114fc */
[----:B------:R-:W-:Y:S01]  /*54a0*/  BAR.SYNC.DEFER_BLOCKING 0x1, 0x100 ;  /* 0x0044000000007b1d */ /* 0x000fe20000010000 */
[----:B------:R-:W-:-:S05]  /*54b0*/  ISETP.NE.AND P1, PT, R4, 0x1, PT ;  /* 0x000000010400780c */ /* 0x000fca0003f25270 */
[----:B-1----:R-:W1:Y:S01]  /*54c0*/  S2R R3, SR_CTAID.Y ;  /* 0x0000000000037919 */ /* 0x002e620000002600 */
[----:B---3--:R-:W-:-:S04]  /*54d0*/  UIMAD UR5, UR5, 0x3000, URZ ;  /* 0x00003000050578a4 */ /* 0x008fc8000f8e023f */
[----:B------:R-:W-:-:S03]  /*54e0*/  USHF.R.S32.HI UR4, URZ, 0x1f, UR5 ;  /* 0x0000001f3f047899 */ /* 0x000fc60008011405 */
[----:B-1----:R-:W-:-:S04]  /*54f0*/  @P1 IMAD.HI.U32 R4, R3, c[0x0][0x33c], RZ ;  /* 0x0000cf0003041a27 */ /* 0x002fc800078e00ff */
[----:B--2---:R-:W-:-:S05]  /*5500*/  @P0 IMAD R0, R251, 0x40, R0 ;  /* 0x00000040fb000824 */ /* 0x004fca00078e0200 */
[----:B------:R-:W-:-:S04]  /*5510*/  @P0 SHF.R.S32.HI R2, RZ, 0x1f, R0 ;  /* 0x0000001fff020819 */ /* 0x000fc80000011400 */
[----:B------:R-:W-:Y:S01]  /*5520*/  @P0 LEA.HI R2, R2, R0, RZ, 0x6 ;  /* 0x0000000002020211 */ /* 0x000fe200078f30ff */
[----:B------:R-:W-:Y:S01]  /*5530*/  IMAD.MOV.U32 R0, RZ, RZ, R3 ;  /* 0x000000ffff007224 */ /* 0x000fe200078e0003 */
[----:B------:R-:W-:Y:S02]  /*5540*/  @P1 SHF.R.U32.HI R0, RZ, c[0x0][0x340], R4 ;  /* 0x0000d000ff001a19 */ /* 0x000fe40000011604 */
[----:B------:R-:W-:Y:S02]  /*5550*/  @P0 SHF.R.S32.HI R2, RZ, 0x6, R2 ;  /* 0x00000006ff020819 */ /* 0x000fe40000011402 */
[----:B------:R-:W-:-:S03]  /*5560*/  SHF.R.S32.HI R4, RZ, 0x1f, R0 ;  /* 0x0000001fff047819 */ /* 0x000fc60000011400 */
[----:B------:R-:W-:Y:S02]  /*5570*/  @P0 IMAD R2, R2, 0x3000, RZ ;  /* 0x0000300002020824 */ /* 0x000fe400078e02ff */
[C---:B------:R-:W-:Y:S02]  /*5580*/  IMAD R5, R4.reuse, c[0x0][0x328], RZ ;  /* 0x0000ca0004057a24 */ /* 0x040fe400078e02ff */
[----:B------:R-:W-:Y:S01]  /*5590*/  IMAD R4, R4, c[0x0][0x300], RZ ;  /* 0x0000c00004047a24 */ /* 0x000fe200078e02ff */
[----:B------:R-:W-:Y:S01]  /*55a0*/  @P0 SHF.R.S32.HI R3, RZ, 0x1f, R2 ;  /* 0x0000001fff030819 */ /* 0x000fe20000011402 */
[C---:B------:R-:W-:Y:S01]  /*55b0*/  IMAD R7, R0.reuse, c[0x0][0x32c], R5 ;  /* 0x0000cb0000077a24 */ /* 0x040fe200078e0205 */
[----:B------:R-:W-:Y:S01]  /*55c0*/  @!P0 CS2R R2, SRZ ;  /* 0x0000000000028805 */ /* 0x000fe2000001ff00 */
[----:B------:R-:W-:-:S05]  /*55d0*/  IMAD R8, R0, c[0x0][0x304], R4 ;  /* 0x0000c10000087a24 */ /* 0x000fca00078e0204 */
[----:B------:R-:W-:-:S04]  /*55e0*/  IADD3 R2, P2, P1, R2, UR5, R252 ;  /* 0x0000000502027c10 */ /* 0x000fc8000f95e0fc */
[----:B------:R-:W-:Y:S02]  /*55f0*/  IADD3.X R3, R3, UR4, R6, P2, P1 ;  /* 0x0000000403037c10 */ /* 0x000fe400097e2406 */
[----:B------:R-:W-:-:S03]  /*5600*/  SHF.R.S32.HI R6, RZ, 0x1f, R251 ;  /* 0x0000001fff067819 */ /* 0x000fc600000114fb */
[----:B------:R-:W-:-:S04]  /*5610*/  IMAD.WIDE.U32 R4, R0, c[0x0][0x328], R2 ;  /* 0x0000ca0000047a25 */ /* 0x000fc800078e0002 */
[----:B------:R-:W-:Y:S01]  /*5620*/  IMAD.WIDE.U32 R2, R0, c[0x0][0x300], R2 ;  /* 0x0000c00000027a25 */ /* 0x000fe200078e0002 */
[----:B------:R-:W-:Y:S02]  /*5630*/  SEL R0, R6, RZ, !P0 ;  /* 0x000000ff06007207 */ /* 0x000fe40004000000 */
[----:B------:R-:W-:Y:S01]  /*5640*/  SEL R6, R251, RZ, !P0 ;  /* 0x000000fffb067207 */ /* 0x000fe20004000000 */
[----:B------:R-:W-:Y:S01]  /*5650*/  IMAD.IADD R5, R5, 0x1, R7 ;  /* 0x0000000105057824 */ /* 0x000fe200078e0207 */
[----:B------:R-:W-:Y:S01]  /*5660*/  IADD3 R3, R3, R8, RZ ;  /* 0x0000000803037210 */ /* 0x000fe20007ffe0ff */
[C---:B------:R-:W-:Y:S02]  /*5670*/  IMAD R10, R0.reuse, c[0x0][0x330], RZ ;  /* 0x0000cc00000a7a24 */ /* 0x040fe400078e02ff */
[----:B------:R-:W-:Y:S02]  /*5680*/  IMAD R0, R0, c[0x0][0x308], RZ ;  /* 0x0000c20000007a24 */ /* 0x000fe400078e02ff */
[----:B------:R-:W-:-:S02]  /*5690*/  IMAD R10, R6, c[0x0][0x334], R10 ;  /* 0x0000cd00060a7a24 */ /* 0x000fc400078e020a */
[----:B------:R-:W-:-:S04]  /*56a0*/  IMAD.WIDE.U32 R8, R6, c[0x0][0x330], R4 ;  /* 0x0000cc0006087a25 */ /* 0x000fc800078e0004 */
[----:B------:R-:W-:Y:S01]  /*56b0*/  IMAD R0, R6, c[0x0][0x30c], R0 ;  /* 0x0000c30006007a24 */ /* 0x000fe200078e0200 */
[----:B------:R-:W-:Y:S01]  /*56c0*/  LEA R4, P1, R8, c[0x0][0x310], 0x2 ;  /* 0x0000c40008047a11 */ /* 0x000fe200078210ff */
[----:B------:R-:W-:-:S04]  /*56d0*/  IMAD.WIDE.U32 R6, R6, c[0x0][0x308], R2 ;  /* 0x0000c20006067a25 */ /* 0x000fc800078e0002 */
[----:B------:R-:W-:Y:S01]  /*56e0*/  IMAD.IADD R3, R9, 0x1, R10 ;  /* 0x0000000109037824 */ /* 0x000fe200078e020a */
[----:B------:R-:W-:Y:S02]  /*56f0*/  IADD3 R0, R7, R0, RZ ;  /* 0x0000000007007210 */ /* 0x000fe40007ffe0ff */
[----:B------:R-:W-:Y:S02]  /*5700*/  LEA R2, P0, R6, c[0x0][0x2e8], 0x2 ;  /* 0x0000ba0006027a11 */ /* 0x000fe400078010ff */
[----:B------:R-:W-:Y:S02]  /*5710*/  LEA.HI.X R5, R8, c[0x0][0x314], R3, 0x2, P1 ;  /* 0x0000c50008057a11 */ /* 0x000fe400008f1403 */
[----:B------:R-:W-:-:S03]  /*5720*/  LEA.HI.X R3, R6, c[0x0][0x2ec], R0, 0x2, P0 ;  /* 0x0000bb0006037a11 */ /* 0x000fc600000f1400 */
[----:B------:R-:W-:Y:S04]  /*5730*/  RED.E.ADD.F32.FTZ.RN.STRONG.GPU [R4.64], R36 ;  /* 0x000000240400798e */ /* 0x000fe8000c10e78a */
        /* <DEDUP_REMOVED lines=96> */
.L_x_123:
        /* <DEDUP_REMOVED lines=12> */
.L_x_1378:


//--------------------- .text._ZN7cutlass13device_kernelIN5flash19enable_sm80_to_sm89INS1_16FlashAttnBwdSm80INS1_25CollectiveMainloopBwdSm80ILi1ELi1EN4cute5tupleIJNS5_1CILi64EEES8_NS7_ILi192EEEEEENS_6half_tEfNS_4arch4Sm80ELb0ELb0ELb1ELb1ELb1ELb0ELb0ELb0ELi2ELi2ELi2ELi2ELb1EEENS1_24CollectiveEpilogueBwdGQAISA_fSD_Li256ELb1ELb1EEENS1_19SingleTileSchedulerILb1ELb0ELb0ELi64EEEEEEEEEvNT_6ParamsE --------------------------
	.section	.text._ZN7cutlass13device_kernelIN5flash19enable_sm80_to_sm89INS1_16FlashAttnBwdSm80INS1_25CollectiveMainloopBwdSm80ILi1ELi1EN4cute5tupleIJNS5_1CILi64EEES8_NS7_ILi192EEEEEENS_6half_tEfNS_4arch4Sm80ELb0ELb0ELb1ELb1ELb1ELb0ELb0ELb0ELi2ELi2ELi2ELi2ELb1EEENS1_24CollectiveEpilogueBwdGQAISA_fSD_Li256ELb1ELb1EEENS1_19SingleTileSchedulerILb1ELb0ELb0ELi64EEEEEEEEEvNT_6ParamsE,"ax",@progbits
	.sectioninfo	@"SHI_REGISTERS=255"
	.align	128
.text._ZN7cutlass13device_kernelIN5flash19enable_sm80_to_sm89INS1_16FlashAttnBwdSm80INS1_25CollectiveMainloopBwdSm80ILi1ELi1EN4cute5tupleIJNS5_1CILi64EEES8_NS7_ILi192EEEEEENS_6half_tEfNS_4arch4Sm80ELb0ELb0ELb1ELb1ELb1ELb0ELb0ELb0ELi2ELi2ELi2ELi2ELb1EEENS1_24CollectiveEpilogueBwdGQAISA_fSD_Li256ELb1ELb1EEENS1_19SingleTileSchedulerILb1ELb0ELb0ELi64EEEEEEEEEvNT_6ParamsE:
        .type           _ZN7cutlass13device_kernelIN5flash19enable_sm80_to_sm89INS1_16FlashAttnBwdSm80INS1_25CollectiveMainloopBwdSm80ILi1ELi1EN4cute5tupleIJNS5_1CILi64EEES8_NS7_ILi192EEEEEENS_6half_tEfNS_4arch4Sm80ELb0ELb0ELb1ELb1ELb1ELb0ELb0ELb0ELi2ELi2ELi2ELi2ELb1EEENS1_24CollectiveEpilogueBwdGQAISA_fSD_Li256ELb1ELb1EEENS1_19SingleTileSchedulerILb1ELb0ELb0ELi64EEEEEEEEEvNT_6ParamsE,@function
        .size           _ZN7cutlass13device_kernelIN5flash19enable_sm80_to_sm89INS1_16FlashAttnBwdSm80INS1_25CollectiveMainloopBwdSm80ILi1ELi1EN4cute5tupleIJNS5_1CILi64EEES8_NS7_ILi192EEEEEENS_6half_tEfNS_4arch4Sm80ELb0ELb0ELb1ELb1ELb1ELb0ELb0ELb0ELi2ELi2ELi2ELi2ELb1EEENS1_24CollectiveEpilogueBwdGQAISA_fSD_Li256ELb1ELb1EEENS1_19SingleTileSchedulerILb1ELb0ELb0ELi64EEEEEEEEEvNT_6ParamsE,(.L_x_1379 - _ZN7cutlass13device_kernelIN5flash19enable_sm80_to_sm89INS1_16FlashAttnBwdSm80INS1_25CollectiveMainloopBwdSm80ILi1ELi1EN4cute5tupleIJNS5_1CILi64EEES8_NS7_ILi192EEEEEENS_6half_tEfNS_4arch4Sm80ELb0ELb0ELb1ELb1ELb1ELb0ELb0ELb0ELi2ELi2ELi2ELi2ELb1EEENS1_24CollectiveEpilogueBwdGQAISA_fSD_Li256ELb1ELb1EEENS1_19SingleTileSchedulerILb1ELb0ELb0ELi64EEEEEEEEEvNT_6ParamsE)
        .other          _ZN7cutlass13device_kernelIN5flash19enable_sm80_to_sm89INS1_16FlashAttnBwdSm80INS1_25CollectiveMainloopBwdSm80ILi1ELi1EN4cute5tupleIJNS5_1CILi64EEES8_NS7_ILi192EEEEEENS_6half_tEfNS_4arch4Sm80ELb0ELb0ELb1ELb1ELb1ELb0ELb0ELb0ELi2ELi2ELi2ELi2ELb1EEENS1_24CollectiveEpilogueBwdGQAISA_fSD_Li256ELb1ELb1EEENS1_19SingleTileSchedulerILb1ELb0ELb0ELi64EEEEEEEEEvNT_6ParamsE,@"STO_CUDA_ENTRY STV_DEFAULT"
_ZN7cutlass13device_kernelIN5flash19enable_sm80_to_sm89INS1_16FlashAttnBwdSm80INS1_25CollectiveMainloopBwdSm80ILi1ELi1EN4cute5tupleIJNS5_1CILi64EEES8_NS7_ILi192EEEEEENS_6half_tEfNS_4arch4Sm80ELb0ELb0ELb1ELb1ELb1ELb0ELb0ELb0ELi2ELi2ELi2ELi2ELb1EEENS1_24CollectiveEpilogueBwdGQAISA_fSD_Li256ELb1ELb1EEENS1_19SingleTileSchedulerILb1ELb0ELb0ELi64EEEEEEEEEvNT_6ParamsE:
        /* <DEDUP_REMOVED lines=17> */
.L_x_125:
        /* <DEDUP_REMOVED lines=8> */
.L_x_127:
[----:B------:R-:W-:Y:S02]  /*0190*/  MOV R0, c[0x0][0x3ac] ;  /* 0x0000eb0000007a02 */ /* 0x000fe40000000f00 */
.L_x_126:
[----:B-1----:R-:W-:-:S05]  /*01a0*/  IMAD.SHL.U32 R2, R28, 0x40, RZ ;  /* 0x000000401c027824 */ /* 0x002fca00078e00ff */
[----:B-----5:R-:W-:-:S04]  /*01b0*/  ISETP.GE.AND P0, PT, R2, R0, PT ;  /* 0x000000000200720c */ /* 0x020fc80003f06270 */
[----:B------:R-:W-:Y:S01]  /*01c0*/  SEL R251, R5, 0xffffffff, !P0 ;  /* 0xffffffff05fb7807 */ /* 0x000fe20004000000 */
[----:B------:R-:W-:Y:S05]  /*01d0*/  BRA `(.L_x_128) ;  /* 0x0000011000007947 */ /* 0x000fea0003800000 */
.L_x_124:
[----:B---34-:R-:W-:-:S04]  /*01e0*/  ISETP.NE.U32.AND P0, PT, RZ, c[0x0][0x3c8], PT ;  /* 0x0000f200ff007a0c */ /* 0x018fc80003f05070 */
[----:B------:R-:W-:-:S13]  /*01f0*/  ISETP.NE.AND.EX P0, PT, RZ, c[0x0][0x3cc], PT, P0 ;  /* 0x0000f300ff007a0c */ /* 0x000fda0003f05300 */
[----:B------:R-:W-:Y:S05]  /*0200*/  @!P0 BRA `(.L_x_129) ;  /* 0x0000002000008947 */ /* 0x000fea0003800000 */
[----:B------:R1:W5:Y:S01]  /*0210*/  LDG.E R0, [R2.64] ;  /* 0x0000000a02007981 */ /* 0x000362000c1e1900 */
[----:B------:R-:W-:Y:S05]  /*0220*/  BRA `(.L_x_130) ;  /* 0x0000009000007947 */ /* 0x000fea0003800000 */
.L_x_129:
        /* <DEDUP_REMOVED lines=8> */
.L_x_131:
[----:B------:R-:W-:Y:S02]  /*02b0*/  MOV R0, c[0x0][0x3ac] ;  /* 0x0000eb0000007a02 */ /* 0x000fe40000000f00 */
.L_x_130:
[----:B-1----:R-:W-:-:S05]  /*02c0*/  IMAD.SHL.U32 R2, R28, 0x40, RZ ;  /* 0x000000401c027824 */ /* 0x002fca00078e00ff */
[----:B-----5:R-:W-:-:S04]  /*02d0*/  ISETP.GE.AND P0, PT, R2, R0, PT ;  /* 0x000000000200720c */ /* 0x020fc80003f06270 */
[----:B------:R-:W-:-:S04]  /*02e0*/  SEL R251, R5, 0xffffffff, !P0 ;  /* 0xffffffff05fb7807 */ /* 0x000fc80004000000 */
.L_x_128:
        /* <DEDUP_REMOVED lines=36> */
.L_x_132:
[----:B------:R-:W-:-:S04]  /*0530*/  ISETP.NE.U32.AND P0, PT, RZ, c[0x0][0x2e0], PT ;  /* 0x0000b800ff007a0c */ /* 0x000fc80003f05070 */
[----:B------:R-:W-:-:S13]  /*0540*/  ISETP.NE.AND.EX P0, PT, RZ, c[0x0][0x2e4], PT, P0 ;  /* 0x0000b900ff007a0c */ /* 0x000fda0003f05300 */
[----:B------:R-:W-:Y:S05]  /*0550*/  @!P0 BRA `(.L_x_133) ;  /* 0x0000003000008947 */ /* 0x000fea0003800000 */
[----:B------:R-:W-:-:S05]  /*0560*/  IMAD.WIDE R2, R251, R13, c[0x0][0x2e0] ;  /* 0x0000b800fb027625 */ /* 0x000fca00078e020d */
[----:B------:R1:W5:Y:S01]  /*0570*/  LDG.E R23, [R2.64] ;  /* 0x0000000a02177981 */ /* 0x000362000c1e1900 */
[----:B------:R-:W-:Y:S05]  /*0580*/  BRA `(.L_x_134) ;  /* 0x0000004000007947 */ /* 0x000fea0003800000 */
.L_x_133:
[----:B------:R-:W-:Y:S05]  /*0590*/  @!P3 BRA `(.L_x_134) ;  /* 0x000000300000b947 */ /* 0x000fea0003800000 */
[----:B------:R1:W2:Y:S04]  /*05a0*/  LDG.E R0, [R2.64] ;  /* 0x0000000a02007981 */ /* 0x0002a8000c1e1900 */
[----:B-1----:R-:W2:Y:S02]  /*05b0*/  LDG.E R2, [R2.64+0x4] ;  /* 0x0000040a02027981 */ /* 0x002ea4000c1e1900 */
[----:B--2---:R-:W-:Y:S02]  /*05c0*/  IADD3 R23, -R0, R2, RZ ;  /* 0x0000000200177210 */ /* 0x004fe40007ffe1ff */
.L_x_134:
        /* <DEDUP_REMOVED lines=488> */
.L_x_138:
        /* <DEDUP_REMOVED lines=478> */
.L_x_136:
        /* <DEDUP_REMOVED lines=120> */
.L_x_137:
        /* <DEDUP_REMOVED lines=166> */
.L_x_135:
[----:B------:R-:W-:Y:S05]  /*5410*/  @P0 EXIT ;  /* 0x000000000000094d */ /* 0x000fea0003800000 */
[----:B------:R-:W-:-:S04]  /*5420*/  ISETP.NE.U32.AND P0, PT, RZ, c[0x0][0x360], PT ;  /* 0x0000d800ff007a0c */ /* 0x000fc80003f05070 */
[----:B------:R-:W-:-:S13]  /*5430*/  ISETP.NE.AND.EX P0, PT, RZ, c[0x0][0x364], PT, P0 ;  /* 0x0000d900ff007a0c */ /* 0x000fda0003f05300 */
[----:B-1----:R-:W-:-:S04]  /*5440*/  @P0 IMAD.MOV.U32 R2, RZ, RZ, 0x4 ;  /* 0x00000004ff020424 */ /* 0x002fc800078e00ff */
[----:B------:R-:W-:-:S06]  /*5450*/  @P0 IMAD.WIDE R2, R251, R2, c[0x0][0x360] ;  /* 0x0000d800fb020625 */ /* 0x000fcc00078e0202 */
[----:B------:R1:W2:Y:S01]  /*5460*/  @P0 LDG.E R2, [R2.64] ;  /* 0x0000000a02020981 */ /* 0x0002a2000c1e1900 */
[----:B------:R-:W3:Y:S01]  /*5470*/  S2UR UR6, SR_CTAID.X ;  /* 0x00000000000679c3 */ /* 0x000ee20000002500 */
[----:B------:R-:W-:Y:S01]  /*5480*/  IMAD.MOV.U32 R0, RZ, RZ, c[0x0][0x338] ;  /* 0x0000ce00ff007624 */ /* 0x000fe200078e00ff */
[----:B------:R-:W-:Y:S01]  /*5490*/  ULDC UR5, c[0x0][0x358] ;  /* 0x0000d60000057ab9 */ /* 0x000fe20000000800 */
[----:B------:R-:W1:Y:S01]  /*54a0*/  S2R R5, SR_CTAID.Y ;  /* 0x0000000000057919 */ /* 0x000e620000002600 */
[----:B------:R-:W-:Y:S01]  /*54b0*/  ULDC UR4, c[0x0][0x2f4] ;  /* 0x0000bd0000047ab9 */ /* 0x000fe20000000800 */
[----:B------:R-:W-:Y:S01]  /*54c0*/  SHF.R.S32.HI R16, RZ, 0x1f, R251 ;  /* 0x0000001fff107819 */ /* 0x000fe200000114fb */
[----:B------:R-:W-:Y:S01]  /*54d0*/  BSSY B0, `(.L_x_139) ;  /* 0x0000024000007945 */ /* 0x000fe20003800000 */
[----:B------:R-:W-:Y:S01]  /*54e0*/  BAR.SYNC.DEFER_BLOCKING 0x1, 0x100 ;  /* 0x0044000000007b1d */ /* 0x000fe20000010000 */
[----:B------:R-:W-:Y:S01]  /*54f0*/  ISETP.NE.AND P1, PT, R0, 0x1, PT ;  /* 0x000000010000780c */ /* 0x000fe20003f25270 */
[----:B------:R-:W-:Y:S01]  /*5500*/  IMAD R0, R251, c[0x0][0x2f4], RZ ;  /* 0x0000bd00fb007a24 */ /* 0x000fe200078e02ff */
[----:B------:R-:W-:-:S02]  /*5510*/  SEL R16, R16, RZ, !P0 ;  /* 0x000000ff10107207 */ /* 0x000fc40004000000 */
[----:B------:R-:W-:Y:S02]  /*5520*/  SEL R12, R251, RZ, !P0 ;  /* 0x000000fffb0c7207 */ /* 0x000fe40004000000 */
[----:B------:R-:W-:Y:S01]  /*5530*/  SHF.R.S32.HI R15, RZ, 0x1f, R0 ;  /* 0x0000001fff0f7819 */ /* 0x000fe20000011400 */
[----:B---3--:R-:W-:-:S06]  /*5540*/  UIMAD UR5, UR6, UR5, URZ ;  /* 0x00000005060572a4 */ /* 0x008fcc000f8e023f */
[----:B-1----:R-:W-:Y:S01]  /*5550*/  @P1 IMAD.HI.U32 R3, R5, c[0x0][0x33c], RZ ;  /* 0x0000cf0005031a27 */ /* 0x002fe200078e00ff */
[----:B------:R-:W-:-:S03]  /*5560*/  UIMAD UR5, UR5, UR4, URZ ;  /* 0x00000004050572a4 */ /* 0x000fc6000f8e023f */
[----:B------:R-:W-:Y:S01]  /*5570*/  IMAD.MOV.U32 R7, RZ, RZ, R5 ;  /* 0x000000ffff077224 */ /* 0x000fe200078e0005 */
[----:B------:R-:W-:Y:S01]  /*5580*/  @P1 SHF.R.U32.HI R7, RZ, c[0x0][0x340], R3 ;  /* 0x0000d000ff071a19 */ /* 0x000fe20000011603 */
[----:B------:R-:W-:-:S03]  /*5590*/  USHF.R.S32.HI UR4, URZ, 0x1f, UR5 ;  /* 0x0000001f3f047899 */ /* 0x000fc60008011405 */
[--C-:B------:R-:W-:Y:S01]  /*55a0*/  IADD3 R0, P2, P1, R0, UR5, R7.reuse ;  /* 0x0000000500007c10 */ /* 0x100fe2000f95e007 */
[--C-:B------:R-:W-:Y:S01]  /*55b0*/  IMAD.MOV R6, RZ, RZ, -R7.reuse ;  /* 0x000000ffff067224 */ /* 0x100fe200078e0a07 */
[----:B------:R-:W-:-:S03]  /*55c0*/  SHF.R.S32.HI R13, RZ, 0x1f, R7 ;  /* 0x0000001fff0d7819 */ /* 0x000fc60000011407 */
[----:B------:R-:W-:Y:S01]  /*55d0*/  IMAD.SHL.U32 R14, R0, 0x4, RZ ;  /* 0x00000004000e7824 */ /* 0x000fe200078e00ff */
[----:B------:R-:W-:Y:S01]  /*55e0*/  IADD3.X R15, R15, UR4, R13, P2, P1 ;  /* 0x000000040f0f7c10 */ /* 0x000fe200097e240d */
[----:B------:R-:W-:Y:S01]  /*55f0*/  IMAD R6, R6, c[0x0][0x338], R5 ;  /* 0x0000ce0006067a24 */ /* 0x000fe200078e0205 */
[----:B------:R-:W-:Y:S02]  /*5600*/  ISETP.NE.AND P2, PT, R252, RZ, PT ;  /* 0x000000fffc00720c */ /* 0x000fe40003f45270 */
[----:B------:R-:W-:Y:S02]  /*5610*/  SHF.L.U64.HI R15, R0, 0x2, R15 ;  /* 0x00000002000f7819 */ /* 0x000fe4000001020f */
[----:B------:R-:W-:-:S04]  /*5620*/  IADD3 R4, P1, R14, c[0x0][0x350], RZ ;  /* 0x0000d4000e047a10 */ /* 0x000fc80007f3e0ff */
[----:B------:R-:W-:Y:S01]  /*5630*/  IADD3.X R5, R15, c[0x0][0x354], RZ, P1, !PT ;  /* 0x0000d5000f057a10 */ /* 0x000fe20000ffe4ff */
[----:B--2---:R-:W-:-:S05]  /*5640*/  @P0 IMAD R2, R251, 0x40, R2 ;  /* 0x00000040fb020824 */ /* 0x004fca00078e0202 */
[----:B------:R-:W-:-:S04]  /*5650*/  @P0 SHF.R.S32.HI R3, RZ, 0x1f, R2 ;  /* 0x0000001fff030819 */ /* 0x000fc80000011402 */
[----:B------:R-:W-:-:S04]  /*5660*/  @P0 LEA.HI R2, R3, R2, RZ, 0x6 ;  /* 0x0000000203020211 */ /* 0x000fc800078f30ff */
[----:B------:R-:W-:-:S05]  /*5670*/  @P0 SHF.R.S32.HI R2, RZ, 0x6, R2 ;  /* 0x00000006ff020819 */ /* 0x000fca0000011402 */
[----:B------:R-:W-:-:S05]  /*5680*/  @P0 IMAD R2, R2, 0x3000, RZ ;  /* 0x0000300002020824 */ /* 0x000fca00078e02ff */
[----:B------:R-:W-:Y:S02]  /*5690*/  @P0 SHF.R.S32.HI R3, RZ, 0x1f, R2 ;  /* 0x0000001fff030819 */ /* 0x000fe40000011402 */
[----:B------:R-:W-:Y:S01]  /*56a0*/  @!P0 CS2R R2, SRZ ;  /* 0x0000000000028805 */ /* 0x000fe2000001ff00 */
[----:B------:R-:W-:Y:S05]  /*56b0*/  @P2 BRA `(.L_x_140) ;  /* 0x0000005000002947 */ /* 0x000fea0003800000 */
.L_x_141:
[----:B------:R-:W2:Y:S01]  /*56c0*/  LDG.E.STRONG.GPU R0, [R4.64] ;  /* 0x0000000a04007981 */ /* 0x000ea2000c1ef900 */
[----:B------:R-:W-:Y:S01]  /*56d0*/  YIELD ;  /* 0x0000000000007946 */ /* 0x000fe20003800000 */
[----:B--2---:R-:W-:Y:S01]  /*56e0*/  ISETP.NE.AND P0, PT, R0, R6, PT ;  /* 0x000000060000720c */ /* 0x004fe20003f05270 */
[----:B------:R-:W-:-:S12]  /*56f0*/  CCTL.IVALL ;  /* 0x00000000ff00798f */ /* 0x000fd80002000000 */
[----:B------:R-:W-:Y:S05]  /*5700*/  @P0 BRA `(.L_x_141) ;  /* 0xffffffb000000947 */ /* 0x000fea000383ffff */
.L_x_140:
[----:B------:R-:W-:Y:S05]  /*5710*/  BSYNC B0 ;  /* 0x0000000000007941 */ /* 0x000fea0003800000 */
.L_x_139:
[----:B------:R-:W-:Y:S01]  /*5720*/  MOV R17, 0xffffffff ;  /* 0xffffffff00117802 */ /* 0x000fe20000000f00 */
[----:B------:R-:W-:Y:S05]  /*5730*/  BRA.CONV ~URZ, `(.L_x_142) ;  /* 0x000000237f007947 */ /* 0x000fea000b800000 */
[----:B------:R-:W-:Y:S02]  /*5740*/  MOV R8, 0x5760 ;  /* 0x0000576000087802 */ /* 0x000fe40000000f00 */
[----:B-----5:R-:W-:Y:S05]  /*5750*/  CALL.REL.NOINC `($__internal_1_$__cuda_sm70_warpsync) ;  /* 0x00000a9000007944 */ /* 0x020fea0003c00000 */
.L_x_142:
[----:B------:R-:W-:Y:S01]  /*5760*/  UIMAD UR5, UR6, 0x3000, URZ ;  /* 0x00003000060578a4 */ /* 0x000fe2000f8e023f */
[----:B------:R-:W-:Y:S01]  /*5770*/  SHF.R.S32.HI R8, RZ, 0x1f, R252 ;  /* 0x0000001fff087819 */ /* 0x000fe200000114fc */
[----:B------:R-:W-:Y:S01]  /*5780*/  IMAD R0, R13, c[0x0][0x328], RZ ;  /* 0x0000ca000d007a24 */ /* 0x000fe200078e02ff */
[----:B------:R-:W-:-:S06]  /*5790*/  NOP ;  /* 0x0000000000007918 */ /* 0x000fcc0000000000 */
[----:B------:R-:W-:Y:S01]  /*57a0*/  USHF.R.S32.HI UR4, URZ, 0x1f, UR5 ;  /* 0x0000001f3f047899 */ /* 0x000fe20008011405 */
[----:B------:R-:W-:Y:S01]  /*57b0*/  IADD3 R10, P1, P0, R2, UR5, R252 ;  /* 0x00000005020a7c10 */ /* 0x000fe2000f83e0fc */
[----:B------:R-:W-:-:S04]  /*57c0*/  IMAD R0, R7, c[0x0][0x32c], R0 ;  /* 0x0000cb0007007a24 */ /* 0x000fc800078e0200 */
[----:B------:R-:W-:Y:S01]  /*57d0*/  IADD3.X R11, R3, UR4, R8, P1, P0 ;  /* 0x00000004030b7c10 */ /* 0x000fe20008fe0408 */
[----:B------:R-:W-:-:S04]  /*57e0*/  IMAD R8, R16, c[0x0][0x330], RZ ;  /* 0x0000cc0010087a24 */ /* 0x000fc800078e02ff */
[----:B------:R-:W-:-:S05]  /*57f0*/  IMAD.WIDE.U32 R2, R7, c[0x0][0x328], R10 ;  /* 0x0000ca0007027a25 */ /* 0x000fca00078e000a */
[----:B------:R-:W-:Y:S01]  /*5800*/  IADD3 R3, R3, R0, RZ ;  /* 0x0000000003037210 */ /* 0x000fe20007ffe0ff */
[----:B------:R-:W-:-:S04]  /*5810*/  IMAD R0, R12, c[0x0][0x334], R8 ;  /* 0x0000cd000c007a24 */ /* 0x000fc800078e0208 */
[----:B------:R-:W-:-:S05]  /*5820*/  IMAD.WIDE.U32 R8, R12, c[0x0][0x330], R2 ;  /* 0x0000cc000c087a25 */ /* 0x000fca00078e0002 */
[----:B------:R-:W-:Y:S02]  /*5830*/  IADD3 R0, R9, R0, RZ ;  /* 0x0000000009007210 */ /* 0x000fe40007ffe0ff */
        /* <DEDUP_REMOVED lines=52> */
[----:B-1---5:R-:W-:Y:S05]  /*5b80*/  CALL.REL.NOINC `($__internal_1_$__cuda_sm70_warpsync) ;  /* 0x0000066000007944 */ /* 0x022fea0003c00000 */
.L_x_143:
        /* <DEDUP_REMOVED lines=12> */
.L_x_145:
[----:B------:R-:W-:Y:S05]  /*5c50*/  BSYNC B0 ;  /* 0x0000000000007941 */ /* 0x000fea0003800000 */
.L_x_144:
[----:B--2---:R-:W-:Y:S01]  /*5c60*/  IADD3 R4, P0, R14, c[0x0][0x348], RZ ;  /* 0x0000d2000e047a10 */ /* 0x004fe20007f1e0ff */
[----:B------:R-:W-:Y:S03]  /*5c70*/  BSSY B0, `(.L_x_146) ;  /* 0x0000008000007945 */ /* 0x000fe60003800000 */
[----:B------:R-:W-:Y:S01]  /*5c80*/  IADD3.X R5, R15, c[0x0][0x34c], RZ, P0, !PT ;  /* 0x0000d3000f057a10 */ /* 0x000fe200007fe4ff */
[----:B------:R-:W-:Y:S05]  /*5c90*/  @P2 BRA `(.L_x_147) ;  /* 0x0000005000002947 */ /* 0x000fea0003800000 */
.L_x_148:
[----:B------:R-:W2:Y:S01]  /*5ca0*/  LDG.E.STRONG.GPU R0, [R4.64] ;  /* 0x0000000a04007981 */ /* 0x000ea2000c1ef900 */
[----:B------:R-:W-:Y:S01]  /*5cb0*/  YIELD ;  /* 0x0000000000007946 */ /* 0x000fe20003800000 */
[----:B--2---:R-:W-:Y:S01]  /*5cc0*/  ISETP.NE.AND P0, PT, R0, R6, PT ;  /* 0x000000060000720c */ /* 0x004fe20003f05270 */
[----:B------:R-:W-:-:S12]  /*5cd0*/  CCTL.IVALL ;  /* 0x00000000ff00798f */ /* 0x000fd80002000000 */
[----:B------:R-:W-:Y:S05]  /*5ce0*/  @P0 BRA `(.L_x_148) ;  /* 0xffffffb000000947 */ /* 0x000fea000383ffff */
.L_x_147:
[----:B------:R-:W-:Y:S05]  /*5cf0*/  BSYNC B0 ;  /* 0x0000000000007941 */ /* 0x000fea0003800000 */
.L_x_146:
[----:B------:R-:W-:Y:S05]  /*5d00*/  BRA.CONV ~URZ, `(.L_x_149) ;  /* 0x000000237f007947 */ /* 0x000fea000b800000 */
[----:B------:R-:W-:Y:S02]  /*5d10*/  MOV R8, 0x5d30 ;  /* 0x00005d3000087802 */ /* 0x000fe40000000f00 */
[----:B-1---5:R-:W-:Y:S05]  /*5d20*/  CALL.REL.NOINC `($__internal_1_$__cuda_sm70_warpsync) ;  /* 0x000004c000007944 */ /* 0x022fea0003c00000 */
.L_x_149:
[----:B-1----:R-:W-:Y:S01]  /*5d30*/  MOV R2, R10 ;  /* 0x0000000a00027202 */ /* 0x002fe20000000f00 */
[----:B------:R-:W-:Y:S01]  /*5d40*/  IMAD R0, R13, c[0x0][0x300], RZ ;  /* 0x0000c0000d007a24 */ /* 0x000fe200078e02ff */
[----:B------:R-:W-:Y:S01]  /*5d50*/  MOV R3, R11 ;  /* 0x0000000b00037202 */ /* 0x000fe20000000f00 */
[----:B------:R-:W-:Y:S01]  /*5d60*/  IMAD R6, R16, c[0x0][0x308], RZ ;  /* 0x0000c20010067a24 */ /* 0x000fe200078e02ff */
[----:B------:R-:W-:-:S06]  /*5d70*/  NOP ;  /* 0x0000000000007918 */ /* 0x000fcc0000000000 */
[----:B------:R-:W-:-:S04]  /*5d80*/  IMAD.WIDE.U32 R2, R7, c[0x0][0x300], R2 ;  /* 0x0000c00007027a25 */ /* 0x000fc800078e0002 */
[----:B------:R-:W-:-:S05]  /*5d90*/  IMAD R0, R7, c[0x0][0x304], R0 ;  /* 0x0000c10007007a24 */ /* 0x000fca00078e0200 */
        /* <DEDUP_REMOVED lines=57> */
.L_x_150:
        /* <DEDUP_REMOVED lines=12> */
        .weak           $__internal_1_$__cuda_sm70_warpsync
        .type           $__internal_1_$__cuda_sm70_warpsync,@function
        .size           $__internal_1_$__cuda_sm70_warpsync,(.L_x_1379 - $__internal_1_$__cuda_sm70_warpsync)
$__internal_1_$__cuda_sm70_warpsync:
[----:B------:R-:W-:Y:S01]  /*61f0*/  MOV R9, 0x0 ;  /* 0x0000000000097802 */ /* 0x000fe20000000f00 */
[----:B------:R-:W-:Y:S04]  /*6200*/  WARPSYNC R17 ;  /* 0x0000001100007348 */ /* 0x000fe80003800000 */
[----:B------:R-:W-:Y:S05]  /*6210*/  RET.REL.NODEC R8 `(_ZN7cutlass13device_kernelIN5flash19enable_sm80_to_sm89INS1_16FlashAttnBwdSm80INS1_25CollectiveMainloopBwdSm80ILi1ELi1EN4cute5tupleIJNS5_1CILi64EEES8_NS7_ILi192EEEEEENS_6half_tEfNS_4arch4Sm80ELb0ELb0ELb1ELb1ELb1ELb0ELb0ELb0ELi2ELi2ELi2ELi2ELb1EEENS1_24CollectiveEpilogueBwdGQAISA_fSD_Li256ELb1ELb1EEENS1_19SingleTileSchedulerILb1ELb0ELb0ELi64EEEEEEEEEvNT_6ParamsE) ;  /* 0xffff9de008007950 */ /* 0x000fea0003c3ffff */
.L_x_151:
        /* <DEDUP_REMOVED lines=14> */
.L_x_1379:


//--------------------- .text._ZN7cutlass13device_kernelIN5flash19enable_sm80_to_sm89INS1_16FlashAttnBwdSm80INS1_25CollectiveMainloopBwdSm80ILi1ELi1EN4cute5tupleIJNS5_1CILi64EEES8_NS7_ILi192EEEEEENS_6half_tEfNS_4arch4Sm80ELb0ELb1ELb1ELb0ELb0ELb0ELb0ELb0ELi2ELi2ELi2ELi2ELb1EEENS1_21CollectiveEpilogueBwdISA_SB_SD_Li256ELb0ELb0ELi4EEENS1_19SingleTileSchedulerILb0ELb0ELb0ELi64EEEEEEEEEvNT_6ParamsE --------------------------
	.section	.text._ZN7cutlass13device_kernelIN5flash19enable_sm80_to_sm89INS1_16FlashAttnBwdSm80INS1_25CollectiveMainloopBwdSm80ILi1ELi1EN4cute5tupleIJNS5_1CILi64EEES8_NS7_ILi192EEEEEENS_6half_tEfNS_4arch4Sm80ELb0ELb1ELb1ELb0ELb0ELb0ELb0ELb0ELi2ELi2ELi2ELi2ELb1EEENS1_21CollectiveEpilogueBwdISA_SB_SD_Li256ELb0ELb0ELi4EEENS1_19SingleTileSchedulerILb0ELb0ELb0ELi64EEEEEEEEEvNT_6ParamsE,"ax",@progbits
	.sectioninfo	@"SHI_REGISTERS=255"
	.align	128
.text._ZN7cutlass13device_kernelIN5flash19enable_sm80_to_sm89INS1_16FlashAttnBwdSm80INS1_25CollectiveMainloopBwdSm80ILi1ELi1EN4cute5tupleIJNS5_1CILi64EEES8_NS7_ILi192EEEEEENS_6half_tEfNS_4arch4Sm80ELb0ELb1ELb1ELb0ELb0ELb0ELb0ELb0ELi2ELi2ELi2ELi2ELb1EEENS1_21CollectiveEpilogueBwdISA_SB_SD_Li256ELb0ELb0ELi4EEENS1_19SingleTileSchedulerILb0ELb0ELb0ELi64EEEEEEEEEvNT_6ParamsE:
        .type           _ZN7cutlass13device_kernelIN5flash19enable_sm80_to_sm89INS1_16FlashAttnBwdSm80INS1_25CollectiveMainloopBwdSm80ILi1ELi1EN4cute5tupleIJNS5_1CILi64EEES8_NS7_ILi192EEEEEENS_6half_tEfNS_4arch4Sm80ELb0ELb1ELb1ELb0ELb0ELb0ELb0ELb0ELi2ELi2ELi2ELi2ELb1EEENS1_21CollectiveEpilogueBwdISA_SB_SD_Li256ELb0ELb0ELi4EEENS1_19SingleTileSchedulerILb0ELb0ELb0ELi64EEEEEEEEEvNT_6ParamsE,@function
        .size           _ZN7cutlass13device_kernelIN5flash19enable_sm80_to_sm89INS1_16FlashAttnBwdSm80INS1_25CollectiveMainloopBwdSm80ILi1ELi1EN4cute5tupleIJNS5_1CILi64EEES8_NS7_ILi192EEEEEENS_6half_tEfNS_4arch4Sm80ELb0ELb1ELb1ELb0ELb0ELb0ELb0ELb0ELi2ELi2ELi2ELi2ELb1EEENS1_21CollectiveEpilogueBwdISA_SB_SD_Li256ELb0ELb0ELi4EEENS1_19SingleTileSchedulerILb0ELb0ELb0ELi64EEEEEEEEEvNT_6ParamsE,(.L_x_1381 - _ZN7cutlass13device_kernelIN5flash19enable_sm80_to_sm89INS1_16FlashAttnBwdSm80INS1_25CollectiveMainloopBwdSm80ILi1ELi1EN4cute5tupleIJNS5_1CILi64EEES8_NS7_ILi192EEEEEENS_6half_tEfNS_4arch4Sm80ELb0ELb1ELb1ELb0ELb0ELb0ELb0ELb0ELi2ELi2ELi2ELi2ELb1EEENS1_21CollectiveEpilogueBwdISA_SB_SD_Li256ELb0ELb0ELi4EEENS1_19SingleTileSchedulerILb0ELb0ELb0ELi64EEEEEEEEEvNT_6ParamsE)
        .other          _ZN7cutlass13device_kernelIN5flash19enable_sm80_to_sm89INS1_16FlashAttnBwdSm80INS1_25CollectiveMainloopBwdSm80ILi1ELi1EN4cute5tupleIJNS5_1CILi64EEES8_NS7_ILi192EEEEEENS_6half_tEfNS_4arch4Sm80ELb0ELb1ELb1ELb0ELb0ELb0ELb0ELb0ELi2ELi2ELi2ELi2ELb1EEENS1_21CollectiveEpilogueBwdISA_SB_SD_Li256ELb0ELb0ELi4EEENS1_19SingleTileSchedulerILb0ELb0ELb0ELi64EEEEEEEEEvNT_6ParamsE,@"STO_CUDA_ENTRY STV_DEFAULT"
_ZN7cutlass13device_kernelIN5flash19enable_sm80_to_sm89INS1_16FlashAttnBwdSm80INS1_25CollectiveMainloopBwdSm80ILi1ELi1EN4cute5tupleIJNS5_1CILi64EEES8_NS7_ILi192EEEEEENS_6half_tEfNS_4arch4Sm80ELb0ELb1ELb1ELb0ELb0ELb0ELb0ELb0ELi2ELi2ELi2ELi2ELb1EEENS1_21CollectiveEpilogueBwdISA_SB_SD_Li256ELb0ELb0ELi4EEENS1_19SingleTileSchedulerILb0ELb0ELb0ELi64EEEEEEEEEvNT_6ParamsE:
[----:B------:R-:W-:Y:S02]  /*0000*/  MOV R1, c[0x0][0x28] ;  /* 0x00000a0000017a02 */ /* 0x000fe40000000f00 */
[----:B------:R-:W1:Y:S02]  /*0010*/  S2UR UR14, SR_CTAID.Z ;  /* 0x00000000000e79c3 */ /* 0x000e640000002700 */
[----:B-1----:R-:W-:-:S13]  /*0020*/  ISETP.LE.AND P0, PT, RZ, UR14, PT ;  /* 0x0000000eff007c0c */ /* 0x002fda000bf03270 */
[----:B------:R-:W-:Y:S05]  /*0030*/  @!P0 EXIT ;  /* 0x000000000000894d */ /* 0x000fea0003800000 */
[----:B------:R-:W1:Y:S01]  /*0040*/  S2UR UR13, SR_CTAID.X ;  /* 0x00000000000d79c3 */ /* 0x000e620000002500 */
[----:B------:R-:W2:Y:S01]  /*0050*/  S2R R236, SR_TID.X ;  /* 0x0000000000ec7919 */ /* 0x000ea20000002100 */
[----:B------:R-:W-:Y:S02]  /*0060*/  ULDC UR5, c[0x0][0x168] ;  /* 0x00005a0000057ab9 */ /* 0x000fe40000000800 */
[----:B------:R-:W-:Y:S01]  /*0070*/  UIADD3 UR5, UR5, 0x3f, URZ ;  /* 0x0000003f05057890 */ /* 0x000fe2000fffe03f */
[----:B------:R-:W3:Y:S03]  /*0080*/  S2R R89, SR_CTAID.Y ;  /* 0x0000000000597919 */ /* 0x000ee60000002600 */
[----:B------:R-:W-:-:S04]  /*0090*/  USHF.R.S32.HI UR4, URZ, 0x1f, UR5 ;  /* 0x0000001f3f047899 */ /* 0x000fc80008011405 */
[----:B------:R-:W-:-:S04]  /*00a0*/  ULEA.HI UR4, UR4, UR5, URZ, 0x6 ;  /* 0x0000000504047291 */ /* 0x000fc8000f8f303f */
[----:B------:R-:W-:Y:S01]  /*00b0*/  USHF.R.S32.HI UR17, URZ, 0x6, UR4 ;  /* 0x000000063f117899 */ /* 0x000fe20008011404 */
[----:B-1----:R-:W-:-:S13]  /*00c0*/  ISETP.LE.AND P0, PT, RZ, UR13, PT ;  /* 0x0000000dff007c0c */ /* 0x002fda000bf03270 */
[----:B------:R-:W-:Y:S05]  /*00d0*/  @!P0 BRA `(.L_x_152) ;  /* 0x000000c000008947 */ /* 0x000fea0003800000 */
[----:B--23--:R-:W-:Y:S02]  /*00e0*/  ULDC UR4, c[0x0][0x168] ;  /* 0x00005a0000047ab9 */ /* 0x00cfe40000000800 */
[----:B------:R-:W-:-:S04]  /*00f0*/  ULEA UR4, UR13, UR4, 0x6 ;  /* 0x000000040d047291 */ /* 0x000fc8000f8e303f */
[----:B------:R-:W-:-:S03]  /*0100*/  UIADD3 UR5, UR4, 0x7f, URZ ;  /* 0x0000007f04057890 */ /* 0x000fc6000fffe03f */
[----:B------:R-:W-:Y:S02]  /*0110*/  ULDC UR4, c[0x0][0x198] ;  /* 0x0000660000047ab9 */ /* 0x000fe40000000800 */
[----:B------:R-:W-:-:S03]  /*0120*/  UIADD3 UR4, UR5, -UR4, URZ ;  /* 0x8000000405047290 */ /* 0x000fc6000fffe03f */
[----:B------:R-:W-:Y:S02]  /*0130*/  ULDC UR5, c[0x0][0x2a0] ;  /* 0x0000a80000057ab9 */ /* 0x000fe40000000800 */
[----:B------:R-:W-:-:S04]  /*0140*/  UIADD3 UR5, UR4, UR5, URZ ;  /* 0x0000000504057290 */ /* 0x000fc8000fffe03f */
[----:B------:R-:W-:-:S04]  /*0150*/  USHF.R.S32.HI UR4, URZ, 0x1f, UR5 ;  /* 0x0000001f3f047899 */ /* 0x000fc80008011405 */
[----:B------:R-:W-:-:S04]  /*0160*/  ULEA.HI UR4, UR4, UR5, URZ, 0x6 ;  /* 0x0000000504047291 */ /* 0x000fc8000f8f303f */
[----:B------:R-:W-:-:S04]  /*0170*/  USHF.R.S32.HI UR4, URZ, 0x6, UR4 ;  /* 0x000000063f047899 */ /* 0x000fc80008011404 */
[----:B------:R-:W-:-:S04]  /*0180*/  UISETP.LT.AND UP0, UPT, UR17, UR4, UPT ;  /* 0x000000041100728c */ /* 0x000fc8000bf01270 */
[----:B------:R-:W-:Y:S02]  /*0190*/  USEL UR17, UR17, UR4, UP0 ;  /* 0x0000000411117287 */ /* 0x000fe40008000000 */
.L_x_152:
[----:B--23--:R-:W-:Y:S01]  /*01a0*/  USHF.L.U32 UR16, UR13, 0x6, URZ ;  /* 0x000000060d107899 */ /* 0x00cfe2000800063f */
[----:B------:R-:W-:Y:S01]  /*01b0*/  PLOP3.LUT P1, PT, PT, PT, PT, 0x80, 0x0 ;  /* 0x000000000000781c */ /* 0x000fe20003f2f070 */
[----:B------:R-:W-:Y:S01]  /*01c0*/  ULDC UR6, c[0x0][0x168] ;  /* 0x00005a0000067ab9 */ /* 0x000fe20000000800 */
[----:B------:R-:W-:Y:S01]  /*01d0*/  CS2R R110, SRZ ;  /* 0x00000000006e7805 */ /* 0x000fe2000001ff00 */
[----:B------:R-:W-:Y:S01]  /*01e0*/  UIADD3 UR6, UR16, UR6, URZ ;  /* 0x0000000610067290 */ /* 0x000fe2000fffe03f */
[----:B------:R-:W-:Y:S01]  /*01f0*/  CS2R R108, SRZ ;  /* 0x00000000006c7805 */ /* 0x000fe2000001ff00 */
[----:B------:R-:W-:Y:S01]  /*0200*/  ULDC UR5, c[0x0][0x198] ;  /* 0x0000660000057ab9 */ /* 0x000fe20000000800 */
[----:B------:R-:W-:Y:S01]  /*0210*/  CS2R R114, SRZ ;  /* 0x0000000000727805 */ /* 0x000fe2000001ff00 */
[----:B------:R-:W-:Y:S01]  /*0220*/  UIADD3 UR5, UR6, -UR5, URZ ;  /* 0x8000000506057290 */ /* 0x000fe2000fffe03f */
[----:B------:R-:W-:Y:S01]  /*0230*/  CS2R R112, SRZ ;  /* 0x0000000000707805 */ /* 0x000fe2000001ff00 */
[----:B------:R-:W-:Y:S01]  /*0240*/  ULDC UR4, c[0x0][0x2a4] ;  /* 0x0000a90000047ab9 */ /* 0x000fe20000000800 */
[----:B------:R-:W-:Y:S01]  /*0250*/  CS2R R106, SRZ ;  /* 0x00000000006a7805 */ /* 0x000fe2000001ff00 */
[----:B------:R-:W-:Y:S01]  /*0260*/  UIADD3 UR5, UR5, -UR4, URZ ;  /* 0x8000000405057290 */ /* 0x000fe2000fffe03f */
[----:B------:R-:W-:Y:S01]  /*0270*/  IMAD.MOV.U32 R9, RZ, RZ, RZ ;  /* 0x000000ffff097224 */ /* 0x000fe200078e00ff */
[----:B------:R-:W-:Y:S01]  /*0280*/  ULDC.64 UR22, c[0x0][0x118] ;  /* 0x0000460000167ab9 */ /* 0x000fe20000000a00 */
[----:B------:R-:W-:Y:S01]  /*0290*/  IMAD.MOV.U32 R104, RZ, RZ, RZ ;  /* 0x000000ffff687224 */ /* 0x000fe200078e00ff */
[----:B------:R-:W-:Y:S01]  /*02a0*/  USHF.R.S32.HI UR4, URZ, 0x1f, UR5 ;  /* 0x0000001f3f047899 */ /* 0x000fe20008011405 */
[----:B------:R-:W-:Y:S01]  /*02b0*/  MOV R11, RZ ;  /* 0x000000ff000b7202 */ /* 0x000fe20000000f00 */
[----:B------:R-:W-:Y:S01]  /*02c0*/  IMAD.MOV.U32 R102, RZ, RZ, RZ ;  /* 0x000000ffff667224 */ /* 0x000fe200078e00ff */
[----:B------:R-:W-:Y:S01]  /*02d0*/  CS2R R12, SRZ ;  /* 0x00000000000c7805 */ /* 0x000fe2000001ff00 */
[----:B------:R-:W-:Y:S01]  /*02e0*/  ULEA.HI UR4, UR4, UR5, URZ, 0x6 ;  /* 0x0000000504047291 */ /* 0x000fe2000f8f303f */
[----:B------:R-:W-:Y:S01]  /*02f0*/  MOV R100, RZ ;  /* 0x000000ff00647202 */ /* 0x000fe20000000f00 */
[----:B------:R-:W-:Y:S01]  /*0300*/  IMAD.MOV.U32 R94, RZ, RZ, RZ ;  /* 0x000000ffff5e7224 */ /* 0x000fe200078e00ff */
[----:B------:R-:W-:Y:S01]  /*0310*/  MOV R15, RZ ;  /* 0x000000ff000f7202 */ /* 0x000fe20000000f00 */
[----:B------:R-:W-:Y:S01]  /*0320*/  USHF.R.S32.HI UR15, URZ, 0x6, UR4 ;  /* 0x000000063f0f7899 */ /* 0x000fe20008011404 */
[----:B------:R-:W-:Y:S01]  /*0330*/  IMAD.MOV.U32 R92, RZ, RZ, RZ ;  /* 0x000000ffff5c7224 */ /* 0x000fe200078e00ff */
[----:B------:R-:W-:Y:S01]  /*0340*/  CS2R R16, SRZ ;  /* 0x0000000000107805 */ /* 0x000fe2000001ff00 */
[----:B------:R-:W-:Y:S01]  /*0350*/  MOV R98, RZ ;  /* 0x000000ff00627202 */ /* 0x000fe20000000f00 */
[----:B------:R-:W-:Y:S01]  /*0360*/  UISETP.LT.AND UP0, UPT, URZ, UR15, UPT ;  /* 0x0000000f3f00728c */ /* 0x000fe2000bf01270 */
[----:B------:R-:W-:Y:S01]  /*0370*/  IMAD.MOV.U32 R96, RZ, RZ, RZ ;  /* 0x000000ffff607224 */ /* 0x000fe200078e00ff */
[----:B------:R-:W-:Y:S01]  /*0380*/  CS2R R18, SRZ ;  /* 0x0000000000127805 */ /* 0x000fe2000001ff00 */
[----:B------:R-:W-:Y:S01]  /*0390*/  MOV R90, RZ ;  /* 0x000000ff005a7202 */ /* 0x000fe20000000f00 */
[----:B------:R-:W-:Y:S01]  /*03a0*/  USEL UR15, URZ, UR15, !UP0 ;  /* 0x0000000f3f0f7287 */ /* 0x000fe2000c000000 */
[----:B------:R-:W-:Y:S01]  /*03b0*/  IMAD.MOV.U32 R88, RZ, RZ, RZ ;  /* 0x000000ffff587224 */ /* 0x000fe200078e00ff */
[----:B------:R-:W-:Y:S01]  /*03c0*/  CS2R R86, SRZ ;  /* 0x0000000000567805 */ /* 0x000fe2000001ff00 */
[----:B------:R-:W-:Y:S01]  /*03d0*/  CS2R R84, SRZ ;  /* 0x0000000000547805 */ /* 0x000fe2000001ff00 */
[----:B------:R-:W-:Y:S01]  /*03e0*/  UISETP.GT.AND UP0, UPT, UR17, UR15, UPT ;  /* 0x0000000f1100728c */ /* 0x000fe2000bf04270 */
[----:B------:R-:W-:Y:S01]  /*03f0*/  CS2R R78, SRZ ;  /* 0x00000000004e7805 */ /* 0x000fe2000001ff00 */
        /* <DEDUP_REMOVED lines=35> */
[C---:B------:R-:W-:Y:S01]  /*0630*/  IMAD.SHL.U32 R242, R236.reuse, 0x4, RZ ;  /* 0x00000004ecf27824 */ /* 0x040fe200078e00ff */
[----:B------:R-:W-:Y:S01]  /*0640*/  ISETP.GT.AND P3, PT, R236, 0xf, PT ;  /* 0x0000000fec00780c */ /* 0x000fe20003f64270 */
[----:B------:R-:W-:Y:S01]  /*0650*/  USHF.L.U32 UR24, UR15, 0x6, URZ ;  /* 0x000000060f187899 */ /* 0x000fe2000800063f */
[----:B------:R-:W-:Y:S01]  /*0660*/  ISETP.NE.AND P0, PT, R0, 0x1, PT ;  /* 0x000000010000780c */ /* 0x000fe20003f05270 */
[----:B------:R-:W-:Y:S01]  /*0670*/  IMAD.MOV.U32 R4, RZ, RZ, R89 ;  /* 0x000000ffff047224 */ /* 0x000fe200078e0059 */
[----:B------:R-:W-:Y:S01]  /*0680*/  SHF.R.S32.HI R243, RZ, 0x1f, R242 ;  /* 0x0000001ffff37819 */ /* 0x000fe200000114f2 */
[----:B------:R-:W-:Y:S01]  /*0690*/  ULDC.64 UR10, c[0x0][0x278] ;  /* 0x00009e00000a7ab9 */ /* 0x000fe20000000a00 */
[----:B------:R-:W-:Y:S01]  /*06a0*/  IMAD R6, R31, c[0x0][0x288], RZ ;  /* 0x0000a2001f067a24 */ /* 0x000fe200078e02ff */
[----:B------:R-:W-:Y:S01]  /*06b0*/  UIMAD.WIDE.U32 UR20, UR14, UR10, URZ ;  /* 0x0000000a0e1472a5 */ /* 0x000fe2000f8e003f */
[----:B------:R-:W-:Y:S01]  /*06c0*/  IMAD.U32 R5, RZ, RZ, UR24 ;  /* 0x00000018ff057e24 */ /* 0x000fe2000f8e00ff */
[----:B------:R-:W-:Y:S01]  /*06d0*/  SHF.R.S32.HI R21, RZ, 0x1f, R236 ;  /* 0x0000001fff157819 */ /* 0x000fe200000114ec */
[----:B------:R-:W-:Y:S01]  /*06e0*/  IMAD.WIDE.U32 R2, R89, c[0x0][0x270], R242 ;  /* 0x00009c0059027a25 */ /* 0x000fe200078e00f2 */
[----:B------:R-:W-:Y:S01]  /*06f0*/  ULDC.64 UR8, c[0x0][0x290] ;  /* 0x0000a40000087ab9 */ /* 0x000fe20000000a00 */
[----:B------:R-:W1:Y:S01]  /*0700*/  S2R R250, SR_CTAID.Z ;  /* 0x0000000000fa7919 */ /* 0x000e620000002700 */
[-C--:B------:R-:W-:Y:S01]  /*0710*/  LEA.HI R22, R21, R236.reuse, RZ, 0x3 ;  /* 0x000000ec15167211 */ /* 0x080fe200078f18ff */
[----:B------:R-:W-:Y:S01]  /*0720*/  UIMAD.WIDE.U32 UR18, UR14, UR8, URZ ;  /* 0x000000080e1272a5 */ /* 0x000fe2000f8e003f */
[----:B------:R-:W-:Y:S01]  /*0730*/  @P0 IMAD.HI.U32 R0, R89, c[0x0][0x24c], RZ ;  /* 0x0000930059000a27 */ /* 0x000fe200078e00ff */
[----:B------:R-:W-:Y:S01]  /*0740*/  @!P3 IADD3 R25, P4, P2, R5, UR20, R2 ;  /* 0x000000140519bc10 */ /* 0x000fe2000fa9e002 */
[----:B------:R-:W-:Y:S01]  /*0750*/  USHF.R.S32.HI UR12, URZ, 0x1f, UR14 ;  /* 0x0000001f3f0c7899 */ /* 0x000fe2000801140e */
[----:B------:R-:W-:Y:S01]  /*0760*/  SHF.R.S32.HI R240, RZ, 0x3, R22 ;  /* 0x00000003fff07819 */ /* 0x000fe20000011416 */
[----:B------:R-:W-:Y:S01]  /*0770*/  ULDC.64 UR6, c[0x0][0x1e8] ;  /* 0x00007a0000067ab9 */ /* 0x000fe20000000a00 */
[----:B------:R-:W-:Y:S01]  /*0780*/  @P0 SHF.R.U32.HI R4, RZ, c[0x0][0x250], R0 ;  /* 0x00009400ff040a19 */ /* 0x000fe20000011600 */
[----:B------:R-:W-:Y:S01]  /*0790*/  IMAD R0, R31, c[0x0][0x270], RZ ;  /* 0x00009c001f007a24 */ /* 0x000fe200078e02ff */
[----:B------:R-:W-:Y:S01]  /*07a0*/  LEA.HI R24, R21, R236, RZ, 0x4 ;  /* 0x000000ec15187211 */ /* 0x000fe200078f20ff */
[----:B------:R-:W-:Y:S01]  /*07b0*/  ULDC.64 UR4, c[0x0][0x1b8] ;  /* 0x00006e0000047ab9 */ /* 0x000fe20000000a00 */
[----:B------:R-:W-:Y:S01]  /*07c0*/  SHF.R.S32.HI R241, RZ, 0x1f, R240 ;  /* 0x0000001ffff17819 */ /* 0x000fe200000114f0 */
[----:B------:R-:W-:Y:S01]  /*07d0*/  IMAD R0, R89, c[0x0][0x274], R0 ;  /* 0x00009d0059007a24 */ /* 0x000fe200078e0200 */
[----:B------:R-:W-:Y:S01]  /*07e0*/  SHF.R.S32.HI R8, RZ, 0x4, R24 ;  /* 0x00000004ff087819 */ /* 0x000fe20000011418 */
[----:B------:R-:W-:Y:S01]  /*07f0*/  UIMAD UR6, UR12, UR6, URZ ;  /* 0x000000060c0672a4 */ /* 0x000fe2000f8e023f */
[----:B------:R-:W-:Y:S01]  /*0800*/  IMAD.MOV.U32 R116, RZ, RZ, 0x40 ;  /* 0x00000040ff747424 */ /* 0x000fe200078e00ff */
[----:B------:R-:W-:Y:S01]  /*0810*/  UIMAD UR4, UR12, UR4, URZ ;  /* 0x000000040c0472a4 */ /* 0x000fe2000f8e023f */
[----:B------:R-:W-:Y:S01]  /*0820*/  IMAD.IADD R18, R3, 0x1, R0 ;  /* 0x0000000103127824 */ /* 0x000fe200078e0200 */
[----:B------:R-:W-:Y:S01]  /*0830*/  UIMAD UR7, UR14, UR7, UR6 ;  /* 0x000000070e0772a4 */ /* 0x000fe2000f8e0206 */
[C---:B------:R-:W-:Y:S01]  /*0840*/  IMAD R0, R89.reuse, c[0x0][0x28c], R6 ;  /* 0x0000a30059007a24 */ /* 0x040fe200078e0206 */
[----:B------:R-:W-:Y:S01]  /*0850*/  UIMAD UR10, UR12, UR10, URZ ;  /* 0x0000000a0c0a72a4 */ /* 0x000fe2000f8e023f */
[----:B------:R-:W-:Y:S01]  /*0860*/  IMAD.WIDE.U32 R2, R89, c[0x0][0x288], R242 ;  /* 0x0000a20059027a25 */ /* 0x000fe200078e00f2 */
[----:B------:R-:W-:Y:S01]  /*0870*/  UIMAD UR8, UR12, UR8, URZ ;  /* 0x000000080c0872a4 */ /* 0x000fe2000f8e023f */
[----:B------:R-:W-:Y:S01]  /*0880*/  SHF.R.S32.HI R237, RZ, 0x1f, R236 ;  /* 0x0000001fffed7819 */ /* 0x000fe200000114ec */
[----:B------:R-:W-:Y:S01]  /*0890*/  UIMAD UR4, UR14, UR5, UR4 ;  /* 0x000000050e0472a4 */ /* 0x000fe2000f8e0204 */
[----:B------:R-:W-:Y:S01]  /*08a0*/  IMAD.IADD R19, R3, 0x1, R0 ;  /* 0x0000000103137824 */ /* 0x000fe200078e0200 */
[----:B------:R-:W-:Y:S01]  /*08b0*/  LOP3.LUT R0, R22, 0xfffffff8, RZ, 0xc0, !PT ;  /* 0xfffffff816007812 */ /* 0x000fe200078ec0ff */
[----:B------:R-:W-:Y:S01]  /*08c0*/  IMAD.U32 R6, RZ, RZ, UR13 ;  /* 0x0000000dff067e24 */ /* 0x000fe2000f8e00ff */
[----:B------:R-:W-:Y:S01]  /*08d0*/  IADD3 R28, P1, P0, R5, UR18, R2 ;  /* 0x00000012051c7c10 */ /* 0x000fe2000f83e002 */
[----:B------:R-:W-:Y:S01]  /*08e0*/  USHF.R.S32.HI UR5, URZ, 0x1f, UR24 ;  /* 0x0000001f3f057899 */ /* 0x000fe20008011418 */
[----:B------:R-:W-:Y:S01]  /*08f0*/  LEA.HI R5, R24, R8, RZ, 0x1 ;  /* 0x0000000818057211 */ /* 0x000fe200078f08ff */
[----:B------:R-:W-:Y:S01]  /*0900*/  IMAD.IADD R16, R236, 0x1, -R0 ;  /* 0x00000001ec107824 */ /* 0x000fe200078e0a00 */
[----:B------:R-:W-:Y:S01]  /*0910*/  SHF.R.S32.HI R0, RZ, 0x1f, R4 ;  /* 0x0000001fff007819 */ /* 0x000fe20000011404 */
[----:B------:R-:W-:Y:S01]  /*0920*/  IMAD.WIDE R14, R6, 0x40, R240 ;  /* 0x00000040060e7825 */ /* 0x000fe200078e02f0 */
[----:B------:R-:W-:Y:S01]  /*0930*/  LOP3.LUT R10, R5, 0xfffffffe, RZ, 0xc0, !PT ;  /* 0xfffffffe050a7812 */ /* 0x000fe200078ec0ff */
[----:B------:R-:W-:Y:S01]  /*0940*/  UIMAD UR10, UR14, UR11, UR10 ;  /* 0x0000000b0e0a72a4 */ /* 0x000fe2000f8e020a */
[----:B------:R-:W-:Y:S01]  /*0950*/  CS2R R114, SRZ ;  /* 0x0000000000727805 */ /* 0x000fe2000001ff00 */
[----:B------:R-:W-:Y:S01]  /*0960*/  IMAD.SHL.U32 R12, R16, 0x8, RZ ;  /* 0x00000008100c7824 */ /* 0x000fe200078e00ff */
[----:B------:R-:W-:Y:S01]  /*0970*/  UIMAD UR9, UR14, UR9, UR8 ;  /* 0x000000090e0972a4 */ /* 0x000fe2000f8e0208 */
[C---:B------:R-:W-:Y:S01]  /*0980*/  IMAD R2, R0.reuse, c[0x0][0x1e0], RZ ;  /* 0x0000780000027a24 */ /* 0x040fe200078e02ff */
[----:B------:R-:W-:Y:S01]  /*0990*/  UIADD3 UR8, UR21, UR10, URZ ;  /* 0x0000000a15087290 */ /* 0x000fe2000fffe03f */
[----:B------:R-:W-:Y:S01]  /*09a0*/  IMAD R0, R0, c[0x0][0x1b0], RZ ;  /* 0x00006c0000007a24 */ /* 0x000fe200078e02ff */
[----:B------:R-:W-:Y:S01]  /*09b0*/  SHF.R.S32.HI R13, RZ, 0x1f, R12 ;  /* 0x0000001fff0d7819 */ /* 0x000fe2000001140c */
[C---:B------:R-:W-:Y:S01]  /*09c0*/  IMAD R9, R4.reuse, c[0x0][0x1e4], R2 ;  /* 0x0000790004097a24 */ /* 0x040fe200078e0202 */
[----:B------:R-:W-:Y:S01]  /*09d0*/  UIADD3 UR9, UR19, UR9, URZ ;  /* 0x0000000913097290 */ /* 0x000fe2000fffe03f */
[C---:B------:R-:W-:Y:S01]  /*09e0*/  IMAD R0, R4.reuse, c[0x0][0x1b4], R0 ;  /* 0x00006d0004007a24 */ /* 0x040fe200078e0200 */
[----:B------:R-:W-:Y:S01]  /*09f0*/  ULDC UR10, c[0x0][0x198] ;  /* 0x00006600000a7ab9 */ /* 0x000fe20000000800 */
[--C-:B------:R-:W-:Y:S01]  /*0a00*/  IMAD.WIDE.U32 R2, R4, c[0x0][0x1e0], R12.reuse ;  /* 0x0000780004027a25 */ /* 0x100fe200078e000c */
[----:B------:R-:W-:Y:S01]  /*0a10*/  UIADD3 UR10, -UR16, UR10, URZ ;  /* 0x0000000a100a7290 */ /* 0x000fe2000fffe13f */
[----:B------:R-:W-:Y:S01]  /*0a20*/  IADD3 R26, R12, 0x40, RZ ;  /* 0x000000400c1a7810 */ /* 0x000fe20007ffe0ff */
[----:B------:R-:W-:Y:S01]  /*0a30*/  USHF.R.S32.HI UR11, URZ, 0x1f, UR15 ;  /* 0x0000001f3f0b7899 */ /* 0x000fe2000801140f */
[----:B------:R-:W-:Y:S01]  /*0a40*/  IMAD.WIDE.U32 R6, R4, c[0x0][0x1b0], R12 ;  /* 0x00006c0004067a25 */ /* 0x000fe200078e000c */
[----:B------:R-:W-:Y:S01]  /*0a50*/  IADD3 R27, R12, 0x80, RZ ;  /* 0x000000800c1b7810 */ /* 0x000fe20007ffe0ff */
[----:B------:R-:W-:Y:S01]  /*0a60*/  CS2R R112, SRZ ;  /* 0x0000000000707805 */ /* 0x000fe2000001ff00 */
[----:B------:R-:W-:Y:S01]  /*0a70*/  CS2R R110, SRZ ;  /* 0x00000000006e7805 */ /* 0x000fe2000001ff00 */
[----:B------:R-:W-:Y:S01]  /*0a80*/  IMAD.IADD R5, R3, 0x1, R9 ;  /* 0x0000000103057824 */ /* 0x000fe200078e0209 */
[----:B------:R-:W-:Y:S01]  /*0a90*/  CS2R R108, SRZ ;  /* 0x00000000006c7805 */ /* 0x000fe2000001ff00 */
[----:B------:R-:W-:Y:S01]  /*0aa0*/  IMAD.IADD R3, R7, 0x1, R0 ;  /* 0x0000000107037824 */ /* 0x000fe200078e0200 */
[----:B------:R-:W-:Y:S01]  /*0ab0*/  LEA.HI R7, R21, R236, RZ, 0x6 ;  /* 0x000000ec15077211 */ /* 0x000fe200078f30ff */
[----:B------:R-:W-:Y:S01]  /*0ac0*/  IMAD.SHL.U32 R0, R240, 0x40, RZ ;  /* 0x00000040f0007824 */ /* 0x000fe200078e00ff */
[----:B------:R-:W-:Y:S01]  /*0ad0*/  CS2R R106, SRZ ;  /* 0x00000000006a7805 */ /* 0x000fe2000001ff00 */
[----:B------:R-:W-:Y:S01]  /*0ae0*/  IMAD.MOV.U32 R4, RZ, RZ, R2 ;  /* 0x000000ffff047224 */ /* 0x000fe200078e0002 */
[----:B------:R-:W-:Y:S01]  /*0af0*/  SHF.R.S32.HI R20, RZ, 0x6, R7 ;  /* 0x00000006ff147819 */ /* 0x000fe20000011407 */
[----:B------:R-:W-:Y:S01]  /*0b00*/  IMAD.MOV.U32 R2, RZ, RZ, R6 ;  /* 0x000000ffff027224 */ /* 0x000fe200078e0006 */
[----:B------:R-:W-:Y:S01]  /*0b10*/  LOP3.LUT R0, R0, 0x1c0, RZ, 0xc0, !PT ;  /* 0x000001c000007812 */ /* 0x000fe200078ec0ff */
[----:B------:R-:W-:Y:S01]  /*0b20*/  IMAD R6, R241, c[0x0][0x178], RZ ;  /* 0x00005e00f1067a24 */ /* 0x000fe200078e02ff */
[----:B------:R-:W-:Y:S01]  /*0b30*/  CS2R R104, SRZ ;  /* 0x0000000000687805 */ /* 0x000fe2000001ff00 */
[----:B------:R-:W-:Y:S01]  /*0b40*/  IMAD.SHL.U32 R17, R20, 0x200, RZ ;  /* 0x0000020014117824 */ /* 0x000fe200078e00ff */
[----:B------:R-:W-:Y:S01]  /*0b50*/  LOP3.LUT R11, R0, 0x38, R12, 0xf8, !PT ;  /* 0x00000038000b7812 */ /* 0x000fe200078ef80c */
[----:B-1----:R-:W-:Y:S01]  /*0b60*/  IMAD.WIDE.U32 R4, R250, c[0x0][0x1e8], R4 ;  /* 0x00007a00fa047a25 */ /* 0x002fe200078e0004 */
[----:B------:R-:W-:Y:S01]  /*0b70*/  SHF.R.U32.HI R0, RZ, 0x3, R0 ;  /* 0x00000003ff007819 */ /* 0x000fe20000011600 */
[----:B------:R-:W-:Y:S01]  /*0b80*/  CS2R R102, SRZ ;  /* 0x0000000000667805 */ /* 0x000fe2000001ff00 */
[----:B------:R-:W-:Y:S01]  /*0b90*/  CS2R R100, SRZ ;  /* 0x0000000000647805 */ /* 0x000fe2000001ff00 */
[----:B------:R-:W-:Y:S01]  /*0ba0*/  IMAD.IADD R23, R8, 0x1, -R10 ;  /* 0x0000000108177824 */ /* 0x000fe200078e0a0a */
[----:B------:R-:W-:Y:S01]  /*0bb0*/  IADD3 R5, R5, UR7, RZ ;  /* 0x0000000705057c10 */ /* 0x000fe2000fffe0ff */
[C---:B------:R-:W-:Y:S01]  /*0bc0*/  IMAD R8, R240.reuse, c[0x0][0x17c], R6 ;  /* 0x00005f00f0087a24 */ /* 0x040fe200078e0206 */
[----:B------:R-:W-:Y:S01]  /*0bd0*/  LOP3.LUT R228, R17, R11, R0, 0xf6, !PT ;  /* 0x0000000b11e47212 */ /* 0x000fe200078ef600 */
[----:B------:R-:W-:Y:S01]  /*0be0*/  IMAD.WIDE.U32 R6, R240, c[0x0][0x178], R12 ;  /* 0x00005e00f0067a25 */ /* 0x000fe200078e000c */
[----:B------:R-:W-:Y:S01]  /*0bf0*/  CS2R R98, SRZ ;  /* 0x0000000000627805 */ /* 0x000fe2000001ff00 */
[----:B------:R-:W-:Y:S01]  /*0c00*/  CS2R R96, SRZ ;  /* 0x0000000000607805 */ /* 0x000fe2000001ff00 */
[----:B------:R-:W-:Y:S01]  /*0c10*/  CS2R R94, SRZ ;  /* 0x00000000005e7805 */ /* 0x000fe2000001ff00 */
[----:B------:R-:W-:Y:S01]  /*0c20*/  IMAD R0, R15, c[0x0][0x1d8], RZ ;  /* 0x000076000f007a24 */ /* 0x000fe200078e02ff */
[----:B------:R-:W-:Y:S01]  /*0c30*/  CS2R R92, SRZ ;  /* 0x00000000005c7805 */ /* 0x000fe2000001ff00 */
[----:B------:R-:W-:Y:S01]  /*0c40*/  IMAD.U32 R10, RZ, RZ, UR5 ;  /* 0x00000005ff0a7e24 */ /* 0x000fe2000f8e00ff */
[----:B------:R-:W-:Y:S01]  /*0c50*/  CS2R R90, SRZ ;  /* 0x00000000005a7805 */ /* 0x000fe2000001ff00 */
[----:B------:R-:W-:Y:S01]  /*0c60*/  IMAD.IADD R9, R7, 0x1, R8 ;  /* 0x0000000107097824 */ /* 0x000fe200078e0208 */
[----:B------:R-:W-:Y:S01]  /*0c70*/  CS2R R86, SRZ ;  /* 0x0000000000567805 */ /* 0x000fe2000001ff00 */
[----:B------:R-:W-:Y:S01]  /*0c80*/  IMAD.WIDE.U32 R2, R250, c[0x0][0x1b8], R2 ;  /* 0x00006e00fa027a25 */ /* 0x000fe200078e0002 */
[C---:B------:R-:W-:Y:S01]  /*0c90*/  @!P3 IADD3.X R29, R10.reuse, UR8, R18, P4, P2 ;  /* 0x000000080a1dbc10 */ /* 0x040fe2000a7e4412 */
[----:B------:R-:W-:Y:S01]  /*0ca0*/  CS2R R84, SRZ ;  /* 0x0000000000547805 */ /* 0x000fe2000001ff00 */
[----:B------:R-:W-:Y:S01]  /*0cb0*/  IADD3.X R30, R10, UR9, R19, P1, P0 ;  /* 0x000000090a1e7c10 */ /* 0x000fe20008fe0413 */
[----:B------:R-:W-:Y:S01]  /*0cc0*/  IMAD.MOV.U32 R8, RZ, RZ, R6 ;  /* 0x000000ffff087224 */ /* 0x000fe200078e0006 */
[----:B------:R-:W-:Y:S01]  /*0cd0*/  IADD3 R3, R3, UR4, RZ ;  /* 0x0000000403037c10 */ /* 0x000fe2000fffe0ff */
[----:B------:R-:W-:Y:S01]  /*0ce0*/  IMAD R0, R14, c[0x0][0x1dc], R0 ;  /* 0x000077000e007a24 */ /* 0x000fe200078e0200 */
[----:B------:R-:W-:Y:S01]  /*0cf0*/  ISETP.GE.AND P4, PT, R12, c[0x0][0x1cc], PT ;  /* 0x000073000c007a0c */ /* 0x000fe20003f86270 */
[----:B------:R-:W-:Y:S01]  /*0d00*/  IMAD.WIDE.U32 R6, R14, c[0x0][0x1d8], R4 ;  /* 0x000076000e067a25 */ /* 0x000fe200078e0004 */
[----:B------:R-:W-:Y:S01]  /*0d10*/  ULDC.64 UR4, c[0x0][0x178] ;  /* 0x00005e0000047ab9 */ /* 0x000fe20000000a00 */
[----:B------:R-:W-:Y:S01]  /*0d20*/  CS2R R82, SRZ ;  /* 0x0000000000527805 */ /* 0x000fe2000001ff00 */
[----:B------:R-:W-:Y:S01]  /*0d30*/  UIMAD UR6, UR11, UR4, URZ ;  /* 0x000000040b0672a4 */ /* 0x000fe2000f8e023f */
[----:B------:R-:W-:Y:S01]  /*0d40*/  IMAD R10, R15, c[0x0][0x1a8], RZ ;  /* 0x00006a000f0a7a24 */ /* 0x000fe200078e02ff */
[----:B------:R-:W-:Y:S01]  /*0d50*/  LEA R4, P0, R6, c[0x0][0x1c0], 0x1 ;  /* 0x0000700006047a11 */ /* 0x000fe200078008ff */
[----:B------:R-:W-:Y:S01]  /*0d60*/  IMAD.IADD R0, R7, 0x1, R0 ;  /* 0x0000000107007824 */ /* 0x000fe200078e0200 */
[----:B------:R-:W-:Y:S01]  /*0d70*/  UIMAD.WIDE.U32 UR26, UR15, UR4, URZ ;  /* 0x000000040f1a72a5 */ /* 0x000fe2000f8e003f */
[C---:B------:R-:W-:Y:S01]  /*0d80*/  IMAD R15, R14.reuse, c[0x0][0x1ac], R10 ;  /* 0x00006b000e0f7a24 */ /* 0x040fe200078e020a */
[----:B------:R-:W-:Y:S01]  /*0d90*/  UIMAD UR6, UR15, UR5, UR6 ;  /* 0x000000050f0672a4 */ /* 0x000fe2000f8e0206 */
[----:B------:R-:W-:Y:S01]  /*0da0*/  IMAD.WIDE.U32 R10, R14, c[0x0][0x1a8], R2 ;  /* 0x00006a000e0a7a25 */ /* 0x000fe200078e0002 */
[----:B------:R-:W-:Y:S01]  /*0db0*/  LEA.HI.X R5, R6, c[0x0][0x1c4], R0, 0x1, P0 ;  /* 0x0000710006057a11 */ /* 0x000fe200000f0c00 */
[----:B------:R-:W-:Y:S01]  /*0dc0*/  ULDC.64 UR4, c[0x0][0x188] ;  /* 0x0000620000047ab9 */ /* 0x000fe20000000a00 */
[----:B------:R-:W-:Y:S01]  /*0dd0*/  IADD3 R0, -R240, UR10, RZ ;  /* 0x0000000af0007c10 */ /* 0x000fe2000fffe1ff */
[----:B------:R-:W-:Y:S01]  /*0de0*/  IMAD R2, R31, c[0x0][0x180], RZ ;  /* 0x000060001f027a24 */ /* 0x000fe200078e02ff */
[----:B------:R-:W-:Y:S01]  /*0df0*/  UIMAD UR4, UR12, UR4, URZ ;  /* 0x000000040c0472a4 */ /* 0x000fe2000f8e023f */
[----:B------:R-:W-:Y:S01]  /*0e00*/  IMAD.MOV.U32 R7, RZ, RZ, c[0x0][0x1d8] ;  /* 0x00007600ff077624 */ /* 0x000fe200078e00ff */
[C---:B------:R-:W-:Y:S01]  /*0e10*/  ISETP.LT.OR P0, PT, R0.reuse, 0x1, P4 ;  /* 0x000000010000780c */ /* 0x040fe20002701670 */
[C---:B------:R-:W-:Y:S01]  /*0e20*/  IMAD R2, R89.reuse, c[0x0][0x184], R2 ;  /* 0x0000610059027a24 */ /* 0x040fe200078e0202 */
[----:B------:R-:W-:Y:S01]  /*0e30*/  ISETP.LT.OR P4, PT, R0, 0x21, P4 ;  /* 0x000000210000780c */ /* 0x000fe20002781670 */
[----:B------:R-:W-:Y:S01]  /*0e40*/  IMAD.WIDE.U32 R8, R89, c[0x0][0x180], R8 ;  /* 0x0000600059087a25 */ /* 0x000fe200078e0008 */
[----:B------:R-:W-:Y:S01]  /*0e50*/  LEA R6, P2, R7, R4, 0x6 ;  /* 0x0000000407067211 */ /* 0x000fe200078430ff */
[----:B------:R-:W-:Y:S01]  /*0e60*/  UIADD3 UR6, UR27, UR6, URZ ;  /* 0x000000061b067290 */ /* 0x000fe2000fffe03f */
[----:B------:R-:W-:Y:S01]  /*0e70*/  CS2R R80, SRZ ;  /* 0x0000000000507805 */ /* 0x000fe2000001ff00 */
[----:B------:R-:W-:Y:S01]  /*0e80*/  IMAD.MOV.U32 R14, RZ, RZ, c[0x0][0x1dc] ;  /* 0x00007700ff0e7624 */ /* 0x000fe200078e00ff */
[----:B------:R-:W-:Y:S01]  /*0e90*/  UIMAD UR4, UR14, UR5, UR4 ;  /* 0x000000050e0472a4 */ /* 0x000fe2000f8e0204 */
[----:B------:R-:W-:Y:S01]  /*0ea0*/  IMAD.IADD R9, R9, 0x1, R2 ;  /* 0x0000000109097824 */ /* 0x000fe200078e0202 */
[----:B------:R-:W-:Y:S01]  /*0eb0*/  LEA R2, P1, R10, c[0x0][0x190], 0x1 ;  /* 0x000064000a027a11 */ /* 0x000fe200078208ff */
[----:B------:R-:W-:Y:S01]  /*0ec0*/  IMAD.IADD R3, R11, 0x1, R15 ;  /* 0x000000010b037824 */ /* 0x000fe200078e020f */
[----:B------:R-:W-:Y:S01]  /*0ed0*/  LEA.HI.X R7, R7, R5, R14, 0x6, P2 ;  /* 0x0000000507077211 */ /* 0x000fe200010f340e */
[----:B------:R-:W-:Y:S01]  /*0ee0*/  IMAD.SHL.U32 R228, R228, 0x2, RZ ;  /* 0x00000002e4e47824 */ /* 0x000fe200078e00ff */
[----:B------:R-:W-:Y:S01]  /*0ef0*/  ISETP.GE.AND P2, PT, R26, c[0x0][0x1cc], PT ;  /* 0x000073001a007a0c */ /* 0x000fe20003f46270 */
[----:B------:R-:W-:Y:S01]  /*0f00*/  IMAD.MOV.U32 R11, RZ, RZ, c[0x0][0x1a8] ;  /* 0x00006a00ff0b7624 */ /* 0x000fe200078e00ff */
[----:B------:R-:W-:Y:S01]  /*0f10*/  LEA.HI.X R3, R10, c[0x0][0x194], R3, 0x1, P1 ;  /* 0x000065000a037a11 */ /* 0x000fe200008f0c03 */
[----:B------:R-:W-:Y:S01]  /*0f20*/  IMAD.MOV.U32 R14, RZ, RZ, c[0x0][0x1ac] ;  /* 0x00006b00ff0e7624 */ /* 0x000fe200078e00ff */
[----:B------:R-:W-:Y:S01]  /*0f30*/  ISETP.GE.AND P1, PT, R27, c[0x0][0x1cc], PT ;  /* 0x000073001b007a0c */ /* 0x000fe20003f26270 */
[----:B------:R-:W-:Y:S01]  /*0f40*/  @!PT LDS RZ, [RZ] ;  /* 0x00000000fffff984 */ /* 0x000fe20000000800 */
[----:B------:R-:W-:Y:S01]  /*0f50*/  @!PT LDS RZ, [RZ] ;  /* 0x00000000fffff984 */ /* 0x000fe20000000800 */
[----:B------:R-:W-:Y:S01]  /*0f60*/  @!PT LDS RZ, [RZ] ;  /* 0x00000000fffff984 */ /* 0x000fe20000000800 */
[----:B------:R1:W-:Y:S01]  /*0f70*/  LDGSTS.E.BYPASS.LTC128B.128 [R228+0x6080], [R4.64], !P0 ;  /* 0x0608000004e47fae */ /* 0x0003e2000c101d56 */
[----:B------:R-:W-:Y:S01]  /*0f80*/  ISETP.LT.OR P6, PT, R0, 0x1, P2 ;  /* 0x000000010000780c */ /* 0x000fe200017c1670 */
[----:B------:R-:W-:Y:S01]  /*0f90*/  IMAD.WIDE.U32 R246, R250, c[0x0][0x188], R8 ;  /* 0x00006200faf67a25 */ /* 0x000fe200078e0008 */
[C---:B------:R-:W-:Y:S01]  /*0fa0*/  ISETP.LT.OR P0, PT, R0.reuse, 0x1, P1 ;  /* 0x000000010000780c */ /* 0x040fe20000f01670 */
[----:B------:R-:W-:Y:S01]  /*0fb0*/  CS2R R78, SRZ ;  /* 0x00000000004e7805 */ /* 0x000fe2000001ff00 */
[C---:B------:R-:W-:Y:S01]  /*0fc0*/  ISETP.LT.OR P2, PT, R0.reuse, 0x21, P2 ;  /* 0x000000210000780c */ /* 0x040fe20001741670 */
[----:B------:R-:W-:Y:S01]  /*0fd0*/  CS2R R76, SRZ ;  /* 0x00000000004c7805 */ /* 0x000fe2000001ff00 */
[----:B------:R-:W-:Y:S01]  /*0fe0*/  ISETP.LT.OR P1, PT, R0, 0x21, P1 ;  /* 0x000000210000780c */ /* 0x000fe20000f21670 */
[----:B------:R-:W-:Y:S01]  /*0ff0*/  CS2R R74, SRZ ;  /* 0x00000000004a7805 */ /* 0x000fe2000001ff00 */
[----:B------:R-:W-:Y:S01]  /*1000*/  LEA R10, P5, R11, R2, 0x6 ;  /* 0x000000020b0a7211 */ /* 0x000fe200078a30ff */
[----:B------:R-:W-:Y:S01]  /*1010*/  CS2R R72, SRZ ;  /* 0x0000000000487805 */ /* 0x000fe2000001ff00 */
[----:B------:R-:W-:Y:S01]  /*1020*/  IADD3 R249, R247, UR4, RZ ;  /* 0x00000004f7f97c10 */ /* 0x000fe2000fffe0ff */
[----:B------:R-:W-:Y:S01]  /*1030*/  ULDC.64 UR4, c[0x0][0x218] ;  /* 0x0000860000047ab9 */ /* 0x000fe20000000a00 */
[----:B------:R-:W-:Y:S01]  /*1040*/  LEA.HI.X R11, R11, R3, R14, 0x6, P5 ;  /* 0x000000030b0b7211 */ /* 0x000fe200028f340e */
[----:B------:R1:W-:Y:S01]  /*1050*/  LDGSTS.E.BYPASS.LTC128B.128 [R228+0x8080], [R4.64+0x80], !P6 ;  /* 0x0808008004e47fae */ /* 0x0003e2000f101d56 */
[----:B------:R-:W-:Y:S01]  /*1060*/  ISETP.GE.AND P6, PT, R12, c[0x0][0x19c], PT ;  /* 0x000067000c007a0c */ /* 0x000fe20003fc6270 */
[----:B------:R-:W-:Y:S01]  /*1070*/  UIMAD UR4, UR12, UR4, URZ ;  /* 0x000000040c0472a4 */ /* 0x000fe2000f8e023f */
[----:B------:R-:W-:Y:S01]  /*1080*/  ISETP.GE.AND P5, PT, R26, c[0x0][0x19c], PT ;  /* 0x000067001a007a0c */ /* 0x000fe20003fa6270 */
[----:B------:R1:W-:Y:S01]  /*1090*/  LDGSTS.E.BYPASS.LTC128B.128 [R228+0xa080], [R4.64+0x100], !P0 ;  /* 0x0a08010004e47fae */ /* 0x0003e2000c101d56 */
[C---:B------:R-:W-:Y:S01]  /*10a0*/  ISETP.LT.OR P0, PT, R0.reuse, 0x1, P6 ;  /* 0x000000010000780c */ /* 0x040fe20003701670 */
[----:B------:R-:W-:Y:S01]  /*10b0*/  UIMAD UR4, UR14, UR5, UR4 ;  /* 0x000000050e0472a4 */ /* 0x000fe2000f8e0204 */
[C---:B------:R-:W-:Y:S01]  /*10c0*/  ISETP.LT.OR P6, PT, R0.reuse, 0x21, P6 ;  /* 0x000000210000780c */ /* 0x040fe200037c1670 */
[----:B------:R2:W-:Y:S01]  /*10d0*/  LDGSTS.E.BYPASS.LTC128B.128 [R228+0x7080], [R6.64], !P4 ;  /* 0x0708000006e47fae */ /* 0x0005e2000e101d56 */
[----:B------:R-:W-:Y:S01]  /*10e0*/  ISETP.GE.AND P4, PT, R27, c[0x0][0x19c], PT ;  /* 0x000067001b007a0c */ /* 0x000fe20003f86270 */
[----:B------:R-:W-:Y:S01]  /*10f0*/  CS2R R70, SRZ ;  /* 0x0000000000467805 */ /* 0x000fe2000001ff00 */
[----:B------:R-:W-:Y:S01]  /*1100*/  CS2R R68, SRZ ;  /* 0x0000000000447805 */ /* 0x000fe2000001ff00 */
[----:B------:R2:W-:Y:S01]  /*1110*/  LDGSTS.E.BYPASS.LTC128B.128 [R228+0x9080], [R6.64+0x80], !P2 ;  /* 0x0908008006e47fae */ /* 0x0005e2000d101d56 */
[C---:B------:R-:W-:Y:S01]  /*1120*/  ISETP.LT.OR P2, PT, R0.reuse, 0x1, P5 ;  /* 0x000000010000780c */ /* 0x040fe20002f41670 */
[----:B------:R-:W-:Y:S01]  /*1130*/  CS2R R66, SRZ ;  /* 0x0000000000427805 */ /* 0x000fe2000001ff00 */
[C---:B------:R-:W-:Y:S01]  /*1140*/  ISETP.LT.OR P5, PT, R0.reuse, 0x21, P5 ;  /* 0x000000210000780c */ /* 0x040fe20002fa1670 */
[----:B------:R2:W-:Y:S01]  /*1150*/  LDGSTS.E.BYPASS.LTC128B.128 [R228+0xb080], [R6.64+0x100], !P1 ;  /* 0x0b08010006e47fae */ /* 0x0005e2000c901d56 */
[C---:B------:R-:W-:Y:S01]  /*1160*/  ISETP.LT.OR P1, PT, R0.reuse, 0x1, P4 ;  /* 0x000000010000780c */ /* 0x040fe20002721670 */
[----:B------:R-:W-:Y:S01]  /*1170*/  CS2R R64, SRZ ;  /* 0x0000000000407805 */ /* 0x000fe2000001ff00 */
[----:B------:R-:W-:Y:S01]  /*1180*/  ISETP.LT.OR P4, PT, R0, 0x21, P4 ;  /* 0x000000210000780c */ /* 0x000fe20002781670 */
[----:B------:R-:W0:Y:S01]  /*1190*/  LDGDEPBAR ;  /* 0x00000000000079af */ /* 0x000e220000000000 */
[----:B------:R-:W-:Y:S01]  /*11a0*/  IMAD R0, R23, 0x800, R17 ;  /* 0x0000080017007824 */ /* 0x000fe200078e0211 */
[----:B------:R-:W-:Y:S01]  /*11b0*/  CS2R R62, SRZ ;  /* 0x00000000003e7805 */ /* 0x000fe2000001ff00 */
[----:B------:R-:W-:Y:S01]  /*11c0*/  IMAD.MOV.U32 R17, RZ, RZ, 0x20 ;  /* 0x00000020ff117424 */ /* 0x000fe200078e00ff */
[----:B------:R3:W-:Y:S01]  /*11d0*/  LDGSTS.E.BYPASS.LTC128B.128 [R228+0x80], [R2.64], !P0 ;  /* 0x0008000002e47fae */ /* 0x0007e2000c101d56 */
[----:B------:R-:W-:Y:S01]  /*11e0*/  CS2R R60, SRZ ;  /* 0x00000000003c7805 */ /* 0x000fe2000001ff00 */
[----:B------:R-:W-:Y:S01]  /*11f0*/  CS2R R58, SRZ ;  /* 0x00000000003a7805 */ /* 0x000fe2000001ff00 */
[----:B------:R-:W-:Y:S01]  /*1200*/  CS2R R56, SRZ ;  /* 0x0000000000387805 */ /* 0x000fe2000001ff00 */
[----:B------:R3:W-:Y:S01]  /*1210*/  LDGSTS.E.BYPASS.LTC128B.128 [R228+0x2080], [R2.64+0x80], !P2 ;  /* 0x0208008002e47fae */ /* 0x0007e2000d101d56 */
[----:B------:R-:W-:Y:S01]  /*1220*/  LOP3.LUT P2, RZ, R16, 0x2, RZ, 0xc0, !PT ;  /* 0x0000000210ff7812 */ /* 0x000fe2000784c0ff */
[----:B------:R-:W-:Y:S01]  /*1230*/  CS2R R54, SRZ ;  /* 0x0000000000367805 */ /* 0x000fe2000001ff00 */
[----:B-1----:R-:W-:Y:S01]  /*1240*/  IMAD.U32 R4, RZ, RZ, UR26 ;  /* 0x0000001aff047e24 */ /* 0x002fe2000f8e00ff */
[----:B------:R3:W-:Y:S01]  /*1250*/  LDGSTS.E.BYPASS.LTC128B.128 [R228+0x4080], [R2.64+0x100], !P1 ;  /* 0x0408010002e47fae */ /* 0x0007e2000c901d56 */
[----:B------:R-:W-:Y:S01]  /*1260*/  IMAD.U32 R5, RZ, RZ, UR27 ;  /* 0x0000001bff057e24 */ /* 0x000fe2000f8e00ff */
[----:B------:R-:W-:Y:S01]  /*1270*/  CS2R R52, SRZ ;  /* 0x0000000000347805 */ /* 0x000fe2000001ff00 */
[----:B------:R-:W-:Y:S01]  /*1280*/  CS2R R50, SRZ ;  /* 0x0000000000327805 */ /* 0x000fe2000001ff00 */
[----:B------:R1:W-:Y:S01]  /*1290*/  LDGSTS.E.BYPASS.LTC128B.128 [R228+0x1080], [R10.64], !P6 ;  /* 0x010800000ae47fae */ /* 0x0003e2000f101d56 */
[----:B------:R-:W-:Y:S01]  /*12a0*/  LEA R5, P0, R4, R246, 0x6 ;  /* 0x000000f604057211 */ /* 0x000fe200078030ff */
[----:B------:R-:W-:Y:S01]  /*12b0*/  CS2R R48, SRZ ;  /* 0x0000000000307805 */ /* 0x000fe2000001ff00 */
[----:B------:R-:W-:Y:S01]  /*12c0*/  CS2R R46, SRZ ;  /* 0x00000000002e7805 */ /* 0x000fe2000001ff00 */
[----:B------:R1:W-:Y:S01]  /*12d0*/  LDGSTS.E.BYPASS.LTC128B.128 [R228+0x3080], [R10.64+0x80], !P5 ;  /* 0x030800800ae47fae */ /* 0x0003e2000e901d56 */
[----:B------:R-:W-:Y:S01]  /*12e0*/  LEA R8, P1, R5, c[0x0][0x160], 0x1 ;  /* 0x0000580005087a11 */ /* 0x000fe200078208ff */
[----:B------:R-:W-:Y:S01]  /*12f0*/  CS2R R44, SRZ ;  /* 0x00000000002c7805 */ /* 0x000fe2000001ff00 */
[----:B--2---:R-:W-:Y:S01]  /*1300*/  IMAD.SHL.U32 R6, R16, 0x40, RZ ;  /* 0x0000004010067824 */ /* 0x004fe200078e00ff */
[----:B------:R1:W-:Y:S01]  /*1310*/  LDGSTS.E.BYPASS.LTC128B.128 [R228+0x5080], [R10.64+0x100], !P4 ;  /* 0x050801000ae47fae */ /* 0x0003e2000e101d56 */
[----:B------:R-:W-:Y:S01]  /*1320*/  ISETP.GE.AND P4, PT, R12, c[0x0][0x16c], PT ;  /* 0x00005b000c007a0c */ /* 0x000fe20003f86270 */
[----:B------:R-:W-:Y:S01]  /*1330*/  IMAD.MOV.U32 R7, RZ, RZ, c[0x0][0x178] ;  /* 0x00005e00ff077624 */ /* 0x000fe200078e00ff */
[----:B------:R-:W-:Y:S01]  /*1340*/  ISETP.GE.AND P5, PT, R27, c[0x0][0x16c], PT ;  /* 0x00005b001b007a0c */ /* 0x000fe20003fa6270 */
[----:B------:R-:W0:Y:S01]  /*1350*/  LDGDEPBAR ;  /* 0x00000000000079af */ /* 0x000e220000000000 */
[----:B------:R-:W-:Y:S01]  /*1360*/  LOP3.LUT R18, R6, 0x1c0, RZ, 0xc0, !PT ;  /* 0x000001c006127812 */ /* 0x000fe200078ec0ff */
[----:B------:R-:W-:Y:S01]  /*1370*/  IMAD.U32 R6, RZ, RZ, UR6 ;  /* 0x00000006ff067e24 */ /* 0x000fe2000f8e00ff */
[----:B------:R-:W-:Y:S01]  /*1380*/  SEL R239, RZ, 0x1, P4 ;  /* 0x00000001ffef7807 */ /* 0x000fe20002000000 */
[----:B------:R-:W-:Y:S01]  /*1390*/  ULDC.64 UR6, c[0x0][0x208] ;  /* 0x0000820000067ab9 */ /* 0x000fe20000000a00 */
[----:B------:R-:W-:Y:S01]  /*13a0*/  SHF.R.U32.HI R19, RZ, 0x3, R18 ;  /* 0x00000003ff137819 */ /* 0x000fe20000011612 */
[----:B------:R-:W-:Y:S01]  /*13b0*/  UIMAD UR11, UR11, UR6, URZ ;  /* 0x000000060b0b72a4 */ /* 0x000fe2000f8e023f */
[----:B------:R-:W-:Y:S01]  /*13c0*/  LEA.HI.X R6, R4, R249, R6, 0x6, P0 ;  /* 0x000000f904067211 */ /* 0x000fe200000f3406 */
[----:B------:R-:W-:Y:S01]  /*13d0*/  CS2R R42, SRZ ;  /* 0x00000000002a7805 */ /* 0x000fe2000001ff00 */
[----:B------:R-:W-:Y:S01]  /*13e0*/  LOP3.LUT R4, R18, 0x8, R22, 0xf8, !PT ;  /* 0x0000000812047812 */ /* 0x000fe200078ef816 */
[----:B------:R-:W-:Y:S01]  /*13f0*/  UIMAD UR11, UR15, UR7, UR11 ;  /* 0x000000070f0b72a4 */ /* 0x000fe2000f8e020b */
[----:B------:R-:W-:Y:S01]  /*1400*/  LEA.HI.X R9, R5, c[0x0][0x164], R6, 0x1, P1 ;  /* 0x0000590005097a11 */ /* 0x000fe200008f0c06 */
[----:B------:R-:W-:Y:S01]  /*1410*/  CS2R R40, SRZ ;  /* 0x0000000000287805 */ /* 0x000fe2000001ff00 */
[----:B---3--:R-:W-:Y:S01]  /*1420*/  LOP3.LUT R2, R4, R19, RZ, 0x3c, !PT ;  /* 0x0000001304027212 */ /* 0x008fe200078e3cff */
[----:B------:R-:W-:Y:S01]  /*1430*/  IMAD.WIDE.U32 R4, R240, c[0x0][0x208], R12 ;  /* 0x00008200f0047a25 */ /* 0x000fe200078e000c */
[----:B------:R-:W-:Y:S01]  /*1440*/  LOP3.LUT P0, RZ, R16, 0x4, RZ, 0xc0, !PT ;  /* 0x0000000410ff7812 */ /* 0x000fe2000780c0ff */
[----:B------:R-:W-:Y:S01]  /*1450*/  CS2R R38, SRZ ;  /* 0x0000000000267805 */ /* 0x000fe2000001ff00 */
[----:B------:R-:W-:Y:S01]  /*1460*/  ISETP.GE.AND P1, PT, R26, c[0x0][0x16c], PT ;  /* 0x00005b001a007a0c */ /* 0x000fe20003f26270 */
[----:B------:R-:W-:Y:S01]  /*1470*/  IMAD.IADD R2, R0, 0x1, R2 ;  /* 0x0000000100027824 */ /* 0x000fe200078e0202 */
[----:B------:R-:W-:Y:S01]  /*1480*/  SEL R222, R116, 0xffffffc0, !P0 ;  /* 0xffffffc074de7807 */ /* 0x000fe20004000000 */
[----:B------:R-:W-:Y:S01]  /*1490*/  IMAD R0, R241, c[0x0][0x208], RZ ;  /* 0x00008200f1007a24 */ /* 0x000fe200078e02ff */
[----:B------:R-:W-:Y:S01]  /*14a0*/  SEL R6, RZ, 0x2, P1 ;  /* 0x00000002ff067807 */ /* 0x000fe20000800000 */
[----:B------:R-:W-:Y:S01]  /*14b0*/  IMAD.SHL.U32 R224, R2, 0x2, RZ ;  /* 0x0000000202e07824 */ /* 0x000fe200078e00ff */
[----:B-1----:R-:W-:Y:S01]  /*14c0*/  LEA R10, P4, R7, R8, 0x6 ;  /* 0x00000008070a7211 */ /* 0x002fe200078830ff */
[----:B------:R-:W-:Y:S01]  /*14d0*/  IMAD R0, R240, c[0x0][0x20c], R0 ;  /* 0x00008300f0007a24 */ /* 0x000fe200078e0200 */
[----:B------:R-:W-:-:S04]  /*14e0*/  DEPBAR.LE SB0, 0x1 ;  /* 0x000080400000791a */ /* 0x000fc80000000000 */
[----:B------:R-:W-:Y:S01]  /*14f0*/  BAR.SYNC.DEFER_BLOCKING 0x0 ;  /* 0x0000000000007b1d */ /* 0x000fe20000010000 */
[----:B------:R-:W-:Y:S01]  /*1500*/  IMAD.IADD R5, R5, 0x1, R0 ;  /* 0x0000000105057824 */ /* 0x000fe200078e0200 */
[----:B------:R-:W-:Y:S01]  /*1510*/  SEL R3, RZ, 0x4, P5 ;  /* 0x00000004ff037807 */ /* 0x000fe20002800000 */
[----:B------:R-:W-:Y:S01]  /*1520*/  IMAD.MOV.U32 R0, RZ, RZ, c[0x0][0x17c] ;  /* 0x00005f00ff007624 */ /* 0x000fe200078e00ff */
[----:B------:R-:W-:Y:S01]  /*1530*/  CS2R R36, SRZ ;  /* 0x0000000000247805 */ /* 0x000fe2000001ff00 */
[----:B------:R-:W-:Y:S01]  /*1540*/  IMAD.IADD R227, R224, 0x1, R222 ;  /* 0x00000001e0e37824 */ /* 0x000fe200078e02de */
[----:B------:R-:W-:Y:S01]  /*1550*/  IADD3 R6, R3, R6, R239 ;  /* 0x0000000603067210 */ /* 0x000fe20007ffe0ef */
[----:B------:R-:W-:Y:S01]  /*1560*/  IMAD.U32 R16, RZ, RZ, UR24 ;  /* 0x00000018ff107e24 */ /* 0x000fe2000f8e00ff */
[----:B------:R-:W-:Y:S01]  /*1570*/  LEA.HI.X R11, R7, R9, R0, 0x6, P4 ;  /* 0x00000009070b7211 */ /* 0x000fe200020f3400 */
[----:B------:R-:W-:Y:S01]  /*1580*/  IMAD R7, R31, c[0x0][0x210], RZ ;  /* 0x000084001f077a24 */ /* 0x000fe200078e02ff */
[----:B------:R-:W-:Y:S01]  /*1590*/  SEL R0, R17, 0xffffffe0, !P2 ;  /* 0xffffffe011007807 */ /* 0x000fe20005000000 */
[C---:B------:R-:W-:Y:S01]  /*15a0*/  IMAD.WIDE.U32 R4, R89.reuse, c[0x0][0x210], R4 ;  /* 0x0000840059047a25 */ /* 0x040fe200078e0004 */
[----:B------:R-:W-:Y:S01]  /*15b0*/  IADD3 R3, -R240, c[0x0][0x168], -R16 ;  /* 0x00005a00f0037a10 */ /* 0x000fe20007ffe910 */
[----:B------:R-:W-:Y:S01]  /*15c0*/  UIMAD.WIDE.U32 UR24, UR15, UR6, URZ ;  /* 0x000000060f1872a5 */ /* 0x000fe2000f8e003f */
[----:B------:R-:W-:Y:S01]  /*15d0*/  LOP3.LUT P6, RZ, R6, 0x1, RZ, 0xc0, !PT ;  /* 0x0000000106ff7812 */ /* 0x000fe200078cc0ff */
[----:B------:R-:W-:Y:S01]  /*15e0*/  IMAD.IADD R225, R224, 0x1, R0 ;  /* 0x00000001e0e17824 */ /* 0x000fe200078e0200 */
[----:B------:R-:W-:Y:S01]  /*15f0*/  LOP3.LUT P4, RZ, R6, 0x2, RZ, 0xc0, !PT ;  /* 0x0000000206ff7812 */ /* 0x000fe2000788c0ff */
[----:B------:R-:W-:Y:S01]  /*1600*/  IMAD R0, R89, c[0x0][0x214], R7 ;  /* 0x0000850059007a24 */ /* 0x000fe200078e0207 */
[C---:B------:R-:W-:Y:S01]  /*1610*/  ISETP.LT.OR P2, PT, R3.reuse, 0x1, !P6 ;  /* 0x000000010300780c */ /* 0x040fe20007741670 */
[----:B------:R-:W-:Y:S01]  /*1620*/  IMAD.IADD R226, R222, 0x1, R225 ;  /* 0x00000001dee27824 */ /* 0x000fe200078e02e1 */
[----:B------:R-:W-:Y:S01]  /*1630*/  ISETP.LT.OR P0, PT, R3, 0x1, !P4 ;  /* 0x000000010300780c */ /* 0x000fe20006701670 */
[----:B------:R-:W-:Y:S01]  /*1640*/  IMAD.IADD R5, R5, 0x1, R0 ;  /* 0x0000000105057824 */ /* 0x000fe200078e0200 */
[----:B------:R-:W-:Y:S01]  /*1650*/  UIADD3 UR11, UR25, UR11, URZ ;  /* 0x0000000b190b7290 */ /* 0x000fe2000fffe03f */
[C---:B------:R-:W-:Y:S01]  /*1660*/  ISETP.LT.OR P6, PT, R3.reuse, 0x21, !P6 ;  /* 0x000000210300780c */ /* 0x040fe200077c1670 */
[----:B------:R1:W2:Y:S01]  /*1670*/  LDSM.16.M88.4 R148, [R224+0x6080] ;  /* 0x00608000e094783b */ /* 0x0002a20000000200 */
[----:B------:R-:W-:Y:S01]  /*1680*/  IMAD.WIDE.U32 R244, R250, c[0x0][0x218], R4 ;  /* 0x00008600faf47a25 */ /* 0x000fe200078e0004 */
[----:B------:R-:W-:Y:S01]  /*1690*/  ISETP.LT.OR P4, PT, R3, 0x21, !P4 ;  /* 0x000000210300780c */ /* 0x000fe20006781670 */
[----:B------:R-:W-:Y:S01]  /*16a0*/  CS2R R34, SRZ ;  /* 0x0000000000227805 */ /* 0x000fe2000001ff00 */
[----:B------:R1:W3:Y:S01]  /*16b0*/  LDSM.16.M88.4 R152, [R225+0x6080] ;  /* 0x00608000e198783b */ /* 0x0002e20000000200 */
[----:B------:R-:W-:Y:S01]  /*16c0*/  IMAD.U32 R4, RZ, RZ, UR24 ;  /* 0x00000018ff047e24 */ /* 0x000fe2000f8e00ff */
[----:B------:R-:W-:Y:S01]  /*16d0*/  IADD3 R248, R245, UR4, RZ ;  /* 0x00000004f5f87c10 */ /* 0x000fe2000fffe0ff */
[----:B------:R-:W-:Y:S01]  /*16e0*/  IMAD.U32 R2, RZ, RZ, UR11 ;  /* 0x0000000bff027e24 */ /* 0x000fe2000f8e00ff */
[----:B------:R1:W4:Y:S01]  /*16f0*/  LDSM.16.M88.4 R156, [R227+0x6080] ;  /* 0x00608000e39c783b */ /* 0x0003220000000200 */
[----:B------:R-:W-:Y:S01]  /*1700*/  IMAD.U32 R5, RZ, RZ, UR25 ;  /* 0x00000019ff057e24 */ /* 0x000fe2000f8e00ff */
[----:B------:R-:W-:Y:S01]  /*1710*/  ULDC.64 UR4, c[0x0][0x240] ;  /* 0x0000900000047ab9 */ /* 0x000fe20000000a00 */
[----:B------:R-:W-:Y:S01]  /*1720*/  IMAD.U32 R5, RZ, RZ, UR6 ;  /* 0x00000006ff057e24 */ /* 0x000fe2000f8e00ff */
[----:B------:R1:W5:Y:S01]  /*1730*/  LDSM.16.M88.4 R164, [R224+0x8080] ;  /* 0x00808000e0a4783b */ /* 0x0003620000000200 */
[----:B------:R-:W-:Y:S01]  /*1740*/  IMAD R13, R31, c[0x0][0x238], RZ ;  /* 0x00008e001f0d7a24 */ /* 0x000fe200078e02ff */
[----:B------:R-:W-:Y:S01]  /*1750*/  UIMAD UR4, UR12, UR4, URZ ;  /* 0x000000040c0472a4 */ /* 0x000fe2000f8e023f */
[----:B------:R-:W-:Y:S01]  /*1760*/  CS2R R32, SRZ ;  /* 0x0000000000207805 */ /* 0x000fe2000001ff00 */
[----:B------:R1:W1:Y:S01]  /*1770*/  LDSM.16.M88.4 R168, [R225+0x8080] ;  /* 0x00808000e1a8783b */ /* 0x0002620000000200 */
[----:B------:R-:W-:Y:S01]  /*1780*/  IMAD R13, R89, c[0x0][0x23c], R13 ;  /* 0x00008f00590d7a24 */ /* 0x000fe200078e020d */
[----:B------:R-:W-:-:S02]  /*1790*/  UMOV UR12, 0x1 ;  /* 0x00000001000c7882 */ /* 0x000fc40000000000 */
[----:B------:R1:W1:Y:S01]  /*17a0*/  LDSM.16.M88.4 R172, [R227+0x8080] ;  /* 0x00808000e3ac783b */ /* 0x0002620000000200 */
[----:B------:R-:W-:Y:S02]  /*17b0*/  ULDC UR11, c[0x0][0x198] ;  /* 0x00006600000b7ab9 */ /* 0x000fe40000000800 */
[----:B------:R-:W-:Y:S01]  /*17c0*/  UIADD3 UR11, -UR16, UR11, UR12 ;  /* 0x0000000b100b7290 */ /* 0x000fe2000fffe10c */
[----:B------:R1:W1:Y:S01]  /*17d0*/  LDSM.16.M88.4 R180, [R224+0xa080] ;  /* 0x00a08000e0b4783b */ /* 0x0002620000000200 */
[----:B------:R-:W-:Y:S02]  /*17e0*/  UIMAD UR14, UR14, UR5, UR4 ;  /* 0x000000050e0e72a4 */ /* 0x000fe4000f8e0204 */
[----:B------:R-:W-:Y:S01]  /*17f0*/  UISETP.GT.AND UP2, UPT, UR13, -0x1, UPT ;  /* 0xffffffff0d00788c */ /* 0x000fe2000bf44270 */
[----:B------:R1:W1:Y:S01]  /*1800*/  LDSM.16.M88.4 R184, [R225+0xa080] ;  /* 0x00a08000e1b8783b */ /* 0x0002620000000200 */
[----:B------:R-:W-:Y:S01]  /*1810*/  IMAD.U32 R234, RZ, RZ, UR11 ;  /* 0x0000000bffea7e24 */ /* 0x000fe2000f8e00ff */
[----:B------:R-:W-:-:S02]  /*1820*/  ULDC UR5, c[0x0][0x2a0] ;  /* 0x0000a80000057ab9 */ /* 0x000fc40000000800 */
[----:B------:R1:W1:Y:S01]  /*1830*/  LDSM.16.M88.4 R188, [R227+0xa080] ;  /* 0x00a08000e3bc783b */ /* 0x0002620000000200 */
[----:B------:R-:W-:Y:S02]  /*1840*/  ULOP3.LUT UR5, URZ, UR5, URZ, 0x33, !UPT ;  /* 0x000000053f057292 */ /* 0x000fe4000f8e333f */
[----:B------:R-:W-:Y:S01]  /*1850*/  ULDC UR4, c[0x0][0x2a8] ;  /* 0x0000aa0000047ab9 */ /* 0x000fe20000000800 */
[----:B------:R1:W1:Y:S01]  /*1860*/  LDSM.16.M88.4 R160, [R226+0x6080] ;  /* 0x00608000e2a0783b */ /* 0x0002620000000200 */
[----:B------:R-:W-:-:S03]  /*1870*/  UISETP.LE.AND UP1, UPT, UR12, UR4, UPT ;  /* 0x000000040c00728c */ /* 0x000fc6000bf23270 */
[----:B------:R1:W1:Y:S04]  /*1880*/  LDSM.16.M88.4 R176, [R226+0x8080] ;  /* 0x00808000e2b0783b */ /* 0x0002680000000200 */
[----:B------:R1:W1:Y:S04]  /*1890*/  LDSM.16.M88.4 R192, [R226+0xa080] ;  /* 0x00a08000e2c0783b */ /* 0x0002680000000200 */
[----:B------:R-:W-:Y:S06]  /*18a0*/  BAR.SYNC.DEFER_BLOCKING 0x0 ;  /* 0x0000000000007b1d */ /* 0x000fec0000010000 */
[----:B------:R-:W-:Y:S01]  /*18b0*/  @!PT LDS RZ, [RZ] ;  /* 0x00000000fffff984 */ /* 0x000fe20000000800 */
[----:B------:R-:W-:Y:S01]  /*18c0*/  @!PT LDS RZ, [RZ] ;  /* 0x00000000fffff984 */ /* 0x000fe20000000800 */
[----:B------:R-:W-:Y:S01]  /*18d0*/  @!PT LDS RZ, [RZ] ;  /* 0x00000000fffff984 */ /* 0x000fe20000000800 */
[----:B------:R1:W-:Y:S01]  /*18e0*/  LDGSTS.E.BYPASS.LTC128B.128 [R228+0x6080], [R8.64], !P2 ;  /* 0x0608000008e47fae */ /* 0x0003e2000d101d56 */
[----:B------:R-:W-:Y:S01]  /*18f0*/  LOP3.LUT P2, RZ, R6, 0x4, RZ, 0xc0, !PT ;  /* 0x0000000406ff7812 */ /* 0x000fe2000784c0ff */
[----:B------:R-:W-:-:S02]  /*1900*/  IMAD.WIDE.U32 R6, R89, c[0x0][0x238], R236 ;  /* 0x00008e0059067a25 */ /* 0x000fc400078e00ec */
[----:B------:R1:W-:Y:S01]  /*1910*/  LDGSTS.E.BYPASS.LTC128B.128 [R228+0x8080], [R8.64+0x80], !P0 ;  /* 0x0808008008e47fae */ /* 0x0003e2000c101d56 */
[----:B------:R-:W-:Y:S01]  /*1920*/  ISETP.LT.OR P0, PT, R3, 0x1, !P2 ;  /* 0x000000010300780c */ /* 0x000fe20005701670 */
[----:B------:R-:W-:Y:S01]  /*1930*/  IMAD.IADD R7, R7, 0x1, R13 ;  /* 0x0000000107077824 */ /* 0x000fe200078e020d */
[----:B------:R-:W-:Y:S01]  /*1940*/  ISETP.LT.OR P2, PT, R3, 0x21, !P2 ;  /* 0x000000210300780c */ /* 0x000fe20005741670 */
[----:B------:R-:W-:Y:S02]  /*1950*/  CS2R R88, SRZ ;  /* 0x0000000000587805 */ /* 0x000fe4000001ff00 */
[----:B------:R-:W-:Y:S01]  /*1960*/  IMAD.WIDE.U32 R250, R250, c[0x0][0x240], R6 ;  /* 0x00009000fafa7a25 */ /* 0x000fe200078e0006 */
[----:B------:R-:W-:-:S04]  /*1970*/  LOP3.LUT R7, R24, 0xfffffff0, RZ, 0xc0, !PT ;  /* 0xfffffff018077812 */ /* 0x000fc800078ec0ff */
[----:B------:R-:W-:-:S03]  /*1980*/  IADD3 R252, R251, UR14, RZ ;  /* 0x0000000efbfc7c10 */ /* 0x000fc6000fffe0ff */
[----:B------:R1:W-:Y:S01]  /*1990*/  LDGSTS.E.BYPASS.LTC128B.128 [R228+0xa080], [R8.64+0x100], !P0 ;  /* 0x0a08010008e47fae */ /* 0x0003e2000c101d56 */
[----:B------:R-:W-:-:S03]  /*19a0*/  LEA R0, P0, R4, R244, 0x6 ;  /* 0x000000f404007211 */ /* 0x000fc600078030ff */
[----:B------:R2:W-:Y:S01]  /*19b0*/  LDGSTS.E.BYPASS.LTC128B.128 [R228+0x7080], [R10.64], !P6 ;  /* 0x070800000ae47fae */ /* 0x0005e2000f101d56 */
[----:B------:R-:W-:Y:S02]  /*19c0*/  LEA.HI.X R4, R4, R248, R2, 0x6, P0 ;  /* 0x000000f804047211 */ /* 0x000fe400000f3402 */
[----:B------:R-:W-:Y:S01]  /*19d0*/  LEA R2, P0, R0, c[0x0][0x1f0], 0x1 ;  /* 0x00007c0000027a11 */ /* 0x000fe200078008ff */
[----:B------:R2:W-:Y:S01]  /*19e0*/  LDGSTS.E.BYPASS.LTC128B.128 [R228+0x9080], [R10.64+0x80], !P4 ;  /* 0x090800800ae47fae */ /* 0x0005e2000e101d56 */
[----:B------:R-:W-:Y:S02]  /*19f0*/  ISETP.GE.AND P6, PT, R12, c[0x0][0x1fc], PT ;  /* 0x00007f000c007a0c */ /* 0x000fe40003fc6270 */
[----:B------:R-:W-:Y:S01]  /*1a00*/  LEA.HI.X R3, R0, c[0x0][0x1f4], R4, 0x1, P0 ;  /* 0x00007d0000037a11 */ /* 0x000fe200000f0c04 */
[----:B------:R-:W-:Y:S01]  /*1a10*/  IMAD.U32 R0, RZ, RZ, UR7 ;  /* 0x00000007ff007e24 */ /* 0x000fe2000f8e00ff */
[C---:B------:R-:W-:Y:S01]  /*1a20*/  LEA R4, P0, R5.reuse, R2, 0x6 ;  /* 0x0000000205047211 */ /* 0x040fe200078030ff */
[----:B------:R2:W-:Y:S01]  /*1a30*/  LDGSTS.E.BYPASS.LTC128B.128 [R228+0xb080], [R10.64+0x100], !P2 ;  /* 0x0b0801000ae47fae */ /* 0x0005e2000d101d56 */
[----:B------:R-:W-:Y:S01]  /*1a40*/  ISETP.GE.AND P4, PT, R12, c[0x0][0x1fc], PT ;  /* 0x00007f000c007a0c */ /* 0x000fe20003f86270 */
[----:B------:R-:W-:Y:S01]  /*1a50*/  USHF.L.U64.HI UR7, UR6, 0x5, UR7 ;  /* 0x0000000506077899 */ /* 0x000fe20008010207 */
[----:B------:R-:W-:Y:S01]  /*1a60*/  LEA.HI.X R5, R5, R3, R0, 0x6, P0 ;  /* 0x0000000305057211 */ /* 0x000fe200000f3400 */
[----:B------:R-:W-:Y:S01]  /*1a70*/  USHF.L.U32 UR6, UR6, 0x5, URZ ;  /* 0x0000000506067899 */ /* 0x000fe2000800063f */
[----:B------:R-:W-:-:S02]  /*1a80*/  @!P3 LEA R14, P0, R25, c[0x0][0x258], 0x2 ;  /* 0x00009600190eba11 */ /* 0x000fc400078010ff */
[----:B------:R-:W-:Y:S02]  /*1a90*/  IADD3 R0, -R16, c[0x0][0x168], -R240 ;  /* 0x00005a0010007a10 */ /* 0x000fe40007ffe9f0 */
[----:B------:R-:W-:Y:S02]  /*1aa0*/  @!P3 LEA.HI.X R15, R25, c[0x0][0x25c], R29, 0x2, P0 ;  /* 0x00009700190fba11 */ /* 0x000fe400000f141d */
[----:B------:R-:W-:Y:S01]  /*1ab0*/  ISETP.LT.OR P0, PT, R0, 0x1, P6 ;  /* 0x000000010000780c */ /* 0x000fe20003701670 */
[----:B------:R-:W-:Y:S01]  /*1ac0*/  CS2R R24, SRZ ;  /* 0x0000000000187805 */ /* 0x000fe2000001ff00 */
[CC--:B-1----:R-:W-:Y:S02]  /*1ad0*/  LEA.HI R8, R21.reuse, R236.reuse, RZ, 0x5 ;  /* 0x000000ec15087211 */ /* 0x0c2fe400078f28ff */
[----:B------:R-:W-:Y:S02]  /*1ae0*/  LEA.HI R9, R21, R236, RZ, 0x2 ;  /* 0x000000ec15097211 */ /* 0x000fe400078f10ff */
[----:B------:R-:W-:-:S02]  /*1af0*/  ISETP.GE.AND P2, PT, R26, c[0x0][0x1fc], PT ;  /* 0x00007f001a007a0c */ /* 0x000fc40003f46270 */
[--C-:B------:R-:W-:Y:S02]  /*1b00*/  SHF.R.S32.HI R12, RZ, 0x1f, R9.reuse ;  /* 0x0000001fff0c7819 */ /* 0x100fe40000011409 */
[----:B------:R-:W-:Y:S01]  /*1b10*/  ISETP.LT.OR P6, PT, R0, 0x21, P6 ;  /* 0x000000210000780c */ /* 0x000fe200037c1670 */
[----:B--2---:R-:W-:Y:S01]  /*1b20*/  @!P3 IMAD.SHL.U32 R10, R236, 0x10, RZ ;  /* 0x00000010ec0ab824 */ /* 0x004fe200078e00ff */
[----:B------:R-:W-:Y:S02]  /*1b30*/  SHF.R.S32.HI R11, RZ, 0x2, R9 ;  /* 0x00000002ff0b7819 */ /* 0x000fe40000011409 */
[----:B------:R-:W-:Y:S02]  /*1b40*/  LOP3.LUT R9, R9, 0x3ffffffc, RZ, 0xc0, !PT ;  /* 0x3ffffffc09097812 */ /* 0x000fe400078ec0ff */
[----:B------:R1:W-:Y:S01]  /*1b50*/  @!P3 LDGSTS.E.BYPASS.LTC128B.128 [R10+0x12080], [R14.64] ;  /* 0x120800000e0abfae */ /* 0x0003e2000b901d56 */
[----:B------:R-:W-:Y:S02]  /*1b60*/  LEA.HI R12, R12, R11, RZ, 0x3 ;  /* 0x0000000b0c0c7211 */ /* 0x000fe400078f18ff */
[----:B------:R-:W-:Y:S01]  /*1b70*/  IMAD.IADD R9, R236, 0x1, -R9 ;  /* 0x00000001ec097824 */ /* 0x000fe200078e0a09 */
[----:B------:R-:W0:Y:S01]  /*1b80*/  LDGDEPBAR ;  /* 0x00000000000079af */ /* 0x000e220000000000 */
[----:B------:R-:W-:-:S03]  /*1b90*/  LOP3.LUT R12, R12, 0xfffffff8, RZ, 0xc0, !PT ;  /* 0xfffffff80c0c7812 */ /* 0x000fc600078ec0ff */
[----:B------:R2:W-:Y:S01]  /*1ba0*/  LDGSTS.E.BYPASS.LTC128B.128 [R228+0xc080], [R2.64], !P0 ;  /* 0x0c08000002e47fae */ /* 0x0005e2000c101d56 */
[----:B-1----:R-:W-:Y:S02]  /*1bb0*/  SHF.R.S32.HI R10, RZ, 0x5, R8 ;  /* 0x00000005ff0a7819 */ /* 0x002fe40000011408 */
[----:B------:R-:W-:Y:S02]  /*1bc0*/  SEL R14, RZ, 0xffffffff, P1 ;  /* 0xffffffffff0e7807 */ /* 0x000fe40000800000 */
[----:B------:R-:W-:Y:S02]  /*1bd0*/  LEA.HI R220, R8, R10, RZ, 0x1 ;  /* 0x0000000a08dc7211 */ /* 0x000fe400078f08ff */
[----:B------:R-:W-:Y:S02]  /*1be0*/  ISETP.GE.AND P1, PT, R27, c[0x0][0x1fc], PT ;  /* 0x00007f001b007a0c */ /* 0x000fe40003f26270 */
[----:B------:R-:W-:Y:S02]  /*1bf0*/  LOP3.LUT R220, R220, 0xfffffffe, RZ, 0xc0, !PT ;  /* 0xfffffffedcdc7812 */ /* 0x000fe400078ec0ff */
[----:B------:R-:W-:-:S02]  /*1c00*/  SEL R15, RZ, 0x1, P4 ;  /* 0x00000001ff0f7807 */ /* 0x000fc40002000000 */
[----:B------:R-:W-:Y:S01]  /*1c10*/  ISETP.LT.OR P4, PT, R0, 0x1, P2 ;  /* 0x000000010000780c */ /* 0x000fe20001781670 */
[----:B------:R-:W-:Y:S01]  /*1c20*/  IMAD.IADD R220, R10, 0x1, -R220 ;  /* 0x000000010adc7824 */ /* 0x000fe200078e0adc */
[----:B------:R-:W-:Y:S01]  /*1c30*/  LOP3.LUT R10, R8, 0xffffffe0, RZ, 0xc0, !PT ;  /* 0xffffffe0080a7812 */ /* 0x000fe200078ec0ff */
[----:B------:R-:W-:Y:S01]  /*1c40*/  IMAD.IADD R8, R11, 0x1, -R12 ;  /* 0x000000010b087824 */ /* 0x000fe200078e0a0c */
[----:B------:R-:W-:Y:S02]  /*1c50*/  ISETP.LT.OR P0, PT, R0, 0x1, P1 ;  /* 0x000000010000780c */ /* 0x000fe40000f01670 */
[----:B------:R-:W-:Y:S01]  /*1c60*/  SHF.R.S32.HI R12, RZ, 0x1f, R20 ;  /* 0x0000001fff0c7819 */ /* 0x000fe20000011414 */
[----:B------:R-:W-:Y:S01]  /*1c70*/  IMAD.IADD R6, R236, 0x1, -R10 ;  /* 0x00000001ec067824 */ /* 0x000fe200078e0a0a */
[C---:B------:R-:W-:Y:S02]  /*1c80*/  ISETP.LT.OR P2, PT, R0.reuse, 0x21, P2 ;  /* 0x000000210000780c */ /* 0x040fe40001741670 */
[----:B------:R-:W-:-:S02]  /*1c90*/  ISETP.LT.OR P1, PT, R0, 0x21, P1 ;  /* 0x000000210000780c */ /* 0x000fc40000f21670 */
[----:B------:R-:W-:Y:S01]  /*1ca0*/  SHF.R.S32.HI R229, RZ, 0x1f, R6 ;  /* 0x0000001fffe57819 */ /* 0x000fe20000011406 */
[----:B------:R2:W-:Y:S01]  /*1cb0*/  LDGSTS.E.BYPASS.LTC128B.128 [R228+0xe080], [R2.64+0x80], !P4 ;  /* 0x0e08008002e47fae */ /* 0x0005e2000e101d56 */
[----:B------:R-:W-:Y:S02]  /*1cc0*/  ISETP.GE.AND P4, PT, R26, c[0x0][0x1fc], PT ;  /* 0x00007f001a007a0c */ /* 0x000fe40003f86270 */
[----:B------:R-:W-:Y:S01]  /*1cd0*/  LEA.HI R229, R229, R6, RZ, 0x2 ;  /* 0x00000006e5e57211 */ /* 0x000fe200078f10ff */
[----:B------:R2:W-:Y:S01]  /*1ce0*/  LDGSTS.E.BYPASS.LTC128B.128 [R228+0x10080], [R2.64+0x100], !P0 ;  /* 0x1008010002e47fae */ /* 0x0005e2000c101d56 */
[C---:B------:R-:W-:Y:S02]  /*1cf0*/  LEA R10, P0, R28.reuse, c[0x0][0x280], 0x2 ;  /* 0x0000a0001c0a7a11 */ /* 0x040fe400078010ff */
[----:B------:R-:W-:Y:S01]  /*1d00*/  LOP3.LUT R13, R229, 0x7ffffffc, RZ, 0xc0, !PT ;  /* 0x7ffffffce50d7812 */ /* 0x000fe200078ec0ff */
[----:B------:R1:W-:Y:S01]  /*1d10*/  LDGSTS.E.BYPASS.LTC128B.128 [R228+0xd080], [R4.64], !P6 ;  /* 0x0d08000004e47fae */ /* 0x0003e2000f101d56 */
[----:B------:R-:W-:-:S02]  /*1d20*/  LEA.HI.X R11, R28, c[0x0][0x284], R30, 0x2, P0 ;  /* 0x0000a1001c0b7a11 */ /* 0x000fc400000f141e */
[----:B------:R-:W-:Y:S01]  /*1d30*/  LOP3.LUT P0, RZ, R8, 0x4, RZ, 0xc0, !PT ;  /* 0x0000000408ff7812 */ /* 0x000fe2000780c0ff */
[----:B------:R-:W-:Y:S01]  /*1d40*/  IMAD.IADD R13, R6, 0x1, -R13 ;  /* 0x00000001060d7824 */ /* 0x000fe200078e0a0d */
[----:B------:R-:W-:Y:S01]  /*1d50*/  LEA.HI R6, R12, R20, RZ, 0x2 ;  /* 0x000000140c067211 */ /* 0x000fe200078f10ff */
[----:B------:R-:W-:Y:S01]  /*1d60*/  IMAD.SHL.U32 R8, R8, 0x40, RZ ;  /* 0x0000004008087824 */ /* 0x000fe200078e00ff */
[----:B------:R1:W-:Y:S01]  /*1d70*/  LDGSTS.E.BYPASS.LTC128B.128 [R228+0xf080], [R4.64+0x80], !P2 ;  /* 0x0f08008004e47fae */ /* 0x0003e2000d101d56 */
[----:B------:R-:W-:Y:S01]  /*1d80*/  SEL R238, RZ, 0xffffffff, P4 ;  /* 0xffffffffffee7807 */ /* 0x000fe20002000000 */
[----:B------:R-:W-:Y:S01]  /*1d90*/  CS2R R30, SRZ ;  /* 0x00000000001e7805 */ /* 0x000fe2000001ff00 */
[----:B------:R-:W-:Y:S01]  /*1da0*/  LOP3.LUT R6, R6, 0x1ffffffc, RZ, 0xc0, !PT ;  /* 0x1ffffffc06067812 */ /* 0x000fe200078ec0ff */
[----:B------:R1:W-:Y:S01]  /*1db0*/  LDGSTS.E.BYPASS.LTC128B.128 [R228+0x11080], [R4.64+0x100], !P1 ;  /* 0x1108010004e47fae */ /* 0x0003e2000c901d56 */
[----:B------:R-:W-:Y:S01]  /*1dc0*/  ISETP.GE.AND P1, PT, R236, 0x10, PT ;  /* 0x00000010ec00780c */ /* 0x000fe20003f26270 */
[----:B------:R-:W-:Y:S01]  /*1dd0*/  IMAD.SHL.U32 R238, R238, 0x2, RZ ;  /* 0x00000002eeee7824 */ /* 0x000fe200078e00ff */
[----:B------:R-:W-:Y:S01]  /*1de0*/  ISETP.GE.AND P4, PT, R27, c[0x0][0x1fc], PT ;  /* 0x00007f001b007a0c */ /* 0x000fe20003f86270 */
[C---:B------:R-:W-:Y:S01]  /*1df0*/  IMAD.IADD R0, R20.reuse, 0x1, -R6 ;  /* 0x0000000114007824 */ /* 0x040fe200078e0a06 */
[----:B------:R-:W-:Y:S01]  /*1e00*/  CS2R R28, SRZ ;  /* 0x00000000001c7805 */ /* 0x000fe2000001ff00 */
[----:B------:R-:W-:Y:S01]  /*1e10*/  IMAD.SHL.U32 R20, R20, 0x8, RZ ;  /* 0x0000000814147824 */ /* 0x000fe200078e00ff */
[----:B------:R-:W-:Y:S01]  /*1e20*/  LOP3.LUT R238, R238, 0x2, R15, 0xe2, !PT ;  /* 0x00000002eeee7812 */ /* 0x000fe200078ee20f */
[----:B------:R-:W-:Y:S01]  /*1e30*/  IMAD R13, R0, 0x4, R13 ;  /* 0x00000004000d7824 */ /* 0x000fe200078e020d */
[----:B------:R-:W-:Y:S01]  /*1e40*/  LOP3.LUT R0, R8, 0x1c0, RZ, 0xc0, !PT ;  /* 0x000001c008007812 */ /* 0x000fe200078ec0ff */
[----:B------:R-:W-:Y:S01]  /*1e50*/  IMAD.SHL.U32 R6, R23, 0x20, RZ ;  /* 0x0000002017067824 */ /* 0x000fe200078e00ff */
[----:B------:R-:W-:Y:S01]  /*1e60*/  LOP3.LUT R20, R20, 0x18, RZ, 0xc0, !PT ;  /* 0x0000001814147812 */ /* 0x000fe200078ec0ff */
[----:B--2---:R-:W-:Y:S01]  /*1e70*/  IMAD.IADD R3, R236, 0x1, -R7 ;  /* 0x00000001ec037824 */ /* 0x004fe200078e0a07 */
[----:B------:R-:W-:Y:S01]  /*1e80*/  CS2R R26, SRZ ;  /* 0x00000000001a7805 */ /* 0x000fe2000001ff00 */
[----:B------:R-:W-:Y:S01]  /*1e90*/  IMAD.SHL.U32 R2, R220, 0x10, RZ ;  /* 0x00000010dc027824 */ /* 0x000fe200078e00ff */
[----:B------:R-:W-:Y:S01]  /*1ea0*/  LOP3.LUT R6, R20, 0x20, R6, 0xf8, !PT ;  /* 0x0000002014067812 */ /* 0x000fe200078ef806 */
[----:B------:R-:W-:Y:S01]  /*1eb0*/  IMAD.SHL.U32 R220, R220, 0x400, RZ ;  /* 0x00000400dcdc7824 */ /* 0x000fe200078e00ff */
[----:B------:R-:W-:Y:S01]  /*1ec0*/  SHF.R.S32.HI R7, RZ, 0x1f, R3 ;  /* 0x0000001fff077819 */ /* 0x000fe20000011403 */
[----:B------:R-:W-:Y:S01]  /*1ed0*/  IMAD.SHL.U32 R233, R13, 0x2, RZ ;  /* 0x000000020de97824 */ /* 0x000fe200078e00ff */
[----:B------:R-:W-:Y:S01]  /*1ee0*/  LEA.HI.SX32 R229, R229, R2, 0x1e ;  /* 0x00000002e5e57211 */ /* 0x000fe200078ff2ff */
[----:B------:R-:W-:Y:S01]  /*1ef0*/  IMAD.SHL.U32 R8, R14, 0x2, RZ ;  /* 0x000000020e087824 */ /* 0x000fe200078e00ff */
[----:B------:R-:W-:-:S02]  /*1f00*/  LEA.HI R7, R7, R3, RZ, 0x3 ;  /* 0x0000000307077211 */ /* 0x000fc400078f18ff */
[----:B------:R-:W-:Y:S02]  /*1f10*/  LOP3.LUT R223, R18, 0x10, R2, 0xf8, !PT ;  /* 0x0000001012df7812 */ /* 0x000fe400078ef802 */
[----:B------:R-:W-:Y:S01]  /*1f20*/  LOP3.LUT R12, R7, 0xfffffff8, RZ, 0xc0, !PT ;  /* 0xfffffff8070c7812 */ /* 0x000fe200078ec0ff */
[----:B-1----:R-:W-:Y:S01]  /*1f30*/  IMAD.SHL.U32 R4, R23, 0x8, RZ ;  /* 0x0000000817047824 */ /* 0x002fe200078e00ff */
[----:B------:R-:W-:-:S03]  /*1f40*/  SEL R5, RZ, 0xffffffff, P4 ;  /* 0xffffffffff057807 */ /* 0x000fc60002000000 */
[----:B------:R-:W-:Y:S01]  /*1f50*/  IMAD.IADD R2, R3, 0x1, -R12 ;  /* 0x0000000103027824 */ /* 0x000fe200078e0a0c */
[----:B------:R-:W-:Y:S02]  /*1f60*/  SHF.R.U32.HI R3, RZ, 0x3, R0 ;  /* 0x00000003ff037819 */ /* 0x000fe40000011600 */
[----:B------:R-:W-:Y:S01]  /*1f70*/  LOP3.LUT R223, R223, 0x8, R22, 0xf8, !PT ;  /* 0x00000008dfdf7812 */ /* 0x000fe200078ef816 */
[----:B------:R-:W-:Y:S01]  /*1f80*/  IMAD.SHL.U32 R5, R5, 0x4, RZ ;  /* 0x0000000405057824 */ /* 0x000fe200078e00ff */
[----:B------:R-:W-:Y:S01]  /*1f90*/  LOP3.LUT R0, R3, R0, R20, 0x1e, !PT ;  /* 0x0000000003007212 */ /* 0x000fe200078e1e14 */
[----:B------:R-:W-:Y:S01]  /*1fa0*/  IMAD R3, R9, 0x2, R220 ;  /* 0x0000000209037824 */ /* 0x000fe200078e02dc */
[C---:B------:R-:W-:Y:S01]  /*1fb0*/  LOP3.LUT P4, RZ, R2.reuse, 0x2, RZ, 0xc0, !PT ;  /* 0x0000000202ff7812 */ /* 0x040fe2000788c0ff */
[----:B------:R-:W-:Y:S01]  /*1fc0*/  CS2R R20, SRZ ;  /* 0x0000000000147805 */ /* 0x000fe2000001ff00 */
[C---:B------:R-:W-:Y:S01]  /*1fd0*/  LOP3.LUT P2, RZ, R2.reuse, 0x4, RZ, 0xc0, !PT ;  /* 0x0000000402ff7812 */ /* 0x040fe2000784c0ff */
[----:B------:R-:W-:Y:S01]  /*1fe0*/  IMAD.IADD R230, R3, 0x1, R0 ;  /* 0x0000000103e67824 */ /* 0x000fe200078e0200 */
[----:B------:R-:W-:Y:S01]  /*1ff0*/  LOP3.LUT R223, R223, R19, RZ, 0x3c, !PT ;  /* 0x00000013dfdf7212 */ /* 0x000fe200078e3cff */
[----:B------:R-:W-:Y:S01]  /*2000*/  IMAD.SHL.U32 R0, R2, 0x40, RZ ;  /* 0x0000004002007824 */ /* 0x000fe200078e00ff */
[----:B------:R-:W-:Y:S01]  /*2010*/  IADD3 R234, R234, -c[0x0][0x168], -R233 ;  /* 0x80005a00eaea7a10 */ /* 0x000fe20007ffe8e9 */
[----:B------:R-:W-:Y:S01]  /*2020*/  IMAD.SHL.U32 R3, R7, 0x40, RZ ;  /* 0x0000004007037824 */ /* 0x000fe200078e00ff */
[----:B------:R-:W-:Y:S01]  /*2030*/  LEA R230, R230, 0x12280, 0x1 ;  /* 0x00012280e6e67811 */ /* 0x000fe200078e08ff */
[----:B------:R-:W-:Y:S01]  /*2040*/  IMAD R223, R23, 0x200, R223 ;  /* 0x0000020017df7824 */ /* 0x000fe200078e02df */
[----:B------:R-:W-:Y:S01]  /*2050*/  LOP3.LUT R0, R0, 0x1c0, RZ, 0xc0, !PT ;  /* 0x000001c000007812 */ /* 0x000fe200078ec0ff */
[----:B------:R-:W-:Y:S01]  /*2060*/  CS2R R22, SRZ ;  /* 0x0000000000167805 */ /* 0x000fe2000001ff00 */
[----:B------:R-:W-:Y:S01]  /*2070*/  LOP3.LUT R3, R3, 0xfffffe00, RZ, 0xc0, !PT ;  /* 0xfffffe0003037812 */ /* 0x000fe200078ec0ff */
[C---:B------:R-:W-:Y:S01]  /*2080*/  IMAD R222, R223.reuse, 0x2, R222 ;  /* 0x00000002dfde7824 */ /* 0x040fe200078e02de */
[----:B------:R-:W-:Y:S01]  /*2090*/  LOP3.LUT R4, R0, 0x8, R4, 0xf8, !PT ;  /* 0x0000000800047812 */ /* 0x000fe200078ef804 */
[----:B------:R-:W-:Y:S01]  /*20a0*/  IMAD.SHL.U32 R223, R223, 0x2, RZ ;  /* 0x00000002dfdf7824 */ /* 0x000fe200078e00ff */
[----:B------:R-:W-:-:S02]  /*20b0*/  SHF.R.U32.HI R2, RZ, 0x3, R0 ;  /* 0x00000003ff027819 */ /* 0x000fc40000011600 */
[----:B------:R-:W-:Y:S02]  /*20c0*/  IADD3 R232, R234, c[0x0][0x2a4], RZ ;  /* 0x0000a900eae87a10 */ /* 0x000fe40007ffe0ff */
[----:B------:R-:W-:Y:S02]  /*20d0*/  LOP3.LUT R4, R4, R2, RZ, 0x3c, !PT ;  /* 0x0000000204047212 */ /* 0x000fe400078e3cff */
[----:B------:R-:W-:Y:S01]  /*20e0*/  LOP3.LUT R0, R2, R6, R0, 0x1e, !PT ;  /* 0x0000000602007212 */ /* 0x000fe200078e1e00 */
[----:B------:R-:W-:Y:S01]  /*20f0*/  @!P1 IMAD.SHL.U32 R2, R236, 0x10, RZ ;  /* 0x00000010ec029824 */ /* 0x000fe200078e00ff */
[-C--:B------:R-:W-:Y:S02]  /*2100*/  IADD3 R220, R4, R3.reuse, R220 ;  /* 0x0000000304dc7210 */ /* 0x080fe40007ffe0dc */
[----:B------:R-:W-:Y:S02]  /*2110*/  LOP3.LUT R0, R0, R3, RZ, 0xfc, !PT ;  /* 0x0000000300007212 */ /* 0x000fe400078efcff */
[----:B------:R1:W-:Y:S01]  /*2120*/  @!P1 LDGSTS.E.BYPASS.LTC128B.128 [R2+0x12180], [R10.64] ;  /* 0x121800000a029fae */ /* 0x0003e2000b901d56 */
[----:B------:R-:W-:Y:S01]  /*2130*/  SEL R3, R116, 0xffffffc0, !P2 ;  /* 0xffffffc074037807 */ /* 0x000fe20005000000 */
[----:B------:R-:W-:Y:S01]  /*2140*/  IMAD.SHL.U32 R221, R220, 0x2, RZ ;  /* 0x00000002dcdd7824 */ /* 0x000fe200078e00ff */
[----:B------:R-:W-:Y:S01]  /*2150*/  IADD3 R231, R230, 0x40, RZ ;  /* 0x00000040e6e77810 */ /* 0x000fe20007ffe0ff */
[----:B------:R-:W0:Y:S01]  /*2160*/  LDGDEPBAR ;  /* 0x00000000000079af */ /* 0x000e220000000000 */
[----:B------:R-:W-:Y:S01]  /*2170*/  LOP3.LUT R239, R8, 0x2, R239, 0xe2, !PT ;  /* 0x0000000208ef7812 */ /* 0x000fe200078ee2ef */
[----:B------:R-:W-:Y:S01]  /*2180*/  IMAD.SHL.U32 R0, R0, 0x2, RZ ;  /* 0x0000000200007824 */ /* 0x000fe200078e00ff */
[----:B------:R-:W-:-:S02]  /*2190*/  LOP3.LUT R238, R5, 0x4, R238, 0xe2, !PT ;  /* 0x0000000405ee7812 */ /* 0x000fc400078ee2ee */
[----:B------:R-:W-:Y:S02]  /*21a0*/  IADD3 R235, -R233, UR10, RZ ;  /* 0x0000000ae9eb7c10 */ /* 0x000fe4000fffe1ff */
[----:B------:R-:W-:Y:S02]  /*21b0*/  IADD3 R234, R234, UR5, RZ ;  /* 0x00000005eaea7c10 */ /* 0x000fe4000fffe0ff */
[----:B------:R-:W-:Y:S02]  /*21c0*/  @P0 IADD3 R231, R230, -0x40, RZ ;  /* 0xffffffc0e6e70810 */ /* 0x000fe40007ffe0ff */
[----:B-1----:R-:W-:-:S05]  /*21d0*/  SEL R2, R17, 0xffffffe0, !P4 ;  /* 0xffffffe011027807 */ /* 0x002fca0006000000 */
[C---:B------:R-:W-:Y:S02]  /*21e0*/  IMAD R2, R220.reuse, 0x2, R2 ;  /* 0x00000002dc027824 */ /* 0x040fe400078e0202 */
[----:B------:R-:W-:Y:S02]  /*21f0*/  IMAD R220, R220, 0x2, R3 ;  /* 0x00000002dcdc7824 */ /* 0x000fe400078e0203 */
[----:B---345:R-:W-:Y:S02]  /*2200*/  IMAD.IADD R3, R3, 0x1, R2 ;  /* 0x0000000103037824 */ /* 0x038fe400078e0202 */
.L_x_172:
[----:B------:R-:W-:Y:S04]  /*2210*/  DEPBAR.LE SB0, 0x0 ;  /* 0x000080000000791a */ /* 0x000fe80000000000 */
[----:B------:R-:W-:Y:S01]  /*2220*/  BAR.SYNC.DEFER_BLOCKING 0x0 ;  /* 0x0000000000007b1d */ /* 0x000fe20000010000 */
[----:B------:R-:W-:Y:S05]  /*2230*/  PLOP3.LUT P0, PT, PT, PT, UP1, 0x40, 0x0 ;  /* 0x000000000000781c */ /* 0x000fea0003f0e818 */
[----:B-1----:R-:W-:Y:S01]  /*2240*/  LDSM.16.M88.4 R16, [R221+0x6080] ;  /* 0x00608000dd10783b */ /* 0x002fe20000000200 */
[----:B------:R-:W-:Y:S05]  /*2250*/  UMOV UR10, UR15 ;  /* 0x0000000f000a7c82 */ /* 0x000fea0008000000 */
        /* <DEDUP_REMOVED lines=10> */
[----:B------:R-:W-:Y:S05]  /*2300*/  LDSM.16.M88.4 R144, [R226+0x80] ;  /* 0x00008000e290783b */ /* 0x000fea0000000200 */
[-C--:B------:R-:W-:Y:S08]  /*2310*/  HMMA.16816.F32 R12, R12, R118.reuse, RZ ;  /* 0x000000760c0c723c */ /* 0x080ff000000018ff */
[----:B------:R-:W-:Y:S01]  /*2320*/  HMMA.16816.F32 R16, R16, R118, RZ ;  /* 0x000000761010723c */ /* 0x000fe200000018ff */
[----:B------:R-:W1:Y:S07]  /*2330*/  LDSM.16.M88.4 R116, [R220+0x7080] ;  /* 0x00708000dc74783b */ /* 0x000e6e0000000200 */
[-C--:B---3--:R-:W-:Y:S08]  /*2340*/  HMMA.16816.F32 R4, R120, R124.reuse, R4 ;  /* 0x0000007c7804723c */ /* 0x088ff00000001804 */
[C---:B----4-:R-:W-:Y:S08]  /*2350*/  HMMA.16816.F32 R8, R128.reuse, R124, R8 ;  /* 0x0000007c8008723c */ /* 0x050ff00000001808 */
[-C--:B------:R-:W-:Y:S01]  /*2360*/  HMMA.16816.F32 R12, R128, R126.reuse, R12 ;  /* 0x0000007e800c723c */ /* 0x080fe2000000180c */
[----:B------:R-:W-:Y:S07]  /*2370*/  LDSM.16.M88.4 R128, [R224+0x2080] ;  /* 0x00208000e080783b */ /* 0x000fee0000000200 */
[----:B------:R-:W-:Y:S01]  /*2380*/  HMMA.16816.F32 R16, R120, R126, R16 ;  /* 0x0000007e7810723c */ /* 0x000fe20000001810 */
[----:B------:R-:W2:Y:S06]  /*2390*/  LDSM.16.M88.4 R120, [R3+0x7080] ;  /* 0x007080000378783b */ /* 0x000eac0000000200 */
[----:B------:R-:W3:Y:S01]  /*23a0*/  LDSM.16.M88.4 R124, [R221+0x8080] ;  /* 0x00808000dd7c783b */ /* 0x000ee20000000200 */
[-C--:B-----5:R-:W-:Y:S08]  /*23b0*/  HMMA.16816.F32 R4, R132, R136.reuse, R4 ;  /* 0x000000888404723c */ /* 0x0a0ff00000001804 */
[C---:B-1----:R-:W-:Y:S08]  /*23c0*/  HMMA.16816.F32 R8, R116.reuse, R136, R8 ;  /* 0x000000887408723c */ /* 0x042ff00000001808 */
[-C--:B------:R-:W-:Y:S01]  /*23d0*/  HMMA.16816.F32 R12, R116, R138.reuse, R12 ;  /* 0x0000008a740c723c */ /* 0x080fe2000000180c */
[----:B------:R-:W1:Y:S07]  /*23e0*/  LDSM.16.M88.4 R116, [R221+0x9080] ;  /* 0x00908000dd74783b */ /* 0x000e6e0000000200 */
[----:B------:R-:W-:Y:S01]  /*23f0*/  HMMA.16816.F32 R16, R132, R138, R16 ;  /* 0x0000008a8410723c */ /* 0x000fe20000001810 */
[----:B------:R-:W-:Y:S06]  /*2400*/  LDSM.16.M88.4 R132, [R2+0x8080] ;  /* 0x008080000284783b */ /* 0x000fec0000000200 */
[----:B------:R-:W4:Y:S01]  /*2410*/  LDSM.16.M88.4 R136, [R225+0x2080] ;  /* 0x00208000e188783b */ /* 0x000f220000000200 */
[-C--:B------:R-:W-:Y:S08]  /*2420*/  HMMA.16816.F32 R4, R140, R144.reuse, R4 ;  /* 0x000000908c04723c */ /* 0x080ff00000001804 */
        /* <DEDUP_REMOVED lines=16> */
[----:B------:R-:W2:Y:S07]  /*2530*/  LDSM.16.M88.4 R120, [R3+0x9080] ;  /* 0x009080000378783b */ /* 0x000eae0000000200 */
        /* <DEDUP_REMOVED lines=10> */
[-C--:B---3--:R-:W-:Y:S08]  /*25e0*/  HMMA.16816.F32 R4, R124, R128.reuse, R4 ;  /* 0x000000807c04723c */ /* 0x088ff00000001804 */
[C---:B--2---:R-:W-:Y:S08]  /*25f0*/  HMMA.16816.F32 R8, R120.reuse, R128, R8 ;  /* 0x000000807808723c */ /* 0x044ff00000001808 */
        /* <DEDUP_REMOVED lines=13> */
[C---:B--2---:R-:W-:Y:S01]  /*26d0*/  HMMA.16816.F32 R8, R120.reuse, R144, R8 ;  /* 0x000000907808723c */ /* 0x044fe20000001808 */
[----:B------:R-:W-:Y:S06]  /*26e0*/  LDS R144, [R229.X4+0x12080] ;  /* 0x01208000e5907984 */ /* 0x000fec0000004800 */
[----:B------:R-:W-:Y:S01]  /*26f0*/  LDS R145, [R229.X4+0x120a0] ;  /* 0x0120a000e5917984 */ /* 0x000fe20000004800 */
[-C--:B------:R-:W-:Y:S05]  /*2700*/  HMMA.16816.F32 R12, R120, R146.reuse, R12 ;  /* 0x00000092780c723c */ /* 0x080fea000000180c */
[----:B------:R-:W2:Y:S03]  /*2710*/  LDSM.16.M88.4 R120, [R3+0xb080] ;  /* 0x00b080000378783b */ /* 0x000ea60000000200 */
[----:B------:R-:W-:Y:S03]  /*2720*/  HMMA.16816.F32 R16, R140, R146, R16 ;  /* 0x000000928c10723c */ /* 0x000fe60000001810 */
[----:B------:R5:W2:Y:S05]  /*2730*/  LDS R146, [R229.X4+0x12100] ;  /* 0x01210000e5927984 */ /* 0x000aaa0000004800 */
[-C--:B---3--:R-:W-:Y:S01]  /*2740*/  HMMA.16816.F32 R4, R124, R128.reuse, R4 ;  /* 0x000000807c04723c */ /* 0x088fe20000001804 */
[----:B------:R5:W3:Y:S07]  /*2750*/  LDS R147, [R229.X4+0x12120] ;  /* 0x01212000e5937984 */ /* 0x000aee0000004800 */
[C---:B-1----:R-:W-:Y:S08]  /*2760*/  HMMA.16816.F32 R8, R116.reuse, R128, R8 ;  /* 0x000000807408723c */ /* 0x042ff00000001808 */
[-C--:B------:R-:W-:Y:S08]  /*2770*/  HMMA.16816.F32 R12, R116, R130.reuse, R12 ;  /* 0x00000082740c723c */ /* 0x080ff0000000180c */
[----:B------:R-:W-:Y:S08]  /*2780*/  HMMA.16816.F32 R16, R124, R130, R16 ;  /* 0x000000827c10723c */ /* 0x000ff00000001810 */
[-C--:B----4-:R-:W-:Y:S08]  /*2790*/  HMMA.16816.F32 R4, R132, R136.reuse, R4 ;  /* 0x000000888404723c */ /* 0x090ff00000001804 */
[C---:B--2---:R-:W-:Y:S08]  /*27a0*/  HMMA.16816.F32 R8, R120.reuse, R136, R8 ;  /* 0x000000887808723c */ /* 0x044ff00000001808 */
[-C--:B------:R-:W-:Y:S08]  /*27b0*/  HMMA.16816.F32 R12, R120, R138.reuse, R12 ;  /* 0x0000008a780c723c */ /* 0x080ff0000000180c */
[----:B------:R-:W-:Y:S04]  /*27c0*/  HMMA.16816.F32 R16, R132, R138, R16 ;  /* 0x0000008a8410723c */ /* 0x000fe80000001810 */
[----:B------:R-:W-:Y:S02]  /*27d0*/  FMUL.FTZ R4, R4, c[0x0][0x2b4] ;  /* 0x0000ad0004047a20 */ /* 0x000fe40000410000 */
[----:B------:R-:W-:Y:S02]  /*27e0*/  FMUL.FTZ R5, R5, c[0x0][0x2b4] ;  /* 0x0000ad0005057a20 */ /* 0x000fe40000410000 */
[----:B------:R1:W2:Y:S01]  /*27f0*/  MUFU.TANH R203, R4 ;  /* 0x0000000400cb7308 */ /* 0x0002a20000002400 */
[----:B------:R-:W-:Y:S03]  /*2800*/  FMUL.FTZ R6, R6, c[0x0][0x2b4] ;  /* 0x0000ad0006067a20 */ /* 0x000fe60000410000 */
[----:B------:R-:W-:Y:S02]  /*2810*/  FMUL.FTZ R7, R7, c[0x0][0x2b4] ;  /* 0x0000ad0007077a20 */ /* 0x000fe40000410000 */
[----:B------:R-:W-:Y:S02]  /*2820*/  FMUL.FTZ R8, R8, c[0x0][0x2b4] ;  /* 0x0000ad0008087a20 */ /* 0x000fe40000410000 */
[----:B------:R-:W-:Y:S02]  /*2830*/  FMUL.FTZ R9, R9, c[0x0][0x2b4] ;  /* 0x0000ad0009097a20 */ /* 0x000fe40000410000 */
[----:B------:R5:W4:Y:S01]  /*2840*/  MUFU.TANH R201, R5 ;  /* 0x0000000500c97308 */ /* 0x000b220000002400 */
[----:B------:R-:W-:Y:S02]  /*2850*/  FMUL.FTZ R10, R10, c[0x0][0x2b4] ;  /* 0x0000ad000a0a7a20 */ /* 0x000fe40000410000 */
[----:B------:R-:W-:Y:S02]  /*2860*/  FMUL.FTZ R11, R11, c[0x0][0x2b4] ;  /* 0x0000ad000b0b7a20 */ /* 0x000fe40000410000 */
[----:B------:R-:W-:Y:S02]  /*2870*/  FMUL.FTZ R12, R12, c[0x0][0x2b4] ;  /* 0x0000ad000c0c7a20 */ /* 0x000fe40000410000 */
[----:B------:R-:W-:Y:S02]  /*2880*/  FMUL.FTZ R13, R13, c[0x0][0x2b4] ;  /* 0x0000ad000d0d7a20 */ /* 0x000fe40000410000 */
[----:B------:R-:W-:Y:S01]  /*2890*/  FMUL.FTZ R14, R14, c[0x0][0x2b4] ;  /* 0x0000ad000e0e7a20 */ /* 0x000fe20000410000 */
[----:B------:R5:W2:Y:S01]  /*28a0*/  MUFU.TANH R205, R6 ;  /* 0x0000000600cd7308 */ /* 0x000aa20000002400 */
[----:B------:R-:W-:Y:S02]  /*28b0*/  FMUL.FTZ R15, R15, c[0x0][0x2b4] ;  /* 0x0000ad000f0f7a20 */ /* 0x000fe40000410000 */
[----:B------:R-:W-:Y:S01]  /*28c0*/  FMUL.FTZ R16, R16, c[0x0][0x2b4] ;  /* 0x0000ad0010107a20 */ /* 0x000fe20000410000 */
[----:B-1----:R-:W-:Y:S01]  /*28d0*/  MOV R4, UR15 ;  /* 0x0000000f00047c02 */ /* 0x002fe20008000f00 */
[----:B------:R-:W-:Y:S02]  /*28e0*/  FMUL.FTZ R17, R17, c[0x0][0x2b4] ;  /* 0x0000ad0011117a20 */ /* 0x000fe40000410000 */
[----:B------:R-:W-:Y:S01]  /*28f0*/  FMUL.FTZ R18, R18, c[0x0][0x2b4] ;  /* 0x0000ad0012127a20 */ /* 0x000fe20000410000 */
[----:B------:R-:W-:Y:S01]  /*2900*/  LEA R4, R4, R229, 0x6 ;  /* 0x000000e504047211 */ /* 0x000fe200078e30ff */
[----:B------:R-:W-:Y:S01]  /*2910*/  FMUL.FTZ R19, R19, c[0x0][0x2b4] ;  /* 0x0000ad0013137a20 */ /* 0x000fe20000410000 */
[----:B------:R5:W1:Y:S02]  /*2920*/  MUFU.TANH R208, R7 ;  /* 0x0000000700d07308 */ /* 0x000a640000002400 */
[C---:B------:R-:W-:Y:S02]  /*2930*/  IADD3 R137, R4.reuse, R232, RZ ;  /* 0x000000e804897210 */ /* 0x040fe40007ffe0ff */
[----:B------:R-:W-:Y:S02]  /*2940*/  IADD3 R136, R4, R234, RZ ;  /* 0x000000ea04887210 */ /* 0x000fe40007ffe0ff */
[----:B------:R-:W-:Y:S04]  /*2950*/  IMNMX R137, R235, R137, PT ;  /* 0x00000089eb897217 */ /* 0x000fe80003800200 */
[----:B------:R5:W1:Y:S10]  /*2960*/  MUFU.TANH R211, R8 ;  /* 0x0000000800d37308 */ /* 0x000a740000002400 */
        /* <DEDUP_REMOVED lines=10> */
[----:B------:R5:W1:Y:S01]  /*2a10*/  MUFU.TANH R200, R19 ;  /* 0x0000001300c87308 */ /* 0x000a620000002400 */
[----:B------:R-:W-:-:S05]  /*2a20*/  @P0 BRA `(.L_x_154) ;  /* 0x000001a000000947 */ /* 0x000fca0003800000 */
[----:B--2345:R-:W-:Y:S01]  /*2a30*/  IMAD.MOV.U32 R5, RZ, RZ, c[0x0][0x168] ;  /* 0x00005a00ff057624 */ /* 0x03cfe200078e00ff */
[----:B------:R-:W-:Y:S04]  /*2a40*/  BSSY B0, `(.L_x_155) ;  /* 0x0000012000007945 */ /* 0x000fe80003800000 */
[----:B------:R-:W-:Y:S04]  /*2a50*/  IADD3 R5, R4, c[0x0][0x198], -R5 ;  /* 0x0000660004057a10 */ /* 0x000fe80007ffe805 */
[----:B------:R-:W-:Y:S11]  /*2a60*/  ISETP.GT.AND P0, PT, R5, -0x1, PT ;  /* 0xffffffff0500780c */ /* 0x000ff60003f04270 */
[----:B------:R-:W-:Y:S02]  /*2a70*/  @!UPT UIADD3 URZ, URZ, URZ, URZ ;  /* 0x0000003f3f3ff290 */ /* 0x000fe4000fffe03f */
[----:B------:R-:W-:-:S05]  /*2a80*/  @P0 BRA `(.L_x_156) ;  /* 0x0000008000000947 */ /* 0x000fca0003800000 */
[----:B------:R-:W-:Y:S01]  /*2a90*/  LOP3.LUT R5, RZ, R5, RZ, 0x33, !PT ;  /* 0x00000005ff057212 */ /* 0x000fe200078e33ff */
[----:B------:R-:W-:Y:S05]  /*2aa0*/  IMAD.MOV.U32 R6, RZ, RZ, 0x1 ;  /* 0x00000001ff067424 */ /* 0x000fea00078e00ff */
[----:B------:R-:W-:Y:S11]  /*2ab0*/  ISETP.NE.AND P0, PT, R6, c[0x0][0x2a8], PT ;  /* 0x0000aa0006007a0c */ /* 0x000ff60003f05270 */
[----:B------:R-:W-:Y:S02]  /*2ac0*/  @!UPT UIADD3 URZ, URZ, URZ, URZ ;  /* 0x0000003f3f3ff290 */ /* 0x000fe4000fffe03f */
[----:B------:R-:W-:Y:S05]  /*2ad0*/  @P0 IMAD.HI.U32 R6, R5, c[0x0][0x2ac], RZ ;  /* 0x0000ab0005060a27 */ /* 0x000fea00078e00ff */
[----:B------:R-:W-:Y:S04]  /*2ae0*/  @P0 SHF.R.U32.HI R5, RZ, c[0x0][0x2b0], R6 ;  /* 0x0000ac00ff050a19 */ /* 0x000fe80000011606 */
[----:B------:R-:W-:Y:S01]  /*2af0*/  LOP3.LUT R5, RZ, R5, RZ, 0x33, !PT ;  /* 0x00000005ff057212 */ /* 0x000fe200078e33ff */
[----:B------:R-:W-:-:S05]  /*2b00*/  BRA `(.L_x_157) ;  /* 0x0000005000007947 */ /* 0x000fca0003800000 */
.L_x_156:
[----:B------:R-:W-:Y:S04]  /*2b10*/  MOV R6, 0x1 ;  /* 0x0000000100067802 */ /* 0x000fe80000000f00 */
[----:B------:R-:W-:Y:S11]  /*2b20*/  ISETP.NE.AND P0, PT, R6, c[0x0][0x2a8], PT ;  /* 0x0000aa0006007a0c */ /* 0x000ff60003f05270 */
[----:B------:R-:W-:Y:S02]  /*2b30*/  @!UPT UIADD3 URZ, URZ, URZ, URZ ;  /* 0x0000003f3f3ff290 */ /* 0x000fe4000fffe03f */
[----:B------:R-:W-:Y:S05]  /*2b40*/  @P0 IMAD.HI.U32 R6, R5, c[0x0][0x2ac], RZ ;  /* 0x0000ab0005060a27 */ /* 0x000fea00078e00ff */
[----:B------:R-:W-:Y:S02]  /*2b50*/  @P0 SHF.R.U32.HI R5, RZ, c[0x0][0x2b0], R6 ;  /* 0x0000ac00ff050a19 */ /* 0x000fe40000011606 */
.L_x_157:
[----:B------:R-:W-:Y:S05]  /*2b60*/  BSYNC B0 ;  /* 0x0000000000007941 */ /* 0x000fea0003800000 */
.L_x_155:
[----:B------:R-:W-:Y:S04]  /*2b70*/  IMAD.MOV.U32 R6, RZ, RZ, c[0x0][0x2a8] ;  /* 0x0000aa00ff067624 */ /* 0x000fe800078e00ff */
[----:B------:R-:W-:Y:S04]  /*2b80*/  IMAD R5, R5, R6, -UR16 ;  /* 0x8000001005057e24 */ /* 0x000fe8000f8e0206 */
[----:B------:R-:W-:Y:S05]  /*2b90*/  IMAD.IADD R5, R5, 0x1, -R233 ;  /* 0x0000000105057824 */ /* 0x000fea00078e0ae9 */
[----:B------:R-:W-:Y:S02]  /*2ba0*/  IADD3 R6, R5, c[0x0][0x2a8], RZ ;  /* 0x0000aa0005067a10 */ /* 0x000fe40007ffe0ff */
[----:B------:R-:W-:Y:S02]  /*2bb0*/  IMNMX R136, R136, R5, !PT ;  /* 0x0000000588887217 */ /* 0x000fe40007800200 */
[----:B------:R-:W-:Y:S02]  /*2bc0*/  IMNMX R137, R137, R6, PT ;  /* 0x0000000689897217 */ /* 0x000fe40003800200 */
.L_x_154:
[----:B--234-:R-:W-:Y:S02]  /*2bd0*/  PLOP3.LUT P0, PT, PT, PT, UP1, 0x40, 0x0 ;  /* 0x000000000000781c */ /* 0x01cfe40003f0e818 */
[----:B-----5:R-:W-:Y:S05]  /*2be0*/  IADD3 R5, R4, 0x8, RZ ;  /* 0x0000000804057810 */ /* 0x020fea0007ffe0ff */
[--C-:B------:R-:W-:Y:S02]  /*2bf0*/  IMAD.IADD R139, R232, 0x1, R5.reuse ;  /* 0x00000001e88b7824 */ /* 0x100fe400078e0205 */
[----:B------:R-:W-:Y:S03]  /*2c00*/  IMAD.IADD R138, R234, 0x1, R5 ;  /* 0x00000001ea8a7824 */ /* 0x000fe600078e0205 */
[----:B------:R-:W-:Y:S01]  /*2c10*/  IMNMX R139, R235, R139, PT ;  /* 0x0000008beb8b7217 */ /* 0x000fe20003800200 */
[----:B------:R-:W-:-:S05]  /*2c20*/  @P0 BRA `(.L_x_158) ;  /* 0x000001a000000947 */ /* 0x000fca0003800000 */
[----:B------:R-:W-:Y:S01]  /*2c30*/  IMAD.MOV.U32 R6, RZ, RZ, c[0x0][0x168] ;  /* 0x00005a00ff067624 */ /* 0x000fe200078e00ff */
        /* <DEDUP_REMOVED lines=13> */
.L_x_160:
[----:B------:R-:W-:Y:S04]  /*2d10*/  MOV R6, 0x1 ;  /* 0x0000000100067802 */ /* 0x000fe80000000f00 */
[----:B------:R-:W-:Y:S11]  /*2d20*/  ISETP.NE.AND P0, PT, R6, c[0x0][0x2a8], PT ;  /* 0x0000aa0006007a0c */ /* 0x000ff60003f05270 */
[----:B------:R-:W-:Y:S02]  /*2d30*/  @!UPT UIADD3 URZ, URZ, URZ, URZ ;  /* 0x0000003f3f3ff290 */ /* 0x000fe4000fffe03f */
[----:B------:R-:W-:Y:S05]  /*2d40*/  @P0 IMAD.HI.U32 R6, R5, c[0x0][0x2ac], RZ ;  /* 0x0000ab0005060a27 */ /* 0x000fea00078e00ff */
[----:B------:R-:W-:Y:S02]  /*2d50*/  @P0 SHF.R.U32.HI R5, RZ, c[0x0][0x2b0], R6 ;  /* 0x0000ac00ff050a19 */ /* 0x000fe40000011606 */
.L_x_161:
[----:B------:R-:W-:Y:S05]  /*2d60*/  BSYNC B0 ;  /* 0x0000000000007941 */ /* 0x000fea0003800000 */
.L_x_159:
[----:B------:R-:W-:Y:S04]  /*2d70*/  IMAD.MOV.U32 R6, RZ, RZ, c[0x0][0x2a8] ;  /* 0x0000aa00ff067624 */ /* 0x000fe800078e00ff */
[----:B------:R-:W-:Y:S04]  /*2d80*/  IMAD R5, R5, R6, -UR16 ;  /* 0x8000001005057e24 */ /* 0x000fe8000f8e0206 */
[----:B------:R-:W-:Y:S05]  /*2d90*/  IMAD.IADD R5, R5, 0x1, -R233 ;  /* 0x0000000105057824 */ /* 0x000fea00078e0ae9 */
[----:B------:R-:W-:Y:S02]  /*2da0*/  IADD3 R6, R5, c[0x0][0x2a8], RZ ;  /* 0x0000aa0005067a10 */ /* 0x000fe40007ffe0ff */
[----:B------:R-:W-:Y:S02]  /*2db0*/  IMNMX R138, R138, R5, !PT ;  /* 0x000000058a8a7217 */ /* 0x000fe40007800200 */
[----:B------:R-:W-:Y:S02]  /*2dc0*/  IMNMX R139, R139, R6, PT ;  /* 0x000000068b8b7217 */ /* 0x000fe40003800200 */
.L_x_158:
[----:B------:R-:W-:Y:S02]  /*2dd0*/  PLOP3.LUT P0, PT, PT, PT, UP1, 0x40, 0x0 ;  /* 0x000000000000781c */ /* 0x000fe40003f0e818 */
[----:B------:R-:W-:Y:S05]  /*2de0*/  IADD3 R5, R4, 0x20, RZ ;  /* 0x0000002004057810 */ /* 0x000fea0007ffe0ff */
        /* <DEDUP_REMOVED lines=18> */
.L_x_164:
[----:B------:R-:W-:Y:S04]  /*2f10*/  MOV R6, 0x1 ;  /* 0x0000000100067802 */ /* 0x000fe80000000f00 */
[----:B------:R-:W-:Y:S11]  /*2f20*/  ISETP.NE.AND P0, PT, R6, c[0x0][0x2a8], PT ;  /* 0x0000aa0006007a0c */ /* 0x000ff60003f05270 */
[----:B------:R-:W-:Y:S02]  /*2f30*/  @!UPT UIADD3 URZ, URZ, URZ, URZ ;  /* 0x0000003f3f3ff290 */ /* 0x000fe4000fffe03f */
[----:B------:R-:W-:Y:S05]  /*2f40*/  @P0 IMAD.HI.U32 R6, R5, c[0x0][0x2ac], RZ ;  /* 0x0000ab0005060a27 */ /* 0x000fea00078e00ff */
[----:B------:R-:W-:Y:S02]  /*2f50*/  @P0 SHF.R.U32.HI R5, RZ, c[0x0][0x2b0], R6 ;  /* 0x0000ac00ff050a19 */ /* 0x000fe40000011606 */
.L_x_165:
[----:B------:R-:W-:Y:S05]  /*2f60*/  BSYNC B0 ;  /* 0x0000000000007941 */ /* 0x000fea0003800000 */
.L_x_163:
[----:B------:R-:W-:Y:S04]  /*2f70*/  IMAD.MOV.U32 R6, RZ, RZ, c[0x0][0x2a8] ;  /* 0x0000aa00ff067624 */ /* 0x000fe800078e00ff */
[----:B------:R-:W-:Y:S04]  /*2f80*/  IMAD R5, R5, R6, -UR16 ;  /* 0x8000001005057e24 */ /* 0x000fe8000f8e0206 */
[----:B------:R-:W-:Y:S05]  /*2f90*/  IMAD.IADD R5, R5, 0x1, -R233 ;  /* 0x0000000105057824 */ /* 0x000fea00078e0ae9 */
[----:B------:R-:W-:Y:S02]  /*2fa0*/  IADD3 R6, R5, c[0x0][0x2a8], RZ ;  /* 0x0000aa0005067a10 */ /* 0x000fe40007ffe0ff */
[----:B------:R-:W-:Y:S02]  /*2fb0*/  IMNMX R140, R140, R5, !PT ;  /* 0x000000058c8c7217 */ /* 0x000fe40007800200 */
[----:B------:R-:W-:Y:S02]  /*2fc0*/  IMNMX R143, R143, R6, PT ;  /* 0x000000068f8f7217 */ /* 0x000fe40003800200 */
.L_x_162:
        /* <DEDUP_REMOVED lines=20> */
.L_x_168:
[----:B------:R-:W-:Y:S04]  /*3110*/  MOV R5, 0x1 ;  /* 0x0000000100057802 */ /* 0x000fe80000000f00 */
[----:B------:R-:W-:Y:S11]  /*3120*/  ISETP.NE.AND P0, PT, R5, c[0x0][0x2a8], PT ;  /* 0x0000aa0005007a0c */ /* 0x000ff60003f05270 */
[----:B------:R-:W-:Y:S02]  /*3130*/  @!UPT UIADD3 URZ, URZ, URZ, URZ ;  /* 0x0000003f3f3ff290 */ /* 0x000fe4000fffe03f */
[----:B------:R-:W-:Y:S05]  /*3140*/  @P0 IMAD.HI.U32 R5, R4, c[0x0][0x2ac], RZ ;  /* 0x0000ab0004050a27 */ /* 0x000fea00078e00ff */
[----:B------:R-:W-:Y:S02]  /*3150*/  @P0 SHF.R.U32.HI R4, RZ, c[0x0][0x2b0], R5 ;  /* 0x0000ac00ff040a19 */ /* 0x000fe40000011605 */
.L_x_169:
[----:B------:R-:W-:Y:S05]  /*3160*/  BSYNC B0 ;  /* 0x0000000000007941 */ /* 0x000fea0003800000 */
.L_x_167:
[----:B------:R-:W-:Y:S04]  /*3170*/  IMAD.MOV.U32 R5, RZ, RZ, c[0x0][0x2a8] ;  /* 0x0000aa00ff057624 */ /* 0x000fe800078e00ff */
[----:B------:R-:W-:Y:S04]  /*3180*/  IMAD R4, R4, R5, -UR16 ;  /* 0x8000001004047e24 */ /* 0x000fe8000f8e0205 */
[----:B------:R-:W-:Y:S05]  /*3190*/  IMAD.IADD R4, R4, 0x1, -R233 ;  /* 0x0000000104047824 */ /* 0x000fea00078e0ae9 */
[----:B------:R-:W-:Y:S02]  /*31a0*/  IADD3 R5, R4, c[0x0][0x2a8], RZ ;  /* 0x0000aa0004057a10 */ /* 0x000fe40007ffe0ff */
[----:B------:R-:W-:Y:S02]  /*31b0*/  IMNMX R141, R141, R4, !PT ;  /* 0x000000048d8d7217 */ /* 0x000fe40007800200 */
[----:B------:R-:W-:Y:S02]  /*31c0*/  IMNMX R142, R142, R5, PT ;  /* 0x000000058e8e7217 */ /* 0x000fe40003800200 */
.L_x_166:
[----:B------:R-:W-:Y:S04]  /*31d0*/  DEPBAR.LE SB0, 0x0 ;  /* 0x000080000000791a */ /* 0x000fe80000000000 */
[----:B------:R-:W-:Y:S01]  /*31e0*/  BAR.SYNC.DEFER_BLOCKING 0x0 ;  /* 0x0000000000007b1d */ /* 0x000fe20000010000 */
[----:B------:R-:W-:Y:S01]  /*31f0*/  PLOP3.LUT P0, PT, PT, PT, UP2, 0x80, 0x0 ;  /* 0x000000000000781c */ /* 0x000fe20003f0f028 */
[----:B------:R-:W-:Y:S03]  /*3200*/  UIADD3 UR15, UR15, 0x1, URZ ;  /* 0x000000010f0f7890 */ /* 0x000fe6000fffe03f */
[----:B------:R-:W-:Y:S01]  /*3210*/  ISETP.GT.AND P4, PT, R138, 0x1, P0 ;  /* 0x000000018a00780c */ /* 0x000fe20000784270 */
[----:B------:R-:W-:Y:S01]  /*3220*/  UISETP.GE.AND UP0, UPT, UR15, UR17, UPT ;  /* 0x000000110f00728c */ /* 0x000fe2000bf06270 */
[----:B------:R-:W-:Y:S02]  /*3230*/  ISETP.GT.AND P6, PT, R140, RZ, P0 ;  /* 0x000000ff8c00720c */ /* 0x000fe400007c4270 */
[----:B------:R-:W-:Y:S02]  /*3240*/  ISETP.LT.OR P4, PT, R139, 0x2, P4 ;  /* 0x000000028b00780c */ /* 0x000fe40002781670 */
[----:B------:R-:W-:Y:S02]  /*3250*/  ISETP.LT.OR P6, PT, R143, 0x1, P6 ;  /* 0x000000018f00780c */ /* 0x000fe400037c1670 */
[C---:B------:R-:W-:Y:S02]  /*3260*/  ISETP.GT.AND P1, PT, R136.reuse, RZ, P0 ;  /* 0x000000ff8800720c */ /* 0x040fe40000724270 */
[----:B------:R-:W-:Y:S02]  /*3270*/  ISETP.GT.AND P2, PT, R136, 0x20, P0 ;  /* 0x000000208800780c */ /* 0x000fe40000744270 */
[C---:B------:R-:W-:Y:S02]  /*3280*/  ISETP.LT.OR P1, PT, R137.reuse, 0x1, P1 ;  /* 0x000000018900780c */ /* 0x040fe40000f21670 */
[----:B------:R-:W-:Y:S01]  /*3290*/  ISETP.LT.OR P2, PT, R137, 0x21, P2 ;  /* 0x000000218900780c */ /* 0x000fe20001741670 */
[----:B------:R-:W2:Y:S05]  /*32a0*/  LDSM.16.M88.4 R16, [R221+0xc080] ;  /* 0x00c08000dd10783b */ /* 0x000eaa0000000200 */
[----:B------:R-:W3:Y:S05]  /*32b0*/  LDSM.16.M88.4 R12, [R221+0xd080] ;  /* 0x00d08000dd0c783b */ /* 0x000eea0000000200 */
[----:B------:R-:W4:Y:S05]  /*32c0*/  LDSM.16.M88.4 R116, [R2+0xc080] ;  /* 0x00c080000274783b */ /* 0x000f2a0000000200 */
[----:B------:R-:W5:Y:S05]  /*32d0*/  LDSM.16.M88.4 R120, [R2+0xd080] ;  /* 0x00d080000278783b */ /* 0x000f6a0000000200 */
[----:B------:R-:W1:Y:S05]  /*32e0*/  LDSM.16.M88.4 R124, [R220+0xc080] ;  /* 0x00c08000dc7c783b */ /* 0x000e6a0000000200 */
[----:B------:R-:W1:Y:S05]  /*32f0*/  LDSM.16.M88.4 R128, [R220+0xd080] ;  /* 0x00d08000dc80783b */ /* 0x000e6a0000000200 */
[----:B------:R-:W-:Y:S01]  /*3300*/  LDSM.16.M88.4 R132, [R3+0xd080] ;  /* 0x00d080000384783b */ /* 0x000fe20000000200 */
[-C--:B--2---:R-:W-:Y:S08]  /*3310*/  HMMA.16816.F32 R4, R16, R148.reuse, RZ ;  /* 0x000000941004723c */ /* 0x084ff000000018ff */
[C---:B---3--:R-:W-:Y:S08]  /*3320*/  HMMA.16816.F32 R8, R12.reuse, R148, RZ ;  /* 0x000000940c08723c */ /* 0x048ff000000018ff */
[-C--:B------:R-:W-:Y:S08]  /*3330*/  HMMA.16816.F32 R12, R12, R150.reuse, RZ ;  /* 0x000000960c0c723c */ /* 0x080ff000000018ff */
[----:B------:R-:W-:Y:S08]  /*3340*/  HMMA.16816.F32 R16, R16, R150, RZ ;  /* 0x000000961010723c */ /* 0x000ff000000018ff */
[-C--:B----4-:R-:W-:Y:S08]  /*3350*/  HMMA.16816.F32 R4, R116, R152.reuse, R4 ;  /* 0x000000987404723c */ /* 0x090ff00000001804 */
[C---:B-----5:R-:W-:Y:S08]  /*3360*/  HMMA.16816.F32 R8, R120.reuse, R152, R8 ;  /* 0x000000987808723c */ /* 0x060ff00000001808 */
[-C--:B------:R-:W-:Y:S01]  /*3370*/  HMMA.16816.F32 R12, R120, R154.reuse, R12 ;  /* 0x0000009a780c723c */ /* 0x080fe2000000180c */
[----:B------:R-:W2:Y:S07]  /*3380*/  LDSM.16.M88.4 R120, [R3+0xc080] ;  /* 0x00c080000378783b */ /* 0x000eae0000000200 */
[----:B------:R-:W-:Y:S01]  /*3390*/  HMMA.16816.F32 R16, R116, R154, R16 ;  /* 0x0000009a7410723c */ /* 0x000fe20000001810 */
[----:B------:R-:W3:Y:S07]  /*33a0*/  LDSM.16.M88.4 R116, [R221+0xe080] ;  /* 0x00e08000dd74783b */ /* 0x000eee0000000200 */
[-C--:B-1----:R-:W-:Y:S08]  /*33b0*/  HMMA.16816.F32 R4, R124, R156.reuse, R4 ;  /* 0x0000009c7c04723c */ /* 0x082ff00000001804 */
[C---:B------:R-:W-:Y:S08]  /*33c0*/  HMMA.16816.F32 R8, R128.reuse, R156, R8 ;  /* 0x0000009c8008723c */ /* 0x040ff00000001808 */
[-C--:B------:R-:W-:Y:S01]  /*33d0*/  HMMA.16816.F32 R12, R128, R158.reuse, R12 ;  /* 0x0000009e800c723c */ /* 0x080fe2000000180c */
[----:B------:R-:W1:Y:S07]  /*33e0*/  LDSM.16.M88.4 R128, [R221+0xf080] ;  /* 0x00f08000dd80783b */ /* 0x000e6e0000000200 */
[----:B------:R-:W-:Y:S01]  /*33f0*/  HMMA.16816.F32 R16, R124, R158, R16 ;  /* 0x0000009e7c10723c */ /* 0x000fe20000001810 */
[----:B------:R-:W4:Y:S07]  /*3400*/  LDSM.16.M88.4 R124, [R2+0xe080] ;  /* 0x00e08000027c783b */ /* 0x000f2e0000000200 */
[-C--:B--2---:R-:W-:Y:S08]  /*3410*/  HMMA.16816.F32 R4, R120, R160.reuse, R4 ;  /* 0x000000a07804723c */ /* 0x084ff00000001804 */
[C---:B------:R-:W-:Y:S08]  /*3420*/  HMMA.16816.F32 R8, R132.reuse, R160, R8 ;  /* 0x000000a08408723c */ /* 0x040ff00000001808 */
        /* <DEDUP_REMOVED lines=13> */
[----:B------:R-:W2:Y:S07]  /*3500*/  LDSM.16.M88.4 R132, [R3+0xf080] ;  /* 0x00f080000384783b */ /* 0x000eae0000000200 */
[----:B------:R-:W-:Y:S01]  /*3510*/  HMMA.16816.F32 R16, R124, R170, R16 ;  /* 0x000000aa7c10723c */ /* 0x000fe20000001810 */
[----:B------:R-:W4:Y:S07]  /*3520*/  LDSM.16.M88.4 R124, [R221+0x10080] ;  /* 0x01008000dd7c783b */ /* 0x000f2e0000000200 */
[-C--:B-----5:R-:W-:Y:S08]  /*3530*/  HMMA.16816.F32 R4, R120, R172.reuse, R4 ;  /* 0x000000ac7804723c */ /* 0x0a0ff00000001804 */
[C---:B-1----:R-:W-:Y:S08]  /*3540*/  HMMA.16816.F32 R8, R128.reuse, R172, R8 ;  /* 0x000000ac8008723c */ /* 0x042ff00000001808 */
[-C--:B------:R-:W-:Y:S01]  /*3550*/  HMMA.16816.F32 R12, R128, R174.reuse, R12 ;  /* 0x000000ae800c723c */ /* 0x080fe2000000180c */
[----:B------:R-:W1:Y:S07]  /*3560*/  LDSM.16.M88.4 R128, [R221+0x11080] ;  /* 0x01108000dd80783b */ /* 0x000e6e0000000200 */
[----:B------:R-:W-:Y:S01]  /*3570*/  HMMA.16816.F32 R16, R120, R174, R16 ;  /* 0x000000ae7810723c */ /* 0x000fe20000001810 */
[----:B------:R-:W5:Y:S07]  /*3580*/  LDSM.16.M88.4 R120, [R2+0x10080] ;  /* 0x010080000278783b */ /* 0x000f6e0000000200 */
[-C--:B---3--:R-:W-:Y:S08]  /*3590*/  HMMA.16816.F32 R4, R116, R176.reuse, R4 ;  /* 0x000000b07404723c */ /* 0x088ff00000001804 */
[C---:B--2---:R-:W-:Y:S08]  /*35a0*/  HMMA.16816.F32 R8, R132.reuse, R176, R8 ;  /* 0x000000b08408723c */ /* 0x044ff00000001808 */
[-C--:B------:R-:W-:Y:S01]  /*35b0*/  HMMA.16816.F32 R12, R132, R178.reuse, R12 ;  /* 0x000000b2840c723c */ /* 0x080fe2000000180c */
[----:B------:R-:W2:Y:S07]  /*35c0*/  LDSM.16.M88.4 R132, [R2+0x11080] ;  /* 0x011080000284783b */ /* 0x000eae0000000200 */
[----:B------:R-:W-:Y:S01]  /*35d0*/  HMMA.16816.F32 R16, R116, R178, R16 ;  /* 0x000000b27410723c */ /* 0x000fe20000001810 */
[----:B------:R-:W3:Y:S07]  /*35e0*/  LDSM.16.M88.4 R116, [R220+0x10080] ;  /* 0x01008000dc74783b */ /* 0x000eee0000000200 */
[-C--:B----4-:R-:W-:Y:S08]  /*35f0*/  HMMA.16816.F32 R4, R124, R180.reuse, R4 ;  /* 0x000000b47c04723c */ /* 0x090ff00000001804 */
[C---:B-1----:R-:W-:Y:S08]  /*3600*/  HMMA.16816.F32 R8, R128.reuse, R180, R8 ;  /* 0x000000b48008723c */ /* 0x042ff00000001808 */
[-C--:B------:R-:W-:Y:S07]  /*3610*/  HMMA.16816.F32 R12, R128, R182.reuse, R12 ;  /* 0x000000b6800c723c */ /* 0x080fee000000180c */
[----:B------:R-:W-:Y:S01]  /*3620*/  FSEL R128, R203, -INF , !P1 ;  /* 0xff800000cb807808 */ /* 0x000fe20004800000 */
[----:B------:R-:W-:Y:S01]  /*3630*/  HMMA.16816.F32 R16, R124, R182, R16 ;  /* 0x000000b67c10723c */ /* 0x000fe20000001810 */
[----:B------:R-:W1:Y:S03]  /*3640*/  LDSM.16.M88.4 R124, [R220+0x11080] ;  /* 0x01108000dc7c783b */ /* 0x000e660000000200 */
[--C-:B------:R-:W-:Y:S01]  /*3650*/  FFMA.FTZ R128, R128, c[0x0][0x29c], -R144.reuse ;  /* 0x0000a70080807a23 */ /* 0x100fe20000010890 */
[C---:B------:R-:W-:Y:S03]  /*3660*/  ISETP.GT.AND P1, PT, R136.reuse, 0x1, P0 ;  /* 0x000000018800780c */ /* 0x040fe60000724270 */
[-C--:B-----5:R-:W-:Y:S01]  /*3670*/  HMMA.16816.F32 R4, R120, R184.reuse, R4 ;  /* 0x000000b87804723c */ /* 0x0a0fe20000001804 */
[----:B------:R4:W5:Y:S04]  /*3680*/  MUFU.EX2 R204, R128 ;  /* 0x0000008000cc7308 */ /* 0x0009680000000800 */
[----:B------:R-:W-:Y:S03]  /*3690*/  ISETP.LT.OR P1, PT, R137, 0x2, P1 ;  /* 0x000000028900780c */ /* 0x000fe60000f21670 */
[C---:B--2---:R-:W-:Y:S08]  /*36a0*/  HMMA.16816.F32 R8, R132.reuse, R184, R8 ;  /* 0x000000b88408723c */ /* 0x044ff00000001808 */
[-C--:B------:R-:W-:Y:S08]  /*36b0*/  HMMA.16816.F32 R12, R132, R186.reuse, R12 ;  /* 0x000000ba840c723c */ /* 0x080ff0000000180c */
[----:B------:R-:W-:Y:S01]  /*36c0*/  HMMA.16816.F32 R16, R120, R186, R16 ;  /* 0x000000ba7810723c */ /* 0x000fe20000001810 */
[----:B------:R-:W2:Y:S03]  /*36d0*/  LDSM.16.M88.4 R120, [R3+0x10080] ;  /* 0x010080000378783b */ /* 0x000ea60000000200 */
[----:B----4-:R-:W-:Y:S02]  /*36e0*/  FSEL R128, R201, -INF , !P1 ;  /* 0xff800000c9807808 */ /* 0x010fe40004800000 */
[----:B------:R-:W-:Y:S02]  /*36f0*/  ISETP.GT.AND P1, PT, R136, 0x21, P0 ;  /* 0x000000218800780c */ /* 0x000fe40000724270 */
[-C--:B---3--:R-:W-:Y:S05]  /*3700*/  HMMA.16816.F32 R4, R116, R188.reuse, R4 ;  /* 0x000000bc7404723c */ /* 0x088fea0000001804 */
[--C-:B------:R-:W-:Y:S01]  /*3710*/  FFMA.FTZ R128, R128, c[0x0][0x29c], -R144.reuse ;  /* 0x0000a70080807a23 */ /* 0x100fe20000010890 */
[----:B------:R-:W-:Y:S02]  /*3720*/  ISETP.LT.OR P1, PT, R137, 0x22, P1 ;  /* 0x000000228900780c */ /* 0x000fe40000f21670 */
[C---:B-1----:R-:W-:Y:S01]  /*3730*/  HMMA.16816.F32 R8, R124.reuse, R188, R8 ;  /* 0x000000bc7c08723c */ /* 0x042fe20000001808 */
[----:B------:R1:W3:Y:S03]  /*3740*/  MUFU.EX2 R197, R128 ;  /* 0x0000008000c57308 */ /* 0x0002e60000000800 */
[----:B------:R-:W-:Y:S02]  /*3750*/  FSEL R132, R199, -INF , !P1 ;  /* 0xff800000c7847808 */ /* 0x000fe40004800000 */
[----:B------:R-:W-:Y:S02]  /*3760*/  ISETP.GT.AND P1, PT, R138, RZ, P0 ;  /* 0x000000ff8a00720c */ /* 0x000fe40000724270 */
[-C--:B------:R-:W-:Y:S03]  /*3770*/  HMMA.16816.F32 R12, R124, R190.reuse, R12 ;  /* 0x000000be7c0c723c */ /* 0x080fe6000000180c */
[C---:B------:R-:W-:Y:S05]  /*3780*/  ISETP.LT.OR P1, PT, R139.reuse, 0x1, P1 ;  /* 0x000000018b00780c */ /* 0x040fea0000f21670 */
[----:B------:R-:W-:Y:S01]  /*3790*/  HMMA.16816.F32 R16, R116, R190, R16 ;  /* 0x000000be7410723c */ /* 0x000fe20000001810 */
[----:B------:R-:W4:Y:S07]  /*37a0*/  LDS R118, [R229.X4+0x12180] ;  /* 0x01218000e5767984 */ /* 0x000f2e0000004800 */
[-C--:B--2---:R-:W-:Y:S05]  /*37b0*/  HMMA.16816.F32 R4, R120, R192.reuse, R4 ;  /* 0x000000c07804723c */ /* 0x084fea0000001804 */
[----:B-1----:R-:W-:Y:S02]  /*37c0*/  FSEL R128, R198, -INF , !P2 ;  /* 0xff800000c6807808 */ /* 0x002fe40005000000 */
[----:B------:R-:W-:Y:S04]  /*37d0*/  ISETP.GT.AND P2, PT, R138, 0x20, P0 ;  /* 0x000000208a00780c */ /* 0x000fe80000744270 */
[----:B------:R-:W-:Y:S01]  /*37e0*/  ISETP.LT.OR P2, PT, R139, 0x21, P2 ;  /* 0x000000218b00780c */ /* 0x000fe20001741670 */
[--C-:B------:R-:W-:Y:S02]  /*37f0*/  FFMA.FTZ R128, R128, c[0x0][0x29c], -R144.reuse ;  /* 0x0000a70080807a23 */ /* 0x100fe40000010890 */
[----:B------:R-:W-:Y:S01]  /*3800*/  FFMA.FTZ R144, R132, c[0x0][0x29c], -R144 ;  /* 0x0000a70084907a23 */ /* 0x000fe20000010890 */
[----:B------:R-:W-:Y:S01]  /*3810*/  FSEL R132, R205, -INF , !P1 ;  /* 0xff800000cd847808 */ /* 0x000fe20004800000 */
[----:B------:R1:W-:Y:S01]  /*3820*/  MUFU.EX2 R196, R128 ;  /* 0x0000008000c47308 */ /* 0x0003e20000000800 */
[----:B------:R-:W-:Y:S02]  /*3830*/  ISETP.GT.AND P1, PT, R138, 0x21, P0 ;  /* 0x000000218a00780c */ /* 0x000fe40000724270 */
[----:B------:R-:W-:Y:S01]  /*3840*/  FSEL R119, R202, -INF , !P2 ;  /* 0xff800000ca777808 */ /* 0x000fe20005000000 */
[--C-:B------:R-:W-:Y:S01]  /*3850*/  FFMA.FTZ R124, R132, c[0x0][0x29c], -R145.reuse ;  /* 0x0000a700847c7a23 */ /* 0x100fe20000010891 */
[----:B------:R-:W-:Y:S02]  /*3860*/  ISETP.LT.OR P1, PT, R139, 0x22, P1 ;  /* 0x000000228b00780c */ /* 0x000fe40000f21670 */
[----:B------:R-:W-:Y:S02]  /*3870*/  ISETP.GT.AND P2, PT, R140, 0x20, P0 ;  /* 0x000000208c00780c */ /* 0x000fe40000744270 */
[----:B------:R-:W-:Y:S01]  /*3880*/  FSEL R117, R200, -INF , !P1 ;  /* 0xff800000c8757808 */ /* 0x000fe20004800000 */
[----:B------:R2:W2:Y:S01]  /*3890*/  MUFU.EX2 R137, R124 ;  /* 0x0000007c00897308 */ /* 0x0004a20000000800 */
[----:B------:R-:W-:Y:S02]  /*38a0*/  ISETP.LT.OR P2, PT, R143, 0x21, P2 ;  /* 0x000000218f00780c */ /* 0x000fe40001741670 */
[----:B------:R-:W-:Y:S01]  /*38b0*/  ISETP.GT.AND P1, PT, R140, 0x21, P0 ;  /* 0x000000218c00780c */ /* 0x000fe20000724270 */
[--C-:B------:R-:W-:Y:S01]  /*38c0*/  FFMA.FTZ R117, R117, c[0x0][0x29c], -R145.reuse ;  /* 0x0000a70075757a23 */ /* 0x100fe20000010891 */
[----:B------:R-:W-:Y:S01]  /*38d0*/  FSEL R126, R207, -INF , !P2 ;  /* 0xff800000cf7e7808 */ /* 0x000fe20005000000 */
[--C-:B----4-:R-:W-:Y:S01]  /*38e0*/  FADD.FTZ R4, R4, -R118.reuse ;  /* 0x8000007604047221 */ /* 0x110fe20000010000 */
[----:B------:R-:W-:Y:S01]  /*38f0*/  ISETP.LT.OR P1, PT, R143, 0x22, P1 ;  /* 0x000000228f00780c */ /* 0x000fe20000f21670 */
[----:B------:R-:W-:Y:S01]  /*3900*/  FADD.FTZ R5, R5, -R118 ;  /* 0x8000007605057221 */ /* 0x000fe20000010000 */
[----:B------:R-:W-:Y:S01]  /*3910*/  ISETP.GT.AND P2, PT, R141, 0x20, P0 ;  /* 0x000000208d00780c */ /* 0x000fe20000744270 */
[----:B------:R4:W-:Y:S01]  /*3920*/  MUFU.EX2 R134, R117 ;  /* 0x0000007500867308 */ /* 0x0009e20000000800 */
[--C-:B------:R-:W-:Y:S02]  /*3930*/  FFMA.FTZ R126, R126, c[0x0][0x29c], -R146.reuse ;  /* 0x0000a7007e7e7a23 */ /* 0x100fe40000010892 */
[----:B-----5:R-:W-:Y:S01]  /*3940*/  FMUL.FTZ R4, R204, R4 ;  /* 0x00000004cc047220 */ /* 0x020fe20000410000 */
[----:B-1----:R-:W1:Y:S01]  /*3950*/  LDSM.16.M88.4 R128, [R3+0x11080] ;  /* 0x011080000380783b */ /* 0x002e620000000200 */
[----:B------:R-:W-:Y:S01]  /*3960*/  ISETP.LT.OR P2, PT, R142, 0x21, P2 ;  /* 0x000000218e00780c */ /* 0x000fe20001741670 */
[----:B---3--:R-:W-:Y:S04]  /*3970*/  FMUL.FTZ R5, R197, R5 ;  /* 0x00000005c5057220 */ /* 0x008fe80000410000 */
[----:B------:R-:W-:Y:S01]  /*3980*/  MUFU.EX2 R144, R144 ;  /* 0x0000009000907308 */ /* 0x000fe20000000800 */
[----:B--2---:R-:W-:Y:S02]  /*3990*/  FSEL R124, R208, -INF , !P4 ;  /* 0xff800000d07c7808 */ /* 0x004fe40006000000 */
[----:B------:R-:W-:Y:S03]  /*39a0*/  ISETP.GT.AND P4, PT, R140, 0x1, P0 ;  /* 0x000000018c00780c */ /* 0x000fe60000784270 */
[----:B------:R-:W-:Y:S01]  /*39b0*/  FFMA.FTZ R116, R124, c[0x0][0x29c], -R145 ;  /* 0x0000a7007c747a23 */ /* 0x000fe20000010891 */
[----:B------:R-:W-:Y:S02]  /*39c0*/  ISETP.LT.OR P4, PT, R143, 0x2, P4 ;  /* 0x000000028f00780c */ /* 0x000fe40002781670 */
[----:B------:R-:W-:Y:S01]  /*39d0*/  FSEL R124, R211, -INF , !P6 ;  /* 0xff800000d37c7808 */ /* 0x000fe20007000000 */
[----:B------:R2:W3:Y:S01]  /*39e0*/  MUFU.EX2 R136, R116 ;  /* 0x0000007400887308 */ /* 0x0004e20000000800 */
[----:B----4-:R-:W4:Y:S01]  /*39f0*/  LDS R117, [R229.X4+0x121a0] ;  /* 0x0121a000e5757984 */ /* 0x010f220000004800 */
[----:B------:R-:W-:Y:S02]  /*3a00*/  ISETP.GT.AND P6, PT, R141, RZ, P0 ;  /* 0x000000ff8d00720c */ /* 0x000fe400007c4270 */
[--C-:B------:R-:W-:Y:S02]  /*3a10*/  FFMA.FTZ R124, R124, c[0x0][0x29c], -R146.reuse ;  /* 0x0000a7007c7c7a23 */ /* 0x100fe40000010892 */
[----:B------:R-:W-:Y:S04]  /*3a20*/  ISETP.LT.OR P6, PT, R142, 0x1, P6 ;  /* 0x000000018e00780c */ /* 0x000fe800037c1670 */
[----:B------:R5:W-:Y:S01]  /*3a30*/  MUFU.EX2 R133, R124 ;  /* 0x0000007c00857308 */ /* 0x000be20000000800 */
[----:B------:R-:W-:Y:S05]  /*3a40*/  FSEL R125, R214, -INF , !P6 ;  /* 0xff800000d67d7808 */ /* 0x000fea0007000000 */
[----:B------:R-:W-:Y:S01]  /*3a50*/  FFMA.FTZ R125, R125, c[0x0][0x29c], -R147 ;  /* 0x0000a7007d7d7a23 */ /* 0x000fe20000010893 */
[C---:B-1----:R-:W-:Y:S04]  /*3a60*/  HMMA.16816.F32 R8, R128.reuse, R192, R8 ;  /* 0x000000c08008723c */ /* 0x042fe80000001808 */
[----:B--2---:R-:W-:Y:S01]  /*3a70*/  FFMA.FTZ R116, R119, c[0x0][0x29c], -R145 ;  /* 0x0000a70077747a23 */ /* 0x004fe20000010891 */
[----:B------:R-:W-:Y:S02]  /*3a80*/  FSEL R119, R209, -INF , !P4 ;  /* 0xff800000d1777808 */ /* 0x000fe40006000000 */
[----:B------:R-:W-:Y:S01]  /*3a90*/  ISETP.GT.AND P4, PT, R141, 0x1, P0 ;  /* 0x000000018d00780c */ /* 0x000fe20000784270 */
[-C--:B------:R-:W-:Y:S01]  /*3aa0*/  HMMA.16816.F32 R12, R128, R194.reuse, R12 ;  /* 0x000000c2800c723c */ /* 0x080fe2000000180c */
[----:B------:R1:W2:Y:S02]  /*3ab0*/  MUFU.EX2 R135, R116 ;  /* 0x0000007400877308 */ /* 0x0002a40000000800 */
[----:B------:R-:W-:Y:S01]  /*3ac0*/  ISETP.LT.OR P4, PT, R142, 0x2, P4 ;  /* 0x000000028e00780c */ /* 0x000fe20002781670 */
[--C-:B------:R-:W-:Y:S01]  /*3ad0*/  FFMA.FTZ R119, R119, c[0x0][0x29c], -R146.reuse ;  /* 0x0000a70077777a23 */ /* 0x100fe20000010892 */
[----:B------:R-:W-:Y:S02]  /*3ae0*/  ISETP.GT.AND P0, PT, R141, 0x21, P0 ;  /* 0x000000218d00780c */ /* 0x000fe40000704270 */
[----:B-----5:R-:W-:Y:S01]  /*3af0*/  FSEL R124, R213, -INF , !P4 ;  /* 0xff800000d57c7808 */ /* 0x020fe20006000000 */
[----:B------:R-:W-:Y:S03]  /*3b00*/  HMMA.16816.F32 R16, R120, R194, R16 ;  /* 0x000000c27810723c */ /* 0x000fe60000001810 */
[----:B------:R5:W-:Y:S01]  /*3b10*/  MUFU.EX2 R130, R126 ;  /* 0x0000007e00827308 */ /* 0x000be20000000800 */
[----:B----4-:R-:W-:Y:S01]  /*3b20*/  FADD.FTZ R6, R6, -R117 ;  /* 0x8000007506067221 */ /* 0x010fe20000010000 */
[----:B------:R-:W-:Y:S01]  /*3b30*/  ISETP.LT.OR P0, PT, R142, 0x22, P0 ;  /* 0x000000228e00780c */ /* 0x000fe20000701670 */
[--C-:B------:R-:W-:Y:S01]  /*3b40*/  FFMA.FTZ R124, R124, c[0x0][0x29c], -R147.reuse ;  /* 0x0000a7007c7c7a23 */ /* 0x100fe20000010893 */
[----:B------:R-:W-:Y:S01]  /*3b50*/  FSEL R123, R212, -INF , !P2 ;  /* 0xff800000d47b7808 */ /* 0x000fe20005000000 */
[----:B------:R-:W-:Y:S01]  /*3b60*/  FFMA.FTZ R121, -R203, R203, 1 ;  /* 0x3f800000cb797423 */ /* 0x000fe200000101cb */
[----:B------:R-:W-:Y:S02]  /*3b70*/  FSEL R122, R210, -INF , !P0 ;  /* 0xff800000d27a7808 */ /* 0x000fe40004000000 */
[----:B------:R-:W-:Y:S01]  /*3b80*/  PLOP3.LUT P0, PT, PT, PT, UP0, 0x80, 0x0 ;  /* 0x000000000000781c */ /* 0x000fe20003f0f008 */
[----:B------:R-:W-:Y:S01]  /*3b90*/  FMUL.FTZ R121, R4, R121 ;  /* 0x0000007904797220 */ /* 0x000fe20000410000 */
[----:B------:R4:W2:Y:S01]  /*3ba0*/  MUFU.EX2 R132, R119 ;  /* 0x0000007700847308 */ /* 0x0008a20000000800 */
[----:B------:R-:W-:Y:S02]  /*3bb0*/  FFMA.FTZ R4, -R198, R198, 1 ;  /* 0x3f800000c6047423 */ /* 0x000fe400000101c6 */
[----:B------:R-:W-:Y:S01]  /*3bc0*/  FMUL.FTZ R6, R137, R6 ;  /* 0x0000000689067220 */ /* 0x000fe20000410000 */
[----:B-1----:R-:W-:Y:S01]  /*3bd0*/  FSEL R116, R206, -INF , !P1 ;  /* 0xff800000ce747808 */ /* 0x002fe20004800000 */
[----:B------:R-:W-:Y:S02]  /*3be0*/  FFMA.FTZ R120, -R201, R201, 1 ;  /* 0x3f800000c9787423 */ /* 0x000fe400000101c9 */
[--C-:B------:R-:W-:Y:S02]  /*3bf0*/  FFMA.FTZ R123, R123, c[0x0][0x29c], -R147.reuse ;  /* 0x0000a7007b7b7a23 */ /* 0x100fe40000010893 */
[----:B------:R-:W-:Y:S01]  /*3c00*/  FFMA.FTZ R127, R116, c[0x0][0x29c], -R146 ;  /* 0x0000a700747f7a23 */ /* 0x000fe20000010892 */
[----:B------:R-:W-:Y:S01]  /*3c10*/  MUFU.EX2 R131, R125 ;  /* 0x0000007d00837308 */ /* 0x000fe20000000800 */
[--C-:B------:R-:W-:Y:S01]  /*3c20*/  FADD.FTZ R16, R16, -R118.reuse ;  /* 0x8000007610107221 */ /* 0x100fe20000010000 */
[----:B------:R-:W1:Y:S01]  /*3c30*/  LDS R116, [R229.X4+0x12200] ;  /* 0x01220000e5747984 */ /* 0x000e620000004800 */
[----:B------:R-:W-:Y:S01]  /*3c40*/  FMUL.FTZ R120, R5, R120 ;  /* 0x0000007805787220 */ /* 0x000fe20000410000 */
[----:B------:R-:W-:Y:S01]  /*3c50*/  F2FP.PACK_AB R5, R197, R204 ;  /* 0x000000ccc505723e */ /* 0x000fe200000000ff */
[----:B------:R-:W-:Y:S02]  /*3c60*/  FMUL.FTZ R16, R196, R16 ;  /* 0x00000010c4107220 */ /* 0x000fe40000410000 */
[----:B------:R-:W-:Y:S01]  /*3c70*/  FFMA.FTZ R122, R122, c[0x0][0x29c], -R147 ;  /* 0x0000a7007a7a7a23 */ /* 0x000fe20000010893 */
[----:B------:R-:W-:Y:S01]  /*3c80*/  F2FP.PACK_AB R120, R120, R121 ;  /* 0x000000797878723e */ /* 0x000fe200000000ff */
[----:B------:R-:W-:Y:S01]  /*3c90*/  FMUL.FTZ R129, R16, R4 ;  /* 0x0000000410817220 */ /* 0x000fe20000410000 */
[----:B------:R2:W-:Y:S01]  /*3ca0*/  MUFU.EX2 R128, R127 ;  /* 0x0000007f00807308 */ /* 0x0005e20000000800 */
[----:B------:R-:W-:Y:S02]  /*3cb0*/  FFMA.FTZ R4, -R205, R205, 1 ;  /* 0x3f800000cd047423 */ /* 0x000fe400000101cd */
[----:B------:R-:W-:Y:S01]  /*3cc0*/  FADD.FTZ R17, R17, -R118 ;  /* 0x8000007611117221 */ /* 0x000fe20000010000 */
[----:B---3--:R-:W-:Y:S01]  /*3cd0*/  F2FP.PACK_AB R118, R136, R137 ;  /* 0x000000898876723e */ /* 0x008fe200000000ff */
[----:B-----5:R-:W-:Y:S01]  /*3ce0*/  FMUL.FTZ R126, R6, R4 ;  /* 0x00000004067e7220 */ /* 0x020fe20000410000 */
[C---:B----4-:R-:W-:Y:S01]  /*3cf0*/  F2FP.PACK_AB R119, R144.reuse, R196 ;  /* 0x000000c49077723e */ /* 0x050fe200000000ff */
[----:B------:R-:W3:Y:S01]  /*3d00*/  LDS R4, [R229.X4+0x12220] ;  /* 0x01222000e5047984 */ /* 0x000ee20000004800 */
[----:B------:R-:W-:Y:S02]  /*3d10*/  FMUL.FTZ R17, R144, R17 ;  /* 0x0000001190117220 */ /* 0x000fe40000410000 */
[----:B------:R-:W4:Y:S01]  /*3d20*/  MUFU.EX2 R124, R124 ;  /* 0x0000007c007c7308 */ /* 0x000f220000000800 */
[----:B------:R-:W-:Y:S01]  /*3d30*/  FFMA.FTZ R16, -R199, R199, 1 ;  /* 0x3f800000c7107423 */ /* 0x000fe200000101c7 */
[----:B------:R4:W-:Y:S01]  /*3d40*/  STS [R230], R5 ;  /* 0x00000005e6007388 */ /* 0x0009e20000000800 */
[--C-:B------:R-:W-:Y:S02]  /*3d50*/  FADD.FTZ R19, R19, -R117.reuse ;  /* 0x8000007513137221 */ /* 0x100fe40000010000 */
[----:B------:R-:W-:Y:S02]  /*3d60*/  FFMA.FTZ R6, -R200, R200, 1 ;  /* 0x3f800000c8067423 */ /* 0x000fe400000101c8 */
[----:B------:R-:W-:Y:S01]  /*3d70*/  STS [R230+0x400], R118 ;  /* 0x00040076e6007388 */ /* 0x000fe20000000800 */
[----:B------:R-:W-:Y:S02]  /*3d80*/  FMUL.FTZ R19, R134, R19 ;  /* 0x0000001386137220 */ /* 0x000fe40000410000 */
[----:B------:R-:W-:Y:S01]  /*3d90*/  MUFU.EX2 R123, R123 ;  /* 0x0000007b007b7308 */ /* 0x000fe20000000800 */
[--C-:B------:R-:W-:Y:S01]  /*3da0*/  FADD.FTZ R7, R7, -R117.reuse ;  /* 0x8000007507077221 */ /* 0x100fe20000010000 */
[----:B------:R-:W-:Y:S01]  /*3db0*/  STS [R231], R119 ;  /* 0x00000077e7007388 */ /* 0x000fe20000000800 */
[----:B------:R-:W-:Y:S02]  /*3dc0*/  FADD.FTZ R18, R18, -R117 ;  /* 0x8000007512127221 */ /* 0x000fe40000010000 */
[----:B--2---:R-:W-:Y:S01]  /*3dd0*/  FMUL.FTZ R127, R17, R16 ;  /* 0x00000010117f7220 */ /* 0x004fe20000410000 */
[----:B------:R-:W-:Y:S01]  /*3de0*/  F2FP.PACK_AB R17, R134, R135 ;  /* 0x000000878611723e */ /* 0x000fe200000000ff */
[----:B------:R-:W-:Y:S01]  /*3df0*/  FMUL.FTZ R117, R19, R6 ;  /* 0x0000000613757220 */ /* 0x000fe20000410000 */
[----:B------:R-:W-:Y:S01]  /*3e00*/  F2FP.PACK_AB R6, R132, R133 ;  /* 0x000000858406723e */ /* 0x000fe200000000ff */
[----:B------:R-:W-:Y:S01]  /*3e10*/  FMUL.FTZ R121, R136, R7 ;  /* 0x0000000788797220 */ /* 0x000fe20000410000 */
[----:B------:R-:W2:Y:S01]  /*3e20*/  MUFU.EX2 R122, R122 ;  /* 0x0000007a007a7308 */ /* 0x000ea20000000800 */
[----:B------:R5:W-:Y:S01]  /*3e30*/  STS [R231+0x400], R17 ;  /* 0x00040011e7007388 */ /* 0x000be20000000800 */
[----:B------:R-:W-:Y:S02]  /*3e40*/  FMUL.FTZ R18, R135, R18 ;  /* 0x0000001287127220 */ /* 0x000fe40000410000 */
[----:B------:R-:W-:Y:S02]  /*3e50*/  FFMA.FTZ R7, -R202, R202, 1 ;  /* 0x3f800000ca077423 */ /* 0x000fe400000101ca */
[----:B------:R-:W-:Y:S01]  /*3e60*/  FFMA.FTZ R16, -R208, R208, 1 ;  /* 0x3f800000d0107423 */ /* 0x000fe200000101d0 */
[----:B----4-:R-:W-:Y:S01]  /*3e70*/  F2FP.PACK_AB R5, R124, R131 ;  /* 0x000000837c05723e */ /* 0x010fe200000000ff */
[----:B------:R4:W-:Y:S01]  /*3e80*/  STS [R230+0x1000], R6 ;  /* 0x00100006e6007388 */ /* 0x0009e20000000800 */
[--C-:B-1----:R-:W-:Y:S02]  /*3e90*/  FADD.FTZ R8, R8, -R116.reuse ;  /* 0x8000007408087221 */ /* 0x102fe40000010000 */
[----:B------:R-:W-:Y:S02]  /*3ea0*/  FMUL.FTZ R125, R121, R16 ;  /* 0x00000010797d7220 */ /* 0x000fe40000410000 */
[----:B------:R1:W-:Y:S01]  /*3eb0*/  STS [R230+0x1400], R5 ;  /* 0x00140005e6007388 */ /* 0x0003e20000000800 */
[----:B------:R-:W-:Y:S01]  /*3ec0*/  FMUL.FTZ R121, R18, R7 ;  /* 0x0000000712797220 */ /* 0x000fe20000410000 */
[----:B------:R-:W-:Y:S01]  /*3ed0*/  F2FP.PACK_AB R7, R128, R130 ;  /* 0x000000828007723e */ /* 0x000fe200000000ff */
[----:B------:R-:W-:Y:S02]  /*3ee0*/  FADD.FTZ R9, R9, -R116 ;  /* 0x8000007409097221 */ /* 0x000fe40000010000 */
[--C-:B---3--:R-:W-:Y:S02]  /*3ef0*/  FADD.FTZ R10, R10, -R4.reuse ;  /* 0x800000040a0a7221 */ /* 0x108fe40000010000 */
[--C-:B------:R-:W-:Y:S01]  /*3f00*/  FADD.FTZ R11, R11, -R4.reuse ;  /* 0x800000040b0b7221 */ /* 0x100fe20000010000 */
[----:B------:R-:W-:Y:S01]  /*3f10*/  STS [R231+0x1000], R7 ;  /* 0x00100007e7007388 */ /* 0x000fe20000000800 */
[--C-:B------:R-:W-:Y:S02]  /*3f20*/  FADD.FTZ R14, R14, -R4.reuse ;  /* 0x800000040e0e7221 */ /* 0x100fe40000010000 */
[----:B------:R-:W-:Y:S01]  /*3f30*/  FADD.FTZ R15, R15, -R4 ;  /* 0x800000040f0f7221 */ /* 0x000fe20000010000 */
[----:B--2---:R-:W-:Y:S01]  /*3f40*/  F2FP.PACK_AB R4, R122, R123 ;  /* 0x0000007b7a04723e */ /* 0x004fe200000000ff */
[--C-:B------:R-:W-:Y:S02]  /*3f50*/  FADD.FTZ R12, R12, -R116.reuse ;  /* 0x800000740c0c7221 */ /* 0x100fe40000010000 */
[----:B------:R-:W-:Y:S02]  /*3f60*/  FADD.FTZ R13, R13, -R116 ;  /* 0x800000740d0d7221 */ /* 0x000fe40000010000 */
[----:B------:R2:W-:Y:S01]  /*3f70*/  STS [R231+0x1400], R4 ;  /* 0x00140004e7007388 */ /* 0x0005e20000000800 */
[----:B------:R-:W-:Y:S02]  /*3f80*/  FMUL.FTZ R19, R133, R8 ;  /* 0x0000000885137220 */ /* 0x000fe40000410000 */
[----:B------:R-:W-:Y:S02]  /*3f90*/  FFMA.FTZ R8, -R211, R211, 1 ;  /* 0x3f800000d3087423 */ /* 0x000fe400000101d3 */
[----:B------:R-:W-:Y:S01]  /*3fa0*/  BAR.SYNC.DEFER_BLOCKING 0x0 ;  /* 0x0000000000007b1d */ /* 0x000fe20000010000 */
[----:B------:R-:W-:Y:S02]  /*3fb0*/  FMUL.FTZ R16, R132, R9 ;  /* 0x0000000984107220 */ /* 0x000fe40000410000 */
[----:B------:R-:W-:Y:S02]  /*3fc0*/  FMUL.FTZ R18, R130, R12 ;  /* 0x0000000c82127220 */ /* 0x000fe40000410000 */
[----:B------:R-:W-:Y:S02]  /*3fd0*/  FMUL.FTZ R13, R128, R13 ;  /* 0x0000000d800d7220 */ /* 0x000fe40000410000 */
[----:B------:R-:W-:Y:S02]  /*3fe0*/  FMUL.FTZ R19, R19, R8 ;  /* 0x0000000813137220 */ /* 0x000fe40000410000 */
[----:B------:R-:W-:Y:S02]  /*3ff0*/  FFMA.FTZ R9, -R207, R207, 1 ;  /* 0x3f800000cf097423 */ /* 0x000fe400000101cf */
[----:B------:R-:W-:Y:S02]  /*4000*/  FFMA.FTZ R8, -R206, R206, 1 ;  /* 0x3f800000ce087423 */ /* 0x000fe400000101ce */
[----:B------:R-:W-:Y:S02]  /*4010*/  FMUL.FTZ R18, R18, R9 ;  /* 0x0000000912127220 */ /* 0x000fe40000410000 */
[----:B------:R-:W-:Y:S01]  /*4020*/  FMUL.FTZ R9, R13, R8 ;  /* 0x000000080d097220 */ /* 0x000fe20000410000 */
[----:B------:R-:W-:Y:S01]  /*4030*/  F2FP.PACK_AB R8, R125, R126 ;  /* 0x0000007e7d08723e */ /* 0x000fe200000000ff */
[----:B-----5:R-:W-:Y:S01]  /*4040*/  FMUL.FTZ R17, R131, R10 ;  /* 0x0000000a83117220 */ /* 0x020fe20000410000 */
[----:B------:R-:W-:Y:S01]  /*4050*/  F2FP.PACK_AB R13, R127, R129 ;  /* 0x000000817f0d723e */ /* 0x000fe200000000ff */
[----:B------:R-:W-:Y:S01]  /*4060*/  FMUL.FTZ R10, R124, R11 ;  /* 0x0000000b7c0a7220 */ /* 0x000fe20000410000 */
[----:B------:R-:W-:Y:S01]  /*4070*/  F2FP.PACK_AB R9, R9, R18 ;  /* 0x000000120909723e */ /* 0x000fe200000000ff */
[----:B------:R-:W-:Y:S02]  /*4080*/  FFMA.FTZ R12, -R209, R209, 1 ;  /* 0x3f800000d10c7423 */ /* 0x000fe400000101d1 */
[----:B----4-:R-:W-:Y:S01]  /*4090*/  FFMA.FTZ R6, -R214, R214, 1 ;  /* 0x3f800000d6067423 */ /* 0x010fe200000101d6 */
[----:B------:R-:W-:Y:S01]  /*40a0*/  STS [R230+0x2000], R120 ;  /* 0x00200078e6007388 */ /* 0x000fe20000000800 */
[----:B-1----:R-:W-:Y:S02]  /*40b0*/  FFMA.FTZ R5, -R213, R213, 1 ;  /* 0x3f800000d5057423 */ /* 0x002fe400000101d5 */
[----:B------:R-:W-:Y:S02]  /*40c0*/  FMUL.FTZ R11, R17, R6 ;  /* 0x00000006110b7220 */ /* 0x000fe40000410000 */
[----:B------:R-:W-:Y:S01]  /*40d0*/  STS [R230+0x2400], R8 ;  /* 0x00240008e6007388 */ /* 0x000fe20000000800 */
[----:B------:R-:W-:Y:S02]  /*40e0*/  FMUL.FTZ R10, R10, R5 ;  /* 0x000000050a0a7220 */ /* 0x000fe40000410000 */
[----:B------:R-:W-:Y:S01]  /*40f0*/  FMUL.FTZ R16, R16, R12 ;  /* 0x0000000c10107220 */ /* 0x000fe20000410000 */
[----:B------:R-:W-:Y:S01]  /*4100*/  F2FP.PACK_AB R12, R117, R121 ;  /* 0x00000079750c723e */ /* 0x000fe200000000ff */
[----:B------:R-:W-:Y:S01]  /*4110*/  FMUL.FTZ R14, R123, R14 ;  /* 0x0000000e7b0e7220 */ /* 0x000fe20000410000 */
[----:B------:R-:W-:Y:S01]  /*4120*/  STS [R231+0x2000], R13 ;  /* 0x0020000de7007388 */ /* 0x000fe20000000800 */
[----:B------:R-:W-:Y:S01]  /*4130*/  FMUL.FTZ R15, R122, R15 ;  /* 0x0000000f7a0f7220 */ /* 0x000fe20000410000 */
[----:B------:R-:W-:Y:S01]  /*4140*/  F2FP.PACK_AB R16, R16, R19 ;  /* 0x000000131010723e */ /* 0x000fe200000000ff */
[----:B------:R-:W-:Y:S02]  /*4150*/  FFMA.FTZ R6, -R212, R212, 1 ;  /* 0x3f800000d4067423 */ /* 0x000fe400000101d4 */
[----:B------:R-:W-:Y:S01]  /*4160*/  FFMA.FTZ R5, -R210, R210, 1 ;  /* 0x3f800000d2057423 */ /* 0x000fe200000101d2 */
[----:B------:R-:W-:Y:S01]  /*4170*/  STS [R231+0x2400], R12 ;  /* 0x0024000ce7007388 */ /* 0x000fe20000000800 */
[----:B------:R-:W-:Y:S02]  /*4180*/  FMUL.FTZ R6, R14, R6 ;  /* 0x000000060e067220 */ /* 0x000fe40000410000 */
[----:B--2---:R-:W-:Y:S01]  /*4190*/  FMUL.FTZ R4, R15, R5 ;  /* 0x000000050f047220 */ /* 0x004fe20000410000 */
[----:B------:R-:W-:Y:S01]  /*41a0*/  F2FP.PACK_AB R5, R10, R11 ;  /* 0x0000000b0a05723e */ /* 0x000fe200000000ff */
[----:B------:R-:W-:Y:S03]  /*41b0*/  STS [R230+0x3000], R16 ;  /* 0x00300010e6007388 */ /* 0x000fe60000000800 */
[----:B------:R-:W-:Y:S02]  /*41c0*/  F2FP.PACK_AB R4, R4, R6 ;  /* 0x000000060404723e */ /* 0x000fe400000000ff */
[----:B------:R-:W-:Y:S05]  /*41d0*/  STS [R230+0x3400], R5 ;  /* 0x00340005e6007388 */ /* 0x000fea0000000800 */
[----:B------:R-:W-:Y:S05]  /*41e0*/  STS [R231+0x3000], R9 ;  /* 0x00300009e7007388 */ /* 0x000fea0000000800 */
[----:B------:R-:W-:Y:S05]  /*41f0*/  STS [R231+0x3400], R4 ;  /* 0x00340004e7007388 */ /* 0x000fea0000000800 */
[----:B------:R-:W-:Y:S05]  /*4200*/  LDSM.16.MT88.4 R4, [R223+0x12280] ;  /* 0x01228000df04783b */ /* 0x000fea0000004200 */
[----:B------:R-:W1:Y:S05]  /*4210*/  LDSM.16.MT88.4 R8, [R0+0xc080] ;  /* 0x00c080000008783b */ /* 0x000e6a0000004200 */
[----:B------:R-:W2:Y:S05]  /*4220*/  LDSM.16.MT88.4 R12, [R222+0x12280] ;  /* 0x01228000de0c783b */ /* 0x000eaa0000004200 */
[----:B------:R-:W3:Y:S05]  /*4230*/  LDSM.16.MT88.4 R16, [R0+0xe080] ;  /* 0x00e080000010783b */ /* 0x000eea0000004200 */
[----:B------:R-:W4:Y:S05]  /*4240*/  LDSM.16.MT88.4 R116, [R0+0x10080] ;  /* 0x010080000074783b */ /* 0x000f2a0000004200 */
[----:B------:R-:W-:Y:S05]  /*4250*/  LDSM.16.MT88.4 R120, [R223+0x12a80] ;  /* 0x012a8000df78783b */ /* 0x000fea0000004200 */
[----:B------:R-:W5:Y:S05]  /*4260*/  LDSM.16.MT88.4 R124, [R0+0xc880] ;  /* 0x00c88000007c783b */ /* 0x000f6a0000004200 */
[----:B------:R-:W3:Y:S05]  /*4270*/  LDSM.16.MT88.4 R128, [R222+0x12a80] ;  /* 0x012a8000de80783b */ /* 0x000eea0000004200 */
[----:B------:R-:W4:Y:S01]  /*4280*/  LDSM.16.MT88.4 R132, [R0+0xe880] ;  /* 0x00e880000084783b */ /* 0x000f220000004200 */
[-C--:B-1----:R-:W-:Y:S04]  /*4290*/  HMMA.16816.F32 R20, R4, R8.reuse, R20 ;  /* 0x000000080414723c */ /* 0x082fe80000001814 */
[----:B------:R-:W-:Y:S05]  /*42a0*/  LDSM.16.MT88.4 R136, [R223+0x13a80] ;  /* 0x013a8000df88783b */ /* 0x000fea0000004200 */
[----:B------:R-:W-:Y:S01]  /*42b0*/  LDSM.16.MT88.4 R140, [R0+0xd880] ;  /* 0x00d88000008c783b */ /* 0x000fe20000004200 */
[C---:B--2---:R-:W-:Y:S08]  /*42c0*/  HMMA.16816.F32 R24, R12.reuse, R8, R24 ;  /* 0x000000080c18723c */ /* 0x044ff00000001818 */
[-C--:B------:R-:W-:Y:S08]  /*42d0*/  HMMA.16816.F32 R28, R12, R10.reuse, R28 ;  /* 0x0000000a0c1c723c */ /* 0x080ff0000000181c */
[C---:B------:R-:W-:Y:S01]  /*42e0*/  HMMA.16816.F32 R32, R4.reuse, R10, R32 ;  /* 0x0000000a0420723c */ /* 0x040fe20000001820 */
[----:B------:R-:W1:Y:S07]  /*42f0*/  LDSM.16.MT88.4 R8, [R0+0x10880] ;  /* 0x010880000008783b */ /* 0x000e6e0000004200 */
        /* <DEDUP_REMOVED lines=8> */
[----:B------:R-:W2:Y:S07]  /*4380*/  LDSM.16.MT88.4 R12, [R223+0x13280] ;  /* 0x01328000df0c783b */ /* 0x000eae0000004200 */
[----:B------:R-:W-:Y:S01]  /*4390*/  HMMA.16816.F32 R64, R4, R118, R64 ;  /* 0x000000760440723c */ /* 0x000fe20000001840 */
[----:B------:R-:W3:Y:S05]  /*43a0*/  LDSM.16.MT88.4 R4, [R222+0x13280] ;  /* 0x01328000de04783b */ /* 0x000eea0000004200 */
[----:B------:R-:W4:Y:S02]  /*43b0*/  LDSM.16.MT88.4 R116, [R0+0xf080] ;  /* 0x00f080000074783b */ /* 0x000f240000004200 */
[-C--:B-----5:R-:W-:Y:S08]  /*43c0*/  HMMA.16816.F32 R20, R120, R124.reuse, R20 ;  /* 0x0000007c7814723c */ /* 0x0a0ff00000001814 */
[C---:B------:R-:W-:Y:S08]  /*43d0*/  HMMA.16816.F32 R24, R128.reuse, R124, R24 ;  /* 0x0000007c8018723c */ /* 0x040ff00000001818 */
[-C--:B------:R-:W-:Y:S08]  /*43e0*/  HMMA.16816.F32 R28, R128, R126.reuse, R28 ;  /* 0x0000007e801c723c */ /* 0x080ff0000000181c */
[C---:B------:R-:W-:Y:S01]  /*43f0*/  HMMA.16816.F32 R32, R120.reuse, R126, R32 ;  /* 0x0000007e7820723c */ /* 0x040fe20000001820 */
[----:B------:R-:W5:Y:S07]  /*4400*/  LDSM.16.MT88.4 R124, [R0+0x11080] ;  /* 0x01108000007c783b */ /* 0x000f6e0000004200 */
[-C--:B------:R-:W-:Y:S08]  /*4410*/  HMMA.16816.F32 R36, R120, R132.reuse, R36 ;  /* 0x000000847824723c */ /* 0x080ff00000001824 */
[C---:B------:R-:W-:Y:S08]  /*4420*/  HMMA.16816.F32 R40, R128.reuse, R132, R40 ;  /* 0x000000848028723c */ /* 0x040ff00000001828 */
[-C--:B------:R-:W-:Y:S08]  /*4430*/  HMMA.16816.F32 R44, R128, R134.reuse, R44 ;  /* 0x00000086802c723c */ /* 0x080ff0000000182c */
[C---:B------:R-:W-:Y:S01]  /*4440*/  HMMA.16816.F32 R48, R120.reuse, R134, R48 ;  /* 0x000000867830723c */ /* 0x040fe20000001830 */
[----:B------:R-:W3:Y:S07]  /*4450*/  LDSM.16.MT88.4 R132, [R222+0x13a80] ;  /* 0x013a8000de84783b */ /* 0x000eee0000004200 */
[-C--:B-1----:R-:W-:Y:S08]  /*4460*/  HMMA.16816.F32 R52, R120, R8.reuse, R52 ;  /* 0x000000087834723c */ /* 0x082ff00000001834 */
[C---:B------:R-:W-:Y:S08]  /*4470*/  HMMA.16816.F32 R56, R128.reuse, R8, R56 ;  /* 0x000000088038723c */ /* 0x040ff00000001838 */
[-C--:B------:R-:W-:Y:S08]  /*4480*/  HMMA.16816.F32 R60, R128, R10.reuse, R60 ;  /* 0x0000000a803c723c */ /* 0x080ff0000000183c */
[----:B------:R-:W-:Y:S01]  /*4490*/  HMMA.16816.F32 R64, R120, R10, R64 ;  /* 0x0000000a7840723c */ /* 0x000fe20000001840 */
[----:B------:R-:W1:Y:S07]  /*44a0*/  LDSM.16.MT88.4 R8, [R0+0xf880] ;  /* 0x00f880000008783b */ /* 0x000e6e0000004200 */
[-C--:B--2---:R-:W-:Y:S08]  /*44b0*/  HMMA.16816.F32 R20, R12, R16.reuse, R20 ;  /* 0x000000100c14723c */ /* 0x084ff00000001814 */
[C---:B---3--:R-:W-:Y:S08]  /*44c0*/  HMMA.16816.F32 R24, R4.reuse, R16, R24 ;  /* 0x000000100418723c */ /* 0x048ff00000001818 */
[-C--:B------:R-:W-:Y:S08]  /*44d0*/  HMMA.16816.F32 R28, R4, R18.reuse, R28 ;  /* 0x00000012041c723c */ /* 0x080ff0000000181c */
[C---:B------:R-:W-:Y:S01]  /*44e0*/  HMMA.16816.F32 R32, R12.reuse, R18, R32 ;  /* 0x000000120c20723c */ /* 0x040fe20000001820 */
[----:B------:R-:W2:Y:S05]  /*44f0*/  LDSM.16.MT88.4 R16, [R0+0x11880] ;  /* 0x011880000010783b */ /* 0x000eaa0000004200 */
[----:B------:R-:W-:Y:S02]  /*4500*/  BAR.SYNC.DEFER_BLOCKING 0x0 ;  /* 0x0000000000007b1d */ /* 0x000fe40000010000 */
[-C--:B----4-:R-:W-:Y:S08]  /*4510*/  HMMA.16816.F32 R36, R12, R116.reuse, R36 ;  /* 0x000000740c24723c */ /* 0x090ff00000001824 */
[C---:B------:R-:W-:Y:S08]  /*4520*/  HMMA.16816.F32 R40, R4.reuse, R116, R40 ;  /* 0x000000740428723c */ /* 0x040ff00000001828 */
[-C--:B------:R-:W-:Y:S08]  /*4530*/  HMMA.16816.F32 R44, R4, R118.reuse, R44 ;  /* 0x00000076042c723c */ /* 0x080ff0000000182c */
[C---:B------:R-:W-:Y:S08]  /*4540*/  HMMA.16816.F32 R48, R12.reuse, R118, R48 ;  /* 0x000000760c30723c */ /* 0x040ff00000001830 */
[-C--:B-----5:R-:W-:Y:S08]  /*4550*/  HMMA.16816.F32 R52, R12, R124.reuse, R52 ;  /* 0x0000007c0c34723c */ /* 0x0a0ff00000001834 */
[C---:B------:R-:W-:Y:S01]  /*4560*/  HMMA.16816.F32 R56, R4.reuse, R124, R56 ;  /* 0x0000007c0438723c */ /* 0x040fe20000001838 */
[----:B------:R3:W4:Y:S05]  /*4570*/  LDSM.16.MT88.4 R116, [R222+0x14280] ;  /* 0x01428000de74783b */ /* 0x00072a0000004200 */
[----:B------:R3:W5:Y:S02]  /*4580*/  LDSM.16.MT88.4 R120, [R0+0x8080] ;  /* 0x008080000078783b */ /* 0x0007640000004200 */
[-C--:B------:R-:W-:Y:S03]  /*4590*/  HMMA.16816.F32 R60, R4, R126.reuse, R60 ;  /* 0x0000007e043c723c */ /* 0x080fe6000000183c */
[----:B------:R3:W1:Y:S05]  /*45a0*/  LDSM.16.MT88.4 R4, [R223+0x14280] ;  /* 0x01428000df04783b */ /* 0x00066a0000004200 */
[----:B------:R-:W-:Y:S01]  /*45b0*/  HMMA.16816.F32 R64, R12, R126, R64 ;  /* 0x0000007e0c40723c */ /* 0x000fe20000001840 */
[----:B------:R3:W2:Y:S05]  /*45c0*/  LDSM.16.MT88.4 R12, [R0+0x6080] ;  /* 0x00608000000c783b */ /* 0x0006aa0000004200 */
[----:B------:R3:W2:Y:S02]  /*45d0*/  LDSM.16.MT88.4 R124, [R0+0xa080] ;  /* 0x00a08000007c783b */ /* 0x0006a40000004200 */
[-C--:B------:R-:W-:Y:S03]  /*45e0*/  HMMA.16816.F32 R20, R136, R140.reuse, R20 ;  /* 0x0000008c8814723c */ /* 0x080fe60000001814 */
[----:B------:R3:W2:Y:S05]  /*45f0*/  LDSM.16.MT88.4 R128, [R223+0x14a80] ;  /* 0x014a8000df80783b */ /* 0x0006aa0000004200 */
[C---:B------:R-:W-:Y:S01]  /*4600*/  HMMA.16816.F32 R24, R132.reuse, R140, R24 ;  /* 0x0000008c8418723c */ /* 0x040fe20000001818 */
[----:B------:R3:W2:Y:S05]  /*4610*/  LDSM.16.MT88.4 R196, [R222+0x14a80] ;  /* 0x014a8000dec4783b */ /* 0x0006aa0000004200 */
[----:B------:R3:W2:Y:S02]  /*4620*/  LDSM.16.MT88.4 R144, [R0+0x6880] ;  /* 0x006880000090783b */ /* 0x0006a40000004200 */
[-C--:B------:R-:W-:Y:S03]  /*4630*/  HMMA.16816.F32 R28, R132, R142.reuse, R28 ;  /* 0x0000008e841c723c */ /* 0x080fe6000000181c */
[----:B------:R3:W2:Y:S05]  /*4640*/  LDSM.16.MT88.4 R200, [R0+0x8880] ;  /* 0x0088800000c8783b */ /* 0x0006aa0000004200 */
[C---:B------:R-:W-:Y:S01]  /*4650*/  HMMA.16816.F32 R32, R136.reuse, R142, R32 ;  /* 0x0000008e8820723c */ /* 0x040fe20000001820 */
[----:B------:R3:W3:Y:S07]  /*4660*/  LDSM.16.MT88.4 R204, [R0+0xa880] ;  /* 0x00a8800000cc783b */ /* 0x0006ee0000004200 */
[-C--:B-1----:R-:W-:Y:S08]  /*4670*/  HMMA.16816.F32 R36, R136, R8.reuse, R36 ;  /* 0x000000088824723c */ /* 0x082ff00000001824 */
[C---:B------:R-:W-:Y:S08]  /*4680*/  HMMA.16816.F32 R40, R132.reuse, R8, R40 ;  /* 0x000000088428723c */ /* 0x040ff00000001828 */
[-C--:B------:R-:W-:Y:S08]  /*4690*/  HMMA.16816.F32 R44, R132, R10.reuse, R44 ;  /* 0x0000000a842c723c */ /* 0x080ff0000000182c */
[C---:B------:R-:W-:Y:S08]  /*46a0*/  HMMA.16816.F32 R48, R136.reuse, R10, R48 ;  /* 0x0000000a8830723c */ /* 0x040ff00000001830 */
[-C--:B--2---:R-:W-:Y:S08]  /*46b0*/  HMMA.16816.F32 R52, R136, R16.reuse, R52 ;  /* 0x000000108834723c */ /* 0x084ff00000001834 */
[C---:B------:R-:W-:Y:S08]  /*46c0*/  HMMA.16816.F32 R56, R132.reuse, R16, R56 ;  /* 0x000000108438723c */ /* 0x040ff00000001838 */
[-C--:B------:R-:W-:Y:S08]  /*46d0*/  HMMA.16816.F32 R60, R132, R18.reuse, R60 ;  /* 0x00000012843c723c */ /* 0x080ff0000000183c */
[----:B------:R-:W-:Y:S01]  /*46e0*/  HMMA.16816.F32 R64, R136, R18, R64 ;  /* 0x000000128840723c */ /* 0x000fe20000001840 */
[----:B------:R-:W-:-:S07]  /*46f0*/  @P0 BRA `(.L_x_170) ;  /* 0x0000038000000947 */ /* 0x000fce0003800000 */
[----:B---345:R-:W-:Y:S01]  /*4700*/  LOP3.LUT P4, RZ, R238, 0x1, RZ, 0xc0, !PT ;  /* 0x00000001eeff7812 */ /* 0x038fe2000788c0ff */
[----:B------:R-:W1:Y:S01]  /*4710*/  S2R R11, SR_CTAID.Y ;  /* 0x00000000000b7919 */ /* 0x000e620000002600 */
[----:B------:R-:W-:Y:S01]  /*4720*/  ULDC.64 UR4, c[0x0][0x208] ;  /* 0x0000820000047ab9 */ /* 0x000fe20000000a00 */
[----:B------:R-:W-:Y:S01]  /*4730*/  IMAD.U32 R132, RZ, RZ, UR7 ;  /* 0x00000007ff847e24 */ /* 0x000fe2000f8e00ff */
[----:B------:R-:W-:Y:S01]  /*4740*/  USHF.L.U32 UR14, UR15, 0x6, URZ ;  /* 0x000000060f0e7899 */ /* 0x000fe2000800063f */
[----:B------:R-:W-:Y:S01]  /*4750*/  IMAD.MOV.U32 R8, RZ, RZ, R242 ;  /* 0x000000ffff087224 */ /* 0x000fe200078e00f2 */
[----:B------:R-:W-:Y:S01]  /*4760*/  UIMAD.WIDE.U32 UR24, UR15, UR4, URZ ;  /* 0x000000040f1872a5 */ /* 0x000fe2000f8e003f */
[----:B------:R-:W-:Y:S01]  /*4770*/  IMAD.MOV.U32 R9, RZ, RZ, R243 ;  /* 0x000000ffff097224 */ /* 0x000fe200078e00f3 */
[----:B------:R-:W-:Y:S02]  /*4780*/  USHF.R.S32.HI UR12, URZ, 0x1f, UR14 ;  /* 0x0000001f3f0c7899 */ /* 0x000fe4000801140e */
[----:B------:R-:W-:Y:S01]  /*4790*/  IMAD.U32 R19, RZ, RZ, UR14 ;  /* 0x0000000eff137e24 */ /* 0x000fe2000f8e00ff */
[----:B------:R-:W-:Y:S03]  /*47a0*/  USHF.R.S32.HI UR11, URZ, 0x1f, UR15 ;  /* 0x0000001f3f0b7899 */ /* 0x000fe6000801140f */
[----:B------:R-:W-:Y:S01]  /*47b0*/  IMAD.U32 R133, RZ, RZ, UR12 ;  /* 0x0000000cff857e24 */ /* 0x000fe2000f8e00ff */
[----:B------:R-:W-:Y:S02]  /*47c0*/  UIMAD UR11, UR11, UR4, URZ ;  /* 0x000000040b0b72a4 */ /* 0x000fe4000f8e023f */
[----:B------:R-:W-:Y:S02]  /*47d0*/  USHF.L.U32 UR4, UR24, 0x6, URZ ;  /* 0x0000000618047899 */ /* 0x000fe4000800063f */
[----:B------:R-:W-:Y:S04]  /*47e0*/  UIMAD UR11, UR15, UR5, UR11 ;  /* 0x000000050f0b72a4 */ /* 0x000fe8000f8e020b */
[----:B------:R-:W-:Y:S01]  /*47f0*/  UIADD3 UR11, UR25, UR11, URZ ;  /* 0x0000000b190b7290 */ /* 0x000fe2000fffe03f */
[----:B-1----:R-:W-:Y:S01]  /*4800*/  SHF.R.S32.HI R10, RZ, 0x1f, R11 ;  /* 0x0000001fff0a7819 */ /* 0x002fe2000001140b */
[----:B------:R-:W-:Y:S02]  /*4810*/  IMAD.WIDE.U32 R8, R11, c[0x0][0x288], R8 ;  /* 0x0000a2000b087a25 */ /* 0x000fe400078e0008 */
[----:B------:R-:W-:Y:S02]  /*4820*/  USHF.L.U64.HI UR11, UR24, 0x6, UR11 ;  /* 0x00000006180b7899 */ /* 0x000fe4000801020b */
[----:B------:R-:W-:Y:S01]  /*4830*/  IMAD R10, R10, c[0x0][0x288], RZ ;  /* 0x0000a2000a0a7a24 */ /* 0x000fe200078e02ff */
[----:B------:R-:W-:Y:S03]  /*4840*/  IADD3 R19, P1, P0, R19, UR18, R8 ;  /* 0x0000001213137c10 */ /* 0x000fe6000f83e008 */
[----:B------:R-:W-:Y:S02]  /*4850*/  IMAD R10, R11, c[0x0][0x28c], R10 ;  /* 0x0000a3000b0a7a24 */ /* 0x000fe400078e020a */
[----:B------:R-:W-:Y:S02]  /*4860*/  IMAD.U32 R11, RZ, RZ, UR6 ;  /* 0x00000006ff0b7e24 */ /* 0x000fe4000f8e00ff */
[----:B------:R-:W-:Y:S01]  /*4870*/  IMAD.IADD R8, R9, 0x1, R10 ;  /* 0x0000000109087824 */ /* 0x000fe200078e020a */
[C---:B------:R-:W-:Y:S04]  /*4880*/  IADD3 R9, P2, R244.reuse, UR4, RZ ;  /* 0x00000004f4097c10 */ /* 0x040fe8000ff5e0ff */
[----:B------:R-:W-:Y:S01]  /*4890*/  IADD3.X R133, R133, UR9, R8, P1, P0 ;  /* 0x0000000985857c10 */ /* 0x000fe20008fe0408 */
[----:B------:R-:W-:Y:S01]  /*48a0*/  IMAD.U32 R8, RZ, RZ, UR14 ;  /* 0x0000000eff087e24 */ /* 0x000fe2000f8e00ff */
[----:B------:R-:W-:Y:S02]  /*48b0*/  IADD3 R11, P1, P0, R244, UR4, R11 ;  /* 0x00000004f40b7c10 */ /* 0x000fe4000f83e00b */
[----:B------:R-:W-:Y:S02]  /*48c0*/  IADD3.X R17, R248, UR11, RZ, P2, !PT ;  /* 0x0000000bf8117c10 */ /* 0x000fe400097fe4ff */
[----:B------:R-:W-:Y:S02]  /*48d0*/  IADD3 R8, -R240, c[0x0][0x168], -R8 ;  /* 0x00005a00f0087a10 */ /* 0x000fe40007ffe908 */
[C---:B------:R-:W-:Y:S02]  /*48e0*/  LEA R16, P2, R9.reuse, c[0x0][0x1f0], 0x1 ;  /* 0x00007c0009107a11 */ /* 0x040fe400078408ff */
[----:B------:R-:W-:Y:S02]  /*48f0*/  ISETP.LT.OR P6, PT, R8, 0x1, !P4 ;  /* 0x000000010800780c */ /* 0x000fe400067c1670 */
[----:B------:R-:W-:Y:S02]  /*4900*/  LEA.HI.X R17, R9, c[0x0][0x1f4], R17, 0x1, P2 ;  /* 0x00007d0009117a11 */ /* 0x000fe400010f0c11 */
[----:B------:R-:W-:Y:S02]  /*4910*/  IADD3.X R132, R248, UR11, R132, P1, P0 ;  /* 0x0000000bf8847c10 */ /* 0x000fe40008fe0484 */
[----:B------:R-:W-:Y:S02]  /*4920*/  LEA R10, P1, R11, c[0x0][0x1f0], 0x1 ;  /* 0x00007c000b0a7a11 */ /* 0x000fe400078208ff */
[----:B------:R-:W-:Y:S02]  /*4930*/  LEA R18, P0, R19, c[0x0][0x280], 0x2 ;  /* 0x0000a00013127a11 */ /* 0x000fe400078010ff */
[----:B------:R-:W-:Y:S02]  /*4940*/  LOP3.LUT P2, RZ, R238, 0x2, RZ, 0xc0, !PT ;  /* 0x00000002eeff7812 */ /* 0x000fe4000784c0ff */
[----:B------:R-:W-:Y:S01]  /*4950*/  LEA.HI.X R11, R11, c[0x0][0x1f4], R132, 0x1, P1 ;  /* 0x00007d000b0b7a11 */ /* 0x000fe200008f0c84 */
[----:B------:R-:W-:Y:S01]  /*4960*/  @!PT LDS RZ, [RZ] ;  /* 0x00000000fffff984 */ /* 0x000fe20000000800 */
[----:B------:R-:W-:Y:S01]  /*4970*/  @!PT LDS RZ, [RZ] ;  /* 0x00000000fffff984 */ /* 0x000fe20000000800 */
[----:B------:R-:W-:Y:S01]  /*4980*/  @!PT LDS RZ, [RZ] ;  /* 0x00000000fffff984 */ /* 0x000fe20000000800 */
[----:B------:R1:W-:Y:S01]  /*4990*/  LDGSTS.E.BYPASS.LTC128B.128 [R228+0xc080], [R16.64], !P6 ;  /* 0x0c08000010e47fae */ /* 0x0003e2000f101d56 */
[----:B------:R-:W-:Y:S02]  /*49a0*/  LEA.HI.X R19, R19, c[0x0][0x284], R133, 0x2, P0 ;  /* 0x0000a10013137a11 */ /* 0x000fe400000f1485 */
[----:B------:R-:W-:Y:S02]  /*49b0*/  ISETP.LT.OR P1, PT, R8, 0x1, !P2 ;  /* 0x000000010800780c */ /* 0x000fe40005721670 */
[----:B------:R-:W-:Y:S02]  /*49c0*/  LOP3.LUT P0, RZ, R238, 0x4, RZ, 0xc0, !PT ;  /* 0x00000004eeff7812 */ /* 0x000fe4000780c0ff */
[C---:B------:R-:W-:Y:S02]  /*49d0*/  ISETP.LT.OR P4, PT, R8.reuse, 0x21, !P4 ;  /* 0x000000210800780c */ /* 0x040fe40006781670 */
[C---:B------:R-:W-:Y:S02]  /*49e0*/  ISETP.LT.OR P6, PT, R8.reuse, 0x1, !P0 ;  /* 0x000000010800780c */ /* 0x040fe400047c1670 */
[C---:B------:R-:W-:Y:S02]  /*49f0*/  ISETP.LT.OR P2, PT, R8.reuse, 0x21, !P2 ;  /* 0x000000210800780c */ /* 0x040fe40005741670 */
[----:B------:R-:W-:Y:S01]  /*4a00*/  ISETP.LT.OR P0, PT, R8, 0x21, !P0 ;  /* 0x000000210800780c */ /* 0x000fe20004701670 */
[----:B------:R-:W-:Y:S02]  /*4a10*/  @!P3 IMAD.SHL.U32 R8, R236, 0x10, RZ ;  /* 0x00000010ec08b824 */ /* 0x000fe400078e00ff */
[----:B------:R1:W-:Y:S06]  /*4a20*/  LDGSTS.E.BYPASS.LTC128B.128 [R228+0xe080], [R16.64+0x80], !P1 ;  /* 0x0e08008010e47fae */ /* 0x0003ec000c901d56 */
[----:B------:R1:W-:Y:S04]  /*4a30*/  LDGSTS.E.BYPASS.LTC128B.128 [R228+0x10080], [R16.64+0x100], !P6 ;  /* 0x1008010010e47fae */ /* 0x0003e8000f101d56 */
[----:B------:R1:W-:Y:S04]  /*4a40*/  LDGSTS.E.BYPASS.LTC128B.128 [R228+0xd080], [R10.64], !P4 ;  /* 0x0d0800000ae47fae */ /* 0x0003e8000e101d56 */
[----:B------:R1:W-:Y:S04]  /*4a50*/  LDGSTS.E.BYPASS.LTC128B.128 [R228+0xf080], [R10.64+0x80], !P2 ;  /* 0x0f0800800ae47fae */ /* 0x0003e8000d101d56 */
[----:B------:R1:W-:Y:S04]  /*4a60*/  LDGSTS.E.BYPASS.LTC128B.128 [R228+0x11080], [R10.64+0x100], !P0 ;  /* 0x110801000ae47fae */ /* 0x0003e8000c101d56 */
[----:B------:R1:W-:Y:S02]  /*4a70*/  @!P3 LDGSTS.E.BYPASS.LTC128B.128 [R8+0x12180], [R18.64] ;  /* 0x121800001208bfae */ /* 0x0003e4000b901d56 */
.L_x_170:
[-C--:B---345:R-:W-:Y:S01]  /*4a80*/  HMMA.16816.F32 R68, R4, R12.reuse, R68 ;  /* 0x0000000c0444723c */ /* 0x0b8fe20000001844 */
[----:B-1----:R-:W-:Y:S01]  /*4a90*/  LDSM.16.MT88.4 R8, [R223+0x15280] ;  /* 0x01528000df08783b */ /* 0x002fe20000004200 */
        /* <DEDUP_REMOVED lines=43> */
[----:B------:R2:W5:Y:S07]  /*4d50*/  LDSM.16.M88.4 R144, [R221+0x14280] ;  /* 0x01428000dd90783b */ /* 0x00056e0000000200 */
        /* <DEDUP_REMOVED lines=27> */
[----:B------:R-:W1:Y:S01]  /*4f10*/  S2R R7, SR_CTAID.Y ;  /* 0x0000000000077919 */ /* 0x000e620000002600 */
[----:B------:R-:W-:Y:S01]  /*4f20*/  ULDC.64 UR4, c[0x0][0x178] ;  /* 0x00005e0000047ab9 */ /* 0x000fe20000000a00 */
[----:B------:R-:W-:Y:S01]  /*4f30*/  IMAD.MOV.U32 R4, RZ, RZ, R242 ;  /* 0x000000ffff047224 */ /* 0x000fe200078e00f2 */
[----:B------:R-:W-:Y:S01]  /*4f40*/  USHF.L.U32 UR12, UR15, 0x6, URZ ;  /* 0x000000060f0c7899 */ /* 0x000fe2000800063f */
[----:B------:R-:W-:Y:S01]  /*4f50*/  IMAD.MOV.U32 R5, RZ, RZ, R243 ;  /* 0x000000ffff057224 */ /* 0x000fe200078e00f3 */
[----:B------:R-:W-:Y:S02]  /*4f60*/  UIMAD.WIDE.U32 UR26, UR15, UR4, URZ ;  /* 0x000000040f1a72a5 */ /* 0x000fe4000f8e003f */
[----:B------:R-:W-:Y:S02]  /*4f70*/  USHF.R.S32.HI UR11, URZ, 0x1f, UR12 ;  /* 0x0000001f3f0b7899 */ /* 0x000fe4000801140c */
[----:B------:R-:W-:Y:S01]  /*4f80*/  IMAD.U32 R11, RZ, RZ, UR12 ;  /* 0x0000000cff0b7e24 */ /* 0x000fe2000f8e00ff */
[----:B------:R-:W-:Y:S02]  /*4f90*/  USHF.L.U32 UR24, UR26, 0x6, URZ ;  /* 0x000000061a187899 */ /* 0x000fe4000800063f */
[----:B------:R-:W-:Y:S01]  /*4fa0*/  USHF.R.S32.HI UR14, URZ, 0x1f, UR15 ;  /* 0x0000001f3f0e7899 */ /* 0x000fe2000801140f */
[----:B------:R-:W-:Y:S03]  /*4fb0*/  IMAD.U32 R12, RZ, RZ, UR11 ;  /* 0x0000000bff0c7e24 */ /* 0x000fe6000f8e00ff */
[----:B------:R-:W-:Y:S04]  /*4fc0*/  UIMAD UR14, UR14, UR4, URZ ;  /* 0x000000040e0e72a4 */ /* 0x000fe8000f8e023f */
[----:B------:R-:W-:Y:S01]  /*4fd0*/  UIMAD UR14, UR15, UR5, UR14 ;  /* 0x000000050f0e72a4 */ /* 0x000fe2000f8e020e */
[----:B-1----:R-:W-:Y:S01]  /*4fe0*/  SHF.R.S32.HI R6, RZ, 0x1f, R7 ;  /* 0x0000001fff067819 */ /* 0x002fe20000011407 */
[----:B------:R-:W-:Y:S02]  /*4ff0*/  IMAD.WIDE.U32 R4, R7, c[0x0][0x270], R4 ;  /* 0x00009c0007047a25 */ /* 0x000fe400078e0004 */
[----:B------:R-:W-:Y:S02]  /*5000*/  UIADD3 UR14, UR27, UR14, URZ ;  /* 0x0000000e1b0e7290 */ /* 0x000fe4000fffe03f */
[----:B------:R-:W-:Y:S01]  /*5010*/  IMAD R6, R6, c[0x0][0x270], RZ ;  /* 0x00009c0006067a24 */ /* 0x000fe200078e02ff */
[----:B------:R-:W-:Y:S01]  /*5020*/  IADD3 R11, P2, P0, R11, UR20, R4 ;  /* 0x000000140b0b7c10 */ /* 0x000fe2000f85e004 */
[----:B------:R-:W-:Y:S02]  /*5030*/  USHF.L.U64.HI UR14, UR26, 0x6, UR14 ;  /* 0x000000061a0e7899 */ /* 0x000fe4000801020e */
[----:B------:R-:W-:Y:S04]  /*5040*/  IMAD R6, R7, c[0x0][0x274], R6 ;  /* 0x00009d0007067a24 */ /* 0x000fe800078e0206 */
[----:B------:R-:W-:Y:S01]  /*5050*/  IMAD.IADD R4, R5, 0x1, R6 ;  /* 0x0000000105047824 */ /* 0x000fe200078e0206 */
[----:B------:R-:W-:Y:S01]  /*5060*/  IADD3 R5, P1, R246, UR24, RZ ;  /* 0x00000018f6057c10 */ /* 0x000fe2000ff3e0ff */
[----:B------:R-:W-:Y:S03]  /*5070*/  ULEA UR24, UP0, UR4, UR24, 0x5 ;  /* 0x0000001804187291 */ /* 0x000fe6000f80283f */
[----:B------:R-:W-:Y:S01]  /*5080*/  IADD3.X R12, R12, UR8, R4, P2, P0 ;  /* 0x000000080c0c7c10 */ /* 0x000fe200097e0404 */
[----:B------:R-:W-:Y:S01]  /*5090*/  IMAD.U32 R4, RZ, RZ, UR12 ;  /* 0x0000000cff047e24 */ /* 0x000fe2000f8e00ff */
[----:B------:R-:W-:Y:S01]  /*50a0*/  LEA R8, P0, R5, c[0x0][0x160], 0x1 ;  /* 0x0000580005087a11 */ /* 0x000fe200078008ff */
[----:B------:R-:W-:Y:S01]  /*50b0*/  ULEA.HI.X UR4, UR4, UR14, UR5, 0x5, UP0 ;  /* 0x0000000e04047291 */ /* 0x000fe200080f2c05 */
[----:B------:R-:W-:Y:S02]  /*50c0*/  IADD3.X R6, R249, UR14, RZ, P1, !PT ;  /* 0x0000000ef9067c10 */ /* 0x000fe40008ffe4ff */
[----:B------:R-:W-:Y:S02]  /*50d0*/  IADD3 R4, -R240, c[0x0][0x168], -R4 ;  /* 0x00005a00f0047a10 */ /* 0x000fe40007ffe904 */
[----:B------:R-:W-:Y:S02]  /*50e0*/  IADD3 R7, P2, R246, UR24, RZ ;  /* 0x00000018f6077c10 */ /* 0x000fe4000ff5e0ff */
[----:B------:R-:W-:Y:S02]  /*50f0*/  LEA.HI.X R9, R5, c[0x0][0x164], R6, 0x1, P0 ;  /* 0x0000590005097a11 */ /* 0x000fe400000f0c06 */
[C---:B------:R-:W-:Y:S02]  /*5100*/  ISETP.LT.OR P6, PT, R4.reuse, 0x1, !P4 ;  /* 0x000000010400780c */ /* 0x040fe400067c1670 */
[----:B------:R-:W-:Y:S02]  /*5110*/  LEA R6, P1, R7, c[0x0][0x160], 0x1 ;  /* 0x0000580007067a11 */ /* 0x000fe400078208ff */
[----:B------:R-:W-:Y:S02]  /*5120*/  IADD3.X R5, R249, UR4, RZ, P2, !PT ;  /* 0x00000004f9057c10 */ /* 0x000fe400097fe4ff */
[----:B------:R-:W-:Y:S02]  /*5130*/  LOP3.LUT P2, RZ, R239, 0x2, RZ, 0xc0, !PT ;  /* 0x00000002efff7812 */ /* 0x000fe4000784c0ff */
[----:B------:R-:W-:Y:S02]  /*5140*/  LEA R10, P0, R11, c[0x0][0x258], 0x2 ;  /* 0x000096000b0a7a11 */ /* 0x000fe400078010ff */
[----:B------:R-:W-:Y:S02]  /*5150*/  LEA.HI.X R7, R7, c[0x0][0x164], R5, 0x1, P1 ;  /* 0x0000590007077a11 */ /* 0x000fe400008f0c05 */
[C---:B------:R-:W-:Y:S01]  /*5160*/  ISETP.LT.OR P1, PT, R4.reuse, 0x1, !P2 ;  /* 0x000000010400780c */ /* 0x040fe20005721670 */
[----:B------:R-:W-:Y:S01]  /*5170*/  @!PT LDS RZ, [RZ] ;  /* 0x00000000fffff984 */ /* 0x000fe20000000800 */
[----:B------:R-:W-:Y:S01]  /*5180*/  @!PT LDS RZ, [RZ] ;  /* 0x00000000fffff984 */ /* 0x000fe20000000800 */
[----:B------:R-:W-:Y:S01]  /*5190*/  @!PT LDS RZ, [RZ] ;  /* 0x00000000fffff984 */ /* 0x000fe20000000800 */
[----:B------:R1:W-:Y:S01]  /*51a0*/  LDGSTS.E.BYPASS.LTC128B.128 [R228+0x6080], [R8.64], !P6 ;  /* 0x0608000008e47fae */ /* 0x0003e2000f101d56 */
[----:B------:R-:W-:Y:S02]  /*51b0*/  LEA.HI.X R11, R11, c[0x0][0x25c], R12, 0x2, P0 ;  /* 0x000097000b0b7a11 */ /* 0x000fe400000f140c */
[C---:B------:R-:W-:Y:S02]  /*51c0*/  ISETP.LT.OR P0, PT, R4.reuse, 0x1, P5 ;  /* 0x000000010400780c */ /* 0x040fe40002f01670 */
[C---:B------:R-:W-:Y:S02]  /*51d0*/  ISETP.LT.OR P4, PT, R4.reuse, 0x21, !P4 ;  /* 0x000000210400780c */ /* 0x040fe40006781670 */
[C---:B------:R-:W-:Y:S02]  /*51e0*/  ISETP.LT.OR P2, PT, R4.reuse, 0x21, !P2 ;  /* 0x000000210400780c */ /* 0x040fe40005741670 */
[----:B------:R-:W-:Y:S01]  /*51f0*/  ISETP.LT.OR P6, PT, R4, 0x21, P5 ;  /* 0x000000210400780c */ /* 0x000fe20002fc1670 */
[----:B------:R-:W-:Y:S02]  /*5200*/  @!P3 IMAD.SHL.U32 R4, R236, 0x10, RZ ;  /* 0x00000010ec04b824 */ /* 0x000fe400078e00ff */
[----:B------:R1:W-:Y:S04]  /*5210*/  LDGSTS.E.BYPASS.LTC128B.128 [R228+0x8080], [R8.64+0x80], !P1 ;  /* 0x0808008008e47fae */ /* 0x0003e8000c901d56 */
[----:B------:R1:W-:Y:S04]  /*5220*/  LDGSTS.E.BYPASS.LTC128B.128 [R228+0xa080], [R8.64+0x100], !P0 ;  /* 0x0a08010008e47fae */ /* 0x0003e8000c101d56 */
[----:B------:R1:W-:Y:S04]  /*5230*/  LDGSTS.E.BYPASS.LTC128B.128 [R228+0x7080], [R6.64], !P4 ;  /* 0x0708000006e47fae */ /* 0x0003e8000e101d56 */
[----:B------:R1:W-:Y:S04]  /*5240*/  LDGSTS.E.BYPASS.LTC128B.128 [R228+0x9080], [R6.64+0x80], !P2 ;  /* 0x0908008006e47fae */ /* 0x0003e8000d101d56 */
[----:B------:R1:W-:Y:S04]  /*5250*/  LDGSTS.E.BYPASS.LTC128B.128 [R228+0xb080], [R6.64+0x100], !P6 ;  /* 0x0b08010006e47fae */ /* 0x0003e8000f101d56 */
[----:B------:R1:W-:Y:S02]  /*5260*/  @!P3 LDGSTS.E.BYPASS.LTC128B.128 [R4+0x12080], [R10.64] ;  /* 0x120800000a04bfae */ /* 0x0003e4000b901d56 */
.L_x_171:
[-C--:B-12345:R-:W-:Y:S01]  /*5270*/  HMMA.16816.F32 R4, R144, R16.reuse, RZ ;  /* 0x000000109004723c */ /* 0x0befe200000018ff */
[----:B------:R-:W0:Y:S01]  /*5280*/  LDGDEPBAR ;  /* 0x00000000000079af */ /* 0x000e220000000000 */
[----:B------:R-:W-:Y:S02]  /*5290*/  UIMAD UR10, UR10, 0x3000, URZ ;  /* 0x000030000a0a78a4 */ /* 0x000fe4000f8e023f */
[----:B------:R-:W-:Y:S04]  /*52a0*/  UISETP.GE.AND UP0, UPT, UR15, UR17, UPT ;  /* 0x000000110f00728c */ /* 0x000fe8000bf06270 */
        /* <DEDUP_REMOVED lines=40> */
[C---:B------:R-:W-:Y:S07]  /*5530*/  HMMA.16816.F32 R136, R208.reuse, R200, R136 ;  /* 0x000000c8d088723c */ /* 0x040fee0000001888 */
[----:B------:R-:W-:Y:S01]  /*5540*/  IADD3 R201, P0, R250, UR10, RZ ;  /* 0x0000000afac97c10 */ /* 0x000fe2000ff1e0ff */
[-C--:B------:R-:W-:Y:S01]  /*5550*/  HMMA.16816.F32 R140, R208, R202.reuse, R140 ;  /* 0x000000cad08c723c */ /* 0x080fe2000000188c */
[----:B------:R-:W2:Y:S07]  /*5560*/  LDSM.16.MT88.4 R208, [R0+0x3880] ;  /* 0x0038800000d0783b */ /* 0x000eae0000004200 */
[----:B------:R-:W-:Y:S01]  /*5570*/  HMMA.16816.F32 R144, R196, R202, R144 ;  /* 0x000000cac490723c */ /* 0x000fe20000001890 */
[----:B------:R-:W3:Y:S06]  /*5580*/  LDSM.16.MT88.4 R196, [R0+0x5880] ;  /* 0x0058800000c4783b */ /* 0x000eec0000004200 */
[----:B------:R-:W-:Y:S01]  /*5590*/  IMAD.U32 R202, RZ, RZ, UR10 ;  /* 0x0000000affca7e24 */ /* 0x000fe2000f8e00ff */
[-C--:B-1----:R-:W-:Y:S05]  /*55a0*/  HMMA.16816.F32 R4, R204, R212.reuse, R4 ;  /* 0x000000d4cc04723c */ /* 0x082fea0000001804 */
[----:B------:R-:W-:Y:S02]  /*55b0*/  LEA.HI.X.SX32 R202, R202, R252, 0x1, P0 ;  /* 0x000000fccaca7211 */ /* 0x000fe400000f0eff */
[C---:B------:R-:W-:Y:S01]  /*55c0*/  LEA R200, P0, R201.reuse, c[0x0][0x220], 0x2 ;  /* 0x00008800c9c87a11 */ /* 0x040fe200078010ff */
[C---:B------:R-:W-:Y:S04]  /*55d0*/  HMMA.16816.F32 R8, R216.reuse, R212, R8 ;  /* 0x000000d4d808723c */ /* 0x040fe80000001808 */
[----:B------:R-:W-:Y:S02]  /*55e0*/  LEA.HI.X R201, R201, c[0x0][0x224], R202, 0x2, P0 ;  /* 0x00008900c9c97a11 */ /* 0x000fe400000f14ca */
[----:B------:R-:W-:Y:S02]  /*55f0*/  PLOP3.LUT P0, PT, PT, PT, UP0, 0x80, 0x0 ;  /* 0x000000000000781c */ /* 0x000fe40003f0f008 */
        /* <DEDUP_REMOVED lines=81> */
[----:B-1----:R-:W-:Y:S02]  /*5b10*/  FMUL.FTZ R19, R89, c[0x0][0x298] ;  /* 0x0000a60059137a20 */ /* 0x002fe40000410000 */
        /* <DEDUP_REMOVED lines=26> */
.L_x_153:
[----:B------:R-:W-:Y:S05]  /*5cc0*/  @P1 BRA `(.L_x_173) ;  /* 0x00000ff000001947 */ /* 0x000fea0003800000 */
[----:B------:R-:W-:Y:S01]  /*5cd0*/  SHF.R.S32.HI R7, RZ, 0x1f, R236 ;  /* 0x0000001fff077819 */ /* 0x000fe200000114ec */
[----:B------:R-:W-:Y:S01]  /*5ce0*/  BAR.SYNC.DEFER_BLOCKING 0x1, 0x100 ;  /* 0x0044000000007b1d */ /* 0x000fe20000010000 */
[----:B------:R-:W-:Y:S02]  /*5cf0*/  F2FP.PACK_AB R31, R31, R30 ;  /* 0x0000001e1f1f723e */ /* 0x000fe400000000ff */
[----:B------:R-:W-:-:S02]  /*5d00*/  LEA.HI R3, R7, R236, RZ, 0x2 ;  /* 0x000000ec07037211 */ /* 0x000fc400078f10ff */
[----:B------:R-:W-:Y:S01]  /*5d10*/  LEA.HI R0, R7, R236, RZ, 0x5 ;  /* 0x000000ec07007211 */ /* 0x000fe200078f28ff */
[----:B------:R-:W-:Y:S01]  /*5d20*/  ULDC UR4, c[0x0][0x2f0] ;  /* 0x0000bc0000047ab9 */ /* 0x000fe20000000800 */
[--C-:B------:R-:W-:Y:S01]  /*5d30*/  SHF.R.S32.HI R5, RZ, 0x2, R3.reuse ;  /* 0x00000002ff057819 */ /* 0x100fe20000011403 */
[----:B------:R-:W-:Y:S01]  /*5d40*/  UIADD3 UR4, -UR16, UR4, URZ ;  /* 0x0000000410047290 */ /* 0x000fe2000fffe13f */
[----:B------:R-:W-:Y:S01]  /*5d50*/  SHF.R.S32.HI R2, RZ, 0x1f, R3 ;  /* 0x0000001fff027819 */ /* 0x000fe20000011403 */
[----:B------:R-:W-:Y:S01]  /*5d60*/  BSSY B0, `(.L_x_174) ;  /* 0x00000b3000007945 */ /* 0x000fe20003800000 */
[----:B------:R-:W-:Y:S01]  /*5d70*/  SHF.R.S32.HI R4, RZ, 0x5, R0 ;  /* 0x00000005ff047819 */ /* 0x000fe20000011400 */
[----:B------:R-:W-:Y:S01]  /*5d80*/  UISETP.LT.AND UP0, UPT, UR4, 0x40, UPT ;  /* 0x000000400400788c */ /* 0x000fe2000bf01270 */
[----:B------:R-:W-:Y:S02]  /*5d90*/  LEA.HI R2, R2, R5, RZ, 0x3 ;  /* 0x0000000502027211 */ /* 0x000fe400078f18ff */
[----:B------:R-:W-:Y:S01]  /*5da0*/  LEA.HI R0, R0, R4, RZ, 0x1 ;  /* 0x0000000400007211 */ /* 0x000fe200078f08ff */
[----:B------:R-:W-:Y:S01]  /*5db0*/  USEL UR4, UR4, 0x40, UP0 ;  /* 0x0000004004047887 */ /* 0x000fe20008000000 */
[----:B------:R-:W-:-:S02]  /*5dc0*/  LOP3.LUT R6, R2, 0xfffffff8, RZ, 0xc0, !PT ;  /* 0xfffffff802067812 */ /* 0x000fc400078ec0ff */
[----:B------:R-:W-:Y:S02]  /*5dd0*/  LOP3.LUT R2, R0, 0x1ffffe, RZ, 0xc0, !PT ;  /* 0x001ffffe00027812 */ /* 0x000fe400078ec0ff */
[-C--:B------:R-:W-:Y:S01]  /*5de0*/  LEA.HI R0, R7, R236.reuse, RZ, 0x6 ;  /* 0x000000ec07007211 */ /* 0x080fe200078f30ff */
[----:B------:R-:W-:Y:S01]  /*5df0*/  IMAD.IADD R6, R5, 0x1, -R6 ;  /* 0x0000000105067824 */ /* 0x000fe200078e0a06 */
[----:B------:R-:W-:Y:S01]  /*5e00*/  LOP3.LUT R3, R3, 0x3ffffffc, RZ, 0xc0, !PT ;  /* 0x3ffffffc03037812 */ /* 0x000fe200078ec0ff */
[----:B------:R-:W-:Y:S01]  /*5e10*/  IMAD.IADD R5, R4, 0x1, -R2 ;  /* 0x0000000104057824 */ /* 0x000fe200078e0a02 */
[----:B------:R-:W-:Y:S01]  /*5e20*/  SHF.R.S32.HI R10, RZ, 0x6, R0 ;  /* 0x00000006ff0a7819 */ /* 0x000fe20000011400 */
[----:B------:R-:W-:Y:S01]  /*5e30*/  IMAD.SHL.U32 R2, R6, 0x40, RZ ;  /* 0x0000004006027824 */ /* 0x000fe200078e00ff */
[----:B------:R-:W-:Y:S01]  /*5e40*/  LEA.HI R0, R7, R236, RZ, 0x3 ;  /* 0x000000ec07007211 */ /* 0x000fe200078f18ff */
[----:B------:R-:W-:Y:S01]  /*5e50*/  IMAD.IADD R3, R236, 0x1, -R3 ;  /* 0x00000001ec037824 */ /* 0x000fe200078e0a03 */
[----:B------:R-:W-:Y:S01]  /*5e60*/  LOP3.LUT P0, RZ, R6, 0x4, RZ, 0xc0, !PT ;  /* 0x0000000406ff7812 */ /* 0x000fe2000780c0ff */
[----:B------:R-:W-:Y:S01]  /*5e70*/  IMAD.SHL.U32 R4, R10, 0x8, RZ ;  /* 0x000000080a047824 */ /* 0x000fe200078e00ff */
[----:B------:R-:W-:Y:S01]  /*5e80*/  LOP3.LUT R2, R2, 0x1c0, RZ, 0xc0, !PT ;  /* 0x000001c002027812 */ /* 0x000fe200078ec0ff */
[----:B------:R-:W-:Y:S01]  /*5e90*/  IMAD R3, R5, 0x200, R3 ;  /* 0x0000020005037824 */ /* 0x000fe200078e0203 */
[----:B------:R-:W-:-:S02]  /*5ea0*/  LOP3.LUT R8, R0, 0x1ffffff8, RZ, 0xc0, !PT ;  /* 0x1ffffff800087812 */ /* 0x000fc400078ec0ff */
[----:B------:R-:W-:Y:S02]  /*5eb0*/  SHF.R.S32.HI R14, RZ, 0x3, R0 ;  /* 0x00000003ff0e7819 */ /* 0x000fe40000011400 */
[----:B------:R-:W-:Y:S01]  /*5ec0*/  LOP3.LUT R4, R2, 0x18, R4, 0xf8, !PT ;  /* 0x0000001802047812 */ /* 0x000fe200078ef804 */
[----:B------:R-:W-:Y:S01]  /*5ed0*/  IMAD.IADD R8, R236, 0x1, -R8 ;  /* 0x00000001ec087824 */ /* 0x000fe200078e0a08 */
[----:B------:R-:W-:Y:S01]  /*5ee0*/  SHF.R.U32.HI R0, RZ, 0x3, R2 ;  /* 0x00000003ff007819 */ /* 0x000fe20000011602 */
[----:B------:R-:W-:Y:S01]  /*5ef0*/  IMAD.SHL.U32 R2, R14, 0x40, RZ ;  /* 0x000000400e027824 */ /* 0x000fe200078e00ff */
[----:B------:R-:W-:Y:S01]  /*5f00*/  F2FP.PACK_AB R95, R21, R20 ;  /* 0x00000014155f723e */ /* 0x000fe200000000ff */
[----:B------:R-:W-:Y:S01]  /*5f10*/  IMAD.SHL.U32 R8, R8, 0x8, RZ ;  /* 0x0000000808087824 */ /* 0x000fe200078e00ff */
[----:B------:R-:W-:Y:S02]  /*5f20*/  LOP3.LUT R0, R4, R0, RZ, 0x3c, !PT ;  /* 0x0000000004007212 */ /* 0x000fe400078e3cff */
[----:B------:R-:W-:-:S02]  /*5f30*/  LOP3.LUT R2, R2, 0x1c0, RZ, 0xc0, !PT ;  /* 0x000001c002027812 */ /* 0x000fc400078ec0ff */
[----:B------:R-:W-:Y:S01]  /*5f40*/  F2FP.PACK_AB R93, R23, R22 ;  /* 0x00000016175d723e */ /* 0x000fe200000000ff */
[----:B------:R-:W-:Y:S01]  /*5f50*/  IMAD.U32 R0, R3, 0x2, R0 ;  /* 0x0000000203007824 */ /* 0x000fe200078e0000 */
[----:B------:R-:W-:Y:S02]  /*5f60*/  LOP3.LUT R5, R2, 0x38, R8, 0xf8, !PT ;  /* 0x0000003802057812 */ /* 0x000fe400078ef808 */
[----:B------:R-:W-:Y:S01]  /*5f70*/  SHF.R.U32.HI R30, RZ, 0x3, R2 ;  /* 0x00000003ff1e7819 */ /* 0x000fe20000011602 */
[----:B------:R-:W-:Y:S01]  /*5f80*/  IMAD.SHL.U32 R0, R0, 0x2, RZ ;  /* 0x0000000200007824 */ /* 0x000fe200078e00ff */
[----:B------:R-:W-:Y:S02]  /*5f90*/  F2FP.PACK_AB R33, R33, R32 ;  /* 0x000000202121723e */ /* 0x000fe400000000ff */
[----:B------:R-:W-:Y:S02]  /*5fa0*/  F2FP.PACK_AB R34, R35, R34 ;  /* 0x000000222322723e */ /* 0x000fe400000000ff */
[C---:B------:R-:W-:Y:S01]  /*5fb0*/  IADD3 R2, R0.reuse, 0x40, RZ ;  /* 0x0000004000027810 */ /* 0x040fe20007ffe0ff */
[----:B------:R-:W-:Y:S01]  /*5fc0*/  STS [R0+0x6080], R95 ;  /* 0x0060805f00007388 */ /* 0x000fe20000000800 */
[----:B------:R-:W-:-:S02]  /*5fd0*/  @P0 IADD3 R2, R0, -0x40, RZ ;  /* 0xffffffc000020810 */ /* 0x000fc40007ffe0ff */
        /* <DEDUP_REMOVED lines=62> */
[----:B------:R-:W-:-:S02]  /*63c0*/  LOP3.LUT R30, R5, R30, RZ, 0x3c, !PT ;  /* 0x0000001e051e7212 */ /* 0x000fc400078e3cff */
[----:B------:R-:W-:Y:S01]  /*63d0*/  F2FP.PACK_AB R6, R109, R108 ;  /* 0x0000006c6d06723e */ /* 0x000fe200000000ff */
[----:B------:R-:W-:Y:S01]  /*63e0*/  STS [R2+0xb080], R60 ;  /* 0x00b0803c02007388 */ /* 0x000fe20000000800 */
[----:B------:R-:W-:Y:S01]  /*63f0*/  F2FP.PACK_AB R5, R111, R110 ;  /* 0x0000006e6f05723e */ /* 0x000fe200000000ff */
[----:B------:R-:W-:Y:S01]  /*6400*/  IMAD R10, R10, 0x200, R30 ;  /* 0x000002000a0a7824 */ /* 0x000fe200078e021e */
[----:B------:R-:W-:Y:S01]  /*6410*/  ISETP.GE.AND P5, PT, R14, UR4, PT ;  /* 0x000000040e007c0c */ /* 0x000fe2000bfa6270 */
[----:B------:R-:W-:Y:S04]  /*6420*/  STS [R2+0xb480], R62 ;  /* 0x00b4803e02007388 */ /* 0x000fe80000000800 */
[----:B------:R-:W-:Y:S04]  /*6430*/  STS [R0+0x80], R29 ;  /* 0x0000801d00007388 */ /* 0x000fe80000000800 */
[----:B------:R1:W-:Y:S04]  /*6440*/  STS [R0+0x480], R28 ;  /* 0x0004801c00007388 */ /* 0x0003e80000000800 */
[----:B------:R-:W-:Y:S04]  /*6450*/  STS [R2+0x80], R25 ;  /* 0x0000801902007388 */ /* 0x000fe80000000800 */
[----:B------:R-:W-:Y:S04]  /*6460*/  STS [R2+0x480], R24 ;  /* 0x0004801802007388 */ /* 0x000fe80000000800 */
[----:B------:R-:W-:Y:S04]  /*6470*/  STS [R0+0x1080], R27 ;  /* 0x0010801b00007388 */ /* 0x000fe80000000800 */
[----:B------:R-:W-:Y:S04]  /*6480*/  STS [R0+0x1480], R26 ;  /* 0x0014801a00007388 */ /* 0x000fe80000000800 */
[----:B------:R-:W-:Y:S04]  /*6490*/  STS [R2+0x1080], R23 ;  /* 0x0010801702007388 */ /* 0x000fe80000000800 */
[----:B------:R-:W-:Y:S01]  /*64a0*/  STS [R2+0x1480], R22 ;  /* 0x0014801602007388 */ /* 0x000fe20000000800 */
[----:B-1----:R-:W-:-:S03]  /*64b0*/  IADD3 R28, R8, 0x40, RZ ;  /* 0x00000040081c7810 */ /* 0x002fc60007ffe0ff */
        /* <DEDUP_REMOVED lines=12> */
[----:B------:R2:W-:Y:S01]  /*6580*/  STS [R0+0x5080], R9 ;  /* 0x0050800900007388 */ /* 0x0005e20000000800 */
[----:B-1----:R-:W-:-:S03]  /*6590*/  SHF.R.S32.HI R15, RZ, 0x1f, R14 ;  /* 0x0000001fff0f7819 */ /* 0x002fc6000001140e */
[----:B------:R1:W-:Y:S04]  /*65a0*/  STS [R0+0x5480], R7 ;  /* 0x0054800700007388 */ /* 0x0003e80000000800 */
[----:B------:R3:W-:Y:S04]  /*65b0*/  STS [R2+0x5080], R6 ;  /* 0x0050800602007388 */ /* 0x0007e80000000800 */
[----:B------:R4:W-:Y:S04]  /*65c0*/  STS [R2+0x5480], R5 ;  /* 0x0054800502007388 */ /* 0x0009e80000000800 */
[----:B------:R-:W5:Y:S04]  /*65d0*/  S2R R30, SR_CTAID.Y ;  /* 0x00000000001e7919 */ /* 0x000f680000002600 */
[----:B------:R-:W4:Y:S01]  /*65e0*/  S2R R29, SR_CTAID.Z ;  /* 0x00000000001d7919 */ /* 0x000f220000002700 */
[----:B--2---:R-:W-:Y:S01]  /*65f0*/  SHF.R.S32.HI R9, RZ, 0x1f, R8 ;  /* 0x0000001fff097819 */ /* 0x004fe20000011408 */
[----:B-1----:R-:W-:-:S02]  /*6600*/  IMAD.SHL.U32 R0, R10, 0x2, RZ ;  /* 0x000000020a007824 */ /* 0x002fc400078e00ff */
[----:B------:R-:W-:Y:S01]  /*6610*/  BAR.SYNC.DEFER_BLOCKING 0x1, 0x100 ;  /* 0x0044000000007b1d */ /* 0x000fe20000010000 */
[----:B---3--:R-:W-:-:S04]  /*6620*/  IMAD.U32 R6, RZ, RZ, UR13 ;  /* 0x0000000dff067e24 */ /* 0x008fc8000f8e00ff */
[----:B------:R-:W-:Y:S01]  /*6630*/  IMAD.WIDE R6, R6, 0x40, R14 ;  /* 0x0000004006067825 */ /* 0x000fe200078e020e */
[----:B-----5:R-:W-:-:S03]  /*6640*/  SHF.R.S32.HI R31, RZ, 0x1f, R30 ;  /* 0x0000001fff1f7819 */ /* 0x020fc6000001141e */
[----:B----4-:R-:W-:Y:S01]  /*6650*/  IMAD.WIDE.U32 R2, R30, c[0x0][0x338], R8 ;  /* 0x0000ce001e027a25 */ /* 0x010fe200078e0008 */
[----:B------:R-:W-:-:S03]  /*6660*/  SHF.R.S32.HI R68, RZ, 0x1f, R29 ;  /* 0x0000001fff447819 */ /* 0x000fc6000001141d */
[----:B------:R-:W-:-:S04]  /*6670*/  IMAD R4, R31, c[0x0][0x338], RZ ;  /* 0x0000ce001f047a24 */ /* 0x000fc800078e02ff */
[----:B------:R-:W-:-:S04]  /*6680*/  IMAD R4, R30, c[0x0][0x33c], R4 ;  /* 0x0000cf001e047a24 */ /* 0x000fc800078e0204 */
[----:B------:R-:W-:Y:S01]  /*6690*/  IMAD.IADD R3, R3, 0x1, R4 ;  /* 0x0000000103037824 */ /* 0x000fe200078e0204 */
[----:B------:R1:W2:Y:S01]  /*66a0*/  LDS.128 R40, [R0+0x7080] ;  /* 0x0070800000287984 */ /* 0x0002a20000000c00 */
[----:B------:R-:W-:Y:S02]  /*66b0*/  IMAD R4, R68, c[0x0][0x340], RZ ;  /* 0x0000d00044047a24 */ /* 0x000fe400078e02ff */
[C---:B------:R-:W-:Y:S01]  /*66c0*/  IMAD.WIDE.U32 R12, R29.reuse, c[0x0][0x340], R2 ;  /* 0x0000d0001d0c7a25 */ /* 0x040fe200078e0002 */
[----:B------:R1:W3:Y:S03]  /*66d0*/  LDS.128 R36, [R0+0x9080] ;  /* 0x0090800000247984 */ /* 0x0002e60000000c00 */
[----:B------:R-:W-:Y:S01]  /*66e0*/  IMAD R4, R29, c[0x0][0x344], R4 ;  /* 0x0000d1001d047a24 */ /* 0x000fe200078e0204 */
[----:B------:R1:W4:Y:S03]  /*66f0*/  LDS.128 R32, [R0+0xb080] ;  /* 0x00b0800000207984 */ /* 0x0003260000000c00 */
[----:B------:R-:W-:Y:S01]  /*6700*/  IMAD.IADD R5, R13, 0x1, R4 ;  /* 0x000000010d057824 */ /* 0x000fe200078e0204 */
[----:B------:R1:W5:Y:S04]  /*6710*/  LDS.128 R52, [R0+0x80] ;  /* 0x0000800000347984 */ /* 0x0003680000000c00 */
        /* <DEDUP_REMOVED lines=23> */
.L_x_175:
[----:B------:R-:W-:Y:S05]  /*6890*/  BSYNC B0 ;  /* 0x0000000000007941 */ /* 0x000fea0003800000 */
.L_x_174:
[----:B-1----:R-:W-:Y:S01]  /*68a0*/  IADD3 R0, R14, 0x20, RZ ;  /* 0x000000200e007810 */ /* 0x002fe20007ffe0ff */
[----:B------:R-:W-:Y:S03]  /*68b0*/  BSSY B0, `(.L_x_176) ;  /* 0x0000014000007945 */ /* 0x000fe60003800000 */
[----:B------:R-:W-:-:S13]  /*68c0*/  ISETP.GE.AND P4, PT, R0, UR4, PT ;  /* 0x0000000400007c0c */ /* 0x000fda000bf86270 */
[----:B------:R-:W-:Y:S05]  /*68d0*/  @P4 BRA `(.L_x_177) ;  /* 0x0000011000004947 */ /* 0x000fea0003800000 */
[----:B------:R-:W-:Y:S01]  /*68e0*/  IADD3 R0, P0, R6, 0x20, RZ ;  /* 0x0000002006007810 */ /* 0x000fe20007f1e0ff */
        /* <DEDUP_REMOVED lines=16> */
.L_x_177:
[----:B------:R-:W-:Y:S05]  /*69f0*/  BSYNC B0 ;  /* 0x0000000000007941 */ /* 0x000fea0003800000 */
.L_x_176:
        /* <DEDUP_REMOVED lines=21> */
[----:B-----5:R1:W-:Y:S04]  /*6b50*/  @!P3 STG.E.128 [R4.64], R52 ;  /* 0x000000340400b986 */ /* 0x0203e8000c101d16 */
[----:B------:R1:W-:Y:S04]  /*6b60*/  @!P2 STG.E.128 [R4.64+0x80], R48 ;  /* 0x000080300400a986 */ /* 0x0003e8000c101d16 */
[----:B------:R1:W-:Y:S02]  /*6b70*/  @!P1 STG.E.128 [R4.64+0x100], R44 ;  /* 0x0001002c04009986 */ /* 0x0003e4000c101d16 */
.L_x_179:
[----:B------:R-:W-:Y:S05]  /*6b80*/  BSYNC B0 ;  /* 0x0000000000007941 */ /* 0x000fea0003800000 */
.L_x_178:
        /* <DEDUP_REMOVED lines=11> */
[----:B------:R-:W-:Y:S02]  /*6c40*/  LEA.HI.X R3, R4, c[0x0][0x2ec], R0, 0x1, P2 ;  /* 0x0000bb0004037a11 */ /* 0x000fe400010f0c00 */
[----:B------:R-:W-:-:S03]  /*6c50*/  IADD3 R0, R8, 0x80, RZ ;  /* 0x0000008008007810 */ /* 0x000fc60007ffe0ff */
[----:B------:R1:W-:Y:S01]  /*6c60*/  @!P0 STG.E.128 [R2.64+0x80], R56 ;  /* 0x0000803802008986 */ /* 0x0003e2000c101d16 */
[----:B------:R-:W-:-:S03]  /*6c70*/  ISETP.GE.AND P0, PT, R0, c[0x0][0x2f4], PT ;  /* 0x0000bd0000007a0c */ /* 0x000fc60003f06270 */
[----:B------:R1:W-:Y:S10]  /*6c80*/  @!P1 STG.E.128 [R2.64], R60 ;  /* 0x0000003c02009986 */ /* 0x0003f4000c101d16 */
[----:B------:R-:W-:Y:S05]  /*6c90*/  @P0 EXIT ;  /* 0x000000000000094d */ /* 0x000fea0003800000 */
[----:B------:R-:W-:Y:S01]  /*6ca0*/  STG.E.128 [R2.64+0x100], R64 ;  /* 0x0001004002007986 */ /* 0x000fe2000c101d16 */
[----:B------:R-:W-:Y:S05]  /*6cb0*/  EXIT ;  /* 0x000000000000794d */ /* 0x000fea0003800000 */
.L_x_173:
[----:B------:R-:W1:Y:S01]  /*6cc0*/  S2R R18, SR_CTAID.Y ;  /* 0x0000000000127919 */ /* 0x000e620000002600 */
[----:B------:R-:W-:Y:S01]  /*6cd0*/  SHF.R.S32.HI R0, RZ, 0x1f, R236 ;  /* 0x0000001fff007819 */ /* 0x000fe200000114ec */
[----:B------:R-:W-:Y:S01]  /*6ce0*/  ULDC UR4, c[0x0][0x2f0] ;  /* 0x0000bc0000047ab9 */ /* 0x000fe20000000800 */
[----:B------:R-:W-:Y:S01]  /*6cf0*/  IMAD.U32 R6, RZ, RZ, UR13 ;  /* 0x0000000dff067e24 */ /* 0x000fe2000f8e00ff */
[----:B------:R-:W2:Y:S01]  /*6d00*/  S2R R19, SR_CTAID.Z ;  /* 0x0000000000137919 */ /* 0x000ea20000002700 */
[----:B------:R-:W-:Y:S01]  /*6d10*/  LEA.HI R8, R0, R236, RZ, 0x3 ;  /* 0x000000ec00087211 */ /* 0x000fe200078f18ff */
[----:B------:R-:W-:Y:S01]  /*6d20*/  UIADD3 UR4, -UR16, UR4, URZ ;  /* 0x0000000410047290 */ /* 0x000fe2000fffe13f */
[----:B------:R-:W-:Y:S02]  /*6d30*/  BSSY B0, `(.L_x_180) ;  /* 0x0000023000007945 */ /* 0x000fe40003800000 */
[----:B------:R-:W-:-:S02]  /*6d40*/  LOP3.LUT R0, R8, 0x1ffffff8, RZ, 0xc0, !PT ;  /* 0x1ffffff808007812 */ /* 0x000fc400078ec0ff */
[----:B------:R-:W-:-:S03]  /*6d50*/  SHF.R.S32.HI R8, RZ, 0x3, R8 ;  /* 0x00000003ff087819 */ /* 0x000fc60000011408 */
[----:B------:R-:W-:Y:S01]  /*6d60*/  IMAD.IADD R0, R236, 0x1, -R0 ;  /* 0x00000001ec007824 */ /* 0x000fe200078e0a00 */
[----:B------:R-:W-:Y:S02]  /*6d70*/  ISETP.GE.AND P5, PT, R8, UR4, PT ;  /* 0x0000000408007c0c */ /* 0x000fe4000bfa6270 */
[----:B------:R-:W-:Y:S01]  /*6d80*/  SHF.R.S32.HI R9, RZ, 0x1f, R8 ;  /* 0x0000001fff097819 */ /* 0x000fe20000011408 */
[----:B------:R-:W-:-:S04]  /*6d90*/  IMAD.SHL.U32 R12, R0, 0x8, RZ ;  /* 0x00000008000c7824 */ /* 0x000fc800078e00ff */
[----:B------:R-:W-:Y:S01]  /*6da0*/  IMAD.WIDE R6, R6, 0x40, R8 ;  /* 0x0000004006067825 */ /* 0x000fe200078e0208 */
[----:B------:R-:W-:Y:S02]  /*6db0*/  SHF.R.S32.HI R13, RZ, 0x1f, R12 ;  /* 0x0000001fff0d7819 */ /* 0x000fe4000001140c */
[----:B-1----:R-:W-:Y:S02]  /*6dc0*/  SHF.R.S32.HI R20, RZ, 0x1f, R18 ;  /* 0x0000001fff147819 */ /* 0x002fe40000011412 */
[----:B------:R-:W-:Y:S01]  /*6dd0*/  IADD3 R16, R12, 0x40, RZ ;  /* 0x000000400c107810 */ /* 0x000fe20007ffe0ff */
[----:B------:R-:W-:Y:S01]  /*6de0*/  IMAD.WIDE.U32 R2, R18, c[0x0][0x308], R12 ;  /* 0x0000c20012027a25 */ /* 0x000fe200078e000c */
[----:B--2---:R-:W-:Y:S02]  /*6df0*/  SHF.R.S32.HI R21, RZ, 0x1f, R19 ;  /* 0x0000001fff157819 */ /* 0x004fe40000011413 */
[----:B------:R-:W-:Y:S01]  /*6e00*/  IADD3 R17, R12, 0x80, RZ ;  /* 0x000000800c117810 */ /* 0x000fe20007ffe0ff */
[----:B------:R-:W-:-:S04]  /*6e10*/  IMAD R0, R20, c[0x0][0x308], RZ ;  /* 0x0000c20014007a24 */ /* 0x000fc800078e02ff */
[----:B------:R-:W-:-:S05]  /*6e20*/  IMAD R0, R18, c[0x0][0x30c], R0 ;  /* 0x0000c30012007a24 */ /* 0x000fca00078e0200 */
[----:B------:R-:W-:Y:S01]  /*6e30*/  IADD3 R3, R3, R0, RZ ;  /* 0x0000000003037210 */ /* 0x000fe20007ffe0ff */
[----:B------:R-:W-:-:S04]  /*6e40*/  IMAD R0, R21, c[0x0][0x310], RZ ;  /* 0x0000c40015007a24 */ /* 0x000fc800078e02ff */
[C---:B------:R-:W-:Y:S02]  /*6e50*/  IMAD R0, R19.reuse, c[0x0][0x314], R0 ;  /* 0x0000c50013007a24 */ /* 0x040fe400078e0200 */
[----:B------:R-:W-:-:S05]  /*6e60*/  IMAD.WIDE.U32 R14, R19, c[0x0][0x310], R2 ;  /* 0x0000c400130e7a25 */ /* 0x000fca00078e0002 */
[----:B------:R-:W-:Y:S01]  /*6e70*/  IADD3 R3, R15, R0, RZ ;  /* 0x000000000f037210 */ /* 0x000fe20007ffe0ff */
[----:B------:R-:W-:Y:S05]  /*6e80*/  @P5 BRA `(.L_x_181) ;  /* 0x000000d000005947 */ /* 0x000fea0003800000 */
[----:B------:R-:W-:Y:S01]  /*6e90*/  IMAD R0, R7, c[0x0][0x300], RZ ;  /* 0x0000c00007007a24 */ /* 0x000fe200078e02ff */
[----:B------:R-:W-:Y:S01]  /*6ea0*/  ISETP.GE.AND P3, PT, R12, c[0x0][0x2f4], PT ;  /* 0x0000bd000c007a0c */ /* 0x000fe20003f66270 */
[----:B------:R-:W-:Y:S01]  /*6eb0*/  IMAD.MOV.U32 R2, RZ, RZ, R14 ;  /* 0x000000ffff027224 */ /* 0x000fe200078e000e */
[----:B------:R-:W-:Y:S01]  /*6ec0*/  ISETP.GE.AND P1, PT, R16, c[0x0][0x2f4], PT ;  /* 0x0000bd0010007a0c */ /* 0x000fe20003f26270 */
[C---:B------:R-:W-:Y:S01]  /*6ed0*/  IMAD R0, R6.reuse, c[0x0][0x304], R0 ;  /* 0x0000c10006007a24 */ /* 0x040fe200078e0200 */
        /* <DEDUP_REMOVED lines=8> */
.L_x_181:
[----:B------:R-:W-:Y:S05]  /*6f60*/  BSYNC B0 ;  /* 0x0000000000007941 */ /* 0x000fea0003800000 */
.L_x_180:
        /* <DEDUP_REMOVED lines=19> */
.L_x_183:
[----:B------:R-:W-:Y:S05]  /*70a0*/  BSYNC B0 ;  /* 0x0000000000007941 */ /* 0x000fea0003800000 */
.L_x_182:
        /* <DEDUP_REMOVED lines=23> */
.L_x_185:
[----:B------:R-:W-:Y:S05]  /*7220*/  BSYNC B0 ;  /* 0x0000000000007941 */ /* 0x000fea0003800000 */
.L_x_184:
        /* <DEDUP_REMOVED lines=18> */
.L_x_186:
        /* <DEDUP_REMOVED lines=11> */
.L_x_1381:


//--------------------- .text._ZN7cutlass13device_kernelIN5flash19enable_sm80_to_sm89INS1_16FlashAttnBwdSm80INS1_25CollectiveMainloopBwdSm80ILi1ELi1EN4cute5tupleIJNS5_1CILi64EEES8_NS7_ILi192EEEEEENS_6half_tEfNS_4arch4Sm80ELb0ELb1ELb1ELb0ELb1ELb0ELb0ELb0ELi2ELi2ELi2ELi2ELb1EEENS1_21CollectiveEpilogueBwdISA_SB_SD_Li256ELb0ELb0ELi4EEENS1_19SingleTileSchedulerILb0ELb0ELb0ELi64EEEEEEEEEvNT_6ParamsE --------------------------
	.section	.text._ZN7cutlass13device_kernelIN5flash19enable_sm80_to_sm89INS1_16FlashAttnBwdSm80INS1_25CollectiveMainloopBwdSm80ILi1ELi1EN4cute5tupleIJNS5_1CILi64EEES8_NS7_ILi192EEEEEENS_6half_tEfNS_4arch4Sm80ELb0ELb1ELb1ELb0ELb1ELb0ELb0ELb0ELi2ELi2ELi2ELi2ELb1EEENS1_21CollectiveEpilogueBwdISA_SB_SD_Li256ELb0ELb0ELi4EEENS1_19SingleTileSchedulerILb0ELb0ELb0ELi64EEEEEEEEEvNT_6ParamsE,"ax",@progbits
	.sectioninfo	@"SHI_REGISTERS=255"
	.align	128
.text._ZN7cutlass13device_kernelIN5flash19enable_sm80_to_sm89INS1_16FlashAttnBwdSm80INS1_25CollectiveMainloopBwdSm80ILi1ELi1EN4cute5tupleIJNS5_1CILi64EEES8_NS7_ILi192EEEEEENS_6half_tEfNS_4arch4Sm80ELb0ELb1ELb1ELb0ELb1ELb0ELb0ELb0ELi2ELi2ELi2ELi2ELb1EEENS1_21CollectiveEpilogueBwdISA_SB_SD_Li256ELb0ELb0ELi4EEENS1_19SingleTileSchedulerILb0ELb0ELb0ELi64EEEEEEEEEvNT_6ParamsE:
        .type           _ZN7cutlass13device_kernelIN5flash19enable_sm80_to_sm89INS1_16FlashAttnBwdSm80INS1_25CollectiveMainloopBwdSm80ILi1ELi1EN4cute5tupleIJNS5_1CILi64EEES8_NS7_ILi192EEEEEENS_6half_tEfNS_4arch4Sm80ELb0ELb1ELb1ELb0ELb1ELb0ELb0ELb0ELi2ELi2ELi2ELi2ELb1EEENS1_21CollectiveEpilogueBwdISA_SB_SD_Li256ELb0ELb0ELi4EEENS1_19SingleTileSchedulerILb0ELb0ELb0ELi64EEEEEEEEEvNT_6ParamsE,@function
        .size           _ZN7cutlass13device_kernelIN5flash19enable_sm80_to_sm89INS1_16FlashAttnBwdSm80INS1_25CollectiveMainloopBwdSm80ILi1ELi1EN4cute5tupleIJNS5_1CILi64EEES8_NS7_ILi192EEEEEENS_6half_tEfNS_4arch4Sm80ELb0ELb1ELb1ELb0ELb1ELb0ELb0ELb0ELi2ELi2ELi2ELi2ELb1EEENS1_21CollectiveEpilogueBwdISA_SB_SD_Li256ELb0ELb0ELi4EEENS1_19SingleTileSchedulerILb0ELb0ELb0ELi64EEEEEEEEEvNT_6ParamsE,(.L_x_1382 - _ZN7cutlass13device_kernelIN5flash19enable_sm80_to_sm89INS1_16FlashAttnBwdSm80INS1_25CollectiveMainloopBwdSm80ILi1ELi1EN4cute5tupleIJNS5_1CILi64EEES8_NS7_ILi192EEEEEENS_6half_tEfNS_4arch4Sm80ELb0ELb1ELb1ELb0ELb1ELb0ELb0ELb0ELi2ELi2ELi2ELi2ELb1EEENS1_21CollectiveEpilogueBwdISA_SB_SD_Li256ELb0ELb0ELi4EEENS1_19SingleTileSchedulerILb0ELb0ELb0ELi64EEEEEEEEEvNT_6ParamsE)
        .other          _ZN7cutlass13device_kernelIN5flash19enable_sm80_to_sm89INS1_16FlashAttnBwdSm80INS1_25CollectiveMainloopBwdSm80ILi1ELi1EN4cute5tupleIJNS5_1CILi64EEES8_NS7_ILi192EEEEEENS_6half_tEfNS_4arch4Sm80ELb0ELb1ELb1ELb0ELb1ELb0ELb0ELb0ELi2ELi2ELi2ELi2ELb1EEENS1_21CollectiveEpilogueBwdISA_SB_SD_Li256ELb0ELb0ELi4EEENS1_19SingleTileSchedulerILb0ELb0ELb0ELi64EEEEEEEEEvNT_6ParamsE,@"STO_CUDA_ENTRY STV_DEFAULT"
_ZN7cutlass13device_kernelIN5flash19enable_sm80_to_sm89INS1_16FlashAttnBwdSm80INS1_25CollectiveMainloopBwdSm80ILi1ELi1EN4cute5tupleIJNS5_1CILi64EEES8_NS7_ILi192EEEEEENS_6half_tEfNS_4arch4Sm80ELb0ELb1ELb1ELb0ELb1ELb0ELb0ELb0ELi2ELi2ELi2ELi2ELb1EEENS1_21CollectiveEpilogueBwdISA_SB_SD_Li256ELb0ELb0ELi4EEENS1_19SingleTileSchedulerILb0ELb0ELb0ELi64EEEEEEEEEvNT_6ParamsE:
        /* <DEDUP_REMOVED lines=26> */
.L_x_187:
        /* <DEDUP_REMOVED lines=519> */
.L_x_207:
        /* <DEDUP_REMOVED lines=144> */
.L_x_191:
[----:B------:R-:W-:Y:S04]  /*2b10*/  MOV R6, 0x1 ;  /* 0x0000000100067802 */ /* 0x000fe80000000f00 */
[----:B------:R-:W-:Y:S11]  /*2b20*/  ISETP.NE.AND P0, PT, R6, c[0x0][0x2a8], PT ;  /* 0x0000aa0006007a0c */ /* 0x000ff60003f05270 */
[----:B------:R-:W-:Y:S02]  /*2b30*/  @!UPT UIADD3 URZ, URZ, URZ, URZ ;  /* 0x0000003f3f3ff290 */ /* 0x000fe4000fffe03f */
[----:B------:R-:W-:Y:S05]  /*2b40*/  @P0 IMAD.HI.U32 R6, R5, c[0x0][0x2ac], RZ ;  /* 0x0000ab0005060a27 */ /* 0x000fea00078e00ff */
[----:B------:R-:W-:Y:S02]  /*2b50*/  @P0 SHF.R.U32.HI R5, RZ, c[0x0][0x2b0], R6 ;  /* 0x0000ac00ff050a19 */ /* 0x000fe40000011606 */
.L_x_192:
[----:B------:R-:W-:Y:S05]  /*2b60*/  BSYNC B0 ;  /* 0x0000000000007941 */ /* 0x000fea0003800000 */
.L_x_190:
[----:B------:R-:W-:Y:S04]  /*2b70*/  IMAD.MOV.U32 R6, RZ, RZ, c[0x0][0x2a8] ;  /* 0x0000aa00ff067624 */ /* 0x000fe800078e00ff */
[----:B------:R-:W-:Y:S04]  /*2b80*/  IMAD R5, R5, R6, -UR16 ;  /* 0x8000001005057e24 */ /* 0x000fe8000f8e0206 */
[----:B------:R-:W-:Y:S05]  /*2b90*/  IMAD.IADD R5, R5, 0x1, -R233 ;  /* 0x0000000105057824 */ /* 0x000fea00078e0ae9 */
[----:B------:R-:W-:Y:S02]  /*2ba0*/  IADD3 R6, R5, c[0x0][0x2a8], RZ ;  /* 0x0000aa0005067a10 */ /* 0x000fe40007ffe0ff */
[----:B------:R-:W-:Y:S02]  /*2bb0*/  IMNMX R136, R136, R5, !PT ;  /* 0x0000000588887217 */ /* 0x000fe40007800200 */
[----:B------:R-:W-:Y:S02]  /*2bc0*/  IMNMX R137, R137, R6, PT ;  /* 0x0000000689897217 */ /* 0x000fe40003800200 */
.L_x_189:
        /* <DEDUP_REMOVED lines=20> */
.L_x_195:
[----:B------:R-:W-:Y:S04]  /*2d10*/  MOV R6, 0x1 ;  /* 0x0000000100067802 */ /* 0x000fe80000000f00 */
[----:B------:R-:W-:Y:S11]  /*2d20*/  ISETP.NE.AND P0, PT, R6, c[0x0][0x2a8], PT ;  /* 0x0000aa0006007a0c */ /* 0x000ff60003f05270 */
[----:B------:R-:W-:Y:S02]  /*2d30*/  @!UPT UIADD3 URZ, URZ, URZ, URZ ;  /* 0x0000003f3f3ff290 */ /* 0x000fe4000fffe03f */
[----:B------:R-:W-:Y:S05]  /*2d40*/  @P0 IMAD.HI.U32 R6, R5, c[0x0][0x2ac], RZ ;  /* 0x0000ab0005060a27 */ /* 0x000fea00078e00ff */
[----:B------:R-:W-:Y:S02]  /*2d50*/  @P0 SHF.R.U32.HI R5, RZ, c[0x0][0x2b0], R6 ;  /* 0x0000ac00ff050a19 */ /* 0x000fe40000011606 */
.L_x_196:
[----:B------:R-:W-:Y:S05]  /*2d60*/  BSYNC B0 ;  /* 0x0000000000007941 */ /* 0x000fea0003800000 */
.L_x_194:
[----:B------:R-:W-:Y:S04]  /*2d70*/  IMAD.MOV.U32 R6, RZ, RZ, c[0x0][0x2a8] ;  /* 0x0000aa00ff067624 */ /* 0x000fe800078e00ff */
[----:B------:R-:W-:Y:S04]  /*2d80*/  IMAD R5, R5, R6, -UR16 ;  /* 0x8000001005057e24 */ /* 0x000fe8000f8e0206 */
[----:B------:R-:W-:Y:S05]  /*2d90*/  IMAD.IADD R5, R5, 0x1, -R233 ;  /* 0x0000000105057824 */ /* 0x000fea00078e0ae9 */
[----:B------:R-:W-:Y:S02]  /*2da0*/  IADD3 R6, R5, c[0x0][0x2a8], RZ ;  /* 0x0000aa0005067a10 */ /* 0x000fe40007ffe0ff */
[----:B------:R-:W-:Y:S02]  /*2db0*/  IMNMX R138, R138, R5, !PT ;  /* 0x000000058a8a7217 */ /* 0x000fe40007800200 */
[----:B------:R-:W-:Y:S02]  /*2dc0*/  IMNMX R139, R139, R6, PT ;  /* 0x000000068b8b7217 */ /* 0x000fe40003800200 */
.L_x_193:
        /* <DEDUP_REMOVED lines=20> */
.L_x_199:
[----:B------:R-:W-:Y:S04]  /*2f10*/  MOV R6, 0x1 ;  /* 0x0000000100067802 */ /* 0x000fe80000000f00 */
[----:B------:R-:W-:Y:S11]  /*2f20*/  ISETP.NE.AND P0, PT, R6, c[0x0][0x2a8], PT ;  /* 0x0000aa0006007a0c */ /* 0x000ff60003f05270 */
[----:B------:R-:W-:Y:S02]  /*2f30*/  @!UPT UIADD3 URZ, URZ, URZ, URZ ;  /* 0x0000003f3f3ff290 */ /* 0x000fe4000fffe03f */
[----:B------:R-:W-:Y:S05]  /*2f40*/  @P0 IMAD.HI.U32 R6, R5, c[0x0][0x2ac], RZ ;  /* 0x0000ab0005060a27 */ /* 0x000fea00078e00ff */
[----:B------:R-:W-:Y:S02]  /*2f50*/  @P0 SHF.R.U32.HI R5, RZ, c[0x0][0x2b0], R6 ;  /* 0x0000ac00ff050a19 */ /* 0x000fe40000011606 */
.L_x_200:
[----:B------:R-:W-:Y:S05]  /*2f60*/  BSYNC B0 ;  /* 0x0000000000007941 */ /* 0x000fea0003800000 */
.L_x_198:
[----:B------:R-:W-:Y:S04]  /*2f70*/  IMAD.MOV.U32 R6, RZ, RZ, c[0x0][0x2a8] ;  /* 0x0000aa00ff067624 */ /* 0x000fe800078e00ff */
[----:B------:R-:W-:Y:S04]  /*2f80*/  IMAD R5, R5, R6, -UR16 ;  /* 0x8000001005057e24 */ /* 0x000fe8000f8e0206 */
[----:B------:R-:W-:Y:S05]  /*2f90*/  IMAD.IADD R5, R5, 0x1, -R233 ;  /* 0x0000000105057824 */ /* 0x000fea00078e0ae9 */
[----:B------:R-:W-:Y:S02]  /*2fa0*/  IADD3 R6, R5, c[0x0][0x2a8], RZ ;  /* 0x0000aa0005067a10 */ /* 0x000fe40007ffe0ff */
[----:B------:R-:W-:Y:S02]  /*2fb0*/  IMNMX R140, R140, R5, !PT ;  /* 0x000000058c8c7217 */ /* 0x000fe40007800200 */
[----:B------:R-:W-:Y:S02]  /*2fc0*/  IMNMX R143, R143, R6, PT ;  /* 0x000000068f8f7217 */ /* 0x000fe40003800200 */
.L_x_197:
        /* <DEDUP_REMOVED lines=20> */
.L_x_203:
[----:B------:R-:W-:Y:S04]  /*3110*/  MOV R5, 0x1 ;  /* 0x0000000100057802 */ /* 0x000fe80000000f00 */
[----:B------:R-:W-:Y:S11]  /*3120*/  ISETP.NE.AND P0, PT, R5, c[0x0][0x2a8], PT ;  /* 0x0000aa0005007a0c */ /* 0x000ff60003f05270 */
[----:B------:R-:W-:Y:S02]  /*3130*/  @!UPT UIADD3 URZ, URZ, URZ, URZ ;  /* 0x0000003f3f3ff290 */ /* 0x000fe4000fffe03f */
[----:B------:R-:W-:Y:S05]  /*3140*/  @P0 IMAD.HI.U32 R5, R4, c[0x0][0x2ac], RZ ;  /* 0x0000ab0004050a27 */ /* 0x000fea00078e00ff */
[----:B------:R-:W-:Y:S02]  /*3150*/  @P0 SHF.R.U32.HI R4, RZ, c[0x0][0x2b0], R5 ;  /* 0x0000ac00ff040a19 */ /* 0x000fe40000011605 */
.L_x_204:
[----:B------:R-:W-:Y:S05]  /*3160*/  BSYNC B0 ;  /* 0x0000000000007941 */ /* 0x000fea0003800000 */
.L_x_202:
[----:B------:R-:W-:Y:S04]  /*3170*/  IMAD.MOV.U32 R5, RZ, RZ, c[0x0][0x2a8] ;  /* 0x0000aa00ff057624 */ /* 0x000fe800078e00ff */
[----:B------:R-:W-:Y:S04]  /*3180*/  IMAD R4, R4, R5, -UR16 ;  /* 0x8000001004047e24 */ /* 0x000fe8000f8e0205 */
[----:B------:R-:W-:Y:S05]  /*3190*/  IMAD.IADD R4, R4, 0x1, -R233 ;  /* 0x0000000104047824 */ /* 0x000fea00078e0ae9 */
[----:B------:R-:W-:Y:S02]  /*31a0*/  IADD3 R5, R4, c[0x0][0x2a8], RZ ;  /* 0x0000aa0004057a10 */ /* 0x000fe40007ffe0ff */
[----:B------:R-:W-:Y:S02]  /*31b0*/  IMNMX R141, R141, R4, !PT ;  /* 0x000000048d8d7217 */ /* 0x000fe40007800200 */
[----:B------:R-:W-:Y:S02]  /*31c0*/  IMNMX R142, R142, R5, PT ;  /* 0x000000058e8e7217 */ /* 0x000fe40003800200 */
.L_x_201:
        /* <DEDUP_REMOVED lines=395> */
.L_x_205:
        /* <DEDUP_REMOVED lines=127> */
.L_x_206:
        /* <DEDUP_REMOVED lines=165> */
.L_x_188:
        /* <DEDUP_REMOVED lines=189> */
.L_x_210:
[----:B------:R-:W-:Y:S05]  /*6890*/  BSYNC B0 ;  /* 0x0000000000007941 */ /* 0x000fea0003800000 */
.L_x_209:
        /* <DEDUP_REMOVED lines=21> */
.L_x_212:
[----:B------:R-:W-:Y:S05]  /*69f0*/  BSYNC B0 ;  /* 0x0000000000007941 */ /* 0x000fea0003800000 */
.L_x_211:
        /* <DEDUP_REMOVED lines=24> */
.L_x_214:
[----:B------:R-:W-:Y:S05]  /*6b80*/  BSYNC B0 ;  /* 0x0000000000007941 */ /* 0x000fea0003800000 */
.L_x_213:
        /* <DEDUP_REMOVED lines=19> */
.L_x_208:
        /* <DEDUP_REMOVED lines=42> */
.L_x_216:
[----:B------:R-:W-:Y:S05]  /*6f60*/  BSYNC B0 ;  /* 0x0000000000007941 */ /* 0x000fea0003800000 */
.L_x_215:
        /* <DEDUP_REMOVED lines=19> */
.L_x_218:
[----:B------:R-:W-:Y:S05]  /*70a0*/  BSYNC B0 ;  /* 0x0000000000007941 */ /* 0x000fea0003800000 */
.L_x_217:
        /* <DEDUP_REMOVED lines=23> */
.L_x_220:
[----:B------:R-:W-:Y:S05]  /*7220*/  BSYNC B0 ;  /* 0x0000000000007941 */ /* 0x000fea0003800000 */
.L_x_219:
        /* <DEDUP_REMOVED lines=18> */
.L_x_221:
        /* <DEDUP_REMOVED lines=11> */
.L_x_1382:


//--------------------- .text._ZN7cutlass13device_kernelIN5flash19enable_sm80_to_sm89INS1_16FlashAttnBwdSm80INS1_25CollectiveMainloopBwdSm80ILi1ELi1EN4cute5tupleIJNS5_1CILi64EEES8_NS7_ILi192EEEEEENS_6half_tEfNS_4arch4Sm80ELb0ELb1ELb1ELb0ELb0ELb0ELb0ELb0ELi2ELi2ELi2ELi2ELb1EEENS1_24CollectiveEpilogueBwdGQAISA_fSD_Li256ELb0ELb0EEENS1_19SingleTileSchedulerILb0ELb0ELb0ELi64EEEEEEEEEvNT_6ParamsE --------------------------
	.section	.text._ZN7cutlass13device_kernelIN5flash19enable_sm80_to_sm89INS1_16FlashAttnBwdSm80INS1_25CollectiveMainloopBwdSm80ILi1ELi1EN4cute5tupleIJNS5_1CILi64EEES8_NS7_ILi192EEEEEENS_6half_tEfNS_4arch4Sm80ELb0ELb1ELb1ELb0ELb0ELb0ELb0ELb0ELi2ELi2ELi2ELi2ELb1EEENS1_24CollectiveEpilogueBwdGQAISA_fSD_Li256ELb0ELb0EEENS1_19SingleTileSchedulerILb0ELb0ELb0ELi64EEEEEEEEEvNT_6ParamsE,"ax",@progbits
	.sectioninfo	@"SHI_REGISTERS=255"
	.align	128
.text._ZN7cutlass13device_kernelIN5flash19enable_sm80_to_sm89INS1_16FlashAttnBwdSm80INS1_25CollectiveMainloopBwdSm80ILi1ELi1EN4cute5tupleIJNS5_1CILi64EEES8_NS7_ILi192EEEEEENS_6half_tEfNS_4arch4Sm80ELb0ELb1ELb1ELb0ELb0ELb0ELb0ELb0ELi2ELi2ELi2ELi2ELb1EEENS1_24CollectiveEpilogueBwdGQAISA_fSD_Li256ELb0ELb0EEENS1_19SingleTileSchedulerILb0ELb0ELb0ELi64EEEEEEEEEvNT_6ParamsE:
        .type           _ZN7cutlass13device_kernelIN5flash19enable_sm80_to_sm89INS1_16FlashAttnBwdSm80INS1_25CollectiveMainloopBwdSm80ILi1ELi1EN4cute5tupleIJNS5_1CILi64EEES8_NS7_ILi192EEEEEENS_6half_tEfNS_4arch4Sm80ELb0ELb1ELb1ELb0ELb0ELb0ELb0ELb0ELi2ELi2ELi2ELi2ELb1EEENS1_24CollectiveEpilogueBwdGQAISA_fSD_Li256ELb0ELb0EEENS1_19SingleTileSchedulerILb0ELb0ELb0ELi64EEEEEEEEEvNT_6ParamsE,@function
        .size           _ZN7cutlass13device_kernelIN5flash19enable_sm80_to_sm89INS1_16FlashAttnBwdSm80INS1_25CollectiveMainloopBwdSm80ILi1ELi1EN4cute5tupleIJNS5_1CILi64EEES8_NS7_ILi192EEEEEENS_6half_tEfNS_4arch4Sm80ELb0ELb1ELb1ELb0ELb0ELb0ELb0ELb0ELi2ELi2ELi2ELi2ELb1EEENS1_24CollectiveEpilogueBwdGQAISA_fSD_Li256ELb0ELb0EEENS1_19SingleTileSchedulerILb0ELb0ELb0ELi64EEEEEEEEEvNT_6ParamsE,(.L_x_1383 - _ZN7cutlass13device_kernelIN5flash19enable_sm80_to_sm89INS1_16FlashAttnBwdSm80INS1_25CollectiveMainloopBwdSm80ILi1ELi1EN4cute5tupleIJNS5_1CILi64EEES8_NS7_ILi192EEEEEENS_6half_tEfNS_4arch4Sm80ELb0ELb1ELb1ELb0ELb0ELb0ELb0ELb0ELi2ELi2ELi2ELi2ELb1EEENS1_24CollectiveEpilogueBwdGQAISA_fSD_Li256ELb0ELb0EEENS1_19SingleTileSchedulerILb0ELb0ELb0ELi64EEEEEEEEEvNT_6ParamsE)
        .other          _ZN7cutlass13device_kernelIN5flash19enable_sm80_to_sm89INS1_16FlashAttnBwdSm80INS1_25CollectiveMainloopBwdSm80ILi1ELi1EN4cute5tupleIJNS5_1CILi64EEES8_NS7_ILi192EEEEEENS_6half_tEfNS_4arch4Sm80ELb0ELb1ELb1ELb0ELb0ELb0ELb0ELb0ELi2ELi2ELi2ELi2ELb1EEENS1_24CollectiveEpilogueBwdGQAISA_fSD_Li256ELb0ELb0EEENS1_19SingleTileSchedulerILb0ELb0ELb0ELi64EEEEEEEEEvNT_6ParamsE,@"STO_CUDA_ENTRY STV_DEFAULT"
_ZN7cutlass13device_kernelIN5flash19enable_sm80_to_sm89INS1_16FlashAttnBwdSm80INS1_25CollectiveMainloopBwdSm80ILi1ELi1EN4cute5tupleIJNS5_1CILi64EEES8_NS7_ILi192EEEEEENS_6half_tEfNS_4arch4Sm80ELb0ELb1ELb1ELb0ELb0ELb0ELb0ELb0ELi2ELi2ELi2ELi2ELb1EEENS1_24CollectiveEpilogueBwdGQAISA_fSD_Li256ELb0ELb0EEENS1_19SingleTileSchedulerILb0ELb0ELb0ELi64EEEEEEEEEvNT_6ParamsE:
        /* <DEDUP_REMOVED lines=26> */
.L_x_222:
        /* <DEDUP_REMOVED lines=13> */
[----:B------:R-:W-:Y:S01]  /*0270*/  CS2R R104, SRZ ;  /* 0x0000000000687805 */ /* 0x000fe2000001ff00 */
[----:B------:R-:W-:Y:S01]  /*0280*/  ULDC.64 UR22, c[0x0][0x118] ;  /* 0x0000460000167ab9 */ /* 0x000fe20000000a00 */
[----:B------:R-:W-:Y:S01]  /*0290*/  CS2R R102, SRZ ;  /* 0x0000000000667805 */ /* 0x000fe2000001ff00 */
[----:B------:R-:W-:Y:S01]  /*02a0*/  USHF.R.S32.HI UR4, URZ, 0x1f, UR5 ;  /* 0x0000001f3f047899 */ /* 0x000fe20008011405 */
[----:B------:R-:W-:Y:S01]  /*02b0*/  CS2R R100, SRZ ;  /* 0x0000000000647805 */ /* 0x000fe2000001ff00 */
[----:B------:R-:W-:Y:S01]  /*02c0*/  CS2R R94, SRZ ;  /* 0x00000000005e7805 */ /* 0x000fe2000001ff00 */
[----:B------:R-:W-:Y:S01]  /*02d0*/  CS2R R92, SRZ ;  /* 0x00000000005c7805 */ /* 0x000fe2000001ff00 */
[----:B------:R-:W-:Y:S01]  /*02e0*/  ULEA.HI UR4, UR4, UR5, URZ, 0x6 ;  /* 0x0000000504047291 */ /* 0x000fe2000f8f303f */
[----:B------:R-:W-:Y:S01]  /*02f0*/  CS2R R98, SRZ ;  /* 0x0000000000627805 */ /* 0x000fe2000001ff00 */
[----:B------:R-:W-:Y:S01]  /*0300*/  CS2R R96, SRZ ;  /* 0x0000000000607805 */ /* 0x000fe2000001ff00 */
[----:B------:R-:W-:Y:S01]  /*0310*/  CS2R R90, SRZ ;  /* 0x00000000005a7805 */ /* 0x000fe2000001ff00 */
[----:B------:R-:W-:Y:S01]  /*0320*/  USHF.R.S32.HI UR15, URZ, 0x6, UR4 ;  /* 0x000000063f0f7899 */ /* 0x000fe20008011404 */
[----:B------:R-:W-:Y:S01]  /*0330*/  CS2R R88, SRZ ;  /* 0x0000000000587805 */ /* 0x000fe2000001ff00 */
[----:B------:R-:W-:Y:S01]  /*0340*/  CS2R R86, SRZ ;  /* 0x0000000000567805 */ /* 0x000fe2000001ff00 */
[----:B------:R-:W-:Y:S01]  /*0350*/  CS2R R84, SRZ ;  /* 0x0000000000547805 */ /* 0x000fe2000001ff00 */
[----:B------:R-:W-:Y:S01]  /*0360*/  UISETP.LT.AND UP0, UPT, URZ, UR15, UPT ;  /* 0x0000000f3f00728c */ /* 0x000fe2000bf01270 */
[----:B------:R-:W-:Y:S01]  /*0370*/  CS2R R78, SRZ ;  /* 0x00000000004e7805 */ /* 0x000fe2000001ff00 */
[----:B------:R-:W-:Y:S01]  /*0380*/  CS2R R76, SRZ ;  /* 0x00000000004c7805 */ /* 0x000fe2000001ff00 */
[----:B------:R-:W-:Y:S01]  /*0390*/  CS2R R82, SRZ ;  /* 0x0000000000527805 */ /* 0x000fe2000001ff00 */
[----:B------:R-:W-:Y:S01]  /*03a0*/  USEL UR15, URZ, UR15, !UP0 ;  /* 0x0000000f3f0f7287 */ /* 0x000fe2000c000000 */
[----:B------:R-:W-:Y:S01]  /*03b0*/  CS2R R80, SRZ ;  /* 0x0000000000507805 */ /* 0x000fe2000001ff00 */
        /* <DEDUP_REMOVED lines=44> */
[C---:B------:R-:W-:Y:S01]  /*0680*/  IMAD.WIDE.U32 R2, R116.reuse, c[0x0][0x270], R242 ;  /* 0x00009c0074027a25 */ /* 0x040fe200078e00f2 */
[----:B------:R-:W-:Y:S01]  /*0690*/  ULDC.64 UR8, c[0x0][0x290] ;  /* 0x0000a40000087ab9 */ /* 0x000fe20000000a00 */
[----:B------:R-:W1:Y:S01]  /*06a0*/  S2R R250, SR_CTAID.Z ;  /* 0x0000000000fa7919 */ /* 0x000e620000002700 */
[-C--:B------:R-:W-:Y:S01]  /*06b0*/  LEA.HI R22, R21, R238.reuse, RZ, 0x3 ;  /* 0x000000ee15167211 */ /* 0x080fe200078f18ff */
[----:B------:R-:W-:Y:S01]  /*06c0*/  UIMAD.WIDE.U32 UR18, UR14, UR8, URZ ;  /* 0x000000080e1272a5 */ /* 0x000fe2000f8e003f */
[C---:B------:R-:W-:Y:S01]  /*06d0*/  @P0 IMAD.HI.U32 R0, R116.reuse, c[0x0][0x24c], RZ ;  /* 0x0000930074000a27 */ /* 0x040fe200078e00ff */
        /* <DEDUP_REMOVED lines=9> */
[C---:B------:R-:W-:Y:S01]  /*0770*/  IMAD R0, R116.reuse, c[0x0][0x274], R0 ;  /* 0x00009d0074007a24 */ /* 0x040fe200078e0200 */
        /* <DEDUP_REMOVED lines=99> */
[----:B------:R-:W-:Y:S01]  /*0db0*/  ISETP.LT.OR P0, PT, R0, 0x1, P4 ;  /* 0x000000010000780c */ /* 0x000fe20002701670 */
[----:B------:R-:W-:Y:S01]  /*0dc0*/  IMAD R2, R116, c[0x0][0x184], R2 ;  /* 0x0000610074027a24 */ /* 0x000fe200078e0202 */
        /* <DEDUP_REMOVED lines=119> */
[----:B------:R-:W-:Y:S01]  /*1540*/  IMAD.WIDE.U32 R4, R116, c[0x0][0x210], R4 ;  /* 0x0000840074047a25 */ /* 0x000fe200078e0004 */
        /* <DEDUP_REMOVED lines=30> */
[----:B------:R-:W-:Y:S01]  /*1730*/  UMOV UR12, 0x1 ;  /* 0x00000001000c7882 */ /* 0x000fe20000000000 */
[----:B------:R-:W-:Y:S01]  /*1740*/  CS2R R32, SRZ ;  /* 0x0000000000207805 */ /* 0x000fe2000001ff00 */
[----:B------:R1:W1:Y:S01]  /*1750*/  LDSM.16.M88.4 R172, [R227+0x8080] ;  /* 0x00808000e3ac783b */ /* 0x0002620000000200 */
[----:B------:R-:W-:-:S02]  /*1760*/  ULDC UR11, c[0x0][0x198] ;  /* 0x00006600000b7ab9 */ /* 0x000fc40000000800 */
[----:B------:R-:W-:Y:S01]  /*1770*/  UIADD3 UR11, -UR16, UR11, UR12 ;  /* 0x0000000b100b7290 */ /* 0x000fe2000fffe10c */
[----:B------:R1:W1:Y:S01]  /*1780*/  LDSM.16.M88.4 R180, [R224+0xa080] ;  /* 0x00a08000e0b4783b */ /* 0x0002620000000200 */
[----:B------:R-:W-:Y:S02]  /*1790*/  UIMAD UR14, UR14, UR5, UR4 ;  /* 0x000000050e0e72a4 */ /* 0x000fe4000f8e0204 */
[----:B------:R-:W-:Y:S01]  /*17a0*/  UISETP.GT.AND UP2, UPT, UR13, -0x1, UPT ;  /* 0xffffffff0d00788c */ /* 0x000fe2000bf44270 */
[----:B------:R1:W1:Y:S01]  /*17b0*/  LDSM.16.M88.4 R184, [R225+0xa080] ;  /* 0x00a08000e1b8783b */ /* 0x0002620000000200 */
[----:B------:R-:W-:Y:S01]  /*17c0*/  IMAD.U32 R234, RZ, RZ, UR11 ;  /* 0x0000000bffea7e24 */ /* 0x000fe2000f8e00ff */
[----:B------:R-:W-:Y:S02]  /*17d0*/  ULDC UR5, c[0x0][0x2a0] ;  /* 0x0000a80000057ab9 */ /* 0x000fe40000000800 */
[----:B------:R1:W1:Y:S01]  /*17e0*/  LDSM.16.M88.4 R188, [R227+0xa080] ;  /* 0x00a08000e3bc783b */ /* 0x0002620000000200 */
[----:B------:R-:W-:-:S02]  /*17f0*/  ULOP3.LUT UR5, URZ, UR5, URZ, 0x33, !UPT ;  /* 0x000000053f057292 */ /* 0x000fc4000f8e333f */
        /* <DEDUP_REMOVED lines=15> */
[----:B------:R-:W-:-:S03]  /*18f0*/  ISETP.LT.OR P2, PT, R3, 0x21, !P2 ;  /* 0x000000210300780c */ /* 0x000fc60005741670 */
        /* <DEDUP_REMOVED lines=139> */
.L_x_242:
        /* <DEDUP_REMOVED lines=144> */
.L_x_226:
[----:B------:R-:W-:Y:S04]  /*2ab0*/  MOV R6, 0x1 ;  /* 0x0000000100067802 */ /* 0x000fe80000000f00 */
[----:B------:R-:W-:Y:S11]  /*2ac0*/  ISETP.NE.AND P0, PT, R6, c[0x0][0x2a8], PT ;  /* 0x0000aa0006007a0c */ /* 0x000ff60003f05270 */
[----:B------:R-:W-:Y:S02]  /*2ad0*/  @!UPT UIADD3 URZ, URZ, URZ, URZ ;  /* 0x0000003f3f3ff290 */ /* 0x000fe4000fffe03f */
[----:B------:R-:W-:Y:S05]  /*2ae0*/  @P0 IMAD.HI.U32 R6, R5, c[0x0][0x2ac], RZ ;  /* 0x0000ab0005060a27 */ /* 0x000fea00078e00ff */
[----:B------:R-:W-:Y:S02]  /*2af0*/  @P0 SHF.R.U32.HI R5, RZ, c[0x0][0x2b0], R6 ;  /* 0x0000ac00ff050a19 */ /* 0x000fe40000011606 */
.L_x_227:
[----:B------:R-:W-:Y:S05]  /*2b00*/  BSYNC B0 ;  /* 0x0000000000007941 */ /* 0x000fea0003800000 */
.L_x_225:
[----:B------:R-:W-:Y:S04]  /*2b10*/  IMAD.MOV.U32 R6, RZ, RZ, c[0x0][0x2a8] ;  /* 0x0000aa00ff067624 */ /* 0x000fe800078e00ff */
[----:B------:R-:W-:Y:S04]  /*2b20*/  IMAD R5, R5, R6, -UR16 ;  /* 0x8000001005057e24 */ /* 0x000fe8000f8e0206 */
[----:B------:R-:W-:Y:S05]  /*2b30*/  IMAD.IADD R5, R5, 0x1, -R233 ;  /* 0x0000000105057824 */ /* 0x000fea00078e0ae9 */
[----:B------:R-:W-:Y:S02]  /*2b40*/  IADD3 R6, R5, c[0x0][0x2a8], RZ ;  /* 0x0000aa0005067a10 */ /* 0x000fe40007ffe0ff */
[----:B------:R-:W-:Y:S02]  /*2b50*/  IMNMX R136, R136, R5, !PT ;  /* 0x0000000588887217 */ /* 0x000fe40007800200 */
[----:B------:R-:W-:Y:S02]  /*2b60*/  IMNMX R137, R137, R6, PT ;  /* 0x0000000689897217 */ /* 0x000fe40003800200 */
.L_x_224:
        /* <DEDUP_REMOVED lines=20> */
.L_x_230:
[----:B------:R-:W-:Y:S04]  /*2cb0*/  MOV R6, 0x1 ;  /* 0x0000000100067802 */ /* 0x000fe80000000f00 */
[----:B------:R-:W-:Y:S11]  /*2cc0*/  ISETP.NE.AND P0, PT, R6, c[0x0][0x2a8], PT ;  /* 0x0000aa0006007a0c */ /* 0x000ff60003f05270 */
[----:B------:R-:W-:Y:S02]  /*2cd0*/  @!UPT UIADD3 URZ, URZ, URZ, URZ ;  /* 0x0000003f3f3ff290 */ /* 0x000fe4000fffe03f */
[----:B------:R-:W-:Y:S05]  /*2ce0*/  @P0 IMAD.HI.U32 R6, R5, c[0x0][0x2ac], RZ ;  /* 0x0000ab0005060a27 */ /* 0x000fea00078e00ff */
[----:B------:R-:W-:Y:S02]  /*2cf0*/  @P0 SHF.R.U32.HI R5, RZ, c[0x0][0x2b0], R6 ;  /* 0x0000ac00ff050a19 */ /* 0x000fe40000011606 */
.L_x_231:
[----:B------:R-:W-:Y:S05]  /*2d00*/  BSYNC B0 ;  /* 0x0000000000007941 */ /* 0x000fea0003800000 */
.L_x_229:
[----:B------:R-:W-:Y:S04]  /*2d10*/  IMAD.MOV.U32 R6, RZ, RZ, c[0x0][0x2a8] ;  /* 0x0000aa00ff067624 */ /* 0x000fe800078e00ff */
[----:B------:R-:W-:Y:S04]  /*2d20*/  IMAD R5, R5, R6, -UR16 ;  /* 0x8000001005057e24 */ /* 0x000fe8000f8e0206 */
[----:B------:R-:W-:Y:S05]  /*2d30*/  IMAD.IADD R5, R5, 0x1, -R233 ;  /* 0x0000000105057824 */ /* 0x000fea00078e0ae9 */
[----:B------:R-:W-:Y:S02]  /*2d40*/  IADD3 R6, R5, c[0x0][0x2a8], RZ ;  /* 0x0000aa0005067a10 */ /* 0x000fe40007ffe0ff */
[----:B------:R-:W-:Y:S02]  /*2d50*/  IMNMX R138, R138, R5, !PT ;  /* 0x000000058a8a7217 */ /* 0x000fe40007800200 */
[----:B------:R-:W-:Y:S02]  /*2d60*/  IMNMX R139, R139, R6, PT ;  /* 0x000000068b8b7217 */ /* 0x000fe40003800200 */
.L_x_228:
        /* <DEDUP_REMOVED lines=20> */
.L_x_234:
[----:B------:R-:W-:Y:S04]  /*2eb0*/  MOV R6, 0x1 ;  /* 0x0000000100067802 */ /* 0x000fe80000000f00 */
[----:B------:R-:W-:Y:S11]  /*2ec0*/  ISETP.NE.AND P0, PT, R6, c[0x0][0x2a8], PT ;  /* 0x0000aa0006007a0c */ /* 0x000ff60003f05270 */
[----:B------:R-:W-:Y:S02]  /*2ed0*/  @!UPT UIADD3 URZ, URZ, URZ, URZ ;  /* 0x0000003f3f3ff290 */ /* 0x000fe4000fffe03f */
[----:B------:R-:W-:Y:S05]  /*2ee0*/  @P0 IMAD.HI.U32 R6, R5, c[0x0][0x2ac], RZ ;  /* 0x0000ab0005060a27 */ /* 0x000fea00078e00ff */
[----:B------:R-:W-:Y:S02]  /*2ef0*/  @P0 SHF.R.U32.HI R5, RZ, c[0x0][0x2b0], R6 ;  /* 0x0000ac00ff050a19 */ /* 0x000fe40000011606 */
.L_x_235:
[----:B------:R-:W-:Y:S05]  /*2f00*/  BSYNC B0 ;  /* 0x0000000000007941 */ /* 0x000fea0003800000 */
.L_x_233:
[----:B------:R-:W-:Y:S04]  /*2f10*/  IMAD.MOV.U32 R6, RZ, RZ, c[0x0][0x2a8] ;  /* 0x0000aa00ff067624 */ /* 0x000fe800078e00ff */
[----:B------:R-:W-:Y:S04]  /*2f20*/  IMAD R5, R5, R6, -UR16 ;  /* 0x8000001005057e24 */ /* 0x000fe8000f8e0206 */
[----:B------:R-:W-:Y:S05]  /*2f30*/  IMAD.IADD R5, R5, 0x1, -R233 ;  /* 0x0000000105057824 */ /* 0x000fea00078e0ae9 */
[----:B------:R-:W-:Y:S02]  /*2f40*/  IADD3 R6, R5, c[0x0][0x2a8], RZ ;  /* 0x0000aa0005067a10 */ /* 0x000fe40007ffe0ff */
[----:B------:R-:W-:Y:S02]  /*2f50*/  IMNMX R140, R140, R5, !PT ;  /* 0x000000058c8c7217 */ /* 0x000fe40007800200 */
[----:B------:R-:W-:Y:S02]  /*2f60*/  IMNMX R143, R143, R6, PT ;  /* 0x000000068f8f7217 */ /* 0x000fe40003800200 */
.L_x_232:
        /* <DEDUP_REMOVED lines=20> */
.L_x_238:
[----:B------:R-:W-:Y:S04]  /*30b0*/  MOV R5, 0x1 ;  /* 0x0000000100057802 */ /* 0x000fe80000000f00 */
[----:B------:R-:W-:Y:S11]  /*30c0*/  ISETP.NE.AND P0, PT, R5, c[0x0][0x2a8], PT ;  /* 0x0000aa0005007a0c */ /* 0x000ff60003f05270 */
[----:B------:R-:W-:Y:S02]  /*30d0*/  @!UPT UIADD3 URZ, URZ, URZ, URZ ;  /* 0x0000003f3f3ff290 */ /* 0x000fe4000fffe03f */
[----:B------:R-:W-:Y:S05]  /*30e0*/  @P0 IMAD.HI.U32 R5, R4, c[0x0][0x2ac], RZ ;  /* 0x0000ab0004050a27 */ /* 0x000fea00078e00ff */
[----:B------:R-:W-:Y:S02]  /*30f0*/  @P0 SHF.R.U32.HI R4, RZ, c[0x0][0x2b0], R5 ;  /* 0x0000ac00ff040a19 */ /* 0x000fe40000011605 */
.L_x_239:
[----:B------:R-:W-:Y:S05]  /*3100*/  BSYNC B0 ;  /* 0x0000000000007941 */ /* 0x000fea0003800000 */
.L_x_237:
[----:B------:R-:W-:Y:S04]  /*3110*/  IMAD.MOV.U32 R5, RZ, RZ, c[0x0][0x2a8] ;  /* 0x0000aa00ff057624 */ /* 0x000fe800078e00ff */
[----:B------:R-:W-:Y:S04]  /*3120*/  IMAD R4, R4, R5, -UR16 ;  /* 0x8000001004047e24 */ /* 0x000fe8000f8e0205 */
[----:B------:R-:W-:Y:S05]  /*3130*/  IMAD.IADD R4, R4, 0x1, -R233 ;  /* 0x0000000104047824 */ /* 0x000fea00078e0ae9 */
[----:B------:R-:W-:Y:S02]  /*3140*/  IADD3 R5, R4, c[0x0][0x2a8], RZ ;  /* 0x0000aa0004057a10 */ /* 0x000fe40007ffe0ff */
[----:B------:R-:W-:Y:S02]  /*3150*/  IMNMX R141, R141, R4, !PT ;  /* 0x000000048d8d7217 */ /* 0x000fe40007800200 */
[----:B------:R-:W-:Y:S02]  /*3160*/  IMNMX R142, R142, R5, PT ;  /* 0x000000058e8e7217 */ /* 0x000fe40003800200 */
.L_x_236:
        /* <DEDUP_REMOVED lines=395> */
.L_x_240:
        /* <DEDUP_REMOVED lines=127> */
.L_x_241:
        /* <DEDUP_REMOVED lines=165> */
.L_x_223:
[----:B------:R-:W-:Y:S05]  /*5c60*/  @P1 EXIT ;  /* 0x000000000000194d */ /* 0x000fea0003800000 */
[----:B------:R-:W2:Y:S01]  /*5c70*/  S2R R0, SR_CTAID.Y ;  /* 0x0000000000007919 */ /* 0x000ea20000002600 */
[----:B------:R-:W-:Y:S01]  /*5c80*/  MOV R2, 0x1 ;  /* 0x0000000100027802 */ /* 0x000fe20000000f00 */
[----:B------:R-:W-:Y:S02]  /*5c90*/  UIMAD UR5, UR13, 0x3000, URZ ;  /* 0x000030000d0578a4 */ /* 0x000fe4000f8e023f */
[----:B-1----:R-:W1:Y:S04]  /*5ca0*/  S2R R11, SR_CTAID.Z ;  /* 0x00000000000b7919 */ /* 0x002e680000002700 */
[----:B------:R-:W-:Y:S01]  /*5cb0*/  BAR.SYNC.DEFER_BLOCKING 0x1, 0x100 ;  /* 0x0044000000007b1d */ /* 0x000fe20000010000 */
[----:B------:R-:W-:Y:S01]  /*5cc0*/  ISETP.NE.AND P1, PT, R2, c[0x0][0x338], PT ;  /* 0x0000ce0002007a0c */ /* 0x000fe20003f25270 */
[----:B------:R-:W-:Y:S01]  /*5cd0*/  USHF.R.S32.HI UR4, URZ, 0x1f, UR5 ;  /* 0x0000001f3f047899 */ /* 0x000fe20008011405 */
[----:B------:R-:W-:-:S11]  /*5ce0*/  IADD3 R2, P0, R238, UR5, RZ ;  /* 0x00000005ee027c10 */ /* 0x000fd6000ff1e0ff */
[----:B--2---:R-:W-:-:S05]  /*5cf0*/  @P1 IMAD.HI.U32 R3, R0, c[0x0][0x33c], RZ ;  /* 0x0000cf0000031a27 */ /* 0x004fca00078e00ff */
[----:B------:R-:W-:Y:S02]  /*5d00*/  @P1 SHF.R.U32.HI R0, RZ, c[0x0][0x340], R3 ;  /* 0x0000d000ff001a19 */ /* 0x000fe40000011603 */
[----:B------:R-:W-:Y:S02]  /*5d10*/  LEA.HI.X.SX32 R3, R238, UR4, 0x1, P0 ;  /* 0x00000004ee037c11 */ /* 0x000fe400080f0eff */
[----:B------:R-:W-:-:S05]  /*5d20*/  SHF.R.S32.HI R4, RZ, 0x1f, R0 ;  /* 0x0000001fff047819 */ /* 0x000fca0000011400 */
[C---:B------:R-:W-:Y:S02]  /*5d30*/  IMAD R6, R4.reuse, c[0x0][0x328], RZ ;  /* 0x0000ca0004067a24 */ /* 0x040fe400078e02ff */
[----:B------:R-:W-:Y:S02]  /*5d40*/  IMAD R7, R4, c[0x0][0x300], RZ ;  /* 0x0000c00004077a24 */ /* 0x000fe400078e02ff */
[----:B------:R-:W-:-:S04]  /*5d50*/  IMAD.WIDE.U32 R4, R0, c[0x0][0x328], R2 ;  /* 0x0000ca0000047a25 */ /* 0x000fc800078e0002 */
[----:B------:R-:W-:-:S04]  /*5d60*/  IMAD.WIDE.U32 R2, R0, c[0x0][0x300], R2 ;  /* 0x0000c00000027a25 */ /* 0x000fc800078e0002 */
[C---:B------:R-:W-:Y:S02]  /*5d70*/  IMAD R6, R0.reuse, c[0x0][0x32c], R6 ;  /* 0x0000cb0000067a24 */ /* 0x040fe400078e0206 */
[----:B------:R-:W-:Y:S01]  /*5d80*/  IMAD R0, R0, c[0x0][0x304], R7 ;  /* 0x0000c10000007a24 */ /* 0x000fe200078e0207 */
[----:B-1----:R-:W-:Y:S02]  /*5d90*/  SHF.R.S32.HI R7, RZ, 0x1f, R11 ;  /* 0x0000001fff077819 */ /* 0x002fe4000001140b */
[----:B------:R-:W-:Y:S02]  /*5da0*/  IADD3 R5, R5, R6, RZ ;  /* 0x0000000605057210 */ /* 0x000fe40007ffe0ff */
[----:B------:R-:W-:Y:S01]  /*5db0*/  IADD3 R3, R3, R0, RZ ;  /* 0x0000000003037210 */ /* 0x000fe20007ffe0ff */
[----:B------:R-:W-:Y:S02]  /*5dc0*/  IMAD R10, R7, c[0x0][0x330], RZ ;  /* 0x0000cc00070a7a24 */ /* 0x000fe400078e02ff */
[----:B------:R-:W-:-:S04]  /*5dd0*/  IMAD.WIDE.U32 R8, R11, c[0x0][0x330], R4 ;  /* 0x0000cc000b087a25 */ /* 0x000fc800078e0004 */
[----:B------:R-:W-:Y:S01]  /*5de0*/  IMAD R10, R11, c[0x0][0x334], R10 ;  /* 0x0000cd000b0a7a24 */ /* 0x000fe200078e020a */
[----:B------:R-:W-:Y:S01]  /*5df0*/  LEA R4, P1, R8, c[0x0][0x310], 0x2 ;  /* 0x0000c40008047a11 */ /* 0x000fe200078210ff */
[----:B------:R-:W-:Y:S02]  /*5e00*/  IMAD R0, R7, c[0x0][0x308], RZ ;  /* 0x0000c20007007a24 */ /* 0x000fe400078e02ff */
[----:B------:R-:W-:Y:S01]  /*5e10*/  IMAD.WIDE.U32 R6, R11, c[0x0][0x308], R2 ;  /* 0x0000c2000b067a25 */ /* 0x000fe200078e0002 */
[----:B------:R-:W-:-:S03]  /*5e20*/  IADD3 R10, R9, R10, RZ ;  /* 0x0000000a090a7210 */ /* 0x000fc60007ffe0ff */
[----:B------:R-:W-:Y:S01]  /*5e30*/  IMAD R0, R11, c[0x0][0x30c], R0 ;  /* 0x0000c3000b007a24 */ /* 0x000fe200078e0200 */
[----:B------:R-:W-:Y:S02]  /*5e40*/  LEA.HI.X R5, R8, c[0x0][0x314], R10, 0x2, P1 ;  /* 0x0000c50008057a11 */ /* 0x000fe400008f140a */
[C---:B------:R-:W-:Y:S02]  /*5e50*/  LEA R2, P0, R6.reuse, c[0x0][0x2e8], 0x2 ;  /* 0x0000ba0006027a11 */ /* 0x040fe400078010ff */
[----:B------:R-:W-:Y:S01]  /*5e60*/  IADD3 R0, R7, R0, RZ ;  /* 0x0000000007007210 */ /* 0x000fe20007ffe0ff */
[----:B------:R-:W-:Y:S03]  /*5e70*/  RED.E.ADD.F32.FTZ.RN.STRONG.GPU [R4.64], R20 ;  /* 0x000000140400798e */ /* 0x000fe6000c10e796 */
[----:B------:R-:W-:Y:S01]  /*5e80*/  LEA.HI.X R3, R6, c[0x0][0x2ec], R0, 0x2, P0 ;  /* 0x0000bb0006037a11 */ /* 0x000fe200000f1400 */
        /* <DEDUP_REMOVED lines=96> */
.L_x_243:
        /* <DEDUP_REMOVED lines=15> */
.L_x_1383:


//--------------------- .text._ZN7cutlass13device_kernelIN5flash19enable_sm80_to_sm89INS1_16FlashAttnBwdSm80INS1_25CollectiveMainloopBwdSm80ILi1ELi1EN4cute5tupleIJNS5_1CILi64EEES8_NS7_ILi192EEEEEENS_6half_tEfNS_4arch4Sm80ELb0ELb1ELb1ELb0ELb1ELb0ELb0ELb0ELi2ELi2ELi2ELi2ELb1EEENS1_24CollectiveEpilogueBwdGQAISA_fSD_Li256ELb0ELb1EEENS1_19SingleTileSchedulerILb0ELb0ELb0ELi64EEEEEEEEEvNT_6ParamsE --------------------------
	.section	.text._ZN7cutlass13device_kernelIN5flash19enable_sm80_to_sm89INS1_16FlashAttnBwdSm80INS1_25CollectiveMainloopBwdSm80ILi1ELi1EN4cute5tupleIJNS5_1CILi64EEES8_NS7_ILi192EEEEEENS_6half_tEfNS_4arch4Sm80ELb0ELb1ELb1ELb0ELb1ELb0ELb0ELb0ELi2ELi2ELi2ELi2ELb1EEENS1_24CollectiveEpilogueBwdGQAISA_fSD_Li256ELb0ELb1EEENS1_19SingleTileSchedulerILb0ELb0ELb0ELi64EEEEEEEEEvNT_6ParamsE,"ax",@progbits
	.sectioninfo	@"SHI_REGISTERS=255"
	.align	128
.text._ZN7cutlass13device_kernelIN5flash19enable_sm80_to_sm89INS1_16FlashAttnBwdSm80INS1_25CollectiveMainloopBwdSm80ILi1ELi1EN4cute5tupleIJNS5_1CILi64EEES8_NS7_ILi192EEEEEENS_6half_tEfNS_4arch4Sm80ELb0ELb1ELb1ELb0ELb1ELb0ELb0ELb0ELi2ELi2ELi2ELi2ELb1EEENS1_24CollectiveEpilogueBwdGQAISA_fSD_Li256ELb0ELb1EEENS1_19SingleTileSchedulerILb0ELb0ELb0ELi64EEEEEEEEEvNT_6ParamsE:
        .type           _ZN7cutlass13device_kernelIN5flash19enable_sm80_to_sm89INS1_16FlashAttnBwdSm80INS1_25CollectiveMainloopBwdSm80ILi1ELi1EN4cute5tupleIJNS5_1CILi64EEES8_NS7_ILi192EEEEEENS_6half_tEfNS_4arch4Sm80ELb0ELb1ELb1ELb0ELb1ELb0ELb0ELb0ELi2ELi2ELi2ELi2ELb1EEENS1_24CollectiveEpilogueBwdGQAISA_fSD_Li256ELb0ELb1EEENS1_19SingleTileSchedulerILb0ELb0ELb0ELi64EEEEEEEEEvNT_6ParamsE,@function
        .size           _ZN7cutlass13device_kernelIN5flash19enable_sm80_to_sm89INS1_16FlashAttnBwdSm80INS1_25CollectiveMainloopBwdSm80ILi1ELi1EN4cute5tupleIJNS5_1CILi64EEES8_NS7_ILi192EEEEEENS_6half_tEfNS_4arch4Sm80ELb0ELb1ELb1ELb0ELb1ELb0ELb0ELb0ELi2ELi2ELi2ELi2ELb1EEENS1_24CollectiveEpilogueBwdGQAISA_fSD_Li256ELb0ELb1EEENS1_19SingleTileSchedulerILb0ELb0ELb0ELi64EEEEEEEEEvNT_6ParamsE,(.L_x_1384 - _ZN7cutlass13device_kernelIN5flash19enable_sm80_to_sm89INS1_16FlashAttnBwdSm80INS1_25CollectiveMainloopBwdSm80ILi1ELi1EN4cute5tupleIJNS5_1CILi64EEES8_NS7_ILi192EEEEEENS_6half_tEfNS_4arch4Sm80ELb0ELb1ELb1ELb0ELb1ELb0ELb0ELb0ELi2ELi2ELi2ELi2ELb1EEENS1_24CollectiveEpilogueBwdGQAISA_fSD_Li256ELb0ELb1EEENS1_19SingleTileSchedulerILb0ELb0ELb0ELi64EEEEEEEEEvNT_6ParamsE)
        .other          _ZN7cutlass13device_kernelIN5flash19enable_sm80_to_sm89INS1_16FlashAttnBwdSm80INS1_25CollectiveMainloopBwdSm80ILi1ELi1EN4cute5tupleIJNS5_1CILi64EEES8_NS7_ILi192EEEEEENS_6half_tEfNS_4arch4Sm80ELb0ELb1ELb1ELb0ELb1ELb0ELb0ELb0ELi2ELi2ELi2ELi2ELb1EEENS1_24CollectiveEpilogueBwdGQAISA_fSD_Li256ELb0ELb1EEENS1_19SingleTileSchedulerILb0ELb0ELb0ELi64EEEEEEEEEvNT_6ParamsE,@"STO_CUDA_ENTRY STV_DEFAULT"
_ZN7cutlass13device_kernelIN5flash19enable_sm80_to_sm89INS1_16FlashAttnBwdSm80INS1_25CollectiveMainloopBwdSm80ILi1ELi1EN4cute5tupleIJNS5_1CILi64EEES8_NS7_ILi192EEEEEENS_6half_tEfNS_4arch4Sm80ELb0ELb1ELb1ELb0ELb1ELb0ELb0ELb0ELi2ELi2ELi2ELi2ELb1EEENS1_24CollectiveEpilogueBwdGQAISA_fSD_Li256ELb0ELb1EEENS1_19SingleTileSchedulerILb0ELb0ELb0ELi64EEEEEEEEEvNT_6ParamsE:
        /* <DEDUP_REMOVED lines=26> */
.L_x_244:
        /* <DEDUP_REMOVED lines=339> */
[----:B------:R1:W1:Y:S01]  /*16d0*/  LDSM.16.M88.4 R164, [R224+0x8080] ;  /* 0x00808000e0a4783b */ /* 0x0002620000000200 */
        /* <DEDUP_REMOVED lines=57> */
[CC--:B-----5:R-:W-:Y:S02]  /*1a70*/  LEA.HI R8, R21.reuse, R238.reuse, RZ, 0x5 ;  /* 0x000000ee15087211 */ /* 0x0e0fe400078f28ff */
[----:B------:R-:W-:Y:S02]  /*1a80*/  LEA.HI R9, R21, R238, RZ, 0x2 ;  /* 0x000000ee15097211 */ /* 0x000fe400078f10ff */
[----:B------:R-:W-:-:S02]  /*1a90*/  ISETP.GE.AND P2, PT, R26, c[0x0][0x1fc], PT ;  /* 0x00007f001a007a0c */ /* 0x000fc40003f46270 */
[--C-:B------:R-:W-:Y:S02]  /*1aa0*/  SHF.R.S32.HI R12, RZ, 0x1f, R9.reuse ;  /* 0x0000001fff0c7819 */ /* 0x100fe40000011409 */
[----:B------:R-:W-:Y:S01]  /*1ab0*/  ISETP.LT.OR P6, PT, R0, 0x21, P6 ;  /* 0x000000210000780c */ /* 0x000fe200037c1670 */
[----:B-1----:R-:W-:Y:S01]  /*1ac0*/  @!P3 IMAD.SHL.U32 R10, R238, 0x10, RZ ;  /* 0x00000010ee0ab824 */ /* 0x002fe200078e00ff */
        /* <DEDUP_REMOVED lines=52> */
[----:B-----5:R-:W-:Y:S01]  /*1e10*/  IMAD.IADD R3, R238, 0x1, -R7 ;  /* 0x00000001ee037824 */ /* 0x020fe200078e0a07 */
        /* <DEDUP_REMOVED lines=56> */
[----:B--234-:R-:W-:Y:S02]  /*21a0*/  IMAD.IADD R3, R3, 0x1, R2 ;  /* 0x0000000103037824 */ /* 0x01cfe400078e0202 */
.L_x_264:
        /* <DEDUP_REMOVED lines=99> */
[----:B------:R4:W2:Y:S01]  /*27e0*/  MUFU.TANH R201, R5 ;  /* 0x0000000500c97308 */ /* 0x0008a20000002400 */
        /* <DEDUP_REMOVED lines=30> */
[----:B--234-:R-:W-:Y:S01]  /*29d0*/  IMAD.MOV.U32 R5, RZ, RZ, c[0x0][0x168] ;  /* 0x00005a00ff057624 */ /* 0x01cfe200078e00ff */
        /* <DEDUP_REMOVED lines=13> */
.L_x_248:
[----:B------:R-:W-:Y:S04]  /*2ab0*/  MOV R6, 0x1 ;  /* 0x0000000100067802 */ /* 0x000fe80000000f00 */
[----:B------:R-:W-:Y:S11]  /*2ac0*/  ISETP.NE.AND P0, PT, R6, c[0x0][0x2a8], PT ;  /* 0x0000aa0006007a0c */ /* 0x000ff60003f05270 */
[----:B------:R-:W-:Y:S02]  /*2ad0*/  @!UPT UIADD3 URZ, URZ, URZ, URZ ;  /* 0x0000003f3f3ff290 */ /* 0x000fe4000fffe03f */
[----:B------:R-:W-:Y:S05]  /*2ae0*/  @P0 IMAD.HI.U32 R6, R5, c[0x0][0x2ac], RZ ;  /* 0x0000ab0005060a27 */ /* 0x000fea00078e00ff */
[----:B------:R-:W-:Y:S02]  /*2af0*/  @P0 SHF.R.U32.HI R5, RZ, c[0x0][0x2b0], R6 ;  /* 0x0000ac00ff050a19 */ /* 0x000fe40000011606 */
.L_x_249:
[----:B------:R-:W-:Y:S05]  /*2b00*/  BSYNC B0 ;  /* 0x0000000000007941 */ /* 0x000fea0003800000 */
.L_x_247:
[----:B------:R-:W-:Y:S04]  /*2b10*/  IMAD.MOV.U32 R6, RZ, RZ, c[0x0][0x2a8] ;  /* 0x0000aa00ff067624 */ /* 0x000fe800078e00ff */
[----:B------:R-:W-:Y:S04]  /*2b20*/  IMAD R5, R5, R6, -UR16 ;  /* 0x8000001005057e24 */ /* 0x000fe8000f8e0206 */
[----:B------:R-:W-:Y:S05]  /*2b30*/  IMAD.IADD R5, R5, 0x1, -R233 ;  /* 0x0000000105057824 */ /* 0x000fea00078e0ae9 */
[----:B------:R-:W-:Y:S02]  /*2b40*/  IADD3 R6, R5, c[0x0][0x2a8], RZ ;  /* 0x0000aa0005067a10 */ /* 0x000fe40007ffe0ff */
[----:B------:R-:W-:Y:S02]  /*2b50*/  IMNMX R136, R136, R5, !PT ;  /* 0x0000000588887217 */ /* 0x000fe40007800200 */
[----:B------:R-:W-:Y:S02]  /*2b60*/  IMNMX R137, R137, R6, PT ;  /* 0x0000000689897217 */ /* 0x000fe40003800200 */
.L_x_246:
[----:B--23--:R-:W-:Y:S02]  /*2b70*/  PLOP3.LUT P0, PT, PT, PT, UP1, 0x40, 0x0 ;  /* 0x000000000000781c */ /* 0x00cfe40003f0e818 */
[----:B----4-:R-:W-:Y:S05]  /*2b80*/  IADD3 R5, R4, 0x8, RZ ;  /* 0x0000000804057810 */ /* 0x010fea0007ffe0ff */
        /* <DEDUP_REMOVED lines=18> */
.L_x_252:
[----:B------:R-:W-:Y:S04]  /*2cb0*/  MOV R6, 0x1 ;  /* 0x0000000100067802 */ /* 0x000fe80000000f00 */
[----:B------:R-:W-:Y:S11]  /*2cc0*/  ISETP.NE.AND P0, PT, R6, c[0x0][0x2a8], PT ;  /* 0x0000aa0006007a0c */ /* 0x000ff60003f05270 */
[----:B------:R-:W-:Y:S02]  /*2cd0*/  @!UPT UIADD3 URZ, URZ, URZ, URZ ;  /* 0x0000003f3f3ff290 */ /* 0x000fe4000fffe03f */
[----:B------:R-:W-:Y:S05]  /*2ce0*/  @P0 IMAD.HI.U32 R6, R5, c[0x0][0x2ac], RZ ;  /* 0x0000ab0005060a27 */ /* 0x000fea00078e00ff */
[----:B------:R-:W-:Y:S02]  /*2cf0*/  @P0 SHF.R.U32.HI R5, RZ, c[0x0][0x2b0], R6 ;  /* 0x0000ac00ff050a19 */ /* 0x000fe40000011606 */
.L_x_253:
[----:B------:R-:W-:Y:S05]  /*2d00*/  BSYNC B0 ;  /* 0x0000000000007941 */ /* 0x000fea0003800000 */
.L_x_251:
[----:B------:R-:W-:Y:S04]  /*2d10*/  IMAD.MOV.U32 R6, RZ, RZ, c[0x0][0x2a8] ;  /* 0x0000aa00ff067624 */ /* 0x000fe800078e00ff */
[----:B------:R-:W-:Y:S04]  /*2d20*/  IMAD R5, R5, R6, -UR16 ;  /* 0x8000001005057e24 */ /* 0x000fe8000f8e0206 */
[----:B------:R-:W-:Y:S05]  /*2d30*/  IMAD.IADD R5, R5, 0x1, -R233 ;  /* 0x0000000105057824 */ /* 0x000fea00078e0ae9 */
[----:B------:R-:W-:Y:S02]  /*2d40*/  IADD3 R6, R5, c[0x0][0x2a8], RZ ;  /* 0x0000aa0005067a10 */ /* 0x000fe40007ffe0ff */
[----:B------:R-:W-:Y:S02]  /*2d50*/  IMNMX R138, R138, R5, !PT ;  /* 0x000000058a8a7217 */ /* 0x000fe40007800200 */
[----:B------:R-:W-:Y:S02]  /*2d60*/  IMNMX R139, R139, R6, PT ;  /* 0x000000068b8b7217 */ /* 0x000fe40003800200 */
.L_x_250:
        /* <DEDUP_REMOVED lines=20> */
.L_x_256:
[----:B------:R-:W-:Y:S04]  /*2eb0*/  MOV R6, 0x1 ;  /* 0x0000000100067802 */ /* 0x000fe80000000f00 */
[----:B------:R-:W-:Y:S11]  /*2ec0*/  ISETP.NE.AND P0, PT, R6, c[0x0][0x2a8], PT ;  /* 0x0000aa0006007a0c */ /* 0x000ff60003f05270 */
[----:B------:R-:W-:Y:S02]  /*2ed0*/  @!UPT UIADD3 URZ, URZ, URZ, URZ ;  /* 0x0000003f3f3ff290 */ /* 0x000fe4000fffe03f */
[----:B------:R-:W-:Y:S05]  /*2ee0*/  @P0 IMAD.HI.U32 R6, R5, c[0x0][0x2ac], RZ ;  /* 0x0000ab0005060a27 */ /* 0x000fea00078e00ff */
[----:B------:R-:W-:Y:S02]  /*2ef0*/  @P0 SHF.R.U32.HI R5, RZ, c[0x0][0x2b0], R6 ;  /* 0x0000ac00ff050a19 */ /* 0x000fe40000011606 */
.L_x_257:
[----:B------:R-:W-:Y:S05]  /*2f00*/  BSYNC B0 ;  /* 0x0000000000007941 */ /* 0x000fea0003800000 */
.L_x_255:
[----:B------:R-:W-:Y:S04]  /*2f10*/  IMAD.MOV.U32 R6, RZ, RZ, c[0x0][0x2a8] ;  /* 0x0000aa00ff067624 */ /* 0x000fe800078e00ff */
[----:B------:R-:W-:Y:S04]  /*2f20*/  IMAD R5, R5, R6, -UR16 ;  /* 0x8000001005057e24 */ /* 0x000fe8000f8e0206 */
[----:B------:R-:W-:Y:S05]  /*2f30*/  IMAD.IADD R5, R5, 0x1, -R233 ;  /* 0x0000000105057824 */ /* 0x000fea00078e0ae9 */
[----:B------:R-:W-:Y:S02]  /*2f40*/  IADD3 R6, R5, c[0x0][0x2a8], RZ ;  /* 0x0000aa0005067a10 */ /* 0x000fe40007ffe0ff */
[----:B------:R-:W-:Y:S02]  /*2f50*/  IMNMX R140, R140, R5, !PT ;  /* 0x000000058c8c7217 */ /* 0x000fe40007800200 */
[----:B------:R-:W-:Y:S02]  /*2f60*/  IMNMX R143, R143, R6, PT ;  /* 0x000000068f8f7217 */ /* 0x000fe40003800200 */
.L_x_254:
        /* <DEDUP_REMOVED lines=20> */
.L_x_260:
[----:B------:R-:W-:Y:S04]  /*30b0*/  MOV R5, 0x1 ;  /* 0x0000000100057802 */ /* 0x000fe80000000f00 */
[----:B------:R-:W-:Y:S11]  /*30c0*/  ISETP.NE.AND P0, PT, R5, c[0x0][0x2a8], PT ;  /* 0x0000aa0005007a0c */ /* 0x000ff60003f05270 */
[----:B------:R-:W-:Y:S02]  /*30d0*/  @!UPT UIADD3 URZ, URZ, URZ, URZ ;  /* 0x0000003f3f3ff290 */ /* 0x000fe4000fffe03f */
[----:B------:R-:W-:Y:S05]  /*30e0*/  @P0 IMAD.HI.U32 R5, R4, c[0x0][0x2ac], RZ ;  /* 0x0000ab0004050a27 */ /* 0x000fea00078e00ff */
[----:B------:R-:W-:Y:S02]  /*30f0*/  @P0 SHF.R.U32.HI R4, RZ, c[0x0][0x2b0], R5 ;  /* 0x0000ac00ff040a19 */ /* 0x000fe40000011605 */
.L_x_261:
[----:B------:R-:W-:Y:S05]  /*3100*/  BSYNC B0 ;  /* 0x0000000000007941 */ /* 0x000fea0003800000 */
.L_x_259:
[----:B------:R-:W-:Y:S04]  /*3110*/  IMAD.MOV.U32 R5, RZ, RZ, c[0x0][0x2a8] ;  /* 0x0000aa00ff057624 */ /* 0x000fe800078e00ff */
[----:B------:R-:W-:Y:S04]  /*3120*/  IMAD R4, R4, R5, -UR16 ;  /* 0x8000001004047e24 */ /* 0x000fe8000f8e0205 */
[----:B------:R-:W-:Y:S05]  /*3130*/  IMAD.IADD R4, R4, 0x1, -R233 ;  /* 0x0000000104047824 */ /* 0x000fea00078e0ae9 */
[----:B------:R-:W-:Y:S02]  /*3140*/  IADD3 R5, R4, c[0x0][0x2a8], RZ ;  /* 0x0000aa0004057a10 */ /* 0x000fe40007ffe0ff */
[----:B------:R-:W-:Y:S02]  /*3150*/  IMNMX R141, R141, R4, !PT ;  /* 0x000000048d8d7217 */ /* 0x000fe40007800200 */
[----:B------:R-:W-:Y:S02]  /*3160*/  IMNMX R142, R142, R5, PT ;  /* 0x000000058e8e7217 */ /* 0x000fe40003800200 */
.L_x_258:
        /* <DEDUP_REMOVED lines=315> */
[----:B------:R3:W1:Y:S02]  /*4520*/  LDSM.16.MT88.4 R120, [R0+0x8080] ;  /* 0x008080000078783b */ /* 0x0006640000004200 */
        /* <DEDUP_REMOVED lines=23> */
[----:B---34-:R-:W-:Y:S01]  /*46a0*/  LOP3.LUT P4, RZ, R236, 0x1, RZ, 0xc0, !PT ;  /* 0x00000001ecff7812 */ /* 0x018fe2000788c0ff */
        /* <DEDUP_REMOVED lines=55> */
.L_x_262:
[-C--:B---34-:R-:W-:Y:S01]  /*4a20*/  HMMA.16816.F32 R68, R4, R12.reuse, R68 ;  /* 0x0000000c0444723c */ /* 0x098fe20000001844 */
        /* <DEDUP_REMOVED lines=126> */
.L_x_263:
[-C--:B-1234-:R-:W-:Y:S01]  /*5210*/  HMMA.16816.F32 R4, R144, R16.reuse, RZ ;  /* 0x000000109004723c */ /* 0x09efe200000018ff */
        /* <DEDUP_REMOVED lines=164> */
.L_x_245:
[----:B------:R-:W-:Y:S05]  /*5c60*/  @P1 EXIT ;  /* 0x000000000000194d */ /* 0x000fea0003800000 */
[----:B------:R-:W2:Y:S01]  /*5c70*/  S2R R2, SR_CTAID.Y ;  /* 0x0000000000027919 */ /* 0x000ea20000002600 */
[----:B------:R-:W-:Y:S01]  /*5c80*/  IMAD.MOV.U32 R0, RZ, RZ, 0x1 ;  /* 0x00000001ff007424 */ /* 0x000fe200078e00ff */
[----:B------:R-:W-:Y:S01]  /*5c90*/  ULDC UR5, c[0x0][0x358] ;  /* 0x0000d60000057ab9 */ /* 0x000fe20000000800 */
[----:B------:R-:W-:Y:S01]  /*5ca0*/  BSSY B0, `(.L_x_265) ;  /* 0x000001e000007945 */ /* 0x000fe20003800000 */
[----:B-1----:R-:W1:Y:S01]  /*5cb0*/  S2R R15, SR_CTAID.Z ;  /* 0x00000000000f7919 */ /* 0x002e620000002700 */
[----:B------:R-:W-:-:S03]  /*5cc0*/  UIMAD UR5, UR13, UR5, URZ ;  /* 0x000000050d0572a4 */ /* 0x000fc6000f8e023f */
[----:B------:R-:W-:Y:S01]  /*5cd0*/  BAR.SYNC.DEFER_BLOCKING 0x1, 0x100 ;  /* 0x0044000000007b1d */ /* 0x000fe20000010000 */
[----:B------:R-:W-:-:S05]  /*5ce0*/  ISETP.NE.AND P0, PT, R0, c[0x0][0x338], PT ;  /* 0x0000ce0000007a0c */ /* 0x000fca0003f05270 */
[----:B------:R-:W-:Y:S02]  /*5cf0*/  ULDC UR4, c[0x0][0x2f4] ;  /* 0x0000bd0000047ab9 */ /* 0x000fe40000000800 */
[----:B------:R-:W-:-:S04]  /*5d00*/  UIMAD UR5, UR5, UR4, URZ ;  /* 0x00000004050572a4 */ /* 0x000fc8000f8e023f */
[----:B------:R-:W-:Y:S02]  /*5d10*/  USHF.R.S32.HI UR4, URZ, 0x1f, UR5 ;  /* 0x0000001f3f047899 */ /* 0x000fe40008011405 */
[----:B--2---:R-:W-:-:S04]  /*5d20*/  @P0 IMAD.HI.U32 R0, R2, c[0x0][0x33c], RZ ;  /* 0x0000cf0002000a27 */ /* 0x004fc800078e00ff */
[----:B------:R-:W-:Y:S01]  /*5d30*/  IMAD.MOV.U32 R7, RZ, RZ, R2 ;  /* 0x000000ffff077224 */ /* 0x000fe200078e0002 */
[----:B------:R-:W-:Y:S01]  /*5d40*/  @P0 SHF.R.U32.HI R7, RZ, c[0x0][0x340], R0 ;  /* 0x0000d000ff070a19 */ /* 0x000fe20000011600 */
[----:B-1----:R-:W-:Y:S01]  /*5d50*/  IMAD R3, R15, c[0x0][0x2f4], RZ ;  /* 0x0000bd000f037a24 */ /* 0x002fe200078e02ff */
[----:B------:R-:W-:Y:S02]  /*5d60*/  SHF.R.S32.HI R16, RZ, 0x1f, R15 ;  /* 0x0000001fff107819 */ /* 0x000fe4000001140f */
[--C-:B------:R-:W-:Y:S01]  /*5d70*/  SHF.R.S32.HI R10, RZ, 0x1f, R7.reuse ;  /* 0x0000001fff0a7819 */ /* 0x100fe20000011407 */
[----:B------:R-:W-:Y:S01]  /*5d80*/  IMAD.MOV R6, RZ, RZ, -R7 ;  /* 0x000000ffff067224 */ /* 0x000fe200078e0a07 */
[----:B------:R-:W-:Y:S02]  /*5d90*/  SHF.R.S32.HI R14, RZ, 0x1f, R3 ;  /* 0x0000001fff0e7819 */ /* 0x000fe40000011403 */
[----:B------:R-:W-:Y:S01]  /*5da0*/  IADD3 R0, P1, P0, R3, UR5, R7 ;  /* 0x0000000503007c10 */ /* 0x000fe2000f83e007 */
[----:B------:R-:W-:-:S03]  /*5db0*/  IMAD R6, R6, c[0x0][0x338], R2 ;  /* 0x0000ce0006067a24 */ /* 0x000fc600078e0202 */
[----:B------:R-:W-:Y:S01]  /*5dc0*/  IADD3.X R14, R14, UR4, R10, P1, P0 ;  /* 0x000000040e0e7c10 */ /* 0x000fe20008fe040a */
[----:B------:R-:W-:Y:S01]  /*5dd0*/  IMAD.SHL.U32 R11, R0, 0x4, RZ ;  /* 0x00000004000b7824 */ /* 0x000fe200078e00ff */
[----:B------:R-:W-:Y:S02]  /*5de0*/  ISETP.NE.AND P1, PT, R238, RZ, PT ;  /* 0x000000ffee00720c */ /* 0x000fe40003f25270 */
[----:B------:R-:W-:Y:S02]  /*5df0*/  SHF.L.U64.HI R14, R0, 0x2, R14 ;  /* 0x00000002000e7819 */ /* 0x000fe4000001020e */
[----:B------:R-:W-:-:S04]  /*5e00*/  IADD3 R4, P0, R11, c[0x0][0x350], RZ ;  /* 0x0000d4000b047a10 */ /* 0x000fc80007f1e0ff */
[----:B------:R-:W-:-:S05]  /*5e10*/  IADD3.X R5, R14, c[0x0][0x354], RZ, P0, !PT ;  /* 0x0000d5000e057a10 */ /* 0x000fca00007fe4ff */
[----:B------:R-:W-:Y:S05]  /*5e20*/  @P1 BRA `(.L_x_266) ;  /* 0x0000005000001947 */ /* 0x000fea0003800000 */
.L_x_267:
[----:B------:R-:W2:Y:S01]  /*5e30*/  LDG.E.STRONG.GPU R0, [R4.64] ;  /* 0x0000001604007981 */ /* 0x000ea2000c1ef900 */
[----:B------:R-:W-:Y:S01]  /*5e40*/  YIELD ;  /* 0x0000000000007946 */ /* 0x000fe20003800000 */
[----:B--2---:R-:W-:Y:S01]  /*5e50*/  ISETP.NE.AND P0, PT, R0, R6, PT ;  /* 0x000000060000720c */ /* 0x004fe20003f05270 */
[----:B------:R-:W-:-:S12]  /*5e60*/  CCTL.IVALL ;  /* 0x00000000ff00798f */ /* 0x000fd80002000000 */
[----:B------:R-:W-:Y:S05]  /*5e70*/  @P0 BRA `(.L_x_267) ;  /* 0xffffffb000000947 */ /* 0x000fea000383ffff */
.L_x_266:
[----:B------:R-:W-:Y:S05]  /*5e80*/  BSYNC B0 ;  /* 0x0000000000007941 */ /* 0x000fea0003800000 */
.L_x_265:
[----:B------:R-:W-:Y:S01]  /*5e90*/  MOV R17, 0xffffffff ;  /* 0xffffffff00117802 */ /* 0x000fe20000000f00 */
[----:B------:R-:W-:Y:S05]  /*5ea0*/  BRA.CONV ~URZ, `(.L_x_268) ;  /* 0x000000237f007947 */ /* 0x000fea000b800000 */
[----:B------:R-:W-:Y:S02]  /*5eb0*/  MOV R2, 0x5ed0 ;  /* 0x00005ed000027802 */ /* 0x000fe40000000f00 */
[----:B------:R-:W-:Y:S05]  /*5ec0*/  CALL.REL.NOINC `($__internal_2_$__cuda_sm70_warpsync) ;  /* 0x00000a8000007944 */ /* 0x000fea0003c00000 */
.L_x_268:
[----:B------:R-:W-:Y:S01]  /*5ed0*/  UIMAD UR5, UR13, 0x3000, URZ ;  /* 0x000030000d0578a4 */ /* 0x000fe2000f8e023f */
[----:B------:R-:W-:Y:S01]  /*5ee0*/  IMAD R0, R10, c[0x0][0x328], RZ ;  /* 0x0000ca000a007a24 */ /* 0x000fe200078e02ff */
[----:B------:R-:W-:-:S06]  /*5ef0*/  NOP ;  /* 0x0000000000007918 */ /* 0x000fcc0000000000 */
[----:B------:R-:W-:Y:S01]  /*5f00*/  USHF.R.S32.HI UR4, URZ, 0x1f, UR5 ;  /* 0x0000001f3f047899 */ /* 0x000fe20008011405 */
[----:B------:R-:W-:Y:S01]  /*5f10*/  IADD3 R8, P0, R238, UR5, RZ ;  /* 0x00000005ee087c10 */ /* 0x000fe2000ff1e0ff */
[----:B------:R-:W-:Y:S02]  /*5f20*/  IMAD R0, R7, c[0x0][0x32c], R0 ;  /* 0x0000cb0007007a24 */ /* 0x000fe400078e0200 */
[----:B------:R-:W-:Y:S02]  /*5f30*/  IMAD R12, R16, c[0x0][0x330], RZ ;  /* 0x0000cc00100c7a24 */ /* 0x000fe400078e02ff */
[----:B------:R-:W-:-:S05]  /*5f40*/  LEA.HI.X.SX32 R9, R238, UR4, 0x1, P0 ;  /* 0x00000004ee097c11 */ /* 0x000fca00080f0eff */
        /* <DEDUP_REMOVED lines=56> */
[----:B-1----:R-:W-:Y:S02]  /*62d0*/  MOV R2, 0x62f0 ;  /* 0x000062f000027802 */ /* 0x002fe40000000f00 */
[----:B------:R-:W-:Y:S05]  /*62e0*/  CALL.REL.NOINC `($__internal_2_$__cuda_sm70_warpsync) ;  /* 0x0000066000007944 */ /* 0x000fea0003c00000 */
.L_x_269:
        /* <DEDUP_REMOVED lines=12> */
.L_x_271:
[----:B------:R-:W-:Y:S05]  /*63b0*/  BSYNC B0 ;  /* 0x0000000000007941 */ /* 0x000fea0003800000 */
.L_x_270:
[----:B--2---:R-:W-:Y:S01]  /*63c0*/  IADD3 R4, P0, R11, c[0x0][0x348], RZ ;  /* 0x0000d2000b047a10 */ /* 0x004fe20007f1e0ff */
[----:B------:R-:W-:Y:S03]  /*63d0*/  BSSY B0, `(.L_x_272) ;  /* 0x0000008000007945 */ /* 0x000fe60003800000 */
[----:B------:R-:W-:Y:S01]  /*63e0*/  IADD3.X R5, R14, c[0x0][0x34c], RZ, P0, !PT ;  /* 0x0000d3000e057a10 */ /* 0x000fe200007fe4ff */
[----:B------:R-:W-:Y:S05]  /*63f0*/  @P1 BRA `(.L_x_273) ;  /* 0x0000005000001947 */ /* 0x000fea0003800000 */
.L_x_274:
[----:B------:R-:W2:Y:S01]  /*6400*/  LDG.E.STRONG.GPU R0, [R4.64] ;  /* 0x0000001604007981 */ /* 0x000ea2000c1ef900 */
[----:B------:R-:W-:Y:S01]  /*6410*/  YIELD ;  /* 0x0000000000007946 */ /* 0x000fe20003800000 */
[----:B--2---:R-:W-:Y:S01]  /*6420*/  ISETP.NE.AND P0, PT, R0, R6, PT ;  /* 0x000000060000720c */ /* 0x004fe20003f05270 */
[----:B------:R-:W-:-:S12]  /*6430*/  CCTL.IVALL ;  /* 0x00000000ff00798f */ /* 0x000fd80002000000 */
[----:B------:R-:W-:Y:S05]  /*6440*/  @P0 BRA `(.L_x_274) ;  /* 0xffffffb000000947 */ /* 0x000fea000383ffff */
.L_x_273:
[----:B------:R-:W-:Y:S05]  /*6450*/  BSYNC B0 ;  /* 0x0000000000007941 */ /* 0x000fea0003800000 */
.L_x_272:
[----:B------:R-:W-:Y:S05]  /*6460*/  BRA.CONV ~URZ, `(.L_x_275) ;  /* 0x000000237f007947 */ /* 0x000fea000b800000 */
[----:B-1----:R-:W-:Y:S02]  /*6470*/  MOV R2, 0x6490 ;  /* 0x0000649000027802 */ /* 0x002fe40000000f00 */
[----:B------:R-:W-:Y:S05]  /*6480*/  CALL.REL.NOINC `($__internal_2_$__cuda_sm70_warpsync) ;  /* 0x000004c000007944 */ /* 0x000fea0003c00000 */
.L_x_275:
        /* <DEDUP_REMOVED lines=64> */
.L_x_276:
        /* <DEDUP_REMOVED lines=12> */
        .weak           $__internal_2_$__cuda_sm70_warpsync
        .type           $__internal_2_$__cuda_sm70_warpsync,@function
        .size           $__internal_2_$__cuda_sm70_warpsync,(.L_x_1384 - $__internal_2_$__cuda_sm70_warpsync)
$__internal_2_$__cuda_sm70_warpsync:
[----:B------:R-:W-:Y:S01]  /*6950*/  MOV R3, 0x0 ;  /* 0x0000000000037802 */ /* 0x000fe20000000f00 */
[----:B------:R-:W-:Y:S04]  /*6960*/  WARPSYNC R17 ;  /* 0x0000001100007348 */ /* 0x000fe80003800000 */
[----:B------:R-:W-:Y:S05]  /*6970*/  RET.REL.NODEC R2 `(_ZN7cutlass13device_kernelIN5flash19enable_sm80_to_sm89INS1_16FlashAttnBwdSm80INS1_25CollectiveMainloopBwdSm80ILi1ELi1EN4cute5tupleIJNS5_1CILi64EEES8_NS7_ILi192EEEEEENS_6half_tEfNS_4arch4Sm80ELb0ELb1ELb1ELb0ELb1ELb0ELb0ELb0ELi2ELi2ELi2ELi2ELb1EEENS1_24CollectiveEpilogueBwdGQAISA_fSD_Li256ELb0ELb1EEENS1_19SingleTileSchedulerILb0ELb0ELb0ELi64EEEEEEEEEvNT_6ParamsE) ;  /* 0xffff968002007950 */ /* 0x000fea0003c3ffff */
.L_x_277:
        /* <DEDUP_REMOVED lines=16> */
.L_x_1384:


//--------------------- .text._ZN7cutlass13device_kernelIN5flash19enable_sm80_to_sm89INS1_16FlashAttnBwdSm80INS1_25CollectiveMainloopBwdSm80ILi1ELi1EN4cute5tupleIJNS5_1CILi64EEES8_NS7_ILi192EEEEEENS_6half_tEfNS_4arch4Sm80ELb0ELb1ELb1ELb1ELb0ELb0ELb0ELb0ELi2ELi2ELi2ELi2ELb1EEENS1_21CollectiveEpilogueBwdISA_SB_SD_Li256ELb1ELb0ELi4EEENS1_19SingleTileSchedulerILb1ELb0ELb0ELi64EEEEEEEEEvNT_6ParamsE --------------------------
	.section	.text._ZN7cutlass13device_kernelIN5flash19enable_sm80_to_sm89INS1_16FlashAttnBwdSm80INS1_25CollectiveMainloopBwdSm80ILi1ELi1EN4cute5tupleIJNS5_1CILi64EEES8_NS7_ILi192EEEEEENS_6half_tEfNS_4arch4Sm80ELb0ELb1ELb1ELb1ELb0ELb0ELb0ELb0ELi2ELi2ELi2ELi2ELb1EEENS1_21CollectiveEpilogueBwdISA_SB_SD_Li256ELb1ELb0ELi4EEENS1_19SingleTileSchedulerILb1ELb0ELb0ELi64EEEEEEEEEvNT_6ParamsE,"ax",@progbits
	.sectioninfo	@"SHI_REGISTERS=255"
	.align	128
.text._ZN7cutlass13device_kernelIN5flash19enable_sm80_to_sm89INS1_16FlashAttnBwdSm80INS1_25CollectiveMainloopBwdSm80ILi1ELi1EN4cute5tupleIJNS5_1CILi64EEES8_NS7_ILi192EEEEEENS_6half_tEfNS_4arch4Sm80ELb0ELb1ELb1ELb1ELb0ELb0ELb0ELb0ELi2ELi2ELi2ELi2ELb1EEENS1_21CollectiveEpilogueBwdISA_SB_SD_Li256ELb1ELb0ELi4EEENS1_19SingleTileSchedulerILb1ELb0ELb0ELi64EEEEEEEEEvNT_6ParamsE:
        .type           _ZN7cutlass13device_kernelIN5flash19enable_sm80_to_sm89INS1_16FlashAttnBwdSm80INS1_25CollectiveMainloopBwdSm80ILi1ELi1EN4cute5tupleIJNS5_1CILi64EEES8_NS7_ILi192EEEEEENS_6half_tEfNS_4arch4Sm80ELb0ELb1ELb1ELb1ELb0ELb0ELb0ELb0ELi2ELi2ELi2ELi2ELb1EEENS1_21CollectiveEpilogueBwdISA_SB_SD_Li256ELb1ELb0ELi4EEENS1_19SingleTileSchedulerILb1ELb0ELb0ELi64EEEEEEEEEvNT_6ParamsE,@function
        .size           _ZN7cutlass13device_kernelIN5flash19enable_sm80_to_sm89INS1_16FlashAttnBwdSm80INS1_25CollectiveMainloopBwdSm80ILi1ELi1EN4cute5tupleIJNS5_1CILi64EEES8_NS7_ILi192EEEEEENS_6half_tEfNS_4arch4Sm80ELb0ELb1ELb1ELb1ELb0ELb0ELb0ELb0ELi2ELi2ELi2ELi2ELb1EEENS1_21CollectiveEpilogueBwdISA_SB_SD_Li256ELb1ELb0ELi4EEENS1_19SingleTileSchedulerILb1ELb0ELb0ELi64EEEEEEEEEvNT_6ParamsE,(.L_x_1386 - _ZN7cutlass13device_kernelIN5flash19enable_sm80_to_sm89INS1_16FlashAttnBwdSm80INS1_25CollectiveMainloopBwdSm80ILi1ELi1EN4cute5tupleIJNS5_1CILi64EEES8_NS7_ILi192EEEEEENS_6half_tEfNS_4arch4Sm80ELb0ELb1ELb1ELb1ELb0ELb0ELb0ELb0ELi2ELi2ELi2ELi2ELb1EEENS1_21CollectiveEpilogueBwdISA_SB_SD_Li256ELb1ELb0ELi4EEENS1_19SingleTileSchedulerILb1ELb0ELb0ELi64EEEEEEEEEvNT_6ParamsE)
        .other          _ZN7cutlass13device_kernelIN5flash19enable_sm80_to_sm89INS1_16FlashAttnBwdSm80INS1_25CollectiveMainloopBwdSm80ILi1ELi1EN4cute5tupleIJNS5_1CILi64EEES8_NS7_ILi192EEEEEENS_6half_tEfNS_4arch4Sm80ELb0ELb1ELb1ELb1ELb0ELb0ELb0ELb0ELi2ELi2ELi2ELi2ELb1EEENS1_21CollectiveEpilogueBwdISA_SB_SD_Li256ELb1ELb0ELi4EEENS1_19SingleTileSchedulerILb1ELb0ELb0ELi64EEEEEEEEEvNT_6ParamsE,@"STO_CUDA_ENTRY STV_DEFAULT"
_ZN7cutlass13device_kernelIN5flash19enable_sm80_to_sm89INS1_16FlashAttnBwdSm80INS1_25CollectiveMainloopBwdSm80ILi1ELi1EN4cute5tupleIJNS5_1CILi64EEES8_NS7_ILi192EEEEEENS_6half_tEfNS_4arch4Sm80ELb0ELb1ELb1ELb1ELb0ELb0ELb0ELb0ELi2ELi2ELi2ELi2ELb1EEENS1_21CollectiveEpilogueBwdISA_SB_SD_Li256ELb1ELb0ELi4EEENS1_19SingleTileSchedulerILb1ELb0ELb0ELi64EEEEEEEEEvNT_6ParamsE:
[----:B------:R-:W-:Y:S02]  /*0000*/  MOV R1, c[0x0][0x28] ;  /* 0x00000a0000017a02 */ /* 0x000fe40000000f00 */
[----:B------:R-:W1:Y:S01]  /*0010*/  S2R R233, SR_TID.X ;  /* 0x0000000000e97919 */ /* 0x000e620000002100 */
[----:B------:R-:W-:Y:S01]  /*0020*/  IMAD.MOV.U32 R7, RZ, RZ, 0x4 ;  /* 0x00000004ff077424 */ /* 0x000fe200078e00ff */
[----:B------:R-:W2:Y:S01]  /*0030*/  S2UR UR10, SR_CTAID.X ;  /* 0x00000000000a79c3 */ /* 0x000ea20000002500 */
[----:B------:R-:W-:Y:S01]  /*0040*/  ULDC.64 UR16, c[0x0][0x118] ;  /* 0x0000460000107ab9 */ /* 0x000fe20000000a00 */
[----:B------:R-:W3:Y:S01]  /*0050*/  S2R R238, SR_CTAID.Z ;  /* 0x0000000000ee7919 */ /* 0x000ee20000002700 */
[----:B------:R-:W-:-:S03]  /*0060*/  IADD3 R1, R1, -0x20, RZ ;  /* 0xffffffe001017810 */ /* 0x000fc60007ffe0ff */
[----:B------:R-:W4:Y:S01]  /*0070*/  S2R R3, SR_CTAID.Y ;  /* 0x0000000000037919 */ /* 0x000f220000002600 */
[----:B-1----:R-:W-:Y:S01]  /*0080*/  SHF.R.U32.HI R0, RZ, 0x5, R233 ;  /* 0x00000005ff007819 */ /* 0x002fe200000116e9 */
[----:B---3--:R-:W-:-:S05]  /*0090*/  IMAD.WIDE R4, R238, R7, c[0x0][0x3c0] ;  /* 0x0000f000ee047625 */ /* 0x008fca00078e0207 */
[----:B------:R-:W1:Y:S02]  /*00a0*/  SHFL.IDX PT, R0, R0, RZ, 0x1f ;  /* 0x00001fff00007589 */ /* 0x000e6400000e0000 */
[----:B-1----:R-:W-:-:S13]  /*00b0*/  ISETP.NE.AND P0, PT, R0, RZ, PT ;  /* 0x000000ff0000720c */ /* 0x002fda0003f05270 */
[----:B------:R-:W-:Y:S05]  /*00c0*/  @!P0 BRA `(.L_x_278) ;  /* 0x0000012000008947 */ /* 0x000fea0003800000 */
[----:B--2-4-:R-:W-:-:S04]  /*00d0*/  ISETP.NE.U32.AND P0, PT, RZ, c[0x0][0x3c0], PT ;  /* 0x0000f000ff007a0c */ /* 0x014fc80003f05070 */
[----:B------:R-:W-:-:S13]  /*00e0*/  ISETP.NE.AND.EX P0, PT, RZ, c[0x0][0x3c4], PT, P0 ;  /* 0x0000f100ff007a0c */ /* 0x000fda0003f05300 */
[----:B------:R-:W-:Y:S05]  /*00f0*/  @!P0 BRA `(.L_x_279) ;  /* 0x0000002000008947 */ /* 0x000fea0003800000 */
[----:B------:R1:W5:Y:S01]  /*0100*/  LDG.E R0, [R4.64] ;  /* 0x0000001004007981 */ /* 0x000362000c1e1900 */
[----:B------:R-:W-:Y:S05]  /*0110*/  BRA `(.L_x_280) ;  /* 0x0000009000007947 */ /* 0x000fea0003800000 */
.L_x_279:
        /* <DEDUP_REMOVED lines=8> */
.L_x_281:
[----:B------:R-:W-:Y:S02]  /*01a0*/  MOV R0, c[0x0][0x3a4] ;  /* 0x0000e90000007a02 */ /* 0x000fe40000000f00 */
.L_x_280:
[----:B------:R-:W-:-:S06]  /*01b0*/  USHF.L.U32 UR14, UR10, 0x6, URZ ;  /* 0x000000060a0e7899 */ /* 0x000fcc000800063f */
[----:B-----5:R-:W-:-:S04]  /*01c0*/  ISETP.LE.AND P0, PT, R0, UR14, PT ;  /* 0x0000000e00007c0c */ /* 0x020fc8000bf03270 */
[----:B------:R-:W-:Y:S01]  /*01d0*/  SEL R238, R238, 0xffffffff, !P0 ;  /* 0xffffffffeeee7807 */ /* 0x000fe20004000000 */
[----:B------:R-:W-:Y:S05]  /*01e0*/  BRA `(.L_x_282) ;  /* 0x0000011000007947 */ /* 0x000fea0003800000 */
.L_x_278:
[----:B--2-4-:R-:W-:-:S04]  /*01f0*/  ISETP.NE.U32.AND P0, PT, RZ, c[0x0][0x3c0], PT ;  /* 0x0000f000ff007a0c */ /* 0x014fc80003f05070 */
[----:B------:R-:W-:-:S13]  /*0200*/  ISETP.NE.AND.EX P0, PT, RZ, c[0x0][0x3c4], PT, P0 ;  /* 0x0000f100ff007a0c */ /* 0x000fda0003f05300 */
[----:B------:R-:W-:Y:S05]  /*0210*/  @!P0 BRA `(.L_x_283) ;  /* 0x0000002000008947 */ /* 0x000fea0003800000 */
[----:B------:R1:W5:Y:S01]  /*0220*/  LDG.E R0, [R4.64] ;  /* 0x0000001004007981 */ /* 0x000362000c1e1900 */
[----:B------:R-:W-:Y:S05]  /*0230*/  BRA `(.L_x_284) ;  /* 0x0000009000007947 */ /* 0x000fea0003800000 */
.L_x_283:
        /* <DEDUP_REMOVED lines=8> */
.L_x_285:
[----:B------:R-:W-:Y:S02]  /*02c0*/  MOV R0, c[0x0][0x3a4] ;  /* 0x0000e90000007a02 */ /* 0x000fe40000000f00 */
.L_x_284:
[----:B------:R-:W-:-:S06]  /*02d0*/  USHF.L.U32 UR14, UR10, 0x6, URZ ;  /* 0x000000060a0e7899 */ /* 0x000fcc000800063f */
[----:B-----5:R-:W-:-:S04]  /*02e0*/  ISETP.LE.AND P0, PT, R0, UR14, PT ;  /* 0x0000000e00007c0c */ /* 0x020fc8000bf03270 */
[----:B------:R-:W-:-:S04]  /*02f0*/  SEL R238, R238, 0xffffffff, !P0 ;  /* 0xffffffffeeee7807 */ /* 0x000fc80004000000 */
.L_x_282:
        /* <DEDUP_REMOVED lines=9> */
[----:B-1----:R-:W2:Y:S02]  /*0390*/  @P1 LDG.E R5, [R10.64] ;  /* 0x000000100a051981 */ /* 0x002ea4000c1e1900 */
[----:B------:R-:W-:-:S04]  /*03a0*/  @P0 IMAD.WIDE R12, R238, R7, c[0x0][0x2d8] ;  /* 0x0000b600ee0c0625 */ /* 0x000fc800078e0207 */
[----:B------:R-:W-:Y:S01]  /*03b0*/  IMAD.MOV.U32 R0, RZ, RZ, RZ ;  /* 0x000000ffff007224 */ /* 0x000fe200078e00ff */
[----:B------:R-:W3:Y:S01]  /*03c0*/  @P0 LDG.E R6, [R12.64] ;  /* 0x000000100c060981 */ /* 0x000ee2000c1e1900 */
[----:B------:R-:W-:Y:S02]  /*03d0*/  IMAD.MOV.U32 R2, RZ, RZ, RZ ;  /* 0x000000ffff027224 */ /* 0x000fe400078e00ff */
[----:B------:R-:W-:Y:S02]  /*03e0*/  IMAD.WIDE R8, R238, R7, c[0x0][0x2d0] ;  /* 0x0000b400ee087625 */ /* 0x000fe400078e0207 */
[----:B------:R1:W5:Y:S04]  /*03f0*/  @P1 LDG.E R0, [R10.64] ;  /* 0x000000100a001981 */ /* 0x000368000c1e1900 */
[----:B------:R1:W5:Y:S01]  /*0400*/  @P4 LDG.E R2, [R8.64] ;  /* 0x0000001008024981 */ /* 0x000362000c1e1900 */
[----:B------:R-:W-:-:S02]  /*0410*/  ULDC UR13, c[0x0][0x168] ;  /* 0x00005a00000d7ab9 */ /* 0x000fc40000000800 */
[----:B------:R-:W-:Y:S01]  /*0420*/  ULDC UR7, c[0x0][0x198] ;  /* 0x0000660000077ab9 */ /* 0x000fe20000000800 */
[----:B--2---:R-:W-:-:S05]  /*0430*/  @P1 IMAD R4, R238, 0x40, R5 ;  /* 0x00000040ee041824 */ /* 0x004fca00078e0205 */
[----:B------:R-:W-:Y:S01]  /*0440*/  @P1 SHF.R.S32.HI R5, RZ, 0x1f, R4 ;  /* 0x0000001fff051819 */ /* 0x000fe20000011404 */
[----:B---3--:R1:W2:Y:S03]  /*0450*/  @P0 R2UR UR13, R6 ;  /* 0x00000000060d03c2 */ /* 0x0082a600000e0000 */
[----:B------:R-:W-:Y:S01]  /*0460*/  @P1 LEA.HI R5, R5, R4, RZ, 0x6 ;  /* 0x0000000405051211 */ /* 0x000fe200078f30ff */
[----:B------:R-:W-:-:S03]  /*0470*/  IMAD.MOV.U32 R4, RZ, RZ, RZ ;  /* 0x000000ffff047224 */ /* 0x000fc600078e00ff */
[----:B------:R-:W-:Y:S01]  /*0480*/  @P1 LOP3.LUT R4, R5, 0xffffffc0, RZ, 0xc0, !PT ;  /* 0xffffffc005041812 */ /* 0x000fe200078ec0ff */
[----:B------:R-:W-:Y:S05]  /*0490*/  @P0 BRA `(.L_x_286) ;  /* 0x0000006000000947 */ /* 0x000fea0003800000 */
[----:B------:R-:W-:Y:S05]  /*04a0*/  @!P1 BRA `(.L_x_286) ;  /* 0x0000005000009947 */ /* 0x000fea0003800000 */
[----:B------:R-:W3:Y:S04]  /*04b0*/  LDG.E R5, [R10.64] ;  /* 0x000000100a057981 */ /* 0x000ee8000c1e1900 */
[----:B-1----:R-:W4:Y:S01]  /*04c0*/  LDG.E R6, [R10.64+0x4] ;  /* 0x000004100a067981 */ /* 0x002f22000c1e1900 */
[----:B--23--:R-:W1:Y:S08]  /*04d0*/  R2UR UR13, R5 ;  /* 0x00000000050d73c2 */ /* 0x00ce7000000e0000 */
[----:B----4-:R-:W1:Y:S02]  /*04e0*/  R2UR UR4, R6 ;  /* 0x00000000060473c2 */ /* 0x010e6400000e0000 */
[----:B-1----:R-:W-:-:S06]  /*04f0*/  UIADD3 UR13, -UR13, UR4, URZ ;  /* 0x000000040d0d7290 */ /* 0x002fcc000fffe13f */
.L_x_286:
[----:B------:R-:W-:-:S04]  /*0500*/  ISETP.NE.U32.AND P0, PT, RZ, c[0x0][0x2e0], PT ;  /* 0x0000b800ff007a0c */ /* 0x000fc80003f05070 */
[----:B------:R-:W-:-:S13]  /*0510*/  ISETP.NE.AND.EX P0, PT, RZ, c[0x0][0x2e4], PT, P0 ;  /* 0x0000b900ff007a0c */ /* 0x000fda0003f05300 */
[----:B------:R-:W-:Y:S05]  /*0520*/  @!P0 BRA `(.L_x_287) ;  /* 0x0000004000008947 */ /* 0x000fea0003800000 */
[----:B-1----:R-:W-:-:S05]  /*0530*/  IMAD.WIDE R6, R238, R7, c[0x0][0x2e0] ;  /* 0x0000b800ee067625 */ /* 0x002fca00078e0207 */
[----:B------:R-:W3:Y:S02]  /*0540*/  LDG.E R5, [R6.64] ;  /* 0x0000001006057981 */ /* 0x000ee4000c1e1900 */
[----:B---3--:R1:W3:Y:S02]  /*0550*/  R2UR UR7, R5 ;  /* 0x00000000050773c2 */ /* 0x0082e400000e0000 */
[----:B-1-3--:R-:W-:Y:S05]  /*0560*/  BRA `(.L_x_288) ;  /* 0x0000006000007947 */ /* 0x00afea0003800000 */
.L_x_287:
[----:B------:R-:W-:Y:S05]  /*0570*/  @!P4 BRA `(.L_x_288) ;  /* 0x000000500000c947 */ /* 0x000fea0003800000 */
[----:B------:R-:W3:Y:S04]  /*0580*/  LDG.E R5, [R8.64] ;  /* 0x0000001008057981 */ /* 0x000ee8000c1e1900 */
[----:B-1----:R-:W4:Y:S01]  /*0590*/  LDG.E R6, [R8.64+0x4] ;  /* 0x0000041008067981 */ /* 0x002f22000c1e1900 */
[----:B---3--:R-:W1:Y:S08]  /*05a0*/  R2UR UR7, R5 ;  /* 0x00000000050773c2 */ /* 0x008e7000000e0000 */
[----:B----4-:R-:W1:Y:S02]  /*05b0*/  R2UR UR4, R6 ;  /* 0x00000000060473c2 */ /* 0x010e6400000e0000 */
[----:B-1----:R-:W-:-:S06]  /*05c0*/  UIADD3 UR7, -UR7, UR4, URZ ;  /* 0x0000000407077290 */ /* 0x002fcc000fffe13f */
.L_x_288:
[----:B--2---:R-:W-:Y:S01]  /*05d0*/  UIADD3 UR5, UR13, 0x3f, URZ ;  /* 0x0000003f0d057890 */ /* 0x004fe2000fffe03f */
[----:B------:R-:W-:-:S03]  /*05e0*/  ISETP.LE.AND P0, PT, RZ, UR10, PT ;  /* 0x0000000aff007c0c */ /* 0x000fc6000bf03270 */
[----:B------:R-:W-:-:S04]  /*05f0*/  USHF.R.S32.HI UR4, URZ, 0x1f, UR5 ;  /* 0x0000001f3f047899 */ /* 0x000fc80008011405 */
[----:B------:R-:W-:-:S04]  /*0600*/  ULEA.HI UR4, UR4, UR5, URZ, 0x6 ;  /* 0x0000000504047291 */ /* 0x000fc8000f8f303f */
[----:B------:R-:W-:Y:S02]  /*0610*/  USHF.R.S32.HI UR12, URZ, 0x6, UR4 ;  /* 0x000000063f0c7899 */ /* 0x000fe40008011404 */
[----:B------:R-:W-:Y:S05]  /*0620*/  @!P0 BRA `(.L_x_289) ;  /* 0x0000009000008947 */ /* 0x000fea0003800000 */
[----:B------:R-:W-:Y:S02]  /*0630*/  UIADD3 UR4, -UR7, 0x7f, UR13 ;  /* 0x0000007f07047890 */ /* 0x000fe4000fffe10d */
[----:B------:R-:W-:Y:S02]  /*0640*/  ULDC UR5, c[0x0][0x2a0] ;  /* 0x0000a80000057ab9 */ /* 0x000fe40000000800 */
[----:B------:R-:W-:-:S04]  /*0650*/  ULEA UR4, UR10, UR4, 0x6 ;  /* 0x000000040a047291 */ /* 0x000fc8000f8e303f */
[----:B------:R-:W-:-:S04]  /*0660*/  UIADD3 UR5, UR4, UR5, URZ ;  /* 0x0000000504057290 */ /* 0x000fc8000fffe03f */
[----:B------:R-:W-:-:S04]  /*0670*/  USHF.R.S32.HI UR4, URZ, 0x1f, UR5 ;  /* 0x0000001f3f047899 */ /* 0x000fc80008011405 */
[----:B------:R-:W-:-:S04]  /*0680*/  ULEA.HI UR4, UR4, UR5, URZ, 0x6 ;  /* 0x0000000504047291 */ /* 0x000fc8000f8f303f */
[----:B------:R-:W-:-:S04]  /*0690*/  USHF.R.S32.HI UR4, URZ, 0x6, UR4 ;  /* 0x000000063f047899 */ /* 0x000fc80008011404 */
[----:B------:R-:W-:-:S04]  /*06a0*/  UISETP.LT.AND UP0, UPT, UR12, UR4, UPT ;  /* 0x000000040c00728c */ /* 0x000fc8000bf01270 */
[----:B------:R-:W-:Y:S02]  /*06b0*/  USEL UR12, UR12, UR4, UP0 ;  /* 0x000000040c0c7287 */ /* 0x000fe40008000000 */
.L_x_289:
[----:B------:R-:W-:Y:S01]  /*06c0*/  UIADD3 UR4, UR14, UR13, -UR7 ;  /* 0x0000000d0e047290 */ /* 0x000fe2000fffe807 */
[----:B------:R-:W-:Y:S01]  /*06d0*/  PLOP3.LUT P2, PT, PT, PT, PT, 0x80, 0x0 ;  /* 0x000000000000781c */ /* 0x000fe20003f4f070 */
[----:B------:R-:W-:Y:S01]  /*06e0*/  ULDC UR5, c[0x0][0x2a4] ;  /* 0x0000a90000057ab9 */ /* 0x000fe20000000800 */
[----:B------:R-:W-:Y:S01]  /*06f0*/  CS2R R110, SRZ ;  /* 0x00000000006e7805 */ /* 0x000fe2000001ff00 */
[----:B------:R-:W-:Y:S01]  /*0700*/  UIADD3 UR5, UR4, -UR5, URZ ;  /* 0x8000000504057290 */ /* 0x000fe2000fffe03f */
[----:B------:R-:W-:Y:S01]  /*0710*/  CS2R R108, SRZ ;  /* 0x00000000006c7805 */ /* 0x000fe2000001ff00 */
[----:B------:R-:W-:Y:S01]  /*0720*/  CS2R R114, SRZ ;  /* 0x0000000000727805 */ /* 0x000fe2000001ff00 */
        /* <DEDUP_REMOVED lines=59> */
[----:B------:R-:W-:Y:S01]  /*0ae0*/  IMAD.U32 R24, RZ, RZ, UR10 ;  /* 0x0000000aff187e24 */ /* 0x000fe2000f8e00ff */
[-C--:B------:R-:W-:Y:S01]  /*0af0*/  LEA.HI R6, R18, R233.reuse, RZ, 0x3 ;  /* 0x000000e912067211 */ /* 0x080fe200078f18ff */
[----:B------:R-:W-:Y:S01]  /*0b00*/  UIADD3 UR11, -UR14, UR7, URZ ;  /* 0x000000070e0b7290 */ /* 0x000fe2000fffe13f */
[C---:B------:R-:W-:Y:S01]  /*0b10*/  IADD3 R28, P2, R9.reuse, R4, RZ ;  /* 0x00000004091c7210 */ /* 0x040fe20007f5e0ff */
[----:B------:R-:W-:Y:S01]  /*0b20*/  USHF.R.S32.HI UR8, URZ, 0x1f, UR6 ;  /* 0x0000001f3f087899 */ /* 0x000fe20008011406 */
[----:B------:R-:W-:Y:S01]  /*0b30*/  SHF.R.S32.HI R5, RZ, 0x1f, R233 ;  /* 0x0000001fff057819 */ /* 0x000fe200000114e9 */
[----:B------:R-:W-:Y:S01]  /*0b40*/  ULDC.64 UR4, c[0x0][0x178] ;  /* 0x00005e0000047ab9 */ /* 0x000fe20000000a00 */
[C---:B------:R-:W-:Y:S01]  /*0b50*/  IADD3 R26, P0, R8.reuse, R233, RZ ;  /* 0x000000e9081a7210 */ /* 0x040fe20007f1e0ff */
[----:B------:R-:W-:Y:S01]  /*0b60*/  UIMAD.WIDE.U32 UR18, UR6, UR4, URZ ;  /* 0x00000004061272a5 */ /* 0x000fe2000f8e003f */
[----:B------:R-:W-:Y:S01]  /*0b70*/  SHF.R.S32.HI R237, RZ, 0x3, R6 ;  /* 0x00000003ffed7819 */ /* 0x000fe20000011406 */
[----:B------:R-:W-:Y:S01]  /*0b80*/  UIMAD UR4, UR8, UR4, URZ ;  /* 0x00000004080472a4 */ /* 0x000fe2000f8e023f */
[----:B------:R-:W-:Y:S01]  /*0b90*/  LEA.HI.X.SX32 R29, R9, R7, 0x1, P2 ;  /* 0x00000007091d7211 */ /* 0x000fe200010f0eff */
[----:B------:R-:W-:Y:S01]  /*0ba0*/  @P3 IMAD.HI.U32 R4, R3, c[0x0][0x24c], RZ ;  /* 0x0000930003043a27 */ /* 0x000fe200078e00ff */
[----:B------:R-:W-:Y:S01]  /*0bb0*/  LEA.HI.X.SX32 R27, R8, R5, 0x1, P0 ;  /* 0x00000005081b7211 */ /* 0x000fe200000f0eff */
[----:B------:R-:W-:Y:S01]  /*0bc0*/  UIMAD UR4, UR6, UR5, UR4 ;  /* 0x00000005060472a4 */ /* 0x000fe2000f8e0204 */
[----:B------:R-:W-:Y:S01]  /*0bd0*/  SHF.R.S32.HI R5, RZ, 0x1f, R237 ;  /* 0x0000001fff057819 */ /* 0x000fe200000114ed */
[----:B------:R-:W-:Y:S01]  /*0be0*/  IMAD.MOV.U32 R7, RZ, RZ, R3 ;  /* 0x000000ffff077224 */ /* 0x000fe200078e0003 */
[----:B------:R-:W-:Y:S01]  /*0bf0*/  @P3 SHF.R.U32.HI R7, RZ, c[0x0][0x250], R4 ;  /* 0x00009400ff073a19 */ /* 0x000fe20000011604 */
[----:B------:R-:W-:Y:S01]  /*0c00*/  UIADD3 UR4, UR19, UR4, URZ ;  /* 0x0000000413047290 */ /* 0x000fe2000fffe03f */
[C---:B-----5:R-:W-:Y:S01]  /*0c10*/  IADD3 R23, P2, R237.reuse, R0, RZ ;  /* 0x00000000ed177210 */ /* 0x060fe20007f5e0ff */
[----:B------:R-:W-:Y:S01]  /*0c20*/  USHF.L.U32 UR15, UR6, 0x6, URZ ;  /* 0x00000006060f7899 */ /* 0x000fe2000800063f */
[----:B------:R-:W-:Y:S01]  /*0c30*/  LOP3.LUT R4, R6, 0xfffffff8, RZ, 0xc0, !PT ;  /* 0xfffffff806047812 */ /* 0x000fe200078ec0ff */
[----:B------:R-:W-:Y:S01]  /*0c40*/  UMOV UR9, 0x6 ;  /* 0x0000000600097882 */ /* 0x000fe20000000000 */
[----:B------:R-:W-:Y:S01]  /*0c50*/  IADD3 R14, P0, R237, R2, RZ ;  /* 0x00000002ed0e7210 */ /* 0x000fe20007f1e0ff */
[----:B------:R-:W-:Y:S01]  /*0c60*/  IMAD.WIDE.U32 R26, R3, c[0x0][0x238], R26 ;  /* 0x00008e00031a7a25 */ /* 0x000fe200078e001a */
[----:B------:R-:W-:Y:S01]  /*0c70*/  LEA.HI.X.SX32 R32, R0, R5, 0x1, P2 ;  /* 0x0000000500207211 */ /* 0x000fe200010f0eff */
[----:B------:R-:W-:Y:S01]  /*0c80*/  CS2R R114, SRZ ;  /* 0x0000000000727805 */ /* 0x000fe2000001ff00 */
[----:B------:R-:W-:Y:S01]  /*0c90*/  LEA.HI R0, R18, R233, RZ, 0x2 ;  /* 0x000000e912007211 */ /* 0x000fe200078f10ff */
[----:B------:R-:W-:Y:S01]  /*0ca0*/  IMAD.IADD R9, R233, 0x1, -R4 ;  /* 0x00000001e9097824 */ /* 0x000fe200078e0a04 */
[----:B------:R-:W-:Y:S01]  /*0cb0*/  LEA.HI.X.SX32 R15, R2, R5, 0x1, P0 ;  /* 0x00000005020f7211 */ /* 0x000fe200000f0eff */
[----:B------:R-:W-:Y:S01]  /*0cc0*/  IMAD R38, R32, c[0x0][0x178], RZ ;  /* 0x00005e0020267a24 */ /* 0x000fe200078e02ff */
[--C-:B------:R-:W-:Y:S01]  /*0cd0*/  SHF.R.S32.HI R5, RZ, 0x2, R0.reuse ;  /* 0x00000002ff057819 */ /* 0x100fe20000011400 */
[----:B------:R-:W-:Y:S01]  /*0ce0*/  IMAD.SHL.U32 R30, R9, 0x8, RZ ;  /* 0x00000008091e7824 */ /* 0x000fe200078e00ff */
[----:B------:R-:W-:Y:S01]  /*0cf0*/  SHF.R.S32.HI R236, RZ, 0x1f, R0 ;  /* 0x0000001fffec7819 */ /* 0x000fe20000011400 */
[----:B------:R-:W-:Y:S01]  /*0d00*/  IMAD.WIDE R24, R24, 0x40, R14 ;  /* 0x0000004018187825 */ /* 0x000fe200078e020e */
[----:B------:R-:W-:Y:S01]  /*0d10*/  SHF.R.S32.HI R42, RZ, 0x1f, R7 ;  /* 0x0000001fff2a7819 */ /* 0x000fe20000011407 */
[----:B------:R-:W-:Y:S01]  /*0d20*/  CS2R R112, SRZ ;  /* 0x0000000000707805 */ /* 0x000fe2000001ff00 */
[----:B------:R-:W-:Y:S01]  /*0d30*/  LEA.HI R236, R236, R5, RZ, 0x3 ;  /* 0x00000005ecec7211 */ /* 0x000fe200078f18ff */
[----:B------:R-:W-:Y:S01]  /*0d40*/  IMAD R32, R32, c[0x0][0x208], RZ ;  /* 0x0000820020207a24 */ /* 0x000fe200078e02ff */
[-C--:B------:R-:W-:Y:S01]  /*0d50*/  LEA.HI R17, R18, R233.reuse, RZ, 0x4 ;  /* 0x000000e912117211 */ /* 0x080fe200078f20ff */
[C---:B------:R-:W-:Y:S01]  /*0d60*/  IMAD R36, R42.reuse, c[0x0][0x1e0], RZ ;  /* 0x000078002a247a24 */ /* 0x040fe200078e02ff */
[----:B------:R-:W-:Y:S01]  /*0d70*/  SHF.R.S32.HI R31, RZ, 0x1f, R30 ;  /* 0x0000001fff1f7819 */ /* 0x000fe2000001141e */
[----:B------:R-:W-:Y:S01]  /*0d80*/  IMAD R42, R42, c[0x0][0x1b0], RZ ;  /* 0x00006c002a2a7a24 */ /* 0x000fe200078e02ff */
[----:B------:R-:W-:Y:S01]  /*0d90*/  SHF.R.S32.HI R13, RZ, 0x1f, R238 ;  /* 0x0000001fff0d7819 */ /* 0x000fe200000114ee */
[C---:B------:R-:W-:Y:S01]  /*0da0*/  IMAD R36, R7.reuse, c[0x0][0x1e4], R36 ;  /* 0x0000790007247a24 */ /* 0x040fe200078e0224 */
[-C--:B------:R-:W-:Y:S01]  /*0db0*/  LEA.HI R11, R18, R233.reuse, RZ, 0x5 ;  /* 0x000000e9120b7211 */ /* 0x080fe200078f28ff */
[C---:B------:R-:W-:Y:S01]  /*0dc0*/  IMAD R42, R7.reuse, c[0x0][0x1b4], R42 ;  /* 0x00006d00072a7a24 */ /* 0x040fe200078e022a */
[----:B------:R-:W-:Y:S01]  /*0dd0*/  LOP3.LUT R236, R236, 0xfffffff8, RZ, 0xc0, !PT ;  /* 0xfffffff8ecec7812 */ /* 0x000fe200078ec0ff */
[C---:B------:R-:W-:Y:S01]  /*0de0*/  IMAD.WIDE.U32 R34, R7.reuse, c[0x0][0x1e0], R30 ;  /* 0x0000780007227a25 */ /* 0x040fe200078e001e */
[----:B------:R-:W-:Y:S01]  /*0df0*/  SHF.R.S32.HI R2, RZ, 0x4, R17 ;  /* 0x00000004ff027819 */ /* 0x000fe20000011411 */
[----:B------:R-:W-:Y:S01]  /*0e00*/  CS2R R110, SRZ ;  /* 0x00000000006e7805 */ /* 0x000fe2000001ff00 */
[----:B------:R-:W-:Y:S01]  /*0e10*/  SHF.R.S32.HI R8, RZ, 0x5, R11 ;  /* 0x00000005ff087819 */ /* 0x000fe2000001140b */
[----:B------:R-:W-:Y:S01]  /*0e20*/  IMAD.WIDE.U32 R20, R7, c[0x0][0x1b0], R30 ;  /* 0x00006c0007147a25 */ /* 0x000fe200078e001e */
[----:B------:R-:W-:Y:S01]  /*0e30*/  SEL R7, R13, RZ, !P4 ;  /* 0x000000ff0d077207 */ /* 0x000fe20006000000 */
[----:B------:R-:W-:Y:S01]  /*0e40*/  CS2R R108, SRZ ;  /* 0x00000000006c7805 */ /* 0x000fe2000001ff00 */
[----:B------:R-:W-:Y:S01]  /*0e50*/  LEA.HI R4, R17, R2, RZ, 0x1 ;  /* 0x0000000211047211 */ /* 0x000fe200078f08ff */
[----:B------:R-:W-:Y:S01]  /*0e60*/  IMAD.IADD R236, R5, 0x1, -R236 ;  /* 0x0000000105ec7824 */ /* 0x000fe200078e0aec */
[----:B------:R-:W-:Y:S01]  /*0e70*/  LEA.HI R18, R18, R233, RZ, 0x6 ;  /* 0x000000e912127211 */ /* 0x000fe200078f30ff */
[----:B------:R-:W-:Y:S01]  /*0e80*/  IMAD.IADD R37, R35, 0x1, R36 ;  /* 0x0000000123257824 */ /* 0x000fe200078e0224 */
[----:B------:R-:W-:Y:S01]  /*0e90*/  LEA.HI R12, R11, R8, RZ, 0x1 ;  /* 0x000000080b0c7211 */ /* 0x000fe200078f08ff */
[----:B------:R-:W-:Y:S01]  /*0ea0*/  IMAD.SHL.U32 R5, R237, 0x40, RZ ;  /* 0x00000040ed057824 */ /* 0x000fe200078e00ff */
[----:B------:R-:W-:Y:S01]  /*0eb0*/  LOP3.LUT R4, R4, 0xfffffffe, RZ, 0xc0, !PT ;  /* 0xfffffffe04047812 */ /* 0x000fe200078ec0ff */
[----:B------:R-:W-:Y:S01]  /*0ec0*/  IMAD.MOV.U32 R36, RZ, RZ, R34 ;  /* 0x000000ffff247224 */ /* 0x000fe200078e0022 */
[----:B------:R-:W-:Y:S01]  /*0ed0*/  SEL R34, R238, RZ, !P4 ;  /* 0x000000ffee227207 */ /* 0x000fe20006000000 */
[C---:B------:R-:W-:Y:S01]  /*0ee0*/  IMAD R15, R7.reuse, c[0x0][0x1e8], RZ ;  /* 0x00007a00070f7a24 */ /* 0x040fe200078e02ff */
[----:B------:R-:W-:Y:S01]  /*0ef0*/  SHF.R.S32.HI R18, RZ, 0x6, R18 ;  /* 0x00000006ff127819 */ /* 0x000fe20000011412 */
[----:B------:R-:W-:Y:S01]  /*0f00*/  IMAD R7, R7, c[0x0][0x1b8], RZ ;  /* 0x00006e0007077a24 */ /* 0x000fe200078e02ff */
[----:B------:R-:W-:Y:S01]  /*0f10*/  LOP3.LUT R5, R5, 0x1c0, RZ, 0xc0, !PT ;  /* 0x000001c005057812 */ /* 0x000fe200078ec0ff */
[----:B------:R-:W-:Y:S01]  /*0f20*/  IMAD.IADD R43, R21, 0x1, R42 ;  /* 0x00000001152b7824 */ /* 0x000fe200078e022a */
[----:B------:R-:W-:Y:S01]  /*0f30*/  LOP3.LUT R12, R12, 0xfffffffe, RZ, 0xc0, !PT ;  /* 0xfffffffe0c0c7812 */ /* 0x000fe200078ec0ff */
[----:B------:R-:W-:Y:S01]  /*0f40*/  IMAD.MOV.U32 R42, RZ, RZ, R20 ;  /* 0x000000ffff2a7224 */ /* 0x000fe200078e0014 */
[----:B------:R-:W-:Y:S01]  /*0f50*/  LOP3.LUT P0, RZ, R236, 0x4, RZ, 0xc0, !PT ;  /* 0x00000004ecff7812 */ /* 0x000fe2000780c0ff */
[----:B------:R-:W-:Y:S01]  /*0f60*/  IMAD R14, R34, c[0x0][0x1bc], R7 ;  /* 0x00006f00220e7a24 */ /* 0x000fe200078e0207 */
[----:B------:R-:W-:Y:S01]  /*0f70*/  LOP3.LUT R235, R5, 0x38, R30, 0xf8, !PT ;  /* 0x0000003805eb7812 */ /* 0x000fe200078ef81e */
[----:B------:R-:W-:Y:S01]  /*0f80*/  IMAD.IADD R4, R2, 0x1, -R4 ;  /* 0x0000000102047824 */ /* 0x000fe200078e0a04 */
[----:B------:R-:W-:Y:S01]  /*0f90*/  SHF.R.U32.HI R2, RZ, 0x3, R5 ;  /* 0x00000003ff027819 */ /* 0x000fe20000011605 */
[----:B------:R-:W-:Y:S01]  /*0fa0*/  IMAD R20, R34, c[0x0][0x1ec], R15 ;  /* 0x00007b0022147a24 */ /* 0x000fe200078e020f */
[----:B------:R-:W-:Y:S01]  /*0fb0*/  LOP3.LUT R0, R0, 0x3ffffffc, RZ, 0xc0, !PT ;  /* 0x3ffffffc00007812 */ /* 0x000fe200078ec0ff */
[----:B------:R-:W-:Y:S01]  /*0fc0*/  IMAD.SHL.U32 R7, R18, 0x200, RZ ;  /* 0x0000020012077824 */ /* 0x000fe200078e00ff */
[----:B------:R-:W-:Y:S01]  /*0fd0*/  ISETP.GE.AND P4, PT, R30, c[0x0][0x1cc], PT ;  /* 0x000073001e007a0c */ /* 0x000fe20003f86270 */
[----:B------:R-:W-:Y:S01]  /*0fe0*/  IMAD.WIDE.U32 R36, R34, c[0x0][0x1e8], R36 ;  /* 0x00007a0022247a25 */ /* 0x000fe200078e0024 */
[----:B------:R-:W-:Y:S01]  /*0ff0*/  IADD3 R16, R30, 0x40, RZ ;  /* 0x000000401e107810 */ /* 0x000fe20007ffe0ff */
[----:B------:R-:W-:Y:S01]  /*1000*/  CS2R R106, SRZ ;  /* 0x00000000006a7805 */ /* 0x000fe2000001ff00 */
[----:B------:R-:W-:Y:S01]  /*1010*/  LOP3.LUT R235, R7, R235, R2, 0xf6, !PT ;  /* 0x000000eb07eb7212 */ /* 0x000fe200078ef602 */
[----:B------:R-:W-:Y:S01]  /*1020*/  IMAD.SHL.U32 R236, R236, 0x40, RZ ;  /* 0x00000040ecec7824 */ /* 0x000fe200078e00ff */
[----:B------:R-:W-:Y:S01]  /*1030*/  SEL R13, R13, RZ, !P1 ;  /* 0x000000ff0d0d7207 */ /* 0x000fe20004800000 */
[----:B------:R-:W-:Y:S01]  /*1040*/  IMAD.WIDE.U32 R34, R34, c[0x0][0x1b8], R42 ;  /* 0x00006e0022227a25 */ /* 0x000fe200078e002a */
[----:B------:R-:W-:Y:S01]  /*1050*/  SEL R10, R238, RZ, !P1 ;  /* 0x000000ffee0a7207 */ /* 0x000fe20004800000 */
[----:B------:R-:W-:Y:S01]  /*1060*/  CS2R R104, SRZ ;  /* 0x0000000000687805 */ /* 0x000fe2000001ff00 */
[----:B------:R-:W-:Y:S01]  /*1070*/  LOP3.LUT R236, R236, 0x1c0, RZ, 0xc0, !PT ;  /* 0x000001c0ecec7812 */ /* 0x000fe200078ec0ff */
[----:B------:R-:W-:Y:S01]  /*1080*/  IMAD.IADD R12, R8, 0x1, -R12 ;  /* 0x00000001080c7824 */ /* 0x000fe200078e0a0c */
[----:B------:R-:W-:Y:S01]  /*1090*/  ISETP.GE.AND P1, PT, R30, c[0x0][0x19c], PT ;  /* 0x000067001e007a0c */ /* 0x000fe20003f26270 */
[----:B------:R-:W-:Y:S01]  /*10a0*/  IMAD.SHL.U32 R8, R18, 0x8, RZ ;  /* 0x0000000812087824 */ /* 0x000fe200078e00ff */
[----:B------:R-:W-:Y:S01]  /*10b0*/  SHF.R.U32.HI R19, RZ, 0x3, R236 ;  /* 0x00000003ff137819 */ /* 0x000fe200000116ec */
[----:B------:R-:W-:Y:S01]  /*10c0*/  IMAD.IADD R15, R35, 0x1, R14 ;  /* 0x00000001230f7824 */ /* 0x000fe200078e020e */
[----:B------:R-:W-:Y:S01]  /*10d0*/  CS2R R102, SRZ ;  /* 0x0000000000667805 */ /* 0x000fe2000001ff00 */
[----:B------:R-:W-:Y:S01]  /*10e0*/  IMAD.MOV.U32 R14, RZ, RZ, R34 ;  /* 0x000000ffff0e7224 */ /* 0x000fe200078e0022 */
[----:B------:R-:W-:Y:S01]  /*10f0*/  LOP3.LUT R8, R8, 0x18, RZ, 0xc0, !PT ;  /* 0x0000001808087812 */ /* 0x000fe200078ec0ff */
[----:B------:R-:W-:Y:S01]  /*1100*/  IMAD R2, R25, c[0x0][0x1a8], RZ ;  /* 0x00006a0019027a24 */ /* 0x000fe200078e02ff */
[----:B------:R-:W-:Y:S01]  /*1110*/  CS2R R100, SRZ ;  /* 0x0000000000647805 */ /* 0x000fe2000001ff00 */
[----:B------:R-:W-:Y:S01]  /*1120*/  IMAD.IADD R21, R37, 0x1, R20 ;  /* 0x0000000125157824 */ /* 0x000fe200078e0214 */
[----:B------:R-:W-:Y:S01]  /*1130*/  LOP3.LUT R236, R19, R236, R8, 0x1e, !PT ;  /* 0x000000ec13ec7212 */ /* 0x000fe200078e1e08 */
[----:B------:R-:W-:Y:S01]  /*1140*/  IMAD.IADD R5, R233, 0x1, -R0 ;  /* 0x00000001e9057824 */ /* 0x000fe200078e0a00 */
[----:B------:R-:W-:Y:S01]  /*1150*/  IADD3 R19, -R237, UR11, RZ ;  /* 0x0000000bed137c10 */ /* 0x000fe2000fffe1ff */
[----:B------:R-:W-:Y:S01]  /*1160*/  IMAD.MOV.U32 R20, RZ, RZ, R36 ;  /* 0x000000ffff147224 */ /* 0x000fe200078e0024 */
[----:B------:R-:W-:Y:S01]  /*1170*/  CS2R R98, SRZ ;  /* 0x0000000000627805 */ /* 0x000fe2000001ff00 */
[----:B------:R-:W-:Y:S01]  /*1180*/  IMAD R0, R25, c[0x0][0x1d8], RZ ;  /* 0x0000760019007a24 */ /* 0x000fe200078e02ff */
[C---:B------:R-:W-:Y:S01]  /*1190*/  ISETP.LT.OR P5, PT, R19.reuse, 0x1, P4 ;  /* 0x000000011300780c */ /* 0x040fe200027a1670 */
[----:B------:R-:W-:Y:S01]  /*11a0*/  IMAD.SHL.U32 R230, R12, 0x400, RZ ;  /* 0x000004000ce67824 */ /* 0x000fe200078e00ff */
[----:B------:R-:W-:Y:S01]  /*11b0*/  ISETP.LT.OR P4, PT, R19, 0x21, P4 ;  /* 0x000000211300780c */ /* 0x000fe20002781670 */
[C---:B------:R-:W-:Y:S01]  /*11c0*/  IMAD R2, R24.reuse, c[0x0][0x1ac], R2 ;  /* 0x00006b0018027a24 */ /* 0x040fe200078e0202 */
[----:B------:R-:W-:Y:S01]  /*11d0*/  CS2R R96, SRZ ;  /* 0x0000000000607805 */ /* 0x000fe2000001ff00 */
[C---:B------:R-:W-:Y:S01]  /*11e0*/  IMAD.WIDE.U32 R14, R24.reuse, c[0x0][0x1a8], R14 ;  /* 0x00006a00180e7a25 */ /* 0x040fe200078e000e */
[----:B------:R-:W-:Y:S01]  /*11f0*/  CS2R R94, SRZ ;  /* 0x00000000005e7805 */ /* 0x000fe2000001ff00 */
[----:B------:R-:W-:Y:S01]  /*1200*/  CS2R R92, SRZ ;  /* 0x00000000005c7805 */ /* 0x000fe2000001ff00 */
[----:B------:R-:W-:Y:S01]  /*1210*/  CS2R R90, SRZ ;  /* 0x00000000005a7805 */ /* 0x000fe2000001ff00 */
[----:B------:R-:W-:Y:S01]  /*1220*/  IMAD R0, R24, c[0x0][0x1dc], R0 ;  /* 0x0000770018007a24 */ /* 0x000fe200078e0200 */
[----:B------:R-:W-:Y:S01]  /*1230*/  LEA R34, P2, R14, c[0x0][0x190], 0x1 ;  /* 0x000064000e227a11 */ /* 0x000fe200078408ff */
[----:B------:R-:W-:Y:S01]  /*1240*/  IMAD.WIDE.U32 R20, R24, c[0x0][0x1d8], R20 ;  /* 0x0000760018147a25 */ /* 0x000fe200078e0014 */
[----:B------:R-:W-:Y:S01]  /*1250*/  CS2R R88, SRZ ;  /* 0x0000000000587805 */ /* 0x000fe2000001ff00 */
[----:B------:R-:W-:Y:S01]  /*1260*/  CS2R R86, SRZ ;  /* 0x0000000000567805 */ /* 0x000fe2000001ff00 */
[----:B------:R-:W-:Y:S01]  /*1270*/  CS2R R84, SRZ ;  /* 0x0000000000547805 */ /* 0x000fe2000001ff00 */
[----:B------:R-:W-:Y:S01]  /*1280*/  IMAD R5, R5, 0x2, R230 ;  /* 0x0000000205057824 */ /* 0x000fe200078e02e6 */
[----:B------:R-:W-:Y:S01]  /*1290*/  LEA R36, P3, R20, c[0x0][0x1c0], 0x1 ;  /* 0x0000700014247a11 */ /* 0x000fe200078608ff */
[----:B------:R-:W-:Y:S01]  /*12a0*/  IMAD.IADD R2, R15, 0x1, R2 ;  /* 0x000000010f027824 */ /* 0x000fe200078e0202 */
[----:B------:R-:W-:Y:S01]  /*12b0*/  CS2R R82, SRZ ;  /* 0x0000000000527805 */ /* 0x000fe2000001ff00 */
[----:B------:R-:W-:Y:S01]  /*12c0*/  IMAD.MOV.U32 R15, RZ, RZ, c[0x0][0x1a8] ;  /* 0x00006a00ff0f7624 */ /* 0x000fe200078e00ff */
[----:B------:R-:W-:Y:S01]  /*12d0*/  CS2R R80, SRZ ;  /* 0x0000000000507805 */ /* 0x000fe2000001ff00 */
[----:B------:R-:W-:Y:S01]  /*12e0*/  IMAD.IADD R0, R21, 0x1, R0 ;  /* 0x0000000115007824 */ /* 0x000fe200078e0200 */
[----:B------:R-:W-:Y:S01]  /*12f0*/  LEA.HI.X R35, R14, c[0x0][0x194], R2, 0x1, P2 ;  /* 0x000065000e237a11 */ /* 0x000fe200010f0c02 */
[----:B------:R-:W-:Y:S01]  /*1300*/  IMAD.IADD R236, R5, 0x1, R236 ;  /* 0x0000000105ec7824 */ /* 0x000fe200078e02ec */
[----:B------:R-:W-:Y:S01]  /*1310*/  LEA R24, P2, R15, R34, 0x6 ;  /* 0x000000220f187211 */ /* 0x000fe200078430ff */
[----:B------:R-:W-:Y:S01]  /*1320*/  IMAD.MOV.U32 R21, RZ, RZ, c[0x0][0x1d8] ;  /* 0x00007600ff157624 */ /* 0x000fe200078e00ff */
[----:B------:R-:W-:Y:S01]  /*1330*/  LEA.HI.X R37, R20, c[0x0][0x1c4], R0, 0x1, P3 ;  /* 0x0000710014257a11 */ /* 0x000fe200018f0c00 */
[----:B------:R-:W-:Y:S01]  /*1340*/  IMAD.MOV.U32 R5, RZ, RZ, c[0x0][0x1ac] ;  /* 0x00006b00ff057624 */ /* 0x000fe200078e00ff */
[----:B------:R-:W-:Y:S01]  /*1350*/  CS2R R78, SRZ ;  /* 0x00000000004e7805 */ /* 0x000fe2000001ff00 */
[----:B------:R-:W-:Y:S01]  /*1360*/  IMAD.MOV.U32 R0, RZ, RZ, c[0x0][0x1dc] ;  /* 0x00007700ff007624 */ /* 0x000fe200078e00ff */
[----:B------:R-:W-:Y:S01]  /*1370*/  LEA R20, P3, R21, R36, 0x6 ;  /* 0x0000002415147211 */ /* 0x000fe200078630ff */
[----:B------:R-:W-:Y:S01]  /*1380*/  IMAD R38, R23, c[0x0][0x17c], R38 ;  /* 0x00005f0017267a24 */ /* 0x000fe200078e0226 */
[----:B------:R-:W-:Y:S01]  /*1390*/  LEA.HI.X R25, R15, R35, R5, 0x6, P2 ;  /* 0x000000230f197211 */ /* 0x000fe200010f3405 */
[----:B------:R-:W-:Y:S01]  /*13a0*/  IMAD.WIDE.U32 R40, R23, c[0x0][0x178], R30 ;  /* 0x00005e0017287a25 */ /* 0x000fe200078e001e */
[----:B------:R-:W-:Y:S01]  /*13b0*/  IADD3 R15, R30, 0x80, RZ ;  /* 0x000000801e0f7810 */ /* 0x000fe20007ffe0ff */
[----:B------:R-:W-:Y:S01]  /*13c0*/  CS2R R76, SRZ ;  /* 0x00000000004c7805 */ /* 0x000fe2000001ff00 */
[----:B------:R-:W-:Y:S01]  /*13d0*/  LEA.HI.X R21, R21, R37, R0, 0x6, P3 ;  /* 0x0000002515157211 */ /* 0x000fe200018f3400 */
[C---:B------:R-:W-:Y:S01]  /*13e0*/  IMAD R32, R23.reuse, c[0x0][0x20c], R32 ;  /* 0x0000830017207a24 */ /* 0x040fe200078e0220 */
[----:B------:R-:W-:Y:S01]  /*13f0*/  ISETP.GE.AND P3, PT, R16, c[0x0][0x1cc], PT ;  /* 0x0000730010007a0c */ /* 0x000fe20003f66270 */
[----:B------:R-:W-:Y:S01]  /*1400*/  IMAD.WIDE.U32 R22, R23, c[0x0][0x208], R30 ;  /* 0x0000820017167a25 */ /* 0x000fe200078e001e */
[----:B------:R-:W-:Y:S01]  /*1410*/  ISETP.GE.AND P2, PT, R15, c[0x0][0x1cc], PT ;  /* 0x000073000f007a0c */ /* 0x000fe20003f46270 */
[----:B------:R-:W-:Y:S01]  /*1420*/  CS2R R74, SRZ ;  /* 0x00000000004a7805 */ /* 0x000fe2000001ff00 */
[----:B------:R-:W-:Y:S01]  /*1430*/  ISETP.LT.OR P6, PT, R19, 0x1, P3 ;  /* 0x000000011300780c */ /* 0x000fe20001fc1670 */
[----:B------:R-:W-:Y:S01]  /*1440*/  IMAD.SHL.U32 R235, R235, 0x2, RZ ;  /* 0x00000002ebeb7824 */ /* 0x000fe200078e00ff */
[----:B------:R-:W-:Y:S01]  /*1450*/  ISETP.LT.OR P3, PT, R19, 0x21, P3 ;  /* 0x000000211300780c */ /* 0x000fe20001f61670 */
[----:B------:R-:W-:Y:S01]  /*1460*/  IMAD.IADD R33, R23, 0x1, R32 ;  /* 0x0000000117217824 */ /* 0x000fe200078e0220 */
[----:B------:R-:W-:Y:S01]  /*1470*/  CS2R R72, SRZ ;  /* 0x0000000000487805 */ /* 0x000fe2000001ff00 */
[----:B------:R-:W-:Y:S01]  /*1480*/  IMAD.MOV.U32 R32, RZ, RZ, R22 ;  /* 0x000000ffff207224 */ /* 0x000fe200078e0016 */
[----:B------:R-:W-:Y:S01]  /*1490*/  SHF.R.S32.HI R22, RZ, 0x1f, R3 ;  /* 0x0000001fff167819 */ /* 0x000fe20000011403 */
[----:B------:R-:W-:Y:S01]  /*14a0*/  @!PT LDS RZ, [RZ] ;  /* 0x00000000fffff984 */ /* 0x000fe20000000800 */
[----:B------:R-:W-:Y:S01]  /*14b0*/  @!PT LDS RZ, [RZ] ;  /* 0x00000000fffff984 */ /* 0x000fe20000000800 */
[----:B------:R-:W-:Y:S01]  /*14c0*/  @!PT LDS RZ, [RZ] ;  /* 0x00000000fffff984 */ /* 0x000fe20000000800 */
[----:B------:R1:W-:Y:S01]  /*14d0*/  LDGSTS.E.BYPASS.LTC128B.128 [R235+0x6080], [R36.64], !P5 ;  /* 0x0608000024eb7fae */ /* 0x0003e2000e901d50 */
[----:B------:R-:W-:Y:S01]  /*14e0*/  ISETP.LT.OR P5, PT, R19, 0x1, P2 ;  /* 0x000000011300780c */ /* 0x000fe200017a1670 */
[----:B------:R-:W-:Y:S01]  /*14f0*/  IMAD.IADD R39, R41, 0x1, R38 ;  /* 0x0000000129277824 */ /* 0x000fe200078e0226 */
[----:B------:R-:W-:Y:S01]  /*1500*/  ISETP.LT.OR P2, PT, R19, 0x21, P2 ;  /* 0x000000211300780c */ /* 0x000fe20001741670 */
[----:B------:R-:W-:Y:S01]  /*1510*/  IMAD.MOV.U32 R38, RZ, RZ, R40 ;  /* 0x000000ffff267224 */ /* 0x000fe200078e0028 */
[----:B------:R-:W-:Y:S01]  /*1520*/  CS2R R70, SRZ ;  /* 0x0000000000467805 */ /* 0x000fe2000001ff00 */
[----:B------:R-:W-:Y:S01]  /*1530*/  IMAD R2, R22, c[0x0][0x180], RZ ;  /* 0x0000600016027a24 */ /* 0x000fe200078e02ff */
[----:B------:R1:W-:Y:S01]  /*1540*/  LDGSTS.E.BYPASS.LTC128B.128 [R235+0x8080], [R36.64+0x80], !P6 ;  /* 0x0808008024eb7fae */ /* 0x0003e2000f101d50 */
[C---:B------:R-:W-:Y:S01]  /*1550*/  IMAD.WIDE.U32 R244, R3.reuse, c[0x0][0x180], R38 ;  /* 0x0000600003f47a25 */ /* 0x040fe200078e0026 */
[----:B------:R-:W-:Y:S01]  /*1560*/  CS2R R68, SRZ ;  /* 0x0000000000447805 */ /* 0x000fe2000001ff00 */
[----:B------:R-:W-:Y:S01]  /*1570*/  CS2R R66, SRZ ;  /* 0x0000000000427805 */ /* 0x000fe2000001ff00 */
[----:B------:R-:W-:Y:S01]  /*1580*/  CS2R R64, SRZ ;  /* 0x0000000000407805 */ /* 0x000fe2000001ff00 */
[----:B------:R-:W-:Y:S01]  /*1590*/  IMAD R0, R3, c[0x0][0x184], R2 ;  /* 0x0000610003007a24 */ /* 0x000fe200078e0202 */
[----:B------:R-:W-:Y:S01]  /*15a0*/  CS2R R62, SRZ ;  /* 0x00000000003e7805 */ /* 0x000fe2000001ff00 */
[----:B------:R-:W-:Y:S01]  /*15b0*/  IMAD.SHL.U32 R236, R236, 0x2, RZ ;  /* 0x00000002ecec7824 */ /* 0x000fe200078e00ff */
[----:B------:R1:W-:Y:S01]  /*15c0*/  LDGSTS.E.BYPASS.LTC128B.128 [R235+0xa080], [R36.64+0x100], !P5 ;  /* 0x0a08010024eb7fae */ /* 0x0003e2000e901d50 */
[----:B------:R-:W-:Y:S01]  /*15d0*/  IMAD.IADD R245, R245, 0x1, R0 ;  /* 0x00000001f5f57824 */ /* 0x000fe200078e0200 */
[----:B------:R-:W-:Y:S01]  /*15e0*/  ISETP.GE.AND P5, PT, R16, c[0x0][0x19c], PT ;  /* 0x0000670010007a0c */ /* 0x000fe20003fa6270 */
[----:B------:R-:W-:Y:S01]  /*15f0*/  IMAD R5, R13, c[0x0][0x188], RZ ;  /* 0x000062000d057a24 */ /* 0x000fe200078e02ff */
[----:B------:R-:W-:Y:S01]  /*1600*/  IADD3 R0, R236, 0x12280, RZ ;  /* 0x00012280ec007810 */ /* 0x000fe20007ffe0ff */
[----:B------:R2:W-:Y:S01]  /*1610*/  LDGSTS.E.BYPASS.LTC128B.128 [R235+0x7080], [R20.64], !P4 ;  /* 0x0708000014eb7fae */ /* 0x0005e2000e101d50 */
[----:B------:R-:W-:Y:S01]  /*1620*/  ISETP.GE.AND P4, PT, R15, c[0x0][0x19c], PT ;  /* 0x000067000f007a0c */ /* 0x000fe20003f86270 */
[----:B------:R-:W-:Y:S01]  /*1630*/  IMAD R5, R10, c[0x0][0x18c], R5 ;  /* 0x000063000a057a24 */ /* 0x000fe200078e0205 */
[----:B------:R-:W-:Y:S01]  /*1640*/  IADD3 R234, R236, 0x122c0, RZ ;  /* 0x000122c0ecea7810 */ /* 0x000fe20007ffe0ff */
[----:B------:R2:W-:Y:S01]  /*1650*/  LDGSTS.E.BYPASS.LTC128B.128 [R235+0x9080], [R20.64+0x80], !P3 ;  /* 0x0908008014eb7fae */ /* 0x0005e2000d901d50 */
[----:B------:R-:W-:Y:S01]  /*1660*/  @P0 IADD3 R234, R0, -0x40, RZ ;  /* 0xffffffc000ea0810 */ /* 0x000fe20007ffe0ff */
[----:B------:R-:W-:Y:S01]  /*1670*/  IMAD.WIDE.U32 R244, R10, c[0x0][0x188], R244 ;  /* 0x000062000af47a25 */ /* 0x000fe200078e00f4 */
[C---:B------:R-:W-:Y:S01]  /*1680*/  ISETP.LT.OR P0, PT, R19.reuse, 0x1, P5 ;  /* 0x000000011300780c */ /* 0x040fe20002f01670 */
[----:B------:R2:W-:Y:S01]  /*1690*/  LDGSTS.E.BYPASS.LTC128B.128 [R235+0xb080], [R20.64+0x100], !P2 ;  /* 0x0b08010014eb7fae */ /* 0x0005e2000d101d50 */
[----:B------:R-:W-:Y:S01]  /*16a0*/  ISETP.LT.OR P2, PT, R19, 0x1, P1 ;  /* 0x000000011300780c */ /* 0x000fe20000f41670 */
[----:B------:R-:W-:Y:S01]  /*16b0*/  IMAD.IADD R232, R245, 0x1, R5 ;  /* 0x00000001f5e87824 */ /* 0x000fe200078e0205 */
[C---:B------:R-:W-:Y:S01]  /*16c0*/  ISETP.LT.OR P6, PT, R19.reuse, 0x1, P4 ;  /* 0x000000011300780c */ /* 0x040fe200027c1670 */
[----:B------:R-:W0:Y:S01]  /*16d0*/  LDGDEPBAR ;  /* 0x00000000000079af */ /* 0x000e220000000000 */
[C---:B------:R-:W-:Y:S01]  /*16e0*/  ISETP.LT.OR P1, PT, R19.reuse, 0x21, P1 ;  /* 0x000000211300780c */ /* 0x040fe20000f21670 */
[----:B------:R-:W-:Y:S01]  /*16f0*/  IMAD R240, R22, c[0x0][0x210], RZ ;  /* 0x0000840016f07a24 */ /* 0x000fe200078e02ff */
[----:B------:R-:W-:Y:S01]  /*1700*/  ISETP.LT.OR P5, PT, R19, 0x21, P5 ;  /* 0x000000211300780c */ /* 0x000fe20002fa1670 */
[----:B------:R-:W-:Y:S01]  /*1710*/  IMAD.WIDE.U32 R32, R3, c[0x0][0x210], R32 ;  /* 0x0000840003207a25 */ /* 0x000fe200078e0020 */
[----:B------:R-:W-:Y:S01]  /*1720*/  ISETP.LT.OR P4, PT, R19, 0x21, P4 ;  /* 0x000000211300780c */ /* 0x000fe20002781670 */
[----:B------:R-:W-:Y:S01]  /*1730*/  CS2R R60, SRZ ;  /* 0x00000000003c7805 */ /* 0x000fe2000001ff00 */
[----:B------:R-:W-:Y:S01]  /*1740*/  LOP3.LUT P3, RZ, R9, 0x4, RZ, 0xc0, !PT ;  /* 0x0000000409ff7812 */ /* 0x000fe2000786c0ff */
[----:B------:R-:W-:Y:S01]  /*1750*/  IMAD R240, R3, c[0x0][0x214], R240 ;  /* 0x0000850003f07a24 */ /* 0x000fe200078e02f0 */
[----:B------:R-:W-:Y:S01]  /*1760*/  CS2R R58, SRZ ;  /* 0x00000000003a7805 */ /* 0x000fe2000001ff00 */
[----:B------:R3:W-:Y:S01]  /*1770*/  LDGSTS.E.BYPASS.LTC128B.128 [R235+0x80], [R34.64], !P2 ;  /* 0x0008000022eb7fae */ /* 0x0007e2000d101d50 */
[----:B------:R-:W-:Y:S01]  /*1780*/  IMAD.MOV.U32 R19, RZ, RZ, c[0x0][0x17c] ;  /* 0x00005f00ff137624 */ /* 0x000fe200078e00ff */
[----:B------:R-:W-:Y:S01]  /*1790*/  CS2R R56, SRZ ;  /* 0x0000000000387805 */ /* 0x000fe2000001ff00 */
[----:B------:R-:W-:Y:S01]  /*17a0*/  IMAD.IADD R241, R33, 0x1, R240 ;  /* 0x0000000121f17824 */ /* 0x000fe200078e02f0 */
[----:B------:R3:W-:Y:S01]  /*17b0*/  LDGSTS.E.BYPASS.LTC128B.128 [R235+0x2080], [R34.64+0x80], !P0 ;  /* 0x0208008022eb7fae */ /* 0x0007e2000c101d50 */
[C---:B------:R-:W-:Y:S01]  /*17c0*/  LOP3.LUT P0, RZ, R9.reuse, 0x2, RZ, 0xc0, !PT ;  /* 0x0000000209ff7812 */ /* 0x040fe2000780c0ff */
[----:B------:R-:W-:Y:S01]  /*17d0*/  IMAD.SHL.U32 R9, R9, 0x40, RZ ;  /* 0x0000004009097824 */ /* 0x000fe200078e00ff */
[----:B------:R-:W-:Y:S01]  /*17e0*/  CS2R R54, SRZ ;  /* 0x0000000000367805 */ /* 0x000fe2000001ff00 */
[----:B------:R3:W-:Y:S01]  /*17f0*/  LDGSTS.E.BYPASS.LTC128B.128 [R235+0x4080], [R34.64+0x100], !P6 ;  /* 0x0408010022eb7fae */ /* 0x0007e2000f101d50 */
[----:B------:R-:W-:Y:S01]  /*1800*/  ISETP.GE.AND P6, PT, R15, c[0x0][0x16c], PT ;  /* 0x00005b000f007a0c */ /* 0x000fe20003fc6270 */
[----:B------:R-:W-:Y:S01]  /*1810*/  IMAD.MOV.U32 R240, RZ, RZ, R32 ;  /* 0x000000fffff07224 */ /* 0x000fe200078e0020 */
[----:B------:R-:W-:Y:S01]  /*1820*/  LOP3.LUT R9, R9, 0x1c0, RZ, 0xc0, !PT ;  /* 0x000001c009097812 */ /* 0x000fe200078ec0ff */
[----:B------:R4:W-:Y:S01]  /*1830*/  LDGSTS.E.BYPASS.LTC128B.128 [R235+0x1080], [R24.64], !P1 ;  /* 0x0108000018eb7fae */ /* 0x0009e2000c901d50 */
[----:B--2---:R-:W-:Y:S01]  /*1840*/  IMAD.U32 R20, RZ, RZ, UR18 ;  /* 0x00000012ff147e24 */ /* 0x004fe2000f8e00ff */
[----:B------:R-:W-:Y:S01]  /*1850*/  ISETP.GE.AND P1, PT, R16, c[0x0][0x16c], PT ;  /* 0x00005b0010007a0c */ /* 0x000fe20003f26270 */
[----:B------:R-:W-:Y:S01]  /*1860*/  IMAD.U32 R21, RZ, RZ, UR19 ;  /* 0x00000013ff157e24 */ /* 0x000fe2000f8e00ff */
[----:B------:R4:W-:Y:S01]  /*1870*/  LDGSTS.E.BYPASS.LTC128B.128 [R235+0x3080], [R24.64+0x80], !P5 ;  /* 0x0308008018eb7fae */ /* 0x0009e2000e901d50 */
[----:B------:R-:W-:Y:S01]  /*1880*/  IMAD.U32 R21, RZ, RZ, UR4 ;  /* 0x00000004ff157e24 */ /* 0x000fe2000f8e00ff */
[----:B------:R-:W-:Y:S01]  /*1890*/  LEA R5, P2, R20, R244, 0x6 ;  /* 0x000000f414057211 */ /* 0x000fe200078430ff */
[----:B------:R-:W-:Y:S01]  /*18a0*/  IMAD.WIDE.U32 R240, R10, c[0x0][0x218], R240 ;  /* 0x000086000af07a25 */ /* 0x000fe200078e00f0 */
[----:B------:R4:W-:Y:S01]  /*18b0*/  LDGSTS.E.BYPASS.LTC128B.128 [R235+0x5080], [R24.64+0x100], !P4 ;  /* 0x0508010018eb7fae */ /* 0x0009e2000e101d50 */
[----:B------:R-:W-:Y:S01]  /*18c0*/  LOP3.LUT R0, R9, 0x8, R6, 0xf8, !PT ;  /* 0x0000000809007812 */ /* 0x000fe200078ef806 */
[----:B------:R-:W-:Y:S01]  /*18d0*/  ULDC.64 UR4, c[0x0][0x208] ;  /* 0x0000820000047ab9 */ /* 0x000fe20000000a00 */
[----:B------:R-:W-:Y:S01]  /*18e0*/  LEA.HI.X R2, R20, R232, R21, 0x6, P2 ;  /* 0x000000e814027211 */ /* 0x000fe200010f3415 */
[----:B------:R-:W0:Y:S01]  /*18f0*/  LDGDEPBAR ;  /* 0x00000000000079af */ /* 0x000e220000000000 */
[----:B------:R-:W-:Y:S01]  /*1900*/  ISETP.GE.AND P2, PT, R30, c[0x0][0x16c], PT ;  /* 0x00005b001e007a0c */ /* 0x000fe20003f46270 */
[----:B------:R-:W-:Y:S01]  /*1910*/  IMAD R20, R4, 0x800, R7 ;  /* 0x0000080004147824 */ /* 0x000fe200078e0207 */
[----:B------:R-:W-:Y:S01]  /*1920*/  SHF.R.U32.HI R7, RZ, 0x3, R9 ;  /* 0x00000003ff077819 */ /* 0x000fe20000011609 */
[----:B------:R-:W-:Y:S01]  /*1930*/  IMAD.MOV.U32 R21, RZ, RZ, c[0x0][0x178] ;  /* 0x00005e00ff157624 */ /* 0x000fe200078e00ff */
[----:B------:R-:W-:Y:S01]  /*1940*/  SEL R249, RZ, 0x1, P2 ;  /* 0x00000001fff97807 */ /* 0x000fe20001000000 */
[----:B------:R-:W-:Y:S01]  /*1950*/  USHF.L.U32 UR18, UR4, 0x6, URZ ;  /* 0x0000000604127899 */ /* 0x000fe2000800063f */
[C---:B------:R-:W-:Y:S01]  /*1960*/  LEA R38, P2, R5.reuse, c[0x0][0x160], 0x1 ;  /* 0x0000580005267a11 */ /* 0x040fe200078408ff */
[----:B------:R-:W-:Y:S01]  /*1970*/  USHF.L.U64.HI UR9, UR4, UR9, UR5 ;  /* 0x0000000904097299 */ /* 0x000fe20008010205 */
[----:B------:R-:W-:Y:S01]  /*1980*/  LOP3.LUT R231, R0, R7, RZ, 0x3c, !PT ;  /* 0x0000000700e77212 */ /* 0x000fe200078e3cff */
[----:B------:R-:W-:Y:S01]  /*1990*/  IMAD.MOV.U32 R44, RZ, RZ, R240 ;  /* 0x000000ffff2c7224 */ /* 0x000fe200078e00f0 */
[----:B------:R-:W-:Y:S01]  /*19a0*/  LEA.HI.X R39, R5, c[0x0][0x164], R2, 0x1, P2 ;  /* 0x0000590005277a11 */ /* 0x000fe200010f0c02 */
[----:B------:R-:W-:Y:S01]  /*19b0*/  IMAD R5, R13, c[0x0][0x218], RZ ;  /* 0x000086000d057a24 */ /* 0x000fe200078e02ff */
[----:B------:R-:W-:Y:S01]  /*19c0*/  SEL R14, RZ, 0x2, P1 ;  /* 0x00000002ff0e7807 */ /* 0x000fe20000800000 */
[----:B------:R-:W-:Y:S01]  /*19d0*/  IMAD R2, R22, c[0x0][0x270], RZ ;  /* 0x00009c0016027a24 */ /* 0x000fe200078e02ff */
[----:B------:R-:W-:Y:S01]  /*19e0*/  SEL R0, RZ, 0x4, P6 ;  /* 0x00000004ff007807 */ /* 0x000fe20003000000 */
[----:B------:R-:W-:Y:S01]  /*19f0*/  IMAD R5, R10, c[0x0][0x21c], R5 ;  /* 0x000087000a057a24 */ /* 0x000fe200078e0205 */
[----:B------:R-:W-:Y:S01]  /*1a00*/  LEA R32, P2, R21, R38, 0x6 ;  /* 0x0000002615207211 */ /* 0x000fe200078430ff */
[----:B------:R-:W-:Y:S01]  /*1a10*/  IMAD.IADD R231, R20, 0x1, R231 ;  /* 0x0000000114e77824 */ /* 0x000fe200078e02e7 */
[----:B------:R-:W-:Y:S01]  /*1a20*/  IADD3 R0, R0, R14, R249 ;  /* 0x0000000e00007210 */ /* 0x000fe20007ffe0f9 */
[----:B------:R-:W-:Y:S01]  /*1a30*/  IMAD.IADD R45, R241, 0x1, R5 ;  /* 0x00000001f12d7824 */ /* 0x000fe200078e0205 */
[----:B------:R-:W-:Y:S01]  /*1a40*/  LEA.HI.X R33, R21, R39, R19, 0x6, P2 ;  /* 0x0000002715217211 */ /* 0x000fe200010f3413 */
[----:B------:R-:W-:Y:S01]  /*1a50*/  IMAD.MOV.U32 R5, RZ, RZ, 0x20 ;  /* 0x00000020ff057424 */ /* 0x000fe200078e00ff */
[----:B------:R-:W-:Y:S01]  /*1a60*/  LOP3.LUT P5, RZ, R0, 0x1, RZ, 0xc0, !PT ;  /* 0x0000000100ff7812 */ /* 0x000fe200078ac0ff */
[----:B------:R-:W-:-:S04]  /*1a70*/  DEPBAR.LE SB0, 0x1 ;  /* 0x000080400000791a */ /* 0x000fc80000000000 */
[C---:B------:R-:W-:Y:S01]  /*1a80*/  LOP3.LUT P4, RZ, R0.reuse, 0x2, RZ, 0xc0, !PT ;  /* 0x0000000200ff7812 */ /* 0x040fe2000788c0ff */
[----:B------:R-:W-:Y:S01]  /*1a90*/  IMAD R23, R3, c[0x0][0x274], R2 ;  /* 0x00009d0003177a24 */ /* 0x000fe200078e0202 */
[----:B------:R-:W-:Y:S01]  /*1aa0*/  LOP3.LUT P2, RZ, R0, 0x4, RZ, 0xc0, !PT ;  /* 0x0000000400ff7812 */ /* 0x000fe2000784c0ff */
[----:B------:R-:W-:Y:S01]  /*1ab0*/  IMAD.MOV.U32 R0, RZ, RZ, 0x40 ;  /* 0x00000040ff007424 */ /* 0x000fe200078e00ff */
[----:B------:R-:W-:Y:S01]  /*1ac0*/  SEL R2, R5, 0xffffffe0, !P0 ;  /* 0xffffffe005027807 */ /* 0x000fe20004000000 */
[----:B------:R-:W-:Y:S01]  /*1ad0*/  IMAD.SHL.U32 R231, R231, 0x2, RZ ;  /* 0x00000002e7e77824 */ /* 0x000fe200078e00ff */
[----:B------:R-:W-:Y:S01]  /*1ae0*/  BAR.SYNC.DEFER_BLOCKING 0x0 ;  /* 0x0000000000007b1d */ /* 0x000fe20000010000 */
[----:B------:R-:W-:Y:S01]  /*1af0*/  IMAD.U32 R14, RZ, RZ, UR15 ;  /* 0x0000000fff0e7e24 */ /* 0x000fe2000f8e00ff */
[----:B------:R-:W-:Y:S01]  /*1b00*/  SEL R0, R0, 0xffffffc0, !P3 ;  /* 0xffffffc000007807 */ /* 0x000fe20005800000 */
[----:B------:R-:W-:Y:S01]  /*1b10*/  IMAD.IADD R227, R231, 0x1, R2 ;  /* 0x00000001e7e37824 */ /* 0x000fe200078e0202 */
[----:B------:R-:W-:Y:S01]  /*1b20*/  UIMAD UR9, UR9, UR6, URZ ;  /* 0x00000006090972a4 */ /* 0x000fe2000f8e023f */
[----:B------:R-:W-:Y:S01]  /*1b30*/  IMAD.U32 R20, RZ, RZ, UR18 ;  /* 0x00000012ff147e24 */ /* 0x000fe2000f8e00ff */
[----:B------:R-:W-:Y:S01]  /*1b40*/  IADD3 R19, -R237, UR13, -R14 ;  /* 0x0000000ded137c10 */ /* 0x000fe2000fffe90e */
[----:B------:R-:W-:Y:S01]  /*1b50*/  IMAD.IADD R226, R231, 0x1, R0 ;  /* 0x00000001e7e27824 */ /* 0x000fe200078e0200 */
[----:B------:R-:W-:Y:S01]  /*1b60*/  UIMAD UR9, UR8, UR18, UR9 ;  /* 0x00000012080972a4 */ /* 0x000fe2000f8e0209 */
[----:B------:R-:W-:Y:S01]  /*1b70*/  IMAD.IADD R225, R0, 0x1, R227 ;  /* 0x0000000100e17824 */ /* 0x000fe200078e02e3 */
[C---:B------:R-:W-:Y:S01]  /*1b80*/  ISETP.LT.OR P3, PT, R19.reuse, 0x1, !P5 ;  /* 0x000000011300780c */ /* 0x040fe20006f61670 */
[----:B------:R-:W-:Y:S01]  /*1b90*/  IMAD.WIDE.U32 R20, R20, UR6, R44 ;  /* 0x0000000614147c25 */ /* 0x000fe2000f8e002c */
[C---:B------:R-:W-:Y:S01]  /*1ba0*/  ISETP.LT.OR P0, PT, R19.reuse, 0x1, !P4 ;  /* 0x000000011300780c */ /* 0x040fe20006701670 */
[----:B------:R-:W-:Y:S01]  /*1bb0*/  UMOV UR8, 0x5 ;  /* 0x0000000500087882 */ /* 0x000fe20000000000 */
[----:B------:R-:W-:Y:S01]  /*1bc0*/  ISETP.LT.OR P5, PT, R19, 0x21, !P5 ;  /* 0x000000211300780c */ /* 0x000fe20006fa1670 */
[----:B-1----:R-:W-:Y:S01]  /*1bd0*/  IMAD.WIDE.U32 R36, R3, c[0x0][0x270], R28 ;  /* 0x00009c0003247a25 */ /* 0x002fe200078e001c */
[----:B------:R-:W-:Y:S01]  /*1be0*/  IADD3 R2, R21, UR9, RZ ;  /* 0x0000000915027c10 */ /* 0x000fe2000fffe0ff */
[----:B------:R-:W-:Y:S01]  /*1bf0*/  USHF.L.U32 UR9, UR4, 0x5, URZ ;  /* 0x0000000504097899 */ /* 0x000fe2000800063f */
[----:B------:R-:W-:Y:S01]  /*1c00*/  ISETP.LT.OR P4, PT, R19, 0x21, !P4 ;  /* 0x000000211300780c */ /* 0x000fe20006781670 */
[----:B------:R-:W-:Y:S01]  /*1c10*/  USHF.L.U64.HI UR8, UR4, UR8, UR5 ;  /* 0x0000000804087299 */ /* 0x000fe20008010205 */
[----:B------:R-:W-:Y:S01]  /*1c20*/  IMAD.IADD R37, R37, 0x1, R23 ;  /* 0x0000000125257824 */ /* 0x000fe200078e0217 */
[----:B------:R-:W-:Y:S01]  /*1c30*/  USHF.R.S32.HI UR4, URZ, 0x1f, UR15 ;  /* 0x0000001f3f047899 */ /* 0x000fe2000801140f */
[----:B------:R-:W-:Y:S01]  /*1c40*/  IMAD R21, R13, c[0x0][0x278], RZ ;  /* 0x00009e000d157a24 */ /* 0x000fe200078e02ff */
[----:B------:R-:W-:Y:S01]  /*1c50*/  IADD3 R14, -R14, UR13, -R237 ;  /* 0x0000000d0e0e7c10 */ /* 0x000fe2000fffe9ed */
[----:B------:R-:W1:Y:S01]  /*1c60*/  LDSM.16.M88.4 R148, [R231+0x6080] ;  /* 0x00608000e794783b */ /* 0x000e620000000200 */
[----:B------:R-:W-:Y:S01]  /*1c70*/  IMAD.U32 R23, RZ, RZ, UR9 ;  /* 0x00000009ff177e24 */ /* 0x000fe2000f8e00ff */
[----:B------:R-:W-:Y:S01]  /*1c80*/  UIADD3 UR5, UR7, 0x1, -UR14 ;  /* 0x0000000107057890 */ /* 0x000fe2000fffe80e */
[C---:B------:R-:W-:Y:S01]  /*1c90*/  IMAD R246, R10.reuse, c[0x0][0x27c], R21 ;  /* 0x00009f000af67a24 */ /* 0x040fe200078e0215 */
[----:B------:R-:W2:Y:S01]  /*1ca0*/  LDSM.16.M88.4 R152, [R227+0x6080] ;  /* 0x00608000e398783b */ /* 0x000ea20000000200 */
[----:B------:R-:W-:Y:S01]  /*1cb0*/  IMAD.WIDE.U32 R40, R10, c[0x0][0x278], R36 ;  /* 0x00009e000a287a25 */ /* 0x000fe200078e0024 */
[----:B------:R-:W-:Y:S01]  /*1cc0*/  CS2R R52, SRZ ;  /* 0x0000000000347805 */ /* 0x000fe2000001ff00 */
[----:B------:R-:W-:Y:S01]  /*1cd0*/  CS2R R50, SRZ ;  /* 0x0000000000327805 */ /* 0x000fe2000001ff00 */
[----:B------:R-:W1:Y:S01]  /*1ce0*/  LDSM.16.M88.4 R156, [R226+0x6080] ;  /* 0x00608000e29c783b */ /* 0x000e620000000200 */
[C---:B----4-:R-:W-:Y:S01]  /*1cf0*/  IMAD R24, R22.reuse, c[0x0][0x288], RZ ;  /* 0x0000a20016187a24 */ /* 0x050fe200078e02ff */
[----:B------:R-:W-:Y:S01]  /*1d00*/  CS2R R48, SRZ ;  /* 0x0000000000307805 */ /* 0x000fe2000001ff00 */
[----:B------:R-:W-:Y:S01]  /*1d10*/  IMAD R22, R22, c[0x0][0x238], RZ ;  /* 0x00008e0016167a24 */ /* 0x000fe200078e02ff */
[----:B------:R-:W4:Y:S01]  /*1d20*/  LDSM.16.M88.4 R164, [R231+0x8080] ;  /* 0x00808000e7a4783b */ /* 0x000f220000000200 */
[----:B------:R-:W-:Y:S01]  /*1d30*/  IMAD.IADD R246, R41, 0x1, R246 ;  /* 0x0000000129f67824 */ /* 0x000fe200078e02f6 */
[----:B------:R-:W-:Y:S01]  /*1d40*/  CS2R R46, SRZ ;  /* 0x00000000002e7805 */ /* 0x000fe2000001ff00 */
[C---:B------:R-:W-:Y:S01]  /*1d50*/  IMAD R24, R3.reuse, c[0x0][0x28c], R24 ;  /* 0x0000a30003187a24 */ /* 0x040fe200078e0218 */
[----:B------:R-:W1:Y:S01]  /*1d60*/  LDSM.16.M88.4 R168, [R227+0x8080] ;  /* 0x00808000e3a8783b */ /* 0x000e620000000200 */
[C---:B------:R-:W-:Y:S01]  /*1d70*/  IMAD R22, R3.reuse, c[0x0][0x23c], R22 ;  /* 0x00008f0003167a24 */ /* 0x040fe200078e0216 */
[----:B------:R-:W-:Y:S01]  /*1d80*/  CS2R R42, SRZ ;  /* 0x00000000002a7805 */ /* 0x000fe2000001ff00 */
[----:B------:R-:W-:Y:S01]  /*1d90*/  IMAD.WIDE.U32 R28, R3, c[0x0][0x288], R28 ;  /* 0x0000a200031c7a25 */ /* 0x000fe200078e001c */
[----:B------:R-:W1:Y:S01]  /*1da0*/  LDSM.16.M88.4 R172, [R226+0x8080] ;  /* 0x00808000e2ac783b */ /* 0x000e620000000200 */
[----:B------:R-:W-:-:S02]  /*1db0*/  UIADD3 UR7, UR7, -UR13, URZ ;  /* 0x8000000d07077290 */ /* 0x000fc4000fffe03f */
[----:B------:R-:W-:Y:S01]  /*1dc0*/  IMAD.IADD R27, R27, 0x1, R22 ;  /* 0x000000011b1b7824 */ /* 0x000fe200078e0216 */
[----:B------:R-:W1:Y:S01]  /*1dd0*/  LDSM.16.M88.4 R180, [R231+0xa080] ;  /* 0x00a08000e7b4783b */ /* 0x000e620000000200 */
[----:B------:R-:W-:Y:S01]  /*1de0*/  LOP3.LUT R22, R17, 0xfffffff0, RZ, 0xc0, !PT ;  /* 0xfffffff011167812 */ /* 0x000fe200078ec0ff */
[----:B------:R-:W-:Y:S01]  /*1df0*/  IMAD R243, R13, c[0x0][0x290], RZ ;  /* 0x0000a4000df37a24 */ /* 0x000fe200078e02ff */
[----:B------:R-:W-:Y:S01]  /*1e00*/  UISETP.GT.AND UP1, UPT, UR10, -0x1, UPT ;  /* 0xffffffff0a00788c */ /* 0x000fe2000bf24270 */
[----:B------:R-:W1:Y:S01]  /*1e10*/  LDSM.16.M88.4 R184, [R227+0xa080] ;  /* 0x00a08000e3b8783b */ /* 0x000e620000000200 */
[----:B------:R-:W-:Y:S02]  /*1e20*/  IMAD.SHL.U32 R12, R12, 0x10, RZ ;  /* 0x000000100c0c7824 */ /* 0x000fe400078e00ff */
[C---:B------:R-:W-:Y:S01]  /*1e30*/  IMAD R243, R10.reuse, c[0x0][0x294], R243 ;  /* 0x0000a5000af37a24 */ /* 0x040fe200078e02f3 */
[----:B------:R-:W1:Y:S01]  /*1e40*/  LDSM.16.M88.4 R188, [R226+0xa080] ;  /* 0x00a08000e2bc783b */ /* 0x000e620000000200 */
[----:B------:R-:W-:Y:S01]  /*1e50*/  IMAD.WIDE.U32 R116, R10, c[0x0][0x240], R26 ;  /* 0x000090000a747a25 */ /* 0x000fe200078e001a */
[----:B------:R-:W-:Y:S01]  /*1e60*/  LOP3.LUT R9, R9, 0x10, R12, 0xf8, !PT ;  /* 0x0000001009097812 */ /* 0x000fe200078ef80c */
[----:B------:R-:W-:Y:S01]  /*1e70*/  CS2R R26, SRZ ;  /* 0x00000000001a7805 */ /* 0x000fe2000001ff00 */
[----:B------:R-:W1:Y:S01]  /*1e80*/  LDSM.16.M88.4 R160, [R225+0x6080] ;  /* 0x00608000e1a0783b */ /* 0x000e620000000200 */
[----:B------:R-:W-:Y:S01]  /*1e90*/  IMAD.U32 R252, RZ, RZ, UR5 ;  /* 0x00000005fffc7e24 */ /* 0x000fe2000f8e00ff */
[----:B------:R-:W-:-:S02]  /*1ea0*/  LOP3.LUT R6, R9, 0x8, R6, 0xf8, !PT ;  /* 0x0000000809067812 */ /* 0x000fc400078ef806 */
[----:B------:R-:W1:Y:S02]  /*1eb0*/  LDSM.16.M88.4 R176, [R225+0x8080] ;  /* 0x00808000e1b0783b */ /* 0x000e640000000200 */
[----:B------:R-:W-:Y:S01]  /*1ec0*/  LOP3.LUT R229, R6, R7, RZ, 0x3c, !PT ;  /* 0x0000000706e57212 */ /* 0x000fe200078e3cff */
[C---:B------:R-:W-:Y:S01]  /*1ed0*/  IMAD.SHL.U32 R6, R4.reuse, 0x8, RZ ;  /* 0x0000000804067824 */ /* 0x040fe200078e00ff */
[----:B------:R-:W1:Y:S03]  /*1ee0*/  LDSM.16.M88.4 R192, [R225+0xa080] ;  /* 0x00a08000e1c0783b */ /* 0x000e660000000200 */
[----:B------:R-:W-:Y:S01]  /*1ef0*/  IMAD R229, R4, 0x200, R229 ;  /* 0x0000020004e57824 */ /* 0x000fe200078e02e5 */
[----:B------:R-:W-:Y:S03]  /*1f00*/  BAR.SYNC.DEFER_BLOCKING 0x0 ;  /* 0x0000000000007b1d */ /* 0x000fe60000010000 */
[----:B------:R-:W-:-:S02]  /*1f10*/  IMAD R0, R229, 0x2, R0 ;  /* 0x00000002e5007824 */ /* 0x000fc400078e0200 */
[----:B------:R-:W-:Y:S01]  /*1f20*/  IMAD.SHL.U32 R229, R229, 0x2, RZ ;  /* 0x00000002e5e57824 */ /* 0x000fe200078e00ff */
[----:B------:R1:W-:Y:S04]  /*1f30*/  STL.64 [R1], R44 ;  /* 0x0000002c01007387 */ /* 0x0003e80000100a00 */
[----:B------:R2:W-:Y:S04]  /*1f40*/  STL.64 [R1+0x18], R40 ;  /* 0x0000182801007387 */ /* 0x0005e80000100a00 */
[----:B------:R-:W-:Y:S01]  /*1f50*/  @!PT LDS RZ, [RZ] ;  /* 0x00000000fffff984 */ /* 0x000fe20000000800 */
[----:B------:R-:W-:Y:S01]  /*1f60*/  @!PT LDS RZ, [RZ] ;  /* 0x00000000fffff984 */ /* 0x000fe20000000800 */
[----:B------:R-:W-:Y:S01]  /*1f70*/  @!PT LDS RZ, [RZ] ;  /* 0x00000000fffff984 */ /* 0x000fe20000000800 */
[----:B------:R2:W-:Y:S01]  /*1f80*/  LDGSTS.E.BYPASS.LTC128B.128 [R235+0x6080], [R38.64], !P3 ;  /* 0x0608000026eb7fae */ /* 0x0005e2000d901d50 */
[----:B------:R-:W-:-:S02]  /*1f90*/  ISETP.LT.OR P3, PT, R19, 0x1, !P2 ;  /* 0x000000011300780c */ /* 0x000fc40005761670 */
[----:B------:R-:W-:Y:S01]  /*1fa0*/  ISETP.LT.OR P2, PT, R19, 0x21, !P2 ;  /* 0x000000211300780c */ /* 0x000fe20005741670 */
[----:B------:R2:W-:Y:S01]  /*1fb0*/  LDGSTS.E.BYPASS.LTC128B.128 [R235+0x8080], [R38.64+0x80], !P0 ;  /* 0x0808008026eb7fae */ /* 0x0005e2000c101d50 */
[----:B---3--:R-:W-:Y:S01]  /*1fc0*/  LEA R34, P0, R20, c[0x0][0x1f0], 0x1 ;  /* 0x00007c0014227a11 */ /* 0x008fe200078008ff */
[----:B------:R-:W-:-:S03]  /*1fd0*/  IMAD.U32 R19, RZ, RZ, UR9 ;  /* 0x00000009ff137e24 */ /* 0x000fc6000f8e00ff */
[----:B------:R-:W-:Y:S01]  /*1fe0*/  LEA.HI.X R35, R20, c[0x0][0x1f4], R2, 0x1, P0 ;  /* 0x00007d0014237a11 */ /* 0x000fe200000f0c02 */
[----:B------:R-:W-:Y:S01]  /*1ff0*/  IMAD.U32 R2, RZ, RZ, UR8 ;  /* 0x00000008ff027e24 */ /* 0x000fe2000f8e00ff */
[----:B------:R-:W-:Y:S01]  /*2000*/  LEA R20, P0, R23, R34, 0x1 ;  /* 0x0000002217147211 */ /* 0x000fe200078008ff */
[----:B-1----:R-:W-:Y:S01]  /*2010*/  CS2R R44, SRZ ;  /* 0x00000000002c7805 */ /* 0x002fe2000001ff00 */
[----:B------:R-:W-:Y:S01]  /*2020*/  SHF.R.S32.HI R23, RZ, 0x1f, R18 ;  /* 0x0000001fff177819 */ /* 0x000fe20000011412 */
[----:B------:R1:W-:Y:S01]  /*2030*/  LDGSTS.E.BYPASS.LTC128B.128 [R235+0xa080], [R38.64+0x100], !P3 ;  /* 0x0a08010026eb7fae */ /* 0x0003e2000d901d50 */
[----:B------:R-:W-:Y:S02]  /*2040*/  ISETP.GT.AND P3, PT, R233, 0xf, PT ;  /* 0x0000000fe900780c */ /* 0x000fe40003f64270 */
[----:B------:R-:W-:Y:S01]  /*2050*/  LEA.HI.X R21, R19, R35, R2, 0x1, P0 ;  /* 0x0000002313157211 */ /* 0x000fe200000f0c02 */
[----:B------:R3:W-:Y:S01]  /*2060*/  LDGSTS.E.BYPASS.LTC128B.128 [R235+0x7080], [R32.64], !P5 ;  /* 0x0708000020eb7fae */ /* 0x0007e2000e901d50 */
[C---:B------:R-:W-:Y:S01]  /*2070*/  ISETP.GE.AND P5, PT, R30.reuse, c[0x0][0x1fc], PT ;  /* 0x00007f001e007a0c */ /* 0x040fe20003fa6270 */
[----:B------:R-:W-:Y:S01]  /*2080*/  IMAD.MOV.U32 R19, RZ, RZ, c[0x0][0x2a8] ;  /* 0x0000aa00ff137624 */ /* 0x000fe200078e00ff */
[----:B------:R-:W-:Y:S01]  /*2090*/  LEA.HI R23, R23, R18, RZ, 0x2 ;  /* 0x0000001217177211 */ /* 0x000fe200078f10ff */
[----:B------:R3:W-:Y:S01]  /*20a0*/  LDGSTS.E.BYPASS.LTC128B.128 [R235+0x9080], [R32.64+0x80], !P4 ;  /* 0x0908008020eb7fae */ /* 0x0007e2000e101d50 */
[----:B------:R-:W-:-:S02]  /*20b0*/  ISETP.GE.AND P4, PT, R30, c[0x0][0x1fc], PT ;  /* 0x00007f001e007a0c */ /* 0x000fc40003f86270 */
[----:B------:R-:W-:Y:S01]  /*20c0*/  LOP3.LUT R23, R23, 0x1ffffffc, RZ, 0xc0, !PT ;  /* 0x1ffffffc17177812 */ /* 0x000fe200078ec0ff */
[----:B------:R3:W-:Y:S01]  /*20d0*/  LDGSTS.E.BYPASS.LTC128B.128 [R235+0xb080], [R32.64+0x100], !P2 ;  /* 0x0b08010020eb7fae */ /* 0x0007e2000d101d50 */
[----:B------:R-:W-:Y:S01]  /*20e0*/  ISETP.GE.AND P2, PT, R16, c[0x0][0x1fc], PT ;  /* 0x00007f0010007a0c */ /* 0x000fe20003f46270 */
[----:B------:R-:W-:Y:S01]  /*20f0*/  @!P3 IMAD.SHL.U32 R25, R233, 0x10, RZ ;  /* 0x00000010e919b824 */ /* 0x000fe200078e00ff */
[----:B------:R-:W-:Y:S01]  /*2100*/  @!P3 IADD3 R2, P0, R40, UR15, RZ ;  /* 0x0000000f2802bc10 */ /* 0x000fe2000ff1e0ff */
[----:B------:R-:W-:Y:S01]  /*2110*/  IMAD.IADD R247, R18, 0x1, -R23 ;  /* 0x0000000112f77824 */ /* 0x000fe200078e0a17 */
[----:B------:R-:W-:Y:S01]  /*2120*/  LOP3.LUT R18, R11, 0xffffffe0, RZ, 0xc0, !PT ;  /* 0xffffffe00b127812 */ /* 0x000fe200078ec0ff */
[----:B--2---:R-:W-:Y:S01]  /*2130*/  CS2R R40, SRZ ;  /* 0x0000000000287805 */ /* 0x004fe2000001ff00 */
[----:B------:R-:W-:Y:S01]  /*2140*/  @!P3 IADD3.X R3, R246, UR4, RZ, P0, !PT ;  /* 0x00000004f603bc10 */ /* 0x000fe200087fe4ff */
[----:B------:R-:W-:Y:S01]  /*2150*/  CS2R R30, SRZ ;  /* 0x00000000001e7805 */ /* 0x000fe2000001ff00 */
[----:B------:R-:W-:Y:S01]  /*2160*/  @!P3 LEA R36, P0, R2, c[0x0][0x258], 0x2 ;  /* 0x000096000224ba11 */ /* 0x000fe200078010ff */
[----:B------:R-:W-:-:S03]  /*2170*/  IMAD.IADD R11, R233, 0x1, -R18 ;  /* 0x00000001e90b7824 */ /* 0x000fc600078e0a12 */
[----:B------:R-:W-:Y:S02]  /*2180*/  @!P3 LEA.HI.X R37, R2, c[0x0][0x25c], R3, 0x2, P0 ;  /* 0x000097000225ba11 */ /* 0x000fe400000f1403 */
[----:B------:R-:W-:Y:S02]  /*2190*/  ISETP.LT.OR P0, PT, R14, 0x1, P4 ;  /* 0x000000010e00780c */ /* 0x000fe40002701670 */
[----:B------:R-:W-:Y:S01]  /*21a0*/  SEL R3, RZ, 0xffffffff, P1 ;  /* 0xffffffffff037807 */ /* 0x000fe20000800000 */
[----:B------:R2:W-:Y:S01]  /*21b0*/  @!P3 LDGSTS.E.BYPASS.LTC128B.128 [R25+0x12080], [R36.64] ;  /* 0x120800002419bfae */ /* 0x0005e2000b901d50 */
[----:B------:R-:W-:Y:S02]  /*21c0*/  ISETP.GE.AND P1, PT, R16, c[0x0][0x1fc], PT ;  /* 0x00007f0010007a0c */ /* 0x000fe40003f26270 */
[----:B------:R-:W-:Y:S01]  /*21d0*/  SEL R2, RZ, 0x1, P5 ;  /* 0x00000001ff027807 */ /* 0x000fe20002800000 */
[----:B------:R-:W0:Y:S01]  /*21e0*/  LDGDEPBAR ;  /* 0x00000000000079af */ /* 0x000e220000000000 */
[----:B------:R-:W-:-:S02]  /*21f0*/  SEL R16, RZ, 0xffffffff, P1 ;  /* 0xffffffffff107807 */ /* 0x000fc40000800000 */
[----:B------:R-:W-:Y:S02]  /*2200*/  ISETP.GE.AND P1, PT, R15, c[0x0][0x1fc], PT ;  /* 0x00007f000f007a0c */ /* 0x000fe40003f26270 */
[C---:B------:R-:W-:Y:S01]  /*2210*/  ISETP.LT.OR P5, PT, R14.reuse, 0x1, P2 ;  /* 0x000000010e00780c */ /* 0x040fe200017a1670 */
[----:B------:R1:W-:Y:S01]  /*2220*/  LDGSTS.E.BYPASS.LTC128B.128 [R235+0xc080], [R34.64], !P0 ;  /* 0x0c08000022eb7fae */ /* 0x0003e2000c101d50 */
[C---:B------:R-:W-:Y:S01]  /*2230*/  ISETP.LT.OR P0, PT, R14.reuse, 0x1, P1 ;  /* 0x000000010e00780c */ /* 0x040fe20000f01670 */
[----:B---3--:R-:W-:Y:S01]  /*2240*/  CS2R R32, SRZ ;  /* 0x0000000000207805 */ /* 0x008fe2000001ff00 */
[----:B------:R-:W-:Y:S02]  /*2250*/  SHF.R.S32.HI R250, RZ, 0x1f, R11 ;  /* 0x0000001ffffa7819 */ /* 0x000fe4000001140b */
[----:B------:R-:W-:Y:S02]  /*2260*/  ISETP.LT.OR P4, PT, R14, 0x21, P4 ;  /* 0x000000210e00780c */ /* 0x000fe40002781670 */
[----:B------:R-:W-:-:S02]  /*2270*/  LEA.HI R250, R250, R11, RZ, 0x2 ;  /* 0x0000000bfafa7211 */ /* 0x000fc400078f10ff */
[C---:B------:R-:W-:Y:S02]  /*2280*/  ISETP.LT.OR P2, PT, R14.reuse, 0x21, P2 ;  /* 0x000000210e00780c */ /* 0x040fe40001741670 */
[----:B------:R-:W-:Y:S01]  /*2290*/  ISETP.LT.OR P1, PT, R14, 0x21, P1 ;  /* 0x000000210e00780c */ /* 0x000fe20000f21670 */
[----:B------:R3:W-:Y:S01]  /*22a0*/  LDGSTS.E.BYPASS.LTC128B.128 [R235+0xe080], [R34.64+0x80], !P5 ;  /* 0x0e08008022eb7fae */ /* 0x0007e2000e901d50 */
[----:B------:R-:W-:-:S03]  /*22b0*/  ISETP.GE.AND P5, PT, R19, 0x1, PT ;  /* 0x000000011300780c */ /* 0x000fc60003fa6270 */
[----:B------:R3:W-:Y:S01]  /*22c0*/  LDGSTS.E.BYPASS.LTC128B.128 [R235+0x10080], [R34.64+0x100], !P0 ;  /* 0x1008010022eb7fae */ /* 0x0007e2000c101d50 */
[----:B------:R-:W-:Y:S01]  /*22d0*/  ISETP.GE.AND P0, PT, R15, c[0x0][0x1fc], PT ;  /* 0x00007f000f007a0c */ /* 0x000fe20003f06270 */
[----:B------:R-:W-:Y:S01]  /*22e0*/  IMAD R15, R13, c[0x0][0x240], RZ ;  /* 0x000090000d0f7a24 */ /* 0x000fe200078e02ff */
[----:B--2---:R-:W-:Y:S01]  /*22f0*/  CS2R R36, SRZ ;  /* 0x0000000000247805 */ /* 0x004fe2000001ff00 */
[----:B------:R-:W-:Y:S01]  /*2300*/  IMAD.IADD R13, R233, 0x1, -R22 ;  /* 0x00000001e90d7824 */ /* 0x000fe200078e0a16 */
[----:B------:R2:W-:Y:S01]  /*2310*/  LDGSTS.E.BYPASS.LTC128B.128 [R235+0xd080], [R20.64], !P4 ;  /* 0x0d08000014eb7fae */ /* 0x0005e2000e101d50 */
[----:B------:R-:W-:Y:S01]  /*2320*/  IMAD.IADD R25, R29, 0x1, R24 ;  /* 0x000000011d197824 */ /* 0x000fe200078e0218 */
[----:B------:R-:W-:Y:S01]  /*2330*/  CS2R R22, SRZ ;  /* 0x0000000000167805 */ /* 0x000fe2000001ff00 */
[----:B------:R-:W-:Y:S01]  /*2340*/  IMAD.MOV.U32 R24, RZ, RZ, R28 ;  /* 0x000000ffff187224 */ /* 0x000fe200078e001c */
[----:B------:R-:W-:Y:S01]  /*2350*/  SHF.R.S32.HI R18, RZ, 0x1f, R13 ;  /* 0x0000001fff127819 */ /* 0x000fe2000001140d */
[C---:B------:R-:W-:Y:S01]  /*2360*/  IMAD R242, R10.reuse, c[0x0][0x244], R15 ;  /* 0x000091000af27a24 */ /* 0x040fe200078e020f */
[----:B------:R2:W-:Y:S01]  /*2370*/  LDGSTS.E.BYPASS.LTC128B.128 [R235+0xf080], [R20.64+0x80], !P2 ;  /* 0x0f08008014eb7fae */ /* 0x0005e2000d101d50 */
[----:B-1----:R-:W-:Y:S01]  /*2380*/  IMAD.WIDE.U32 R38, R10, c[0x0][0x290], R24 ;  /* 0x0000a4000a267a25 */ /* 0x002fe200078e0018 */
[----:B------:R-:W-:Y:S01]  /*2390*/  LEA.HI R18, R18, R13, RZ, 0x3 ;  /* 0x0000000d12127211 */ /* 0x000fe200078f18ff */
[----:B------:R-:W-:Y:S01]  /*23a0*/  CS2R R28, SRZ ;  /* 0x00000000001c7805 */ /* 0x000fe2000001ff00 */
[C---:B------:R-:W-:Y:S01]  /*23b0*/  LOP3.LUT R10, R250.reuse, 0x7ffffffc, RZ, 0xc0, !PT ;  /* 0x7ffffffcfa0a7812 */ /* 0x040fe200078ec0ff */
[----:B------:R2:W-:Y:S01]  /*23c0*/  LDGSTS.E.BYPASS.LTC128B.128 [R235+0x11080], [R20.64+0x100], !P1 ;  /* 0x1108010014eb7fae */ /* 0x0005e2000c901d50 */
[----:B------:R-:W-:Y:S01]  /*23d0*/  LEA.HI.SX32 R250, R250, R12, 0x1e ;  /* 0x0000000cfafa7211 */ /* 0x000fe200078ff2ff */
[----:B------:R-:W-:Y:S01]  /*23e0*/  IMAD.IADD R243, R39, 0x1, R243 ;  /* 0x0000000127f37824 */ /* 0x000fe200078e02f3 */
[----:B------:R-:W-:Y:S01]  /*23f0*/  LOP3.LUT R12, R18, 0xfffffff8, RZ, 0xc0, !PT ;  /* 0xfffffff8120c7812 */ /* 0x000fe200078ec0ff */
[----:B------:R-:W-:Y:S01]  /*2400*/  IMAD.IADD R10, R11, 0x1, -R10 ;  /* 0x000000010b0a7824 */ /* 0x000fe200078e0a0a */
[----:B------:R-:W-:Y:S01]  /*2410*/  ISETP.GE.AND P1, PT, R233, 0x10, PT ;  /* 0x00000010e900780c */ /* 0x000fe20003f26270 */
[----:B------:R-:W-:Y:S01]  /*2420*/  IMAD.SHL.U32 R11, R4, 0x20, RZ ;  /* 0x00000020040b7824 */ /* 0x000fe200078e00ff */
[----:B------:R1:W-:Y:S01]  /*2430*/  STL.64 [R1+0x10], R38 ;  /* 0x0000102601007387 */ /* 0x0003e20000100a00 */
[----:B------:R-:W-:Y:S01]  /*2440*/  IMAD.IADD R13, R13, 0x1, -R12 ;  /* 0x000000010d0d7824 */ /* 0x000fe200078e0a0c */
[----:B------:R-:W-:Y:S01]  /*2450*/  CS2R R24, SRZ ;  /* 0x0000000000187805 */ /* 0x000fe2000001ff00 */
[----:B------:R-:W-:Y:S01]  /*2460*/  IMAD.SHL.U32 R12, R3, 0x2, RZ ;  /* 0x00000002030c7824 */ /* 0x000fe200078e00ff */
[----:B------:R-:W-:Y:S01]  /*2470*/  LOP3.LUT R8, R8, 0x20, R11, 0xf8, !PT ;  /* 0x0000002008087812 */ /* 0x000fe200078ef80b */
[----:B------:R-:W-:Y:S01]  /*2480*/  IMAD.SHL.U32 R3, R16, 0x2, RZ ;  /* 0x0000000210037824 */ /* 0x000fe200078e00ff */
[C---:B------:R-:W-:Y:S01]  /*2490*/  LOP3.LUT P4, RZ, R13.reuse, 0x4, RZ, 0xc0, !PT ;  /* 0x000000040dff7812 */ /* 0x040fe2000788c0ff */
[C---:B------:R-:W-:Y:S01]  /*24a0*/  IMAD.SHL.U32 R7, R13.reuse, 0x40, RZ ;  /* 0x000000400d077824 */ /* 0x040fe200078e00ff */
[----:B------:R-:W-:Y:S01]  /*24b0*/  LOP3.LUT P2, RZ, R13, 0x2, RZ, 0xc0, !PT ;  /* 0x000000020dff7812 */ /* 0x000fe2000784c0ff */
[----:B------:R-:W-:Y:S01]  /*24c0*/  IMAD R247, R247, 0x4, R10 ;  /* 0x00000004f7f77824 */ /* 0x000fe200078e020a */
[----:B------:R-:W-:Y:S01]  /*24d0*/  LOP3.LUT R2, R3, 0x2, R2, 0xe2, !PT ;  /* 0x0000000203027812 */ /* 0x000fe200078ee202 */
[----:B------:R-:W-:Y:S01]  /*24e0*/  IMAD.SHL.U32 R9, R18, 0x40, RZ ;  /* 0x0000004012097824 */ /* 0x000fe200078e00ff */
[----:B------:R-:W-:Y:S01]  /*24f0*/  SEL R3, RZ, 0x4, P0 ;  /* 0x00000004ff037807 */ /* 0x000fe20000000000 */
[----:B------:R4:W-:Y:S01]  /*2500*/  STL.64 [R1+0x8], R116 ;  /* 0x0000087401007387 */ /* 0x0009e20000100a00 */
[----:B------:R-:W-:Y:S01]  /*2510*/  LOP3.LUT R7, R7, 0x1c0, RZ, 0xc0, !PT ;  /* 0x000001c007077812 */ /* 0x000fe200078ec0ff */
[----:B------:R-:W-:Y:S01]  /*2520*/  IMAD.SHL.U32 R247, R247, 0x2, RZ ;  /* 0x00000002f7f77824 */ /* 0x000fe200078e00ff */
[----:B------:R-:W-:Y:S01]  /*2530*/  IADD3 R4, P0, R38, UR15, RZ ;  /* 0x0000000f26047c10 */ /* 0x000fe2000ff1e0ff */
[----:B---3--:R-:W-:Y:S01]  /*2540*/  CS2R R34, SRZ ;  /* 0x0000000000227805 */ /* 0x008fe2000001ff00 */
[----:B------:R-:W-:Y:S01]  /*2550*/  LOP3.LUT R249, R12, 0x2, R249, 0xe2, !PT ;  /* 0x000000020cf97812 */ /* 0x000fe200078ee2f9 */
[----:B------:R-:W-:Y:S01]  /*2560*/  IMAD.IADD R242, R117, 0x1, R242 ;  /* 0x0000000175f27824 */ /* 0x000fe200078e02f2 */
[----:B------:R-:W-:Y:S01]  /*2570*/  LOP3.LUT R13, R7, 0x8, R6, 0xf8, !PT ;  /* 0x00000008070d7812 */ /* 0x000fe200078ef806 */
[----:B--2---:R-:W-:Y:S01]  /*2580*/  CS2R R20, SRZ ;  /* 0x0000000000147805 */ /* 0x004fe2000001ff00 */
[----:B------:R-:W-:-:S02]  /*2590*/  SHF.R.U32.HI R10, RZ, 0x3, R7 ;  /* 0x00000003ff0a7819 */ /* 0x000fc40000011607 */
[----:B------:R-:W-:Y:S01]  /*25a0*/  IADD3.X R11, R243, UR4, RZ, P0, !PT ;  /* 0x00000004f30b7c10 */ /* 0x000fe200087fe4ff */
[----:B------:R-:W-:Y:S01]  /*25b0*/  ULDC UR4, c[0x0][0x2a0] ;  /* 0x0000a80000047ab9 */ /* 0x000fe20000000800 */
[----:B------:R-:W-:Y:S01]  /*25c0*/  LEA R12, P0, R4, c[0x0][0x280], 0x2 ;  /* 0x0000a000040c7a11 */ /* 0x000fe200078010ff */
[----:B------:R-:W-:Y:S01]  /*25d0*/  ULOP3.LUT UR4, URZ, UR4, URZ, 0x33, !UPT ;  /* 0x000000043f047292 */ /* 0x000fe2000f8e333f */
[----:B------:R-:W-:Y:S01]  /*25e0*/  LOP3.LUT R6, R13, R10, RZ, 0x3c, !PT ;  /* 0x0000000a0d067212 */ /* 0x000fe200078e3cff */
[----:B-1----:R-:W-:Y:S01]  /*25f0*/  CS2R R38, SRZ ;  /* 0x0000000000267805 */ /* 0x002fe2000001ff00 */
[----:B------:R-:W-:Y:S01]  /*2600*/  LOP3.LUT R8, R10, R8, R7, 0x1e, !PT ;  /* 0x000000080a087212 */ /* 0x000fe200078e1e07 */
[----:B------:R-:W-:Y:S01]  /*2610*/  @!P1 IMAD.SHL.U32 R7, R233, 0x10, RZ ;  /* 0x00000010e9079824 */ /* 0x000fe200078e00ff */
[----:B------:R-:W-:Y:S02]  /*2620*/  LEA.HI.X R13, R4, c[0x0][0x284], R11, 0x2, P0 ;  /* 0x0000a100040d7a11 */ /* 0x000fe400000f140b */
[----:B------:R-:W-:-:S02]  /*2630*/  LOP3.LUT R9, R9, 0xfffffe00, RZ, 0xc0, !PT ;  /* 0xfffffe0009097812 */ /* 0x000fc400078ec0ff */
[----:B------:R-:W-:Y:S01]  /*2640*/  LOP3.LUT R248, R2, R3, RZ, 0xfc, !PT ;  /* 0x0000000302f87212 */ /* 0x000fe200078efcff */
[----:B------:R1:W-:Y:S01]  /*2650*/  @!P1 LDGSTS.E.BYPASS.LTC128B.128 [R7+0x12180], [R12.64] ;  /* 0x121800000c079fae */ /* 0x0003e2000b901d50 */
[----:B------:R-:W-:Y:S01]  /*2660*/  IMAD.MOV.U32 R3, RZ, RZ, 0x10 ;  /* 0x00000010ff037424 */ /* 0x000fe200078e00ff */
[-C--:B------:R-:W-:Y:S02]  /*2670*/  IADD3 R230, R6, R9.reuse, R230 ;  /* 0x0000000906e67210 */ /* 0x080fe40007ffe0e6 */
[----:B------:R-:W0:Y:S01]  /*2680*/  LDGDEPBAR ;  /* 0x00000000000079af */ /* 0x000e220000000000 */
[----:B------:R-:W-:Y:S02]  /*2690*/  LOP3.LUT R228, R8, R9, RZ, 0xfc, !PT ;  /* 0x0000000908e47212 */ /* 0x000fe400078efcff */
[----:B------:R-:W-:Y:S01]  /*26a0*/  SEL R3, R3, 0xfffffff0, !P2 ;  /* 0xfffffff003037807 */ /* 0x000fe20005000000 */
[----:B------:R-:W-:Y:S01]  /*26b0*/  IMAD.SHL.U32 R230, R230, 0x2, RZ ;  /* 0x00000002e6e67824 */ /* 0x000fe200078e00ff */
[----:B------:R-:W-:Y:S01]  /*26c0*/  SEL R5, R5, 0xffffffe0, !P4 ;  /* 0xffffffe005057807 */ /* 0x000fe20006000000 */
[----:B------:R-:W-:Y:S01]  /*26d0*/  IMAD.SHL.U32 R228, R228, 0x2, RZ ;  /* 0x00000002e4e47824 */ /* 0x000fe200078e00ff */
[----:B------:R-:W-:Y:S01]  /*26e0*/  IADD3 R252, R252, -UR13, -R247 ;  /* 0x8000000dfcfc7c10 */ /* 0x000fe2000fffe8f7 */
[--C-:B------:R-:W-:Y:S01]  /*26f0*/  IMAD R224, R3, 0x2, R230.reuse ;  /* 0x0000000203e07824 */ /* 0x100fe200078e02e6 */
[----:B------:R-:W-:Y:S01]  /*2700*/  IADD3 R239, -R247, UR11, RZ ;  /* 0x0000000bf7ef7c10 */ /* 0x000fe2000fffe1ff */
[C---:B------:R-:W-:Y:S01]  /*2710*/  IMAD R3, R5.reuse, 0x2, R230 ;  /* 0x0000000205037824 */ /* 0x040fe200078e02e6 */
[C---:B------:R-:W-:Y:S01]  /*2720*/  IADD3 R251, R252.reuse, c[0x0][0x2a4], RZ ;  /* 0x0000a900fcfb7a10 */ /* 0x040fe20007ffe0ff */
[----:B------:R-:W-:Y:S01]  /*2730*/  IMAD R2, R5, 0x2, R224 ;  /* 0x0000000205027824 */ /* 0x000fe200078e02e0 */
[----:B----4-:R-:W-:-:S02]  /*2740*/  IADD3 R252, R252, UR4, RZ ;  /* 0x00000004fcfc7c10 */ /* 0x010fc4000fffe0ff */
.L_x_309:
[----:B------:R-:W-:Y:S04]  /*2750*/  DEPBAR.LE SB0, 0x0 ;  /* 0x000080000000791a */ /* 0x000fe80000000000 */
[----:B------:R-:W-:Y:S01]  /*2760*/  BAR.SYNC.DEFER_BLOCKING 0x0 ;  /* 0x0000000000007b1d */ /* 0x000fe20000010000 */
[----:B------:R-:W-:Y:S04]  /*2770*/  MOV R217, UR6 ;  /* 0x0000000600d97c02 */ /* 0x000fe80008000f00 */
[----:B------:R-:W-:Y:S04]  /*2780*/  LEA R218, R217, R250, 0x6 ;  /* 0x000000fad9da7211 */ /* 0x000fe800078e30ff */
[-C--:B------:R-:W-:Y:S02]  /*2790*/  IADD3 R216, R251, R218.reuse, RZ ;  /* 0x000000dafbd87210 */ /* 0x080fe40007ffe0ff */
[----:B------:R-:W-:Y:S02]  /*27a0*/  IADD3 R217, R252, R218, RZ ;  /* 0x000000dafcd97210 */ /* 0x000fe40007ffe0ff */
[----:B------:R-:W-:Y:S01]  /*27b0*/  IMNMX R216, R239, R216, PT ;  /* 0x000000d8efd87217 */ /* 0x000fe20003800200 */
[----:B-1----:R-:W-:Y:S06]  /*27c0*/  LDSM.16.M88.4 R116, [R230+0x6080] ;  /* 0x00608000e674783b */ /* 0x002fec0000000200 */
[----:B------:R-:W2:Y:S06]  /*27d0*/  LDSM.16.M88.4 R120, [R231+0x80] ;  /* 0x00008000e778783b */ /* 0x000eac0000000200 */
[----:B------:R-:W3:Y:S06]  /*27e0*/  LDSM.16.M88.4 R124, [R230+0x7080] ;  /* 0x00708000e67c783b */ /* 0x000eec0000000200 */
[----:B------:R-:W-:Y:S06]  /*27f0*/  LDSM.16.M88.4 R128, [R224+0x6080] ;  /* 0x00608000e080783b */ /* 0x000fec0000000200 */
[----:B------:R-:W4:Y:S06]  /*2800*/  LDSM.16.M88.4 R132, [R227+0x80] ;  /* 0x00008000e384783b */ /* 0x000f2c0000000200 */
[----:B------:R-:W5:Y:S06]  /*2810*/  LDSM.16.M88.4 R136, [R224+0x7080] ;  /* 0x00708000e088783b */ /* 0x000f6c0000000200 */
[----:B------:R-:W-:Y:S06]  /*2820*/  LDSM.16.M88.4 R140, [R3+0x6080] ;  /* 0x00608000038c783b */ /* 0x000fec0000000200 */
[----:B------:R-:W1:Y:S02]  /*2830*/  LDSM.16.M88.4 R144, [R226+0x80] ;  /* 0x00008000e290783b */ /* 0x000e640000000200 */
[-C--:B-12---:R-:W-:Y:S04]  /*2840*/  HMMA.16816.F32 R4, R116, R120.reuse, RZ ;  /* 0x000000787404723c */ /* 0x086fe800000018ff */
[----:B------:R-:W-:Y:S04]  /*2850*/  LDS R215, [R250.X4+0x12080] ;  /* 0x01208000fad77984 */ /* 0x000fe80000004800 */
[C---:B---3--:R-:W-:Y:S02]  /*2860*/  HMMA.16816.F32 R8, R124.reuse, R120, RZ ;  /* 0x000000787c08723c */ /* 0x048fe400000018ff */
[----:B------:R-:W-:Y:S06]  /*2870*/  LDS R214, [R250.X4+0x120a0] ;  /* 0x0120a000fad67984 */ /* 0x000fec0000004800 */
[----:B------:R-:W-:Y:S01]  /*2880*/  LDS R210, [R250.X4+0x12100] ;  /* 0x01210000fad27984 */ /* 0x000fe20000004800 */
[-C--:B------:R-:W-:Y:S05]  /*2890*/  HMMA.16816.F32 R12, R124, R122.reuse, RZ ;  /* 0x0000007a7c0c723c */ /* 0x080fea00000018ff */
[----:B------:R-:W-:Y:S03]  /*28a0*/  LDSM.16.M88.4 R124, [R225+0x80] ;  /* 0x00008000e17c783b */ /* 0x000fe60000000200 */
[----:B------:R-:W-:Y:S03]  /*28b0*/  HMMA.16816.F32 R16, R116, R122, RZ ;  /* 0x0000007a7410723c */ /* 0x000fe600000018ff */
[----:B------:R-:W1:Y:S05]  /*28c0*/  LDSM.16.M88.4 R116, [R3+0x7080] ;  /* 0x007080000374783b */ /* 0x000e6a0000000200 */
[-C--:B----4-:R-:W-:Y:S01]  /*28d0*/  HMMA.16816.F32 R4, R128, R132.reuse, R4 ;  /* 0x000000848004723c */ /* 0x090fe20000001804 */
[----:B------:R-:W2:Y:S06]  /*28e0*/  LDSM.16.M88.4 R120, [R2+0x6080] ;  /* 0x006080000278783b */ /* 0x000eac0000000200 */
[----:B------:R-:W-:Y:S01]  /*28f0*/  LDS R209, [R250.X4+0x12120] ;  /* 0x01212000fad17984 */ /* 0x000fe20000004800 */
[C---:B-----5:R-:W-:Y:S08]  /*2900*/  HMMA.16816.F32 R8, R136.reuse, R132, R8 ;  /* 0x000000848808723c */ /* 0x060ff00000001808 */
[-C--:B------:R-:W-:Y:S01]  /*2910*/  HMMA.16816.F32 R12, R136, R134.reuse, R12 ;  /* 0x00000086880c723c */ /* 0x080fe2000000180c */
[----:B------:R-:W-:Y:S07]  /*2920*/  LDSM.16.M88.4 R136, [R231+0x2080] ;  /* 0x00208000e788783b */ /* 0x000fee0000000200 */
[----:B------:R-:W-:Y:S01]  /*2930*/  HMMA.16816.F32 R16, R128, R134, R16 ;  /* 0x000000868010723c */ /* 0x000fe20000001810 */
[----:B------:R-:W3:Y:S06]  /*2940*/  LDSM.16.M88.4 R128, [R2+0x7080] ;  /* 0x007080000280783b */ /* 0x000eec0000000200 */
[----:B------:R-:W4:Y:S01]  /*2950*/  LDSM.16.M88.4 R132, [R230+0x8080] ;  /* 0x00808000e684783b */ /* 0x000f220000000200 */
[-C--:B------:R-:W-:Y:S08]  /*2960*/  HMMA.16816.F32 R4, R140, R144.reuse, R4 ;  /* 0x000000908c04723c */ /* 0x080ff00000001804 */
        /* <DEDUP_REMOVED lines=9> */
[----:B------:R-:W-:Y:S07]  /*2a00*/  LDSM.16.M88.4 R128, [R226+0x2080] ;  /* 0x00208000e280783b */ /* 0x000fee0000000200 */
[----:B------:R-:W-:Y:S01]  /*2a10*/  HMMA.16816.F32 R16, R120, R126, R16 ;  /* 0x0000007e7810723c */ /* 0x000fe20000001810 */
[----:B------:R-:W2:Y:S06]  /*2a20*/  LDSM.16.M88.4 R120, [R224+0x9080] ;  /* 0x00908000e078783b */ /* 0x000eac0000000200 */
        /* <DEDUP_REMOVED lines=40> */
[----:B------:R-:W-:Y:S08]  /*2cb0*/  HMMA.16816.F32 R16, R124, R130, R16 ;  /* 0x000000827c10723c */ /* 0x000ff00000001810 */
[-C--:B----4-:R-:W-:Y:S08]  /*2cc0*/  HMMA.16816.F32 R4, R132, R136.reuse, R4 ;  /* 0x000000888404723c */ /* 0x090ff00000001804 */
[C---:B-1----:R-:W-:Y:S08]  /*2cd0*/  HMMA.16816.F32 R8, R116.reuse, R136, R8 ;  /* 0x000000887408723c */ /* 0x042ff00000001808 */
[-C--:B------:R-:W-:Y:S08]  /*2ce0*/  HMMA.16816.F32 R12, R116, R138.reuse, R12 ;  /* 0x0000008a740c723c */ /* 0x080ff0000000180c */
[----:B------:R-:W-:Y:S08]  /*2cf0*/  HMMA.16816.F32 R16, R132, R138, R16 ;  /* 0x0000008a8410723c */ /* 0x000ff00000001810 */
[-C--:B-----5:R-:W-:Y:S08]  /*2d00*/  HMMA.16816.F32 R4, R140, R144.reuse, R4 ;  /* 0x000000908c04723c */ /* 0x0a0ff00000001804 */
[C---:B--2---:R-:W-:Y:S08]  /*2d10*/  HMMA.16816.F32 R8, R120.reuse, R144, R8 ;  /* 0x000000907808723c */ /* 0x044ff00000001808 */
[-C--:B------:R-:W-:Y:S08]  /*2d20*/  HMMA.16816.F32 R12, R120, R146.reuse, R12 ;  /* 0x00000092780c723c */ /* 0x080ff0000000180c */
[----:B------:R-:W-:Y:S04]  /*2d30*/  HMMA.16816.F32 R16, R140, R146, R16 ;  /* 0x000000928c10723c */ /* 0x000fe80000001810 */
[----:B------:R-:W-:Y:S02]  /*2d40*/  FMUL.FTZ R196, R4, c[0x0][0x2b4] ;  /* 0x0000ad0004c47a20 */ /* 0x000fe40000410000 */
[----:B------:R-:W-:Y:S02]  /*2d50*/  FMUL.FTZ R197, R5, c[0x0][0x2b4] ;  /* 0x0000ad0005c57a20 */ /* 0x000fe40000410000 */
[----:B------:R-:W-:Y:S02]  /*2d60*/  FMUL.FTZ R198, R6, c[0x0][0x2b4] ;  /* 0x0000ad0006c67a20 */ /* 0x000fe40000410000 */
[----:B------:R-:W1:Y:S02]  /*2d70*/  MUFU.TANH R196, R196 ;  /* 0x000000c400c47308 */ /* 0x000e640000002400 */
[----:B------:R-:W-:Y:S02]  /*2d80*/  FMUL.FTZ R199, R7, c[0x0][0x2b4] ;  /* 0x0000ad0007c77a20 */ /* 0x000fe40000410000 */
[----:B------:R-:W-:Y:S02]  /*2d90*/  FMUL.FTZ R200, R8, c[0x0][0x2b4] ;  /* 0x0000ad0008c87a20 */ /* 0x000fe40000410000 */
[----:B------:R-:W-:Y:S02]  /*2da0*/  FMUL.FTZ R201, R9, c[0x0][0x2b4] ;  /* 0x0000ad0009c97a20 */ /* 0x000fe40000410000 */
[----:B------:R-:W-:Y:S02]  /*2db0*/  FMUL.FTZ R202, R10, c[0x0][0x2b4] ;  /* 0x0000ad000aca7a20 */ /* 0x000fe40000410000 */
[----:B------:R-:W2:Y:S01]  /*2dc0*/  MUFU.TANH R197, R197 ;  /* 0x000000c500c57308 */ /* 0x000ea20000002400 */
[----:B------:R-:W-:Y:S02]  /*2dd0*/  FMUL.FTZ R203, R11, c[0x0][0x2b4] ;  /* 0x0000ad000bcb7a20 */ /* 0x000fe40000410000 */
[----:B------:R-:W-:Y:S02]  /*2de0*/  FMUL.FTZ R204, R12, c[0x0][0x2b4] ;  /* 0x0000ad000ccc7a20 */ /* 0x000fe40000410000 */
[----:B------:R-:W-:Y:S02]  /*2df0*/  FMUL.FTZ R205, R13, c[0x0][0x2b4] ;  /* 0x0000ad000dcd7a20 */ /* 0x000fe40000410000 */
[----:B------:R-:W-:Y:S02]  /*2e00*/  FMUL.FTZ R206, R14, c[0x0][0x2b4] ;  /* 0x0000ad000ece7a20 */ /* 0x000fe40000410000 */
[----:B------:R-:W-:Y:S01]  /*2e10*/  FMUL.FTZ R207, R15, c[0x0][0x2b4] ;  /* 0x0000ad000fcf7a20 */ /* 0x000fe20000410000 */
[----:B------:R-:W3:Y:S01]  /*2e20*/  MUFU.TANH R198, R198 ;  /* 0x000000c600c67308 */ /* 0x000ee20000002400 */
[----:B------:R-:W-:Y:S02]  /*2e30*/  FMUL.FTZ R208, R16, c[0x0][0x2b4] ;  /* 0x0000ad0010d07a20 */ /* 0x000fe40000410000 */
[----:B------:R-:W-:Y:S02]  /*2e40*/  FMUL.FTZ R211, R17, c[0x0][0x2b4] ;  /* 0x0000ad0011d37a20 */ /* 0x000fe40000410000 */
[----:B------:R-:W-:Y:S02]  /*2e50*/  FMUL.FTZ R212, R18, c[0x0][0x2b4] ;  /* 0x0000ad0012d47a20 */ /* 0x000fe40000410000 */
[----:B------:R-:W-:Y:S03]  /*2e60*/  FMUL.FTZ R213, R19, c[0x0][0x2b4] ;  /* 0x0000ad0013d57a20 */ /* 0x000fe60000410000 */
[----:B------:R-:W4:Y:S10]  /*2e70*/  MUFU.TANH R199, R199 ;  /* 0x000000c700c77308 */ /* 0x000f340000002400 */
[----:B------:R-:W1:Y:S10]  /*2e80*/  MUFU.TANH R200, R200 ;  /* 0x000000c800c87308 */ /* 0x000e740000002400 */
        /* <DEDUP_REMOVED lines=10> */
[----:B------:R-:W1:Y:S01]  /*2f30*/  MUFU.TANH R213, R213 ;  /* 0x000000d500d57308 */ /* 0x000e620000002400 */
[----:B------:R-:W-:-:S05]  /*2f40*/  @!P5 BRA `(.L_x_291) ;  /* 0x000001900000d947 */ /* 0x000fca0003800000 */
[----:B--234-:R-:W-:Y:S01]  /*2f50*/  IADD3 R5, R218, UR7, RZ ;  /* 0x00000007da057c10 */ /* 0x01cfe2000fffe0ff */
[----:B------:R-:W-:Y:S03]  /*2f60*/  BSSY B0, `(.L_x_292) ;  /* 0x0000011000007945 */ /* 0x000fe60003800000 */
[----:B------:R-:W-:Y:S11]  /*2f70*/  ISETP.GT.AND P0, PT, R5, -0x1, PT ;  /* 0xffffffff0500780c */ /* 0x000ff60003f04270 */
[----:B------:R-:W-:Y:S02]  /*2f80*/  @!UPT UIADD3 URZ, URZ, URZ, URZ ;  /* 0x0000003f3f3ff290 */ /* 0x000fe4000fffe03f */
[----:B------:R-:W-:-:S05]  /*2f90*/  @P0 BRA `(.L_x_293) ;  /* 0x0000008000000947 */ /* 0x000fca0003800000 */
[----:B------:R-:W-:Y:S01]  /*2fa0*/  LOP3.LUT R5, RZ, R5, RZ, 0x33, !PT ;  /* 0x00000005ff057212 */ /* 0x000fe200078e33ff */
[----:B------:R-:W-:Y:S05]  /*2fb0*/  IMAD.MOV.U32 R4, RZ, RZ, c[0x0][0x2a8] ;  /* 0x0000aa00ff047624 */ /* 0x000fea00078e00ff */
[----:B------:R-:W-:Y:S11]  /*2fc0*/  ISETP.NE.AND P0, PT, R4, 0x1, PT ;  /* 0x000000010400780c */ /* 0x000ff60003f05270 */
[----:B------:R-:W-:Y:S02]  /*2fd0*/  @!UPT UIADD3 URZ, URZ, URZ, URZ ;  /* 0x0000003f3f3ff290 */ /* 0x000fe4000fffe03f */
[----:B------:R-:W-:Y:S05]  /*2fe0*/  @P0 IMAD.HI.U32 R4, R5, c[0x0][0x2ac], RZ ;  /* 0x0000ab0005040a27 */ /* 0x000fea00078e00ff */
[----:B------:R-:W-:Y:S04]  /*2ff0*/  @P0 SHF.R.U32.HI R5, RZ, c[0x0][0x2b0], R4 ;  /* 0x0000ac00ff050a19 */ /* 0x000fe80000011604 */
[----:B------:R-:W-:Y:S01]  /*3000*/  LOP3.LUT R5, RZ, R5, RZ, 0x33, !PT ;  /* 0x00000005ff057212 */ /* 0x000fe200078e33ff */
[----:B------:R-:W-:-:S05]  /*3010*/  BRA `(.L_x_294) ;  /* 0x0000005000007947 */ /* 0x000fca0003800000 */
.L_x_293:
[----:B------:R-:W-:Y:S04]  /*3020*/  MOV R4, c[0x0][0x2a8] ;  /* 0x0000aa0000047a02 */ /* 0x000fe80000000f00 */
[----:B------:R-:W-:Y:S11]  /*3030*/  ISETP.NE.AND P0, PT, R4, 0x1, PT ;  /* 0x000000010400780c */ /* 0x000ff60003f05270 */
[----:B------:R-:W-:Y:S02]  /*3040*/  @!UPT UIADD3 URZ, URZ, URZ, URZ ;  /* 0x0000003f3f3ff290 */ /* 0x000fe4000fffe03f */
[----:B------:R-:W-:Y:S05]  /*3050*/  @P0 IMAD.HI.U32 R4, R5, c[0x0][0x2ac], RZ ;  /* 0x0000ab0005040a27 */ /* 0x000fea00078e00ff */
[----:B------:R-:W-:Y:S02]  /*3060*/  @P0 SHF.R.U32.HI R5, RZ, c[0x0][0x2b0], R4 ;  /* 0x0000ac00ff050a19 */ /* 0x000fe40000011604 */
.L_x_294:
[----:B------:R-:W-:Y:S05]  /*3070*/  BSYNC B0 ;  /* 0x0000000000007941 */ /* 0x000fea0003800000 */
.L_x_292:
[----:B------:R-:W-:Y:S04]  /*3080*/  IMAD.MOV.U32 R4, RZ, RZ, c[0x0][0x2a8] ;  /* 0x0000aa00ff047624 */ /* 0x000fe800078e00ff */
[----:B------:R-:W-:Y:S04]  /*3090*/  IMAD R4, R5, R4, -UR14 ;  /* 0x8000000e05047e24 */ /* 0x000fe8000f8e0204 */
[----:B------:R-:W-:Y:S05]  /*30a0*/  IMAD.IADD R4, R4, 0x1, -R247 ;  /* 0x0000000104047824 */ /* 0x000fea00078e0af7 */
[----:B------:R-:W-:Y:S02]  /*30b0*/  IADD3 R5, R4, c[0x0][0x2a8], RZ ;  /* 0x0000aa0004057a10 */ /* 0x000fe40007ffe0ff */
[----:B------:R-:W-:Y:S02]  /*30c0*/  IMNMX R217, R217, R4, !PT ;  /* 0x00000004d9d97217 */ /* 0x000fe40007800200 */
[----:B------:R-:W-:Y:S02]  /*30d0*/  IMNMX R216, R216, R5, PT ;  /* 0x00000005d8d87217 */ /* 0x000fe40003800200 */
.L_x_291:
[----:B--234-:R-:W-:Y:S05]  /*30e0*/  IADD3 R5, R218, 0x8, RZ ;  /* 0x00000008da057810 */ /* 0x01cfea0007ffe0ff */
[--C-:B------:R-:W-:Y:S02]  /*30f0*/  IMAD.IADD R140, R251, 0x1, R5.reuse ;  /* 0x00000001fb8c7824 */ /* 0x100fe400078e0205 */
[----:B------:R-:W-:Y:S03]  /*3100*/  IMAD.IADD R141, R252, 0x1, R5 ;  /* 0x00000001fc8d7824 */ /* 0x000fe600078e0205 */
[----:B------:R-:W-:Y:S01]  /*3110*/  IMNMX R140, R239, R140, PT ;  /* 0x0000008cef8c7217 */ /* 0x000fe20003800200 */
[----:B------:R-:W-:-:S05]  /*3120*/  @!P5 BRA `(.L_x_295) ;  /* 0x000001900000d947 */ /* 0x000fca0003800000 */
[----:B------:R-:W-:Y:S01]  /*3130*/  IADD3 R5, R5, UR7, RZ ;  /* 0x0000000705057c10 */ /* 0x000fe2000fffe0ff */
        /* <DEDUP_REMOVED lines=12> */
.L_x_297:
[----:B------:R-:W-:Y:S04]  /*3200*/  MOV R4, c[0x0][0x2a8] ;  /* 0x0000aa0000047a02 */ /* 0x000fe80000000f00 */
[----:B------:R-:W-:Y:S11]  /*3210*/  ISETP.NE.AND P0, PT, R4, 0x1, PT ;  /* 0x000000010400780c */ /* 0x000ff60003f05270 */
[----:B------:R-:W-:Y:S02]  /*3220*/  @!UPT UIADD3 URZ, URZ, URZ, URZ ;  /* 0x0000003f3f3ff290 */ /* 0x000fe4000fffe03f */
[----:B------:R-:W-:Y:S05]  /*3230*/  @P0 IMAD.HI.U32 R4, R5, c[0x0][0x2ac], RZ ;  /* 0x0000ab0005040a27 */ /* 0x000fea00078e00ff */
[----:B------:R-:W-:Y:S02]  /*3240*/  @P0 SHF.R.U32.HI R5, RZ, c[0x0][0x2b0], R4 ;  /* 0x0000ac00ff050a19 */ /* 0x000fe40000011604 */
.L_x_298:
[----:B------:R-:W-:Y:S05]  /*3250*/  BSYNC B0 ;  /* 0x0000000000007941 */ /* 0x000fea0003800000 */
.L_x_296:
[----:B------:R-:W-:Y:S04]  /*3260*/  IMAD.MOV.U32 R4, RZ, RZ, c[0x0][0x2a8] ;  /* 0x0000aa00ff047624 */ /* 0x000fe800078e00ff */
[----:B------:R-:W-:Y:S04]  /*3270*/  IMAD R4, R5, R4, -UR14 ;  /* 0x8000000e05047e24 */ /* 0x000fe8000f8e0204 */
[----:B------:R-:W-:Y:S05]  /*3280*/  IMAD.IADD R4, R4, 0x1, -R247 ;  /* 0x0000000104047824 */ /* 0x000fea00078e0af7 */
[----:B------:R-:W-:Y:S02]  /*3290*/  IADD3 R5, R4, c[0x0][0x2a8], RZ ;  /* 0x0000aa0004057a10 */ /* 0x000fe40007ffe0ff */
[----:B------:R-:W-:Y:S02]  /*32a0*/  IMNMX R141, R141, R4, !PT ;  /* 0x000000048d8d7217 */ /* 0x000fe40007800200 */
[----:B------:R-:W-:Y:S02]  /*32b0*/  IMNMX R140, R140, R5, PT ;  /* 0x000000058c8c7217 */ /* 0x000fe40003800200 */
.L_x_295:
[----:B------:R-:W-:Y:S05]  /*32c0*/  IADD3 R5, R218, 0x20, RZ ;  /* 0x00000020da057810 */ /* 0x000fea0007ffe0ff */
        /* <DEDUP_REMOVED lines=17> */
.L_x_301:
[----:B------:R-:W-:Y:S04]  /*33e0*/  MOV R4, c[0x0][0x2a8] ;  /* 0x0000aa0000047a02 */ /* 0x000fe80000000f00 */
[----:B------:R-:W-:Y:S11]  /*33f0*/  ISETP.NE.AND P0, PT, R4, 0x1, PT ;  /* 0x000000010400780c */ /* 0x000ff60003f05270 */
[----:B------:R-:W-:Y:S02]  /*3400*/  @!UPT UIADD3 URZ, URZ, URZ, URZ ;  /* 0x0000003f3f3ff290 */ /* 0x000fe4000fffe03f */
[----:B------:R-:W-:Y:S05]  /*3410*/  @P0 IMAD.HI.U32 R4, R5, c[0x0][0x2ac], RZ ;  /* 0x0000ab0005040a27 */ /* 0x000fea00078e00ff */
[----:B------:R-:W-:Y:S02]  /*3420*/  @P0 SHF.R.U32.HI R5, RZ, c[0x0][0x2b0], R4 ;  /* 0x0000ac00ff050a19 */ /* 0x000fe40000011604 */
.L_x_302:
[----:B------:R-:W-:Y:S05]  /*3430*/  BSYNC B0 ;  /* 0x0000000000007941 */ /* 0x000fea0003800000 */
.L_x_300:
[----:B------:R-:W-:Y:S04]  /*3440*/  IMAD.MOV.U32 R4, RZ, RZ, c[0x0][0x2a8] ;  /* 0x0000aa00ff047624 */ /* 0x000fe800078e00ff */
[----:B------:R-:W-:Y:S04]  /*3450*/  IMAD R4, R5, R4, -UR14 ;  /* 0x8000000e05047e24 */ /* 0x000fe8000f8e0204 */
[----:B------:R-:W-:Y:S05]  /*3460*/  IMAD.IADD R5, R4, 0x1, -R247 ;  /* 0x0000000104057824 */ /* 0x000fea00078e0af7 */
[----:B------:R-:W-:Y:S02]  /*3470*/  IADD3 R4, R5, c[0x0][0x2a8], RZ ;  /* 0x0000aa0005047a10 */ /* 0x000fe40007ffe0ff */
[----:B------:R-:W-:Y:S02]  /*3480*/  IMNMX R138, R138, R5, !PT ;  /* 0x000000058a8a7217 */ /* 0x000fe40007800200 */
[----:B------:R-:W-:Y:S02]  /*3490*/  IMNMX R139, R139, R4, PT ;  /* 0x000000048b8b7217 */ /* 0x000fe40003800200 */
.L_x_299:
        /* <DEDUP_REMOVED lines=18> */
.L_x_305:
[----:B------:R-:W-:Y:S04]  /*35c0*/  MOV R4, c[0x0][0x2a8] ;  /* 0x0000aa0000047a02 */ /* 0x000fe80000000f00 */
[----:B------:R-:W-:Y:S11]  /*35d0*/  ISETP.NE.AND P0, PT, R4, 0x1, PT ;  /* 0x000000010400780c */ /* 0x000ff60003f05270 */
[----:B------:R-:W-:Y:S02]  /*35e0*/  @!UPT UIADD3 URZ, URZ, URZ, URZ ;  /* 0x0000003f3f3ff290 */ /* 0x000fe4000fffe03f */
[----:B------:R-:W-:Y:S05]  /*35f0*/  @P0 IMAD.HI.U32 R4, R5, c[0x0][0x2ac], RZ ;  /* 0x0000ab0005040a27 */ /* 0x000fea00078e00ff */
[----:B------:R-:W-:Y:S02]  /*3600*/  @P0 SHF.R.U32.HI R5, RZ, c[0x0][0x2b0], R4 ;  /* 0x0000ac00ff050a19 */ /* 0x000fe40000011604 */
.L_x_306:
[----:B------:R-:W-:Y:S05]  /*3610*/  BSYNC B0 ;  /* 0x0000000000007941 */ /* 0x000fea0003800000 */
.L_x_304:
[----:B------:R-:W-:Y:S04]  /*3620*/  IMAD.MOV.U32 R4, RZ, RZ, c[0x0][0x2a8] ;  /* 0x0000aa00ff047624 */ /* 0x000fe800078e00ff */
[----:B------:R-:W-:Y:S04]  /*3630*/  IMAD R4, R5, R4, -UR14 ;  /* 0x8000000e05047e24 */ /* 0x000fe8000f8e0204 */
[----:B------:R-:W-:Y:S05]  /*3640*/  IMAD.IADD R5, R4, 0x1, -R247 ;  /* 0x0000000104057824 */ /* 0x000fea00078e0af7 */
[----:B------:R-:W-:Y:S02]  /*3650*/  IADD3 R4, R5, c[0x0][0x2a8], RZ ;  /* 0x0000aa0005047a10 */ /* 0x000fe40007ffe0ff */
[----:B------:R-:W-:Y:S02]  /*3660*/  IMNMX R136, R136, R5, !PT ;  /* 0x0000000588887217 */ /* 0x000fe40007800200 */
[----:B------:R-:W-:Y:S02]  /*3670*/  IMNMX R137, R137, R4, PT ;  /* 0x0000000489897217 */ /* 0x000fe40003800200 */
.L_x_303:
[----:B------:R-:W-:Y:S04]  /*3680*/  DEPBAR.LE SB0, 0x0 ;  /* 0x000080000000791a */ /* 0x000fe80000000000 */
[----:B------:R-:W-:Y:S01]  /*3690*/  BAR.SYNC.DEFER_BLOCKING 0x0 ;  /* 0x0000000000007b1d */ /* 0x000fe20000010000 */
[----:B------:R-:W-:Y:S01]  /*36a0*/  PLOP3.LUT P0, PT, PT, PT, UP1, 0x80, 0x0 ;  /* 0x000000000000781c */ /* 0x000fe20003f0f018 */
[----:B------:R-:W-:Y:S03]  /*36b0*/  UIADD3 UR11, UR6, 0x1, URZ ;  /* 0x00000001060b7890 */ /* 0x000fe6000fffe03f */
[----:B------:R-:W-:Y:S01]  /*36c0*/  ISETP.GT.AND P2, PT, R217, 0x1, P0 ;  /* 0x00000001d900780c */ /* 0x000fe20000744270 */
[----:B------:R-:W-:Y:S01]  /*36d0*/  UISETP.GE.AND UP0, UPT, UR11, UR12, UPT ;  /* 0x0000000c0b00728c */ /* 0x000fe2000bf06270 */
[----:B------:R-:W-:Y:S02]  /*36e0*/  ISETP.GT.AND P4, PT, R141, 0x20, P0 ;  /* 0x000000208d00780c */ /* 0x000fe40000784270 */
[----:B------:R-:W-:Y:S02]  /*36f0*/  ISETP.LT.OR P2, PT, R216, 0x2, P2 ;  /* 0x00000002d800780c */ /* 0x000fe40001741670 */
[----:B------:R-:W-:Y:S02]  /*3700*/  ISETP.LT.OR P4, PT, R140, 0x21, P4 ;  /* 0x000000218c00780c */ /* 0x000fe40002781670 */
[C---:B------:R-:W-:Y:S04]  /*3710*/  ISETP.GT.AND P1, PT, R217.reuse, RZ, P0 ;  /* 0x000000ffd900720c */ /* 0x040fe80000724270 */
[----:B------:R-:W-:Y:S01]  /*3720*/  ISETP.LT.OR P1, PT, R216, 0x1, P1 ;  /* 0x00000001d800780c */ /* 0x000fe20000f21670 */
[----:B------:R-:W2:Y:S05]  /*3730*/  LDSM.16.M88.4 R116, [R230+0xc080] ;  /* 0x00c08000e674783b */ /* 0x000eaa0000000200 */
[----:B------:R-:W3:Y:S05]  /*3740*/  LDSM.16.M88.4 R12, [R230+0xd080] ;  /* 0x00d08000e60c783b */ /* 0x000eea0000000200 */
[----:B------:R-:W4:Y:S05]  /*3750*/  LDSM.16.M88.4 R120, [R224+0xc080] ;  /* 0x00c08000e078783b */ /* 0x000f2a0000000200 */
[----:B------:R-:W5:Y:S05]  /*3760*/  LDSM.16.M88.4 R124, [R224+0xd080] ;  /* 0x00d08000e07c783b */ /* 0x000f6a0000000200 */
[----:B------:R-:W1:Y:S05]  /*3770*/  LDSM.16.M88.4 R128, [R3+0xc080] ;  /* 0x00c080000380783b */ /* 0x000e6a0000000200 */
[----:B------:R-:W1:Y:S01]  /*3780*/  LDSM.16.M88.4 R132, [R3+0xd080] ;  /* 0x00d080000384783b */ /* 0x000e620000000200 */
[-C--:B--2---:R-:W-:Y:S08]  /*3790*/  HMMA.16816.F32 R4, R116, R148.reuse, RZ ;  /* 0x000000947404723c */ /* 0x084ff000000018ff */
[C---:B---3--:R-:W-:Y:S08]  /*37a0*/  HMMA.16816.F32 R8, R12.reuse, R148, RZ ;  /* 0x000000940c08723c */ /* 0x048ff000000018ff */
[-C--:B------:R-:W-:Y:S08]  /*37b0*/  HMMA.16816.F32 R12, R12, R150.reuse, RZ ;  /* 0x000000960c0c723c */ /* 0x080ff000000018ff */
[----:B------:R-:W-:Y:S01]  /*37c0*/  HMMA.16816.F32 R16, R116, R150, RZ ;  /* 0x000000967410723c */ /* 0x000fe200000018ff */
[----:B------:R-:W2:Y:S07]  /*37d0*/  LDSM.16.M88.4 R116, [R2+0xc080] ;  /* 0x00c080000274783b */ /* 0x000eae0000000200 */
[-C--:B----4-:R-:W-:Y:S08]  /*37e0*/  HMMA.16816.F32 R4, R120, R152.reuse, R4 ;  /* 0x000000987804723c */ /* 0x090ff00000001804 */
[C---:B-----5:R-:W-:Y:S08]  /*37f0*/  HMMA.16816.F32 R8, R124.reuse, R152, R8 ;  /* 0x000000987c08723c */ /* 0x060ff00000001808 */
[-C--:B------:R-:W-:Y:S01]  /*3800*/  HMMA.16816.F32 R12, R124, R154.reuse, R12 ;  /* 0x0000009a7c0c723c */ /* 0x080fe2000000180c */
[----:B------:R-:W3:Y:S07]  /*3810*/  LDSM.16.M88.4 R124, [R2+0xd080] ;  /* 0x00d08000027c783b */ /* 0x000eee0000000200 */
[----:B------:R-:W-:Y:S01]  /*3820*/  HMMA.16816.F32 R16, R120, R154, R16 ;  /* 0x0000009a7810723c */ /* 0x000fe20000001810 */
[----:B------:R-:W4:Y:S07]  /*3830*/  LDSM.16.M88.4 R120, [R230+0xe080] ;  /* 0x00e08000e678783b */ /* 0x000f2e0000000200 */
[-C--:B-1----:R-:W-:Y:S08]  /*3840*/  HMMA.16816.F32 R4, R128, R156.reuse, R4 ;  /* 0x0000009c8004723c */ /* 0x082ff00000001804 */
[C---:B------:R-:W-:Y:S08]  /*3850*/  HMMA.16816.F32 R8, R132.reuse, R156, R8 ;  /* 0x0000009c8408723c */ /* 0x040ff00000001808 */
[-C--:B------:R-:W-:Y:S01]  /*3860*/  HMMA.16816.F32 R12, R132, R158.reuse, R12 ;  /* 0x0000009e840c723c */ /* 0x080fe2000000180c */
[----:B------:R-:W1:Y:S07]  /*3870*/  LDSM.16.M88.4 R132, [R230+0xf080] ;  /* 0x00f08000e684783b */ /* 0x000e6e0000000200 */
[----:B------:R-:W-:Y:S01]  /*3880*/  HMMA.16816.F32 R16, R128, R158, R16 ;  /* 0x0000009e8010723c */ /* 0x000fe20000001810 */
[----:B------:R-:W-:Y:S07]  /*3890*/  LDSM.16.M88.4 R128, [R224+0xf080] ;  /* 0x00f08000e080783b */ /* 0x000fee0000000200 */
[-C--:B--2---:R-:W-:Y:S08]  /*38a0*/  HMMA.16816.F32 R4, R116, R160.reuse, R4 ;  /* 0x000000a07404723c */ /* 0x084ff00000001804 */
[C---:B---3--:R-:W-:Y:S08]  /*38b0*/  HMMA.16816.F32 R8, R124.reuse, R160, R8 ;  /* 0x000000a07c08723c */ /* 0x048ff00000001808 */
[-C--:B------:R-:W-:Y:S01]  /*38c0*/  HMMA.16816.F32 R12, R124, R162.reuse, R12 ;  /* 0x000000a27c0c723c */ /* 0x080fe2000000180c */
[----:B------:R-:W2:Y:S07]  /*38d0*/  LDSM.16.M88.4 R124, [R224+0xe080] ;  /* 0x00e08000e07c783b */ /* 0x000eae0000000200 */
[----:B------:R-:W-:Y:S01]  /*38e0*/  HMMA.16816.F32 R16, R116, R162, R16 ;  /* 0x000000a27410723c */ /* 0x000fe20000001810 */
[----:B------:R-:W3:Y:S07]  /*38f0*/  LDSM.16.M88.4 R116, [R3+0xe080] ;  /* 0x00e080000374783b */ /* 0x000eee0000000200 */
[-C--:B----4-:R-:W-:Y:S08]  /*3900*/  HMMA.16816.F32 R4, R120, R164.reuse, R4 ;  /* 0x000000a47804723c */ /* 0x090ff00000001804 */
[C---:B-1----:R-:W-:Y:S08]  /*3910*/  HMMA.16816.F32 R8, R132.reuse, R164, R8 ;  /* 0x000000a48408723c */ /* 0x042ff00000001808 */
        /* <DEDUP_REMOVED lines=12> */
[-C--:B------:R-:W-:Y:S07]  /*39e0*/  HMMA.16816.F32 R12, R132, R174.reuse, R12 ;  /* 0x000000ae840c723c */ /* 0x080fee000000180c */
[C---:B------:R-:W-:Y:S01]  /*39f0*/  FSEL R132, R196.reuse, -INF , !P1 ;  /* 0xff800000c4847808 */ /* 0x040fe20004800000 */
[----:B------:R-:W-:Y:S01]  /*3a00*/  HMMA.16816.F32 R16, R116, R174, R16 ;  /* 0x000000ae7410723c */ /* 0x000fe20000001810 */
[----:B------:R-:W1:Y:S03]  /*3a10*/  LDSM.16.M88.4 R116, [R230+0x11080] ;  /* 0x01108000e674783b */ /* 0x000e660000000200 */
[----:B------:R-:W-:Y:S01]  /*3a20*/  FFMA.FTZ R196, -R196, R196, 1 ;  /* 0x3f800000c4c47423 */ /* 0x000fe200000101c4 */
[C---:B------:R-:W-:Y:S01]  /*3a30*/  ISETP.GT.AND P1, PT, R217.reuse, 0x20, P0 ;  /* 0x00000020d900780c */ /* 0x040fe20000724270 */
[--C-:B------:R-:W-:Y:S02]  /*3a40*/  FFMA.FTZ R135, R132, c[0x0][0x29c], -R215.reuse ;  /* 0x0000a70084877a23 */ /* 0x100fe400000108d7 */
[-C--:B----4-:R-:W-:Y:S02]  /*3a50*/  HMMA.16816.F32 R4, R120, R176.reuse, R4 ;  /* 0x000000b07804723c */ /* 0x090fe40000001804 */
[----:B------:R3:W4:Y:S03]  /*3a60*/  MUFU.EX2 R132, R135 ;  /* 0x0000008700847308 */ /* 0x0007260000000800 */
[----:B------:R-:W-:Y:S03]  /*3a70*/  ISETP.LT.OR P1, PT, R216, 0x21, P1 ;  /* 0x00000021d800780c */ /* 0x000fe60000f21670 */
[C---:B--2---:R-:W-:Y:S04]  /*3a80*/  HMMA.16816.F32 R8, R128.reuse, R176, R8 ;  /* 0x000000b08008723c */ /* 0x044fe80000001808 */
[C---:B------:R-:W-:Y:S01]  /*3a90*/  FSEL R134, R208.reuse, -INF , !P1 ;  /* 0xff800000d0867808 */ /* 0x040fe20004800000 */
[----:B------:R-:W-:Y:S01]  /*3aa0*/  FFMA.FTZ R208, -R208, R208, 1 ;  /* 0x3f800000d0d07423 */ /* 0x000fe200000101d0 */
[----:B------:R-:W-:Y:S02]  /*3ab0*/  ISETP.GT.AND P1, PT, R217, 0x21, P0 ;  /* 0x00000021d900780c */ /* 0x000fe40000724270 */
[-C--:B------:R-:W-:Y:S01]  /*3ac0*/  HMMA.16816.F32 R12, R128, R178.reuse, R12 ;  /* 0x000000b2800c723c */ /* 0x080fe2000000180c */
[----:B------:R-:W2:Y:S02]  /*3ad0*/  LDSM.16.M88.4 R128, [R224+0x10080] ;  /* 0x01008000e080783b */ /* 0x000ea40000000200 */
[----:B------:R-:W-:Y:S04]  /*3ae0*/  ISETP.LT.OR P1, PT, R216, 0x22, P1 ;  /* 0x00000022d800780c */ /* 0x000fe80000f21670 */
[----:B------:R-:W-:Y:S01]  /*3af0*/  FSEL R142, R211, -INF , !P1 ;  /* 0xff800000d38e7808 */ /* 0x000fe20004800000 */
[----:B------:R-:W-:Y:S01]  /*3b00*/  HMMA.16816.F32 R16, R120, R178, R16 ;  /* 0x000000b27810723c */ /* 0x000fe20000001810 */
[----:B------:R-:W4:Y:S03]  /*3b10*/  LDSM.16.M88.4 R120, [R224+0x11080] ;  /* 0x01108000e078783b */ /* 0x000f260000000200 */
[--C-:B---3--:R-:W-:Y:S01]  /*3b20*/  FFMA.FTZ R135, R134, c[0x0][0x29c], -R215.reuse ;  /* 0x0000a70086877a23 */ /* 0x108fe200000108d7 */
[----:B------:R-:W-:Y:S01]  /*3b30*/  ISETP.GT.AND P1, PT, R141, RZ, P0 ;  /* 0x000000ff8d00720c */ /* 0x000fe20000724270 */
[----:B------:R-:W-:Y:S02]  /*3b40*/  FFMA.FTZ R211, -R211, R211, 1 ;  /* 0x3f800000d3d37423 */ /* 0x000fe400000101d3 */
[-C--:B-----5:R-:W-:Y:S01]  /*3b50*/  HMMA.16816.F32 R4, R124, R180.reuse, R4 ;  /* 0x000000b47c04723c */ /* 0x0a0fe20000001804 */
[----:B------:R3:W-:Y:S04]  /*3b60*/  MUFU.EX2 R134, R135 ;  /* 0x0000008700867308 */ /* 0x0007e80000000800 */
[----:B------:R-:W-:Y:S03]  /*3b70*/  ISETP.LT.OR P1, PT, R140, 0x1, P1 ;  /* 0x000000018c00780c */ /* 0x000fe60000f21670 */
[C---:B-1----:R-:W-:Y:S08]  /*3b80*/  HMMA.16816.F32 R8, R116.reuse, R180, R8 ;  /* 0x000000b47408723c */ /* 0x042ff00000001808 */
[-C--:B------:R-:W-:Y:S01]  /*3b90*/  HMMA.16816.F32 R12, R116, R182.reuse, R12 ;  /* 0x000000b6740c723c */ /* 0x080fe2000000180c */
[----:B------:R-:W1:Y:S07]  /*3ba0*/  LDSM.16.M88.4 R116, [R3+0x10080] ;  /* 0x010080000374783b */ /* 0x000e6e0000000200 */
[----:B------:R-:W-:Y:S01]  /*3bb0*/  HMMA.16816.F32 R16, R124, R182, R16 ;  /* 0x000000b67c10723c */ /* 0x000fe20000001810 */
[----:B------:R-:W5:Y:S07]  /*3bc0*/  LDSM.16.M88.4 R124, [R3+0x11080] ;  /* 0x01108000037c783b */ /* 0x000f6e0000000200 */
[-C--:B--2---:R-:W-:Y:S08]  /*3bd0*/  HMMA.16816.F32 R4, R128, R184.reuse, R4 ;  /* 0x000000b88004723c */ /* 0x084ff00000001804 */
[C---:B----4-:R-:W-:Y:S08]  /*3be0*/  HMMA.16816.F32 R8, R120.reuse, R184, R8 ;  /* 0x000000b87808723c */ /* 0x050ff00000001808 */
[-C--:B------:R-:W-:Y:S07]  /*3bf0*/  HMMA.16816.F32 R12, R120, R186.reuse, R12 ;  /* 0x000000ba780c723c */ /* 0x080fee000000180c */
[----:B------:R-:W-:Y:S01]  /*3c00*/  FSEL R120, R197, -INF , !P2 ;  /* 0xff800000c5787808 */ /* 0x000fe20005000000 */
[----:B------:R-:W-:Y:S01]  /*3c10*/  HMMA.16816.F32 R16, R128, R186, R16 ;  /* 0x000000ba8010723c */ /* 0x000fe20000001810 */
[----:B------:R-:W-:Y:S03]  /*3c20*/  LDSM.16.M88.4 R128, [R2+0x11080] ;  /* 0x011080000280783b */ /* 0x000fe60000000200 */
[--C-:B------:R-:W-:Y:S01]  /*3c30*/  FFMA.FTZ R133, R120, c[0x0][0x29c], -R215.reuse ;  /* 0x0000a70078857a23 */ /* 0x100fe200000108d7 */
[----:B------:R-:W-:Y:S01]  /*3c40*/  ISETP.GT.AND P2, PT, R141, 0x21, P0 ;  /* 0x000000218d00780c */ /* 0x000fe20000744270 */
[----:B------:R-:W2:Y:S01]  /*3c50*/  LDSM.16.M88.4 R120, [R2+0x10080] ;  /* 0x010080000278783b */ /* 0x000ea20000000200 */
[----:B------:R-:W-:Y:S01]  /*3c60*/  FFMA.FTZ R215, R142, c[0x0][0x29c], -R215 ;  /* 0x0000a7008ed77a23 */ /* 0x000fe200000108d7 */
[-C--:B-1----:R-:W-:Y:S02]  /*3c70*/  HMMA.16816.F32 R4, R116, R188.reuse, R4 ;  /* 0x000000bc7404723c */ /* 0x082fe40000001804 */
[----:B------:R-:W1:Y:S03]  /*3c80*/  MUFU.EX2 R133, R133 ;  /* 0x0000008500857308 */ /* 0x000e660000000800 */
[----:B------:R-:W-:Y:S01]  /*3c90*/  FFMA.FTZ R197, -R197, R197, 1 ;  /* 0x3f800000c5c57423 */ /* 0x000fe200000101c5 */
[----:B------:R-:W-:Y:S02]  /*3ca0*/  ISETP.LT.OR P2, PT, R140, 0x22, P2 ;  /* 0x000000228c00780c */ /* 0x000fe40001741670 */
[C---:B-----5:R-:W-:Y:S04]  /*3cb0*/  HMMA.16816.F32 R8, R124.reuse, R188, R8 ;  /* 0x000000bc7c08723c */ /* 0x060fe80000001808 */
[C---:B------:R-:W-:Y:S01]  /*3cc0*/  FSEL R143, R213.reuse, -INF , !P2 ;  /* 0xff800000d58f7808 */ /* 0x040fe20005000000 */
[----:B------:R-:W-:Y:S01]  /*3cd0*/  MUFU.EX2 R215, R215 ;  /* 0x000000d700d77308 */ /* 0x000fe20000000800 */
[----:B------:R-:W-:Y:S01]  /*3ce0*/  FFMA.FTZ R213, -R213, R213, 1 ;  /* 0x3f800000d5d57423 */ /* 0x000fe200000101d5 */
[----:B------:R-:W-:Y:S01]  /*3cf0*/  ISETP.GT.AND P2, PT, R138, 0x20, P0 ;  /* 0x000000208a00780c */ /* 0x000fe20000744270 */
[-C--:B------:R-:W-:Y:S03]  /*3d00*/  HMMA.16816.F32 R12, R124, R190.reuse, R12 ;  /* 0x000000be7c0c723c */ /* 0x080fe6000000180c */
[----:B------:R-:W-:Y:S04]  /*3d10*/  ISETP.LT.OR P2, PT, R139, 0x21, P2 ;  /* 0x000000218b00780c */ /* 0x000fe80001741670 */
[----:B------:R-:W-:Y:S01]  /*3d20*/  FSEL R125, R198, -INF , !P1 ;  /* 0xff800000c67d7808 */ /* 0x000fe20004800000 */
[----:B------:R-:W-:Y:S04]  /*3d30*/  HMMA.16816.F32 R16, R116, R190, R16 ;  /* 0x000000be7410723c */ /* 0x000fe80000001810 */
[----:B------:R-:W-:Y:S01]  /*3d40*/  ISETP.GT.AND P1, PT, R141, 0x1, P0 ;  /* 0x000000018d00780c */ /* 0x000fe20000724270 */
[--C-:B------:R-:W-:Y:S01]  /*3d50*/  FFMA.FTZ R124, R125, c[0x0][0x29c], -R214.reuse ;  /* 0x0000a7007d7c7a23 */ /* 0x100fe200000108d6 */
[----:B------:R-:W-:Y:S01]  /*3d60*/  FSEL R141, R212, -INF , !P4 ;  /* 0xff800000d48d7808 */ /* 0x000fe20006000000 */
[----:B------:R-:W-:Y:S01]  /*3d70*/  FFMA.FTZ R198, -R198, R198, 1 ;  /* 0x3f800000c6c67423 */ /* 0x000fe200000101c6 */
[----:B------:R-:W-:Y:S01]  /*3d80*/  ISETP.LT.OR P1, PT, R140, 0x2, P1 ;  /* 0x000000028c00780c */ /* 0x000fe20000f21670 */
[----:B------:R-:W-:Y:S01]  /*3d90*/  FFMA.FTZ R212, -R212, R212, 1 ;  /* 0x3f800000d4d47423 */ /* 0x000fe200000101d4 */
[C---:B------:R-:W-:Y:S01]  /*3da0*/  ISETP.GT.AND P4, PT, R138.reuse, 0x1, P0 ;  /* 0x000000018a00780c */ /* 0x040fe20000784270 */
[----:B------:R-:W-:Y:S01]  /*3db0*/  MUFU.EX2 R124, R124 ;  /* 0x0000007c007c7308 */ /* 0x000fe20000000800 */
[C---:B------:R-:W-:Y:S01]  /*3dc0*/  FSEL R125, R199.reuse, -INF , !P1 ;  /* 0xff800000c77d7808 */ /* 0x040fe20004800000 */
[----:B------:R-:W-:Y:S01]  /*3dd0*/  FFMA.FTZ R199, -R199, R199, 1 ;  /* 0x3f800000c7c77423 */ /* 0x000fe200000101c7 */
[-C--:B--2---:R-:W-:Y:S05]  /*3de0*/  HMMA.16816.F32 R4, R120, R192.reuse, R4 ;  /* 0x000000c07804723c */ /* 0x084fea0000001804 */
[--C-:B------:R-:W-:Y:S01]  /*3df0*/  FFMA.FTZ R127, R125, c[0x0][0x29c], -R214.reuse ;  /* 0x0000a7007d7f7a23 */ /* 0x100fe200000108d6 */
[----:B------:R-:W-:Y:S01]  /*3e00*/  ISETP.LT.OR P4, PT, R139, 0x2, P4 ;  /* 0x000000028b00780c */ /* 0x000fe20002781670 */
[----:B------:R-:W2:Y:S01]  /*3e10*/  LDS R125, [R250.X4+0x12180] ;  /* 0x01218000fa7d7984 */ /* 0x000ea20000004800 */
[C---:B------:R-:W-:Y:S03]  /*3e20*/  HMMA.16816.F32 R8, R128.reuse, R192, R8 ;  /* 0x000000c08008723c */ /* 0x040fe60000001808 */
[----:B------:R-:W4:Y:S01]  /*3e30*/  MUFU.EX2 R127, R127 ;  /* 0x0000007f007f7308 */ /* 0x000f220000000800 */
[--C-:B------:R-:W-:Y:S01]  /*3e40*/  FFMA.FTZ R126, R141, c[0x0][0x29c], -R214.reuse ;  /* 0x0000a7008d7e7a23 */ /* 0x100fe200000108d6 */
[----:B------:R-:W-:Y:S01]  /*3e50*/  ISETP.GT.AND P1, PT, R138, RZ, P0 ;  /* 0x000000ff8a00720c */ /* 0x000fe20000724270 */
[----:B------:R-:W-:Y:S02]  /*3e60*/  FFMA.FTZ R214, R143, c[0x0][0x29c], -R214 ;  /* 0x0000a7008fd67a23 */ /* 0x000fe400000108d6 */
[-C--:B------:R-:W-:Y:S01]  /*3e70*/  HMMA.16816.F32 R12, R128, R194.reuse, R12 ;  /* 0x000000c2800c723c */ /* 0x080fe2000000180c */
[----:B------:R-:W5:Y:S02]  /*3e80*/  LDS R128, [R250.X4+0x121a0] ;  /* 0x0121a000fa807984 */ /* 0x000f640000004800 */
[----:B------:R-:W-:Y:S02]  /*3e90*/  ISETP.LT.OR P1, PT, R139, 0x1, P1 ;  /* 0x000000018b00780c */ /* 0x000fe40000f21670 */
[----:B------:R-:W-:Y:S02]  /*3ea0*/  MUFU.EX2 R126, R126 ;  /* 0x0000007e007e7308 */ /* 0x000fe40000000800 */
[----:B---3--:R-:W-:Y:S01]  /*3eb0*/  FSEL R135, R200, -INF , !P1 ;  /* 0xff800000c8877808 */ /* 0x008fe20004800000 */
[----:B------:R-:W-:Y:S01]  /*3ec0*/  HMMA.16816.F32 R16, R120, R194, R16 ;  /* 0x000000c27810723c */ /* 0x000fe20000001810 */
[----:B------:R-:W3:Y:S03]  /*3ed0*/  LDS R120, [R250.X4+0x12200] ;  /* 0x01220000fa787984 */ /* 0x000ee60000004800 */
[----:B------:R-:W-:Y:S01]  /*3ee0*/  ISETP.GT.AND P1, PT, R138, 0x21, P0 ;  /* 0x000000218a00780c */ /* 0x000fe20000724270 */
[--C-:B------:R-:W-:Y:S01]  /*3ef0*/  FFMA.FTZ R135, R135, c[0x0][0x29c], -R210.reuse ;  /* 0x0000a70087877a23 */ /* 0x100fe200000108d2 */
[----:B------:R-:W-:Y:S01]  /*3f00*/  FSEL R131, R204, -INF , !P2 ;  /* 0xff800000cc837808 */ /* 0x000fe20005000000 */
[----:B------:R-:W-:Y:S01]  /*3f10*/  MUFU.EX2 R141, R214 ;  /* 0x000000d6008d7308 */ /* 0x000fe20000000800 */
[----:B------:R-:W-:Y:S02]  /*3f20*/  ISETP.LT.OR P1, PT, R139, 0x22, P1 ;  /* 0x000000228b00780c */ /* 0x000fe40000f21670 */
[C---:B------:R-:W-:Y:S02]  /*3f30*/  ISETP.GT.AND P2, PT, R136.reuse, 0x1, P0 ;  /* 0x000000018800780c */ /* 0x040fe40000744270 */
[----:B------:R-:W-:Y:S01]  /*3f40*/  FSEL R139, R201, -INF , !P4 ;  /* 0xff800000c98b7808 */ /* 0x000fe20006000000 */
[--C-:B------:R-:W-:Y:S01]  /*3f50*/  FFMA.FTZ R131, R131, c[0x0][0x29c], -R210.reuse ;  /* 0x0000a70083837a23 */ /* 0x100fe200000108d2 */
[C---:B------:R-:W-:Y:S02]  /*3f60*/  ISETP.GT.AND P4, PT, R136.reuse, RZ, P0 ;  /* 0x000000ff8800720c */ /* 0x040fe40000784270 */
[----:B------:R-:W-:Y:S01]  /*3f70*/  FSEL R129, R205, -INF , !P1 ;  /* 0xff800000cd817808 */ /* 0x000fe20004800000 */
[----:B------:R-:W3:Y:S01]  /*3f80*/  MUFU.EX2 R135, R135 ;  /* 0x0000008700877308 */ /* 0x000ee20000000800 */
[----:B------:R-:W-:Y:S01]  /*3f90*/  ISETP.LT.OR P4, PT, R137, 0x1, P4 ;  /* 0x000000018900780c */ /* 0x000fe20002781670 */
[--C-:B------:R-:W-:Y:S01]  /*3fa0*/  FFMA.FTZ R139, R139, c[0x0][0x29c], -R210.reuse ;  /* 0x0000a7008b8b7a23 */ /* 0x100fe200000108d2 */
[C---:B------:R-:W-:Y:S01]  /*3fb0*/  ISETP.GT.AND P1, PT, R136.reuse, 0x20, P0 ;  /* 0x000000208800780c */ /* 0x040fe20000724270 */
[----:B------:R-:W-:Y:S01]  /*3fc0*/  FFMA.FTZ R210, R129, c[0x0][0x29c], -R210 ;  /* 0x0000a70081d27a23 */ /* 0x000fe200000108d2 */
[----:B------:R-:W-:Y:S01]  /*3fd0*/  ISETP.GT.AND P0, PT, R136, 0x21, P0 ;  /* 0x000000218800780c */ /* 0x000fe20000704270 */
[--C-:B--2---:R-:W-:Y:S01]  /*3fe0*/  FADD.FTZ R121, R4, -R125.reuse ;  /* 0x8000007d04797221 */ /* 0x104fe20000010000 */
[----:B------:R-:W-:Y:S01]  /*3ff0*/  ISETP.LT.OR P2, PT, R137, 0x2, P2 ;  /* 0x000000028900780c */ /* 0x000fe20001741670 */
[----:B------:R-:W-:Y:S01]  /*4000*/  FADD.FTZ R4, R5, -R125 ;  /* 0x8000007d05047221 */ /* 0x000fe20000010000 */
[----:B------:R-:W-:Y:S01]  /*4010*/  FSEL R138, R202, -INF , !P4 ;  /* 0xff800000ca8a7808 */ /* 0x000fe20006000000 */
[----:B------:R-:W-:Y:S01]  /*4020*/  FMUL.FTZ R121, R132, R121 ;  /* 0x0000007984797220 */ /* 0x000fe20000410000 */
[----:B------:R-:W-:Y:S01]  /*4030*/  ISETP.LT.OR P1, PT, R137, 0x21, P1 ;  /* 0x000000218900780c */ /* 0x000fe20000f21670 */
[----:B-1----:R-:W-:Y:S01]  /*4040*/  FMUL.FTZ R4, R133, R4 ;  /* 0x0000000485047220 */ /* 0x002fe20000410000 */
[----:B------:R-:W-:Y:S01]  /*4050*/  ISETP.LT.OR P0, PT, R137, 0x22, P0 ;  /* 0x000000228900780c */ /* 0x000fe20000701670 */
[----:B------:R-:W-:Y:S01]  /*4060*/  FMUL.FTZ R121, R121, R196 ;  /* 0x000000c479797220 */ /* 0x000fe20000410000 */
[----:B------:R-:W-:Y:S01]  /*4070*/  FSEL R136, R203, -INF , !P2 ;  /* 0xff800000cb887808 */ /* 0x000fe20005000000 */
[----:B------:R-:W-:Y:S01]  /*4080*/  FMUL.FTZ R4, R4, R197 ;  /* 0x000000c504047220 */ /* 0x000fe20000410000 */
[----:B------:R-:W-:Y:S01]  /*4090*/  FSEL R122, R207, -INF , !P0 ;  /* 0xff800000cf7a7808 */ /* 0x000fe20004000000 */
[--C-:B------:R-:W-:Y:S01]  /*40a0*/  FFMA.FTZ R138, R138, c[0x0][0x29c], -R209.reuse ;  /* 0x0000a7008a8a7a23 */ /* 0x100fe200000108d1 */
[----:B------:R-:W-:Y:S01]  /*40b0*/  FSEL R130, R206, -INF , !P1 ;  /* 0xff800000ce827808 */ /* 0x000fe20004800000 */
[--C-:B------:R-:W-:Y:S01]  /*40c0*/  FFMA.FTZ R136, R136, c[0x0][0x29c], -R209.reuse ;  /* 0x0000a70088887a23 */ /* 0x100fe200000108d1 */
[----:B------:R-:W-:Y:S01]  /*40d0*/  F2FP.PACK_AB R121, R4, R121 ;  /* 0x000000790479723e */ /* 0x000fe200000000ff */
[--C-:B-----5:R-:W-:Y:S01]  /*40e0*/  FADD.FTZ R4, R7, -R128.reuse ;  /* 0x8000008007047221 */ /* 0x120fe20000010000 */
[----:B------:R-:W-:Y:S01]  /*40f0*/  MUFU.EX2 R131, R131 ;  /* 0x0000008300837308 */ /* 0x000fe20000000800 */
[----:B------:R-:W-:Y:S01]  /*4100*/  FADD.FTZ R123, R6, -R128 ;  /* 0x80000080067b7221 */ /* 0x000fe20000010000 */
[C---:B----4-:R-:W-:Y:S01]  /*4110*/  F2FP.PACK_AB R7, R127.reuse, R124 ;  /* 0x0000007c7f07723e */ /* 0x050fe200000000ff */
[----:B------:R-:W-:Y:S01]  /*4120*/  FMUL.FTZ R4, R127, R4 ;  /* 0x000000047f047220 */ /* 0x000fe20000410000 */
[----:B------:R-:W1:Y:S01]  /*4130*/  LDS R6, [R250.X4+0x12220] ;  /* 0x01222000fa067984 */ /* 0x000e620000004800 */
[--C-:B------:R-:W-:Y:S01]  /*4140*/  FFMA.FTZ R130, R130, c[0x0][0x29c], -R209.reuse ;  /* 0x0000a70082827a23 */ /* 0x100fe200000108d1 */
[----:B------:R-:W-:Y:S01]  /*4150*/  F2FP.PACK_AB R133, R133, R132 ;  /* 0x000000848585723e */ /* 0x000fe200000000ff */
[----:B------:R-:W-:Y:S01]  /*4160*/  FFMA.FTZ R209, R122, c[0x0][0x29c], -R209 ;  /* 0x0000a7007ad17a23 */ /* 0x000fe200000108d1 */
[----:B------:R-:W-:Y:S01]  /*4170*/  PLOP3.LUT P0, PT, PT, PT, UP0, 0x80, 0x0 ;  /* 0x000000000000781c */ /* 0x000fe20003f0f008 */
[----:B------:R2:W-:Y:S01]  /*4180*/  STS [R236+0x12680], R7 ;  /* 0x01268007ec007388 */ /* 0x0005e20000000800 */
[----:B------:R-:W4:Y:S01]  /*4190*/  MUFU.EX2 R140, R139 ;  /* 0x0000008b008c7308 */ /* 0x000f220000000800 */
[--C-:B------:R-:W-:Y:S02]  /*41a0*/  FADD.FTZ R5, R16, -R125.reuse ;  /* 0x8000007d10057221 */ /* 0x100fe40000010000 */
[----:B------:R-:W-:Y:S01]  /*41b0*/  FADD.FTZ R16, R17, -R125 ;  /* 0x8000007d11107221 */ /* 0x000fe20000010000 */
[----:B------:R5:W-:Y:S01]  /*41c0*/  STS [R236+0x12280], R133 ;  /* 0x01228085ec007388 */ /* 0x000be20000000800 */
[--C-:B---3--:R-:W-:Y:S01]  /*41d0*/  FADD.FTZ R8, R8, -R120.reuse ;  /* 0x8000007808087221 */ /* 0x108fe20000010000 */
[C---:B------:R-:W-:Y:S01]  /*41e0*/  F2FP.PACK_AB R17, R215.reuse, R134 ;  /* 0x00000086d711723e */ /* 0x040fe200000000ff */
[----:B------:R-:W-:Y:S02]  /*41f0*/  FMUL.FTZ R5, R134, R5 ;  /* 0x0000000586057220 */ /* 0x000fe40000410000 */
[----:B------:R-:W-:Y:S01]  /*4200*/  FMUL.FTZ R16, R215, R16 ;  /* 0x00000010d7107220 */ /* 0x000fe20000410000 */
[----:B------:R-:W-:Y:S01]  /*4210*/  MUFU.EX2 R138, R138 ;  /* 0x0000008a008a7308 */ /* 0x000fe20000000800 */
[----:B------:R-:W-:Y:S01]  /*4220*/  FFMA.FTZ R129, -R200, R200, 1 ;  /* 0x3f800000c8817423 */ /* 0x000fe200000101c8 */
[----:B------:R-:W-:Y:S01]  /*4230*/  STS [R234], R17 ;  /* 0x00000011ea007388 */ /* 0x000fe20000000800 */
[----:B------:R-:W-:Y:S02]  /*4240*/  FADD.FTZ R12, R12, -R120 ;  /* 0x800000780c0c7221 */ /* 0x000fe40000010000 */
[----:B------:R-:W-:Y:S02]  /*4250*/  FMUL.FTZ R8, R135, R8 ;  /* 0x0000000887087220 */ /* 0x000fe40000410000 */
[----:B------:R-:W-:Y:S02]  /*4260*/  FMUL.FTZ R16, R16, R211 ;  /* 0x000000d310107220 */ /* 0x000fe40000410000 */
[----:B------:R-:W-:Y:S01]  /*4270*/  FMUL.FTZ R5, R5, R208 ;  /* 0x000000d005057220 */ /* 0x000fe20000410000 */
[----:B------:R-:W3:Y:S01]  /*4280*/  MUFU.EX2 R127, R136 ;  /* 0x00000088007f7308 */ /* 0x000ee20000000800 */
[--C-:B------:R-:W-:Y:S02]  /*4290*/  FADD.FTZ R125, R18, -R128.reuse ;  /* 0x80000080127d7221 */ /* 0x100fe40000010000 */
[----:B------:R-:W-:Y:S01]  /*42a0*/  FADD.FTZ R128, R19, -R128 ;  /* 0x8000008013807221 */ /* 0x000fe20000010000 */
[----:B------:R-:W-:Y:S01]  /*42b0*/  F2FP.PACK_AB R19, R141, R126 ;  /* 0x0000007e8d13723e */ /* 0x000fe200000000ff */
[----:B------:R-:W-:Y:S01]  /*42c0*/  FMUL.FTZ R8, R8, R129 ;  /* 0x0000008108087220 */ /* 0x000fe20000410000 */
[----:B----4-:R-:W-:Y:S01]  /*42d0*/  F2FP.PACK_AB R135, R140, R135 ;  /* 0x000000878c87723e */ /* 0x010fe200000000ff */
[----:B------:R-:W-:Y:S02]  /*42e0*/  FFMA.FTZ R129, -R204, R204, 1 ;  /* 0x3f800000cc817423 */ /* 0x000fe400000101cc */
[----:B------:R-:W-:Y:S01]  /*42f0*/  FMUL.FTZ R12, R131, R12 ;  /* 0x0000000c830c7220 */ /* 0x000fe20000410000 */
[----:B------:R-:W-:Y:S01]  /*4300*/  MUFU.EX2 R130, R130 ;  /* 0x0000008200827308 */ /* 0x000fe20000000800 */
[----:B------:R-:W-:Y:S01]  /*4310*/  STS [R234+0x400], R19 ;  /* 0x00040013ea007388 */ /* 0x000fe20000000800 */
[----:B------:R-:W-:Y:S02]  /*4320*/  FADD.FTZ R9, R9, -R120 ;  /* 0x8000007809097221 */ /* 0x000fe40000010000 */
[----:B------:R-:W-:Y:S01]  /*4330*/  FMUL.FTZ R12, R12, R129 ;  /* 0x000000810c0c7220 */ /* 0x000fe20000410000 */
[----:B------:R-:W-:Y:S01]  /*4340*/  F2FP.PACK_AB R129, R16, R5 ;  /* 0x000000051081723e */ /* 0x000fe200000000ff */
[----:B------:R-:W-:Y:S01]  /*4350*/  STS [R236+0x13280], R135 ;  /* 0x01328087ec007388 */ /* 0x000fe20000000800 */
[----:B------:R-:W-:Y:S02]  /*4360*/  FMUL.FTZ R123, R124, R123 ;  /* 0x0000007b7c7b7220 */ /* 0x000fe40000410000 */
[----:B------:R-:W-:Y:S01]  /*4370*/  FMUL.FTZ R9, R140, R9 ;  /* 0x000000098c097220 */ /* 0x000fe20000410000 */
[----:B------:R-:W4:Y:S01]  /*4380*/  MUFU.EX2 R210, R210 ;  /* 0x000000d200d27308 */ /* 0x000f220000000800 */
[----:B------:R-:W-:Y:S02]  /*4390*/  FFMA.FTZ R18, -R201, R201, 1 ;  /* 0x3f800000c9127423 */ /* 0x000fe400000101c9 */
[----:B------:R-:W-:Y:S01]  /*43a0*/  FMUL.FTZ R123, R123, R198 ;  /* 0x000000c67b7b7220 */ /* 0x000fe20000410000 */
[----:B---3--:R-:W-:Y:S01]  /*43b0*/  F2FP.PACK_AB R5, R127, R138 ;  /* 0x0000008a7f05723e */ /* 0x008fe200000000ff */
[----:B------:R-:W-:Y:S02]  /*43c0*/  FMUL.FTZ R4, R4, R199 ;  /* 0x000000c704047220 */ /* 0x000fe40000410000 */
[----:B------:R-:W-:Y:S02]  /*43d0*/  FMUL.FTZ R9, R9, R18 ;  /* 0x0000001209097220 */ /* 0x000fe40000410000 */
[----:B------:R-:W-:Y:S01]  /*43e0*/  STS [R236+0x13680], R5 ;  /* 0x01368005ec007388 */ /* 0x000fe20000000800 */
[----:B------:R-:W2:Y:S01]  /*43f0*/  MUFU.EX2 R209, R209 ;  /* 0x000000d100d17308 */ /* 0x000ea20000000800 */
[----:B------:R-:W-:Y:S01]  /*4400*/  FMUL.FTZ R125, R126, R125 ;  /* 0x0000007d7e7d7220 */ /* 0x000fe20000410000 */
[----:B------:R-:W-:Y:S01]  /*4410*/  F2FP.PACK_AB R123, R4, R123 ;  /* 0x0000007b047b723e */ /* 0x000fe200000000ff */
[----:B------:R-:W-:Y:S01]  /*4420*/  FMUL.FTZ R128, R141, R128 ;  /* 0x000000808d807220 */ /* 0x000fe20000410000 */
[----:B------:R-:W-:Y:S01]  /*4430*/  F2FP.PACK_AB R137, R9, R8 ;  /* 0x000000080989723e */ /* 0x000fe200000000ff */
[--C-:B-1----:R-:W-:Y:S02]  /*4440*/  FADD.FTZ R9, R10, -R6.reuse ;  /* 0x800000060a097221 */ /* 0x102fe40000010000 */
[--C-:B------:R-:W-:Y:S02]  /*4450*/  FADD.FTZ R4, R11, -R6.reuse ;  /* 0x800000060b047221 */ /* 0x100fe40000010000 */
[----:B------:R-:W-:Y:S02]  /*4460*/  FMUL.FTZ R128, R128, R213 ;  /* 0x000000d580807220 */ /* 0x000fe40000410000 */
[----:B------:R-:W-:Y:S02]  /*4470*/  FMUL.FTZ R125, R125, R212 ;  /* 0x000000d47d7d7220 */ /* 0x000fe40000410000 */
[----:B------:R-:W-:Y:S01]  /*4480*/  FMUL.FTZ R9, R138, R9 ;  /* 0x000000098a097220 */ /* 0x000fe20000410000 */
[----:B----4-:R-:W-:Y:S01]  /*4490*/  F2FP.PACK_AB R131, R210, R131 ;  /* 0x00000083d283723e */ /* 0x010fe200000000ff */
[----:B------:R-:W-:Y:S01]  /*44a0*/  FMUL.FTZ R4, R127, R4 ;  /* 0x000000047f047220 */ /* 0x000fe20000410000 */
[----:B------:R-:W-:Y:S01]  /*44b0*/  F2FP.PACK_AB R125, R128, R125 ;  /* 0x0000007d807d723e */ /* 0x000fe200000000ff */
[----:B------:R-:W-:Y:S02]  /*44c0*/  FFMA.FTZ R202, -R202, R202, 1 ;  /* 0x3f800000caca7423 */ /* 0x000fe400000101ca */
[----:B------:R-:W-:Y:S01]  /*44d0*/  STS [R234+0x1000], R131 ;  /* 0x00100083ea007388 */ /* 0x000fe20000000800 */
[----:B------:R-:W-:Y:S02]  /*44e0*/  FFMA.FTZ R203, -R203, R203, 1 ;  /* 0x3f800000cbcb7423 */ /* 0x000fe400000101cb */
[--C-:B------:R-:W-:Y:S01]  /*44f0*/  FADD.FTZ R11, R14, -R6.reuse ;  /* 0x800000060e0b7221 */ /* 0x100fe20000010000 */
[----:B--2---:R-:W-:Y:S01]  /*4500*/  F2FP.PACK_AB R7, R209, R130 ;  /* 0x00000082d107723e */ /* 0x004fe200000000ff */
[----:B------:R-:W-:Y:S02]  /*4510*/  FADD.FTZ R6, R15, -R6 ;  /* 0x800000060f067221 */ /* 0x000fe40000010000 */
[----:B------:R-:W-:Y:S02]  /*4520*/  FADD.FTZ R13, R13, -R120 ;  /* 0x800000780d0d7221 */ /* 0x000fe40000010000 */
[----:B------:R-:W-:Y:S01]  /*4530*/  STS [R234+0x1400], R7 ;  /* 0x00140007ea007388 */ /* 0x000fe20000000800 */
[----:B------:R-:W-:Y:S02]  /*4540*/  FMUL.FTZ R9, R9, R202 ;  /* 0x000000ca09097220 */ /* 0x000fe40000410000 */
[----:B------:R-:W-:Y:S02]  /*4550*/  FMUL.FTZ R4, R4, R203 ;  /* 0x000000cb04047220 */ /* 0x000fe40000410000 */
[----:B------:R-:W-:Y:S01]  /*4560*/  BAR.SYNC.DEFER_BLOCKING 0x0 ;  /* 0x0000000000007b1d */ /* 0x000fe20000010000 */
[----:B------:R-:W-:Y:S02]  /*4570*/  FFMA.FTZ R120, -R205, R205, 1 ;  /* 0x3f800000cd787423 */ /* 0x000fe400000101cd */
[----:B------:R-:W-:Y:S01]  /*4580*/  FMUL.FTZ R11, R130, R11 ;  /* 0x0000000b820b7220 */ /* 0x000fe20000410000 */
[----:B-----5:R-:W-:Y:S01]  /*4590*/  F2FP.PACK_AB R133, R4, R9 ;  /* 0x000000090485723e */ /* 0x020fe200000000ff */
[----:B------:R-:W-:Y:S02]  /*45a0*/  FFMA.FTZ R206, -R206, R206, 1 ;  /* 0x3f800000cece7423 */ /* 0x000fe400000101ce */
[----:B------:R-:W-:Y:S02]  /*45b0*/  FFMA.FTZ R207, -R207, R207, 1 ;  /* 0x3f800000cfcf7423 */ /* 0x000fe400000101cf */
[----:B------:R-:W-:Y:S02]  /*45c0*/  FMUL.FTZ R13, R210, R13 ;  /* 0x0000000dd20d7220 */ /* 0x000fe40000410000 */
[----:B------:R-:W-:Y:S02]  /*45d0*/  FMUL.FTZ R6, R209, R6 ;  /* 0x00000006d1067220 */ /* 0x000fe40000410000 */
[----:B------:R-:W-:Y:S02]  /*45e0*/  FMUL.FTZ R13, R13, R120 ;  /* 0x000000780d0d7220 */ /* 0x000fe40000410000 */
[----:B------:R-:W-:Y:S02]  /*45f0*/  FMUL.FTZ R11, R11, R206 ;  /* 0x000000ce0b0b7220 */ /* 0x000fe40000410000 */
[----:B------:R-:W-:Y:S01]  /*4600*/  FMUL.FTZ R6, R6, R207 ;  /* 0x000000cf06067220 */ /* 0x000fe20000410000 */
[----:B------:R-:W-:Y:S04]  /*4610*/  F2FP.PACK_AB R139, R13, R12 ;  /* 0x0000000c0d8b723e */ /* 0x000fe800000000ff */
[----:B------:R-:W-:Y:S01]  /*4620*/  F2FP.PACK_AB R141, R6, R11 ;  /* 0x0000000b068d723e */ /* 0x000fe200000000ff */
[----:B------:R-:W-:Y:S05]  /*4630*/  STS [R236+0x14280], R121 ;  /* 0x01428079ec007388 */ /* 0x000fea0000000800 */
[----:B------:R-:W-:Y:S05]  /*4640*/  STS [R236+0x14680], R123 ;  /* 0x0146807bec007388 */ /* 0x000fea0000000800 */
[----:B------:R-:W-:Y:S05]  /*4650*/  STS [R234+0x2000], R129 ;  /* 0x00200081ea007388 */ /* 0x000fea0000000800 */
[----:B------:R-:W-:Y:S05]  /*4660*/  STS [R234+0x2400], R125 ;  /* 0x0024007dea007388 */ /* 0x000fea0000000800 */
[----:B------:R-:W-:Y:S05]  /*4670*/  STS [R236+0x15280], R137 ;  /* 0x01528089ec007388 */ /* 0x000fea0000000800 */
        /* <DEDUP_REMOVED lines=84> */
[----:B------:R-:W2:Y:S01]  /*4bc0*/  LDL.64 R220, [R1+0x10] ;  /* 0x0000100001dc7983 */ /* 0x000ea20000100a00 */
[----:B------:R-:W-:Y:S02]  /*4bd0*/  USHF.R.S32.HI UR15, URZ, 0x1f, UR11 ;  /* 0x0000001f3f0f7899 */ /* 0x000fe4000801140b */
[----:B------:R-:W-:Y:S01]  /*4be0*/  ULDC.64 UR4, c[0x0][0x208] ;  /* 0x0000820000047ab9 */ /* 0x000fe20000000a00 */
[----:B------:R-:W3:Y:S01]  /*4bf0*/  LDL.64 R218, [R1] ;  /* 0x0000000001da7983 */ /* 0x000ee20000100a00 */
[----:B------:R-:W-:Y:S02]  /*4c00*/  UIMAD UR15, UR15, UR4, URZ ;  /* 0x000000040f0f72a4 */ /* 0x000fe4000f8e023f */
[----:B------:R-:W-:Y:S02]  /*4c10*/  USHF.L.U32 UR18, UR11, 0x6, URZ ;  /* 0x000000060b127899 */ /* 0x000fe4000800063f */
[----:B------:R-:W-:Y:S02]  /*4c20*/  UIMAD.WIDE.U32 UR20, UR11, UR4, URZ ;  /* 0x000000040b1472a5 */ /* 0x000fe4000f8e003f */
[----:B------:R-:W-:Y:S02]  /*4c30*/  UIMAD UR15, UR11, UR5, UR15 ;  /* 0x000000050b0f72a4 */ /* 0x000fe4000f8e020f */
[----:B------:R-:W-:Y:S01]  /*4c40*/  USHF.L.U32 UR4, UR20, 0x6, URZ ;  /* 0x0000000614047899 */ /* 0x000fe2000800063f */
[----:B------:R-:W-:Y:S01]  /*4c50*/  IMAD.U32 R10, RZ, RZ, UR18 ;  /* 0x00000012ff0a7e24 */ /* 0x000fe2000f8e00ff */
[----:B------:R-:W-:Y:S04]  /*4c60*/  UIADD3 UR15, UR21, UR15, URZ ;  /* 0x0000000f150f7290 */ /* 0x000fe8000fffe03f */
[----:B------:R-:W-:Y:S01]  /*4c70*/  IADD3 R9, P2, R240, UR4, RZ ;  /* 0x00000004f0097c10 */ /* 0x000fe2000ff5e0ff */
[----:B------:R-:W-:Y:S03]  /*4c80*/  USHF.L.U64.HI UR15, UR20, 0x6, UR15 ;  /* 0x00000006140f7899 */ /* 0x000fe6000801020f */
[----:B------:R-:W-:Y:S02]  /*4c90*/  LEA R18, P1, R9, c[0x0][0x1f0], 0x1 ;  /* 0x00007c0009127a11 */ /* 0x000fe400078208ff */
[----:B--2---:R-:W-:Y:S04]  /*4ca0*/  IADD3 R11, P0, R220, UR18, RZ ;  /* 0x00000012dc0b7c10 */ /* 0x004fe8000ff1e0ff */
[----:B------:R-:W-:Y:S02]  /*4cb0*/  LEA.HI.X.SX32 R10, R10, R243, 0x1, P0 ;  /* 0x000000f30a0a7211 */ /* 0x000fe400000f0eff */
[----:B------:R-:W-:Y:S02]  /*4cc0*/  LEA R16, P0, R11, c[0x0][0x280], 0x2 ;  /* 0x0000a0000b107a11 */ /* 0x000fe400078010ff */
[----:B---3--:R-:W-:Y:S02]  /*4cd0*/  IADD3.X R8, R219, UR15, RZ, P2, !PT ;  /* 0x0000000fdb087c10 */ /* 0x008fe400097fe4ff */
[----:B------:R-:W-:Y:S01]  /*4ce0*/  LEA.HI.X R17, R11, c[0x0][0x284], R10, 0x2, P0 ;  /* 0x0000a1000b117a11 */ /* 0x000fe200000f140a */
[----:B------:R-:W-:Y:S01]  /*4cf0*/  IMAD.U32 R11, RZ, RZ, UR9 ;  /* 0x00000009ff0b7e24 */ /* 0x000fe2000f8e00ff */
[----:B------:R-:W-:Y:S01]  /*4d00*/  LEA.HI.X R19, R9, c[0x0][0x1f4], R8, 0x1, P1 ;  /* 0x00007d0009137a11 */ /* 0x000fe200008f0c08 */
[----:B------:R-:W-:Y:S01]  /*4d10*/  IMAD.U32 R10, RZ, RZ, UR18 ;  /* 0x00000012ff0a7e24 */ /* 0x000fe2000f8e00ff */
[----:B------:R-:W-:Y:S01]  /*4d20*/  LOP3.LUT P2, RZ, R248, 0x2, RZ, 0xc0, !PT ;  /* 0x00000002f8ff7812 */ /* 0x000fe2000784c0ff */
[----:B------:R-:W-:Y:S01]  /*4d30*/  IMAD.U32 R8, RZ, RZ, UR8 ;  /* 0x00000008ff087e24 */ /* 0x000fe2000f8e00ff */
[----:B------:R-:W-:Y:S01]  /*4d40*/  IADD3 R11, P1, P0, R240, UR4, R11 ;  /* 0x00000004f00b7c10 */ /* 0x000fe2000f83e00b */
[----:B------:R-:W-:Y:S01]  /*4d50*/  @!P3 IMAD.SHL.U32 R9, R233, 0x10, RZ ;  /* 0x00000010e909b824 */ /* 0x000fe200078e00ff */
[----:B------:R-:W-:Y:S02]  /*4d60*/  IADD3 R10, -R237, UR13, -R10 ;  /* 0x0000000ded0a7c10 */ /* 0x000fe4000fffe90a */
[----:B------:R-:W-:Y:S02]  /*4d70*/  IADD3.X R8, R219, UR15, R8, P1, P0 ;  /* 0x0000000fdb087c10 */ /* 0x000fe40008fe0408 */
[C---:B------:R-:W-:Y:S02]  /*4d80*/  LEA R132, P0, R11.reuse, c[0x0][0x1f0], 0x1 ;  /* 0x00007c000b847a11 */ /* 0x040fe400078008ff */
[C---:B------:R-:W-:Y:S02]  /*4d90*/  ISETP.LT.OR P1, PT, R10.reuse, 0x1, !P4 ;  /* 0x000000010a00780c */ /* 0x040fe40006721670 */
[----:B------:R-:W-:Y:S02]  /*4da0*/  LEA.HI.X R133, R11, c[0x0][0x1f4], R8, 0x1, P0 ;  /* 0x00007d000b857a11 */ /* 0x000fe400000f0c08 */
[C---:B------:R-:W-:Y:S02]  /*4db0*/  ISETP.LT.OR P0, PT, R10.reuse, 0x1, !P2 ;  /* 0x000000010a00780c */ /* 0x040fe40005701670 */
[C---:B------:R-:W-:Y:S02]  /*4dc0*/  ISETP.LT.OR P4, PT, R10.reuse, 0x21, !P4 ;  /* 0x000000210a00780c */ /* 0x040fe40006781670 */
[----:B------:R-:W-:Y:S05]  /*4dd0*/  ISETP.LT.OR P2, PT, R10, 0x21, !P2 ;  /* 0x000000210a00780c */ /* 0x000fea0005741670 */
[----:B------:R-:W-:Y:S01]  /*4de0*/  @!PT LDS RZ, [RZ] ;  /* 0x00000000fffff984 */ /* 0x000fe20000000800 */
[----:B------:R-:W-:Y:S01]  /*4df0*/  @!PT LDS RZ, [RZ] ;  /* 0x00000000fffff984 */ /* 0x000fe20000000800 */
[----:B------:R-:W-:Y:S01]  /*4e00*/  @!PT LDS RZ, [RZ] ;  /* 0x00000000fffff984 */ /* 0x000fe20000000800 */
[----:B------:R1:W-:Y:S01]  /*4e10*/  LDGSTS.E.BYPASS.LTC128B.128 [R235+0xc080], [R18.64], !P1 ;  /* 0x0c08000012eb7fae */ /* 0x0003e2000c901d50 */
[----:B------:R-:W-:Y:S03]  /*4e20*/  LOP3.LUT P1, RZ, R248, 0x4, RZ, 0xc0, !PT ;  /* 0x00000004f8ff7812 */ /* 0x000fe6000782c0ff */
[----:B------:R1:W-:Y:S01]  /*4e30*/  LDGSTS.E.BYPASS.LTC128B.128 [R235+0xe080], [R18.64+0x80], !P0 ;  /* 0x0e08008012eb7fae */ /* 0x0003e2000c101d50 */
[C---:B------:R-:W-:Y:S02]  /*4e40*/  ISETP.LT.OR P0, PT, R10.reuse, 0x1, !P1 ;  /* 0x000000010a00780c */ /* 0x040fe40004f01670 */
[----:B------:R-:W-:Y:S11]  /*4e50*/  ISETP.LT.OR P1, PT, R10, 0x21, !P1 ;  /* 0x000000210a00780c */ /* 0x000ff60004f21670 */
[----:B------:R1:W-:Y:S04]  /*4e60*/  LDGSTS.E.BYPASS.LTC128B.128 [R235+0x10080], [R18.64+0x100], !P0 ;  /* 0x1008010012eb7fae */ /* 0x0003e8000c101d50 */
[----:B------:R1:W-:Y:S04]  /*4e70*/  LDGSTS.E.BYPASS.LTC128B.128 [R235+0xd080], [R132.64], !P4 ;  /* 0x0d08000084eb7fae */ /* 0x0003e8000e101d50 */
[----:B------:R1:W-:Y:S04]  /*4e80*/  LDGSTS.E.BYPASS.LTC128B.128 [R235+0xf080], [R132.64+0x80], !P2 ;  /* 0x0f08008084eb7fae */ /* 0x0003e8000d101d50 */
[----:B------:R1:W-:Y:S04]  /*4e90*/  LDGSTS.E.BYPASS.LTC128B.128 [R235+0x11080], [R132.64+0x100], !P1 ;  /* 0x1108010084eb7fae */ /* 0x0003e8000c901d50 */
[----:B------:R1:W-:Y:S02]  /*4ea0*/  @!P3 LDGSTS.E.BYPASS.LTC128B.128 [R9+0x12180], [R16.64] ;  /* 0x121800001009bfae */ /* 0x0003e4000b901d50 */
.L_x_307:
        /* <DEDUP_REMOVED lines=73> */
[----:B------:R-:W2:Y:S01]  /*5340*/  LDL.64 R116, [R1+0x18] ;  /* 0x0000180001747983 */ /* 0x000ea20000100a00 */
[----:B------:R-:W-:Y:S02]  /*5350*/  USHF.R.S32.HI UR18, URZ, 0x1f, UR11 ;  /* 0x0000001f3f127899 */ /* 0x000fe4000801140b */
[----:B------:R-:W-:Y:S02]  /*5360*/  ULDC.64 UR4, c[0x0][0x178] ;  /* 0x00005e0000047ab9 */ /* 0x000fe40000000a00 */
[----:B------:R-:W-:Y:S02]  /*5370*/  UIMAD UR18, UR18, UR4, URZ ;  /* 0x00000004121272a4 */ /* 0x000fe4000f8e023f */
[----:B------:R-:W-:Y:S02]  /*5380*/  UIMAD.WIDE.U32 UR22, UR11, UR4, URZ ;  /* 0x000000040b1672a5 */ /* 0x000fe4000f8e003f */
[----:B------:R-:W-:Y:S02]  /*5390*/  UIMAD UR18, UR11, UR5, UR18 ;  /* 0x000000050b1272a4 */ /* 0x000fe4000f8e0212 */
[----:B------:R-:W-:Y:S02]  /*53a0*/  USHF.L.U32 UR15, UR11, 0x6, URZ ;  /* 0x000000060b0f7899 */ /* 0x000fe4000800063f */
[----:B------:R-:W-:Y:S02]  /*53b0*/  USHF.L.U32 UR19, UR22, 0x6, URZ ;  /* 0x0000000616137899 */ /* 0x000fe4000800063f */
[----:B------:R-:W-:Y:S02]  /*53c0*/  UIADD3 UR18, UR23, UR18, URZ ;  /* 0x0000001217127290 */ /* 0x000fe4000fffe03f */
[----:B------:R-:W-:Y:S01]  /*53d0*/  IMAD.U32 R5, RZ, RZ, UR15 ;  /* 0x0000000fff057e24 */ /* 0x000fe2000f8e00ff */
[----:B------:R-:W-:Y:S01]  /*53e0*/  ULEA UR20, UP0, UR4, UR19, 0x5 ;  /* 0x0000001304147291 */ /* 0x000fe2000f80283f */
[----:B------:R-:W-:Y:S01]  /*53f0*/  IADD3 R6, P1, R244, UR19, RZ ;  /* 0x00000013f4067c10 */ /* 0x000fe2000ff3e0ff */
[----:B------:R-:W-:Y:S01]  /*5400*/  USHF.L.U64.HI UR18, UR22, 0x6, UR18 ;  /* 0x0000000616127899 */ /* 0x000fe20008010212 */
[----:B------:R-:W-:Y:S02]  /*5410*/  IMAD.U32 R4, RZ, RZ, UR15 ;  /* 0x0000000fff047e24 */ /* 0x000fe4000f8e00ff */
[----:B------:R-:W-:Y:S01]  /*5420*/  LEA R12, P2, R6, c[0x0][0x160], 0x1 ;  /* 0x00005800060c7a11 */ /* 0x000fe200078408ff */
[----:B------:R-:W-:Y:S02]  /*5430*/  ULEA.HI.X UR4, UR4, UR18, UR5, 0x5, UP0 ;  /* 0x0000001204047291 */ /* 0x000fe400080f2c05 */
[----:B------:R-:W-:Y:S02]  /*5440*/  IADD3 R4, -R237, UR13, -R4 ;  /* 0x0000000ded047c10 */ /* 0x000fe4000fffe904 */
[----:B--2---:R-:W-:Y:S04]  /*5450*/  IADD3 R9, P0, R116, UR15, RZ ;  /* 0x0000000f74097c10 */ /* 0x004fe8000ff1e0ff */
[----:B------:R-:W-:Y:S02]  /*5460*/  LEA.HI.X.SX32 R8, R5, R246, 0x1, P0 ;  /* 0x000000f605087211 */ /* 0x000fe400000f0eff */
[----:B------:R-:W-:Y:S02]  /*5470*/  IADD3.X R5, R232, UR18, RZ, P1, !PT ;  /* 0x00000012e8057c10 */ /* 0x000fe40008ffe4ff */
[----:B------:R-:W-:Y:S02]  /*5480*/  LEA R10, P0, R9, c[0x0][0x258], 0x2 ;  /* 0x00009600090a7a11 */ /* 0x000fe400078010ff */
[----:B------:R-:W-:Y:S01]  /*5490*/  LEA.HI.X R13, R6, c[0x0][0x164], R5, 0x1, P2 ;  /* 0x00005900060d7a11 */ /* 0x000fe200010f0c05 */
[----:B------:R-:W-:Y:S01]  /*54a0*/  @!P3 IMAD.SHL.U32 R5, R233, 0x10, RZ ;  /* 0x00000010e905b824 */ /* 0x000fe200078e00ff */
[----:B------:R-:W-:Y:S02]  /*54b0*/  ISETP.LT.OR P2, PT, R4, 0x1, !P4 ;  /* 0x000000010400780c */ /* 0x000fe40006741670 */
[----:B------:R-:W-:Y:S02]  /*54c0*/  IADD3 R7, P1, R244, UR20, RZ ;  /* 0x00000014f4077c10 */ /* 0x000fe4000ff3e0ff */
[----:B------:R-:W-:Y:S02]  /*54d0*/  LEA.HI.X R11, R9, c[0x0][0x25c], R8, 0x2, P0 ;  /* 0x00009700090b7a11 */ /* 0x000fe400000f1408 */
[----:B------:R-:W-:Y:S02]  /*54e0*/  LEA R8, P0, R7, c[0x0][0x160], 0x1 ;  /* 0x0000580007087a11 */ /* 0x000fe400078008ff */
[----:B------:R-:W-:Y:S02]  /*54f0*/  IADD3.X R6, R232, UR4, RZ, P1, !PT ;  /* 0x00000004e8067c10 */ /* 0x000fe40008ffe4ff */
[----:B------:R-:W-:Y:S02]  /*5500*/  LOP3.LUT P1, RZ, R249, 0x2, RZ, 0xc0, !PT ;  /* 0x00000002f9ff7812 */ /* 0x000fe4000782c0ff */
[----:B------:R-:W-:Y:S01]  /*5510*/  LEA.HI.X R9, R7, c[0x0][0x164], R6, 0x1, P0 ;  /* 0x0000590007097a11 */ /* 0x000fe200000f0c06 */
[----:B------:R-:W-:Y:S01]  /*5520*/  @!PT LDS RZ, [RZ] ;  /* 0x00000000fffff984 */ /* 0x000fe20000000800 */
[----:B------:R-:W-:Y:S01]  /*5530*/  @!PT LDS RZ, [RZ] ;  /* 0x00000000fffff984 */ /* 0x000fe20000000800 */
[----:B------:R-:W-:Y:S01]  /*5540*/  @!PT LDS RZ, [RZ] ;  /* 0x00000000fffff984 */ /* 0x000fe20000000800 */
[----:B------:R1:W-:Y:S01]  /*5550*/  LDGSTS.E.BYPASS.LTC128B.128 [R235+0x6080], [R12.64], !P2 ;  /* 0x060800000ceb7fae */ /* 0x0003e2000d101d50 */
[C---:B------:R-:W-:Y:S02]  /*5560*/  ISETP.LT.OR P0, PT, R4.reuse, 0x1, !P1 ;  /* 0x000000010400780c */ /* 0x040fe40004f01670 */
[C---:B------:R-:W-:Y:S02]  /*5570*/  ISETP.LT.OR P2, PT, R4.reuse, 0x1, P6 ;  /* 0x000000010400780c */ /* 0x040fe40003741670 */
[C---:B------:R-:W-:Y:S02]  /*5580*/  ISETP.LT.OR P4, PT, R4.reuse, 0x21, !P4 ;  /* 0x000000210400780c */ /* 0x040fe40006781670 */
[C---:B------:R-:W-:Y:S07]  /*5590*/  ISETP.LT.OR P1, PT, R4.reuse, 0x21, !P1 ;  /* 0x000000210400780c */ /* 0x040fee0004f21670 */
[----:B------:R1:W-:Y:S01]  /*55a0*/  LDGSTS.E.BYPASS.LTC128B.128 [R235+0x8080], [R12.64+0x80], !P0 ;  /* 0x080800800ceb7fae */ /* 0x0003e2000c101d50 */
[----:B------:R-:W-:Y:S03]  /*55b0*/  ISETP.LT.OR P0, PT, R4, 0x21, P6 ;  /* 0x000000210400780c */ /* 0x000fe60003701670 */
[----:B------:R1:W-:Y:S04]  /*55c0*/  LDGSTS.E.BYPASS.LTC128B.128 [R235+0xa080], [R12.64+0x100], !P2 ;  /* 0x0a0801000ceb7fae */ /* 0x0003e8000d101d50 */
[----:B------:R1:W-:Y:S04]  /*55d0*/  LDGSTS.E.BYPASS.LTC128B.128 [R235+0x7080], [R8.64], !P4 ;  /* 0x0708000008eb7fae */ /* 0x0003e8000e101d50 */
[----:B------:R1:W-:Y:S04]  /*55e0*/  LDGSTS.E.BYPASS.LTC128B.128 [R235+0x9080], [R8.64+0x80], !P1 ;  /* 0x0908008008eb7fae */ /* 0x0003e8000c901d50 */
[----:B------:R1:W-:Y:S04]  /*55f0*/  LDGSTS.E.BYPASS.LTC128B.128 [R235+0xb080], [R8.64+0x100], !P0 ;  /* 0x0b08010008eb7fae */ /* 0x0003e8000c101d50 */
[----:B------:R1:W-:Y:S02]  /*5600*/  @!P3 LDGSTS.E.BYPASS.LTC128B.128 [R5+0x12080], [R10.64] ;  /* 0x120800000a05bfae */ /* 0x0003e4000b901d50 */
.L_x_308:
        /* <DEDUP_REMOVED lines=45> */
[C---:B------:R-:W-:Y:S01]  /*58e0*/  HMMA.16816.F32 R136, R208.reuse, R212, R136 ;  /* 0x000000d4d088723c */ /* 0x040fe20000001888 */
[----:B------:R-:W3:Y:S07]  /*58f0*/  LDL.64 R212, [R1+0x8] ;  /* 0x0000080001d47983 */ /* 0x000eee0000100a00 */
[-C--:B------:R-:W-:Y:S01]  /*5900*/  HMMA.16816.F32 R140, R208, R214.reuse, R140 ;  /* 0x000000d6d08c723c */ /* 0x080fe2000000188c */
[----:B------:R-:W4:Y:S07]  /*5910*/  LDSM.16.MT88.4 R208, [R228+0x5880] ;  /* 0x00588000e4d0783b */ /* 0x000f2e0000004200 */
[----:B------:R-:W-:Y:S08]  /*5920*/  HMMA.16816.F32 R144, R196, R214, R144 ;  /* 0x000000d6c490723c */ /* 0x000ff00000001890 */
[-C--:B-1----:R-:W-:Y:S08]  /*5930*/  HMMA.16816.F32 R4, R200, R204.reuse, R4 ;  /* 0x000000ccc804723c */ /* 0x082ff00000001804 */
[C---:B------:R-:W-:Y:S07]  /*5940*/  HMMA.16816.F32 R8, R220.reuse, R204, R8 ;  /* 0x000000ccdc08723c */ /* 0x040fee0000001808 */
[----:B------:R-:W-:Y:S01]  /*5950*/  IMAD.U32 R205, RZ, RZ, UR6 ;  /* 0x00000006ffcd7e24 */ /* 0x000fe2000f8e00ff */
[-C--:B------:R-:W-:Y:S08]  /*5960*/  HMMA.16816.F32 R12, R220, R206.reuse, R12 ;  /* 0x000000cedc0c723c */ /* 0x080ff0000000180c */
[C---:B------:R-:W-:Y:S08]  /*5970*/  HMMA.16816.F32 R16, R200.reuse, R206, R16 ;  /* 0x000000cec810723c */ /* 0x040ff00000001810 */
[-C--:B--2---:R-:W-:Y:S08]  /*5980*/  HMMA.16816.F32 R116, R200, R216.reuse, R116 ;  /* 0x000000d8c874723c */ /* 0x084ff00000001874 */
[C---:B------:R-:W-:Y:S08]  /*5990*/  HMMA.16816.F32 R120, R220.reuse, R216, R120 ;  /* 0x000000d8dc78723c */ /* 0x040ff00000001878 */
[-C--:B------:R-:W-:Y:S08]  /*59a0*/  HMMA.16816.F32 R124, R220, R218.reuse, R124 ;  /* 0x000000dadc7c723c */ /* 0x080ff0000000187c */
[C---:B------:R-:W-:Y:S08]  /*59b0*/  HMMA.16816.F32 R128, R200.reuse, R218, R128 ;  /* 0x000000dac880723c */ /* 0x040ff00000001880 */
[-C--:B----4-:R-:W-:Y:S08]  /*59c0*/  HMMA.16816.F32 R132, R200, R208.reuse, R132 ;  /* 0x000000d0c884723c */ /* 0x090ff00000001884 */
[C---:B------:R-:W-:Y:S08]  /*59d0*/  HMMA.16816.F32 R136, R220.reuse, R208, R136 ;  /* 0x000000d0dc88723c */ /* 0x040ff00000001888 */
[-C--:B------:R-:W-:Y:S08]  /*59e0*/  HMMA.16816.F32 R140, R220, R210.reuse, R140 ;  /* 0x000000d2dc8c723c */ /* 0x080ff0000000188c */
[----:B------:R-:W-:Y:S04]  /*59f0*/  HMMA.16816.F32 R144, R200, R210, R144 ;  /* 0x000000d2c890723c */ /* 0x000fe80000001890 */
[----:B---3--:R-:W-:Y:S01]  /*5a00*/  IADD3 R204, P0, R212, UR6, RZ ;  /* 0x00000006d4cc7c10 */ /* 0x008fe2000ff1e0ff */
[----:B------:R-:W-:Y:S03]  /*5a10*/  UMOV UR6, UR11 ;  /* 0x0000000b00067c82 */ /* 0x000fe60008000000 */
[----:B------:R-:W-:Y:S04]  /*5a20*/  LEA.HI.X.SX32 R205, R205, R242, 0x1, P0 ;  /* 0x000000f2cdcd7211 */ /* 0x000fe800000f0eff */
[C---:B------:R-:W-:Y:S04]  /*5a30*/  LEA R206, P0, R204.reuse, c[0x0][0x220], 0x2 ;  /* 0x00008800ccce7a11 */ /* 0x040fe800078010ff */
[----:B------:R-:W-:Y:S02]  /*5a40*/  LEA.HI.X R207, R204, c[0x0][0x224], R205, 0x2, P0 ;  /* 0x00008900cccf7a11 */ /* 0x000fe400000f14cd */
[----:B------:R-:W-:Y:S03]  /*5a50*/  PLOP3.LUT P0, PT, PT, PT, UP0, 0x80, 0x0 ;  /* 0x000000000000781c */ /* 0x000fe60003f0f008 */
        /* <DEDUP_REMOVED lines=98> */
.L_x_290:
[----:B------:R-:W-:Y:S05]  /*6080*/  @P2 BRA `(.L_x_310) ;  /* 0x0000113000002947 */ /* 0x000fea0003800000 */
[----:B-----5:R-:W-:Y:S01]  /*6090*/  SHF.R.S32.HI R0, RZ, 0x1f, R233 ;  /* 0x0000001fff007819 */ /* 0x020fe200000114e9 */
[----:B------:R-:W-:Y:S01]  /*60a0*/  BAR.SYNC.DEFER_BLOCKING 0x1, 0x100 ;  /* 0x0044000000007b1d */ /* 0x000fe20000010000 */
[----:B------:R-:W-:Y:S02]  /*60b0*/  F2FP.PACK_AB R20, R21, R20 ;  /* 0x000000141514723e */ /* 0x000fe400000000ff */
[----:B------:R-:W-:-:S02]  /*60c0*/  LEA.HI R2, R0, R233, RZ, 0x2 ;  /* 0x000000e900027211 */ /* 0x000fc400078f10ff */
[CC--:B-1----:R-:W-:Y:S02]  /*60d0*/  LEA.HI R5, R0.reuse, R233.reuse, RZ, 0x5 ;  /* 0x000000e900057211 */ /* 0x0c2fe400078f28ff */
[--C-:B------:R-:W-:Y:S02]  /*60e0*/  SHF.R.S32.HI R4, RZ, 0x2, R2.reuse ;  /* 0x00000002ff047819 */ /* 0x100fe40000011402 */
[----:B------:R-:W-:Y:S02]  /*60f0*/  SHF.R.S32.HI R3, RZ, 0x1f, R2 ;  /* 0x0000001fff037819 */ /* 0x000fe40000011402 */
[----:B------:R-:W-:Y:S02]  /*6100*/  SHF.R.S32.HI R6, RZ, 0x5, R5 ;  /* 0x00000005ff067819 */ /* 0x000fe40000011405 */
[----:B------:R-:W-:Y:S02]  /*6110*/  LEA.HI R3, R3, R4, RZ, 0x3 ;  /* 0x0000000403037211 */ /* 0x000fe400078f18ff */
[----:B------:R-:W-:-:S02]  /*6120*/  LEA.HI R7, R0, R233, RZ, 0x6 ;  /* 0x000000e900077211 */ /* 0x000fc400078f30ff */
[----:B------:R-:W-:Y:S02]  /*6130*/  LOP3.LUT R3, R3, 0xfffffff8, RZ, 0xc0, !PT ;  /* 0xfffffff803037812 */ /* 0x000fe400078ec0ff */
[----:B------:R-:W-:Y:S02]  /*6140*/  LEA.HI R5, R5, R6, RZ, 0x1 ;  /* 0x0000000605057211 */ /* 0x000fe400078f08ff */
[----:B------:R-:W-:Y:S01]  /*6150*/  SHF.R.S32.HI R7, RZ, 0x6, R7 ;  /* 0x00000006ff077819 */ /* 0x000fe20000011407 */
[----:B------:R-:W-:Y:S01]  /*6160*/  IMAD.IADD R3, R4, 0x1, -R3 ;  /* 0x0000000104037824 */ /* 0x000fe200078e0a03 */
[----:B------:R-:W-:Y:S02]  /*6170*/  LOP3.LUT R9, R5, 0x1ffffe, RZ, 0xc0, !PT ;  /* 0x001ffffe05097812 */ /* 0x000fe400078ec0ff */
[----:B------:R-:W-:Y:S01]  /*6180*/  LOP3.LUT R2, R2, 0x3ffffffc, RZ, 0xc0, !PT ;  /* 0x3ffffffc02027812 */ /* 0x000fe200078ec0ff */
[C---:B------:R-:W-:Y:S01]  /*6190*/  IMAD.SHL.U32 R4, R3.reuse, 0x40, RZ ;  /* 0x0000004003047824 */ /* 0x040fe200078e00ff */
[----:B------:R-:W-:Y:S01]  /*61a0*/  LOP3.LUT P0, RZ, R3, 0x4, RZ, 0xc0, !PT ;  /* 0x0000000403ff7812 */ /* 0x000fe2000780c0ff */
[----:B------:R-:W-:Y:S01]  /*61b0*/  IMAD.SHL.U32 R5, R7, 0x8, RZ ;  /* 0x0000000807057824 */ /* 0x000fe200078e00ff */
[----:B------:R-:W-:Y:S01]  /*61c0*/  F2FP.PACK_AB R22, R23, R22 ;  /* 0x000000161716723e */ /* 0x000fe200000000ff */
[----:B------:R-:W-:Y:S01]  /*61d0*/  IMAD.IADD R9, R6, 0x1, -R9 ;  /* 0x0000000106097824 */ /* 0x000fe200078e0a09 */
[----:B------:R-:W-:Y:S01]  /*61e0*/  LOP3.LUT R4, R4, 0x1c0, RZ, 0xc0, !PT ;  /* 0x000001c004047812 */ /* 0x000fe200078ec0ff */
[----:B------:R-:W-:Y:S01]  /*61f0*/  IMAD.IADD R2, R233, 0x1, -R2 ;  /* 0x00000001e9027824 */ /* 0x000fe200078e0a02 */
[----:B------:R-:W-:-:S02]  /*6200*/  F2FP.PACK_AB R32, R33, R32 ;  /* 0x000000202120723e */ /* 0x000fc400000000ff */
[----:B------:R-:W-:Y:S01]  /*6210*/  LOP3.LUT R5, R4, 0x18, R5, 0xf8, !PT ;  /* 0x0000001804057812 */ /* 0x000fe200078ef805 */
[----:B------:R-:W-:Y:S01]  /*6220*/  IMAD R2, R9, 0x200, R2 ;  /* 0x0000020009027824 */ /* 0x000fe200078e0202 */
[----:B------:R-:W-:Y:S01]  /*6230*/  SHF.R.U32.HI R4, RZ, 0x3, R4 ;  /* 0x00000003ff047819 */ /* 0x000fe20000011604 */
[----:B------:R-:W-:Y:S01]  /*6240*/  IMAD.MOV.U32 R9, RZ, RZ, 0x4 ;  /* 0x00000004ff097424 */ /* 0x000fe200078e00ff */
[----:B------:R-:W-:Y:S02]  /*6250*/  F2FP.PACK_AB R34, R35, R34 ;  /* 0x000000222322723e */ /* 0x000fe400000000ff */
[----:B------:R-:W-:Y:S01]  /*6260*/  LOP3.LUT R5, R5, R4, RZ, 0x3c, !PT ;  /* 0x0000000405057212 */ /* 0x000fe200078e3cff */
[----:B------:R-:W-:Y:S01]  /*6270*/  IMAD.WIDE R10, R238, R9, c[0x0][0x358] ;  /* 0x0000d600ee0a7625 */ /* 0x000fe200078e0209 */
[----:B------:R-:W-:Y:S02]  /*6280*/  F2FP.PACK_AB R24, R25, R24 ;  /* 0x000000181918723e */ /* 0x000fe400000000ff */
[----:B------:R-:W-:Y:S01]  /*6290*/  F2FP.PACK_AB R26, R27, R26 ;  /* 0x0000001a1b1a723e */ /* 0x000fe200000000ff */
[----:B------:R-:W-:Y:S01]  /*62a0*/  IMAD.U32 R2, R2, 0x2, R5 ;  /* 0x0000000202027824 */ /* 0x000fe200078e0005 */
[----:B------:R-:W-:-:S02]  /*62b0*/  F2FP.PACK_AB R28, R29, R28 ;  /* 0x0000001c1d1c723e */ /* 0x000fc400000000ff */
[----:B------:R-:W-:Y:S01]  /*62c0*/  F2FP.PACK_AB R30, R31, R30 ;  /* 0x0000001e1f1e723e */ /* 0x000fe200000000ff */
[----:B------:R-:W-:Y:S01]  /*62d0*/  IMAD.SHL.U32 R3, R2, 0x2, RZ ;  /* 0x0000000202037824 */ /* 0x000fe200078e00ff */
[----:B------:R-:W-:Y:S02]  /*62e0*/  F2FP.PACK_AB R36, R37, R36 ;  /* 0x000000242524723e */ /* 0x000fe400000000ff */
[----:B------:R-:W-:Y:S02]  /*62f0*/  F2FP.PACK_AB R38, R39, R38 ;  /* 0x000000262726723e */ /* 0x000fe400000000ff */
[C---:B------:R-:W-:Y:S01]  /*6300*/  IADD3 R5, R3.reuse, 0x40, RZ ;  /* 0x0000004003057810 */ /* 0x040fe20007ffe0ff */
[----:B------:R-:W-:Y:S01]  /*6310*/  STS [R3+0x6080], R20 ;  /* 0x0060801403007388 */ /* 0x000fe20000000800 */
[----:B------:R-:W-:Y:S02]  /*6320*/  @P0 IADD3 R5, R3, -0x40, RZ ;  /* 0xffffffc003050810 */ /* 0x000fe40007ffe0ff */
        /* <DEDUP_REMOVED lines=34> */
[----:B------:R1:W-:Y:S01]  /*6550*/  STS [R3+0x9080], R40 ;  /* 0x0090802803007388 */ /* 0x0003e20000000800 */
[----:B------:R-:W-:Y:S02]  /*6560*/  F2FP.PACK_AB R86, R87, R86 ;  /* 0x000000565756723e */ /* 0x000fe400000000ff */
[----:B------:R-:W-:Y:S01]  /*6570*/  F2FP.PACK_AB R96, R97, R96 ;  /* 0x000000606160723e */ /* 0x000fe200000000ff */
[----:B------:R-:W-:Y:S01]  /*6580*/  STS [R3+0x9480], R42 ;  /* 0x0094802a03007388 */ /* 0x000fe20000000800 */
[----:B------:R-:W-:-:S02]  /*6590*/  F2FP.PACK_AB R98, R99, R98 ;  /* 0x000000626362723e */ /* 0x000fc400000000ff */
[----:B------:R-:W-:Y:S01]  /*65a0*/  F2FP.PACK_AB R88, R89, R88 ;  /* 0x000000585958723e */ /* 0x000fe200000000ff */
[----:B------:R2:W-:Y:S01]  /*65b0*/  STS [R5+0x9080], R44 ;  /* 0x0090802c05007388 */ /* 0x0005e20000000800 */
[----:B------:R-:W-:Y:S02]  /*65c0*/  F2FP.PACK_AB R90, R91, R90 ;  /* 0x0000005a5b5a723e */ /* 0x000fe400000000ff */
[----:B------:R-:W-:Y:S01]  /*65d0*/  F2FP.PACK_AB R92, R93, R92 ;  /* 0x0000005c5d5c723e */ /* 0x000fe200000000ff */
[----:B------:R3:W-:Y:S01]  /*65e0*/  STS [R5+0x9480], R46 ;  /* 0x0094802e05007388 */ /* 0x0007e20000000800 */
[----:B------:R-:W-:Y:S02]  /*65f0*/  F2FP.PACK_AB R94, R95, R94 ;  /* 0x0000005e5f5e723e */ /* 0x000fe400000000ff */
[----:B------:R-:W-:Y:S01]  /*6600*/  F2FP.PACK_AB R100, R101, R100 ;  /* 0x000000646564723e */ /* 0x000fe200000000ff */
[----:B------:R3:W-:Y:S01]  /*6610*/  STS [R3+0xa080], R52 ;  /* 0x00a0803403007388 */ /* 0x0007e20000000800 */
        /* <DEDUP_REMOVED lines=10> */
[----:B------:R-:W-:Y:S01]  /*66c0*/  ISETP.NE.U32.AND P0, PT, RZ, c[0x0][0x360], PT ;  /* 0x0000d800ff007a0c */ /* 0x000fe20003f05070 */
[----:B------:R3:W-:Y:S01]  /*66d0*/  STS [R3+0xb080], R56 ;  /* 0x00b0803803007388 */ /* 0x0007e20000000800 */
[----:B------:R-:W-:Y:S02]  /*66e0*/  ISETP.NE.U32.AND P1, PT, RZ, c[0x0][0x358], PT ;  /* 0x0000d600ff007a0c */ /* 0x000fe40003f25070 */
[----:B------:R-:W-:Y:S01]  /*66f0*/  ISETP.NE.AND.EX P0, PT, RZ, c[0x0][0x364], PT, P0 ;  /* 0x0000d900ff007a0c */ /* 0x000fe20003f05300 */
[----:B------:R3:W-:Y:S01]  /*6700*/  STS [R3+0xb480], R58 ;  /* 0x00b4803a03007388 */ /* 0x0007e20000000800 */
[----:B------:R-:W-:-:S03]  /*6710*/  ISETP.NE.AND.EX P1, PT, RZ, c[0x0][0x35c], PT, P1 ;  /* 0x0000d700ff007a0c */ /* 0x000fc60003f25310 */
[----:B------:R3:W-:Y:S04]  /*6720*/  STS [R5+0xb080], R60 ;  /* 0x00b0803c05007388 */ /* 0x0007e80000000800 */
        /* <DEDUP_REMOVED lines=25> */
[----:B------:R-:W-:Y:S01]  /*68c0*/  BAR.SYNC.DEFER_BLOCKING 0x1, 0x100 ;  /* 0x0044000000007b1d */ /* 0x000fe20000010000 */
[----:B-1----:R-:W-:-:S02]  /*68d0*/  IMAD.MOV.U32 R40, RZ, RZ, c[0x0][0x2f0] ;  /* 0x0000bc00ff287624 */ /* 0x002fc400078e00ff */
[----:B------:R-:W-:-:S03]  /*68e0*/  @P0 IMAD.WIDE R8, R238, R9, c[0x0][0x360] ;  /* 0x0000d800ee080625 */ /* 0x000fc600078e0209 */
[----:B------:R-:W4:Y:S04]  /*68f0*/  @P1 LDG.E R13, [R10.64] ;  /* 0x000000100a0d1981 */ /* 0x000f28000c1e1900 */
[----:B------:R3:W5:Y:S01]  /*6900*/  @P0 LDG.E R40, [R8.64] ;  /* 0x0000001008280981 */ /* 0x000762000c1e1900 */
[----:B--2---:R-:W-:Y:S02]  /*6910*/  CS2R R44, SRZ ;  /* 0x00000000002c7805 */ /* 0x004fe4000001ff00 */
[--C-:B----4-:R-:W-:Y:S01]  /*6920*/  @P1 SHF.R.S32.HI R45, RZ, 0x1f, R13.reuse ;  /* 0x0000001fff2d1819 */ /* 0x110fe2000001140d */
[----:B------:R-:W-:Y:S01]  /*6930*/  @P1 IMAD.MOV.U32 R44, RZ, RZ, R13 ;  /* 0x000000ffff2c1224 */ /* 0x000fe200078e000d */
[----:B------:R-:W-:Y:S05]  /*6940*/  @P0 BRA `(.L_x_311) ;  /* 0x0000004000000947 */ /* 0x000fea0003800000 */
[----:B---3--:R-:W-:Y:S05]  /*6950*/  @!P1 BRA `(.L_x_311) ;  /* 0x0000003000009947 */ /* 0x008fea0003800000 */
[----:B-----5:R-:W2:Y:S04]  /*6960*/  LDG.E R40, [R10.64] ;  /* 0x000000100a287981 */ /* 0x020ea8000c1e1900 */
[----:B------:R-:W2:Y:S02]  /*6970*/  LDG.E R3, [R10.64+0x4] ;  /* 0x000004100a037981 */ /* 0x000ea4000c1e1900 */
[----:B--2---:R-:W-:-:S02]  /*6980*/  IADD3 R40, -R40, R3, RZ ;  /* 0x0000000328287210 */ /* 0x004fc40007ffe1ff */
.L_x_311:
[----:B---3--:R-:W-:Y:S01]  /*6990*/  LEA.HI R0, R0, R233, RZ, 0x3 ;  /* 0x000000e900007211 */ /* 0x008fe200078f18ff */
[----:B------:R-:W-:Y:S01]  /*69a0*/  BSSY B0, `(.L_x_312) ;  /* 0x000003e000007945 */ /* 0x000fe20003800000 */
[----:B-----5:R-:W-:-:S02]  /*69b0*/  IADD3 R40, R40, -UR14, RZ ;  /* 0x8000000e28287c10 */ /* 0x020fc4000fffe0ff */
[----:B------:R-:W-:Y:S02]  /*69c0*/  LOP3.LUT R2, R0, 0x1ffffff8, RZ, 0xc0, !PT ;  /* 0x1ffffff800027812 */ /* 0x000fe400078ec0ff */
[----:B------:R-:W-:Y:S02]  /*69d0*/  SHF.R.S32.HI R0, RZ, 0x3, R0 ;  /* 0x00000003ff007819 */ /* 0x000fe40000011400 */
[----:B------:R-:W-:Y:S01]  /*69e0*/  IMNMX R53, R40, 0x40, PT ;  /* 0x0000004028357817 */ /* 0x000fe20003800200 */
[----:B------:R-:W-:Y:S01]  /*69f0*/  IMAD.IADD R2, R233, 0x1, -R2 ;  /* 0x00000001e9027824 */ /* 0x000fe200078e0a02 */
[----:B------:R-:W-:Y:S01]  /*6a00*/  SHF.R.S32.HI R52, RZ, 0x1f, R238 ;  /* 0x0000001fff347819 */ /* 0x000fe200000114ee */
[C---:B------:R-:W-:Y:S01]  /*6a10*/  IMAD.SHL.U32 R3, R0.reuse, 0x40, RZ ;  /* 0x0000004000037824 */ /* 0x040fe200078e00ff */
[----:B------:R-:W-:Y:S01]  /*6a20*/  ISETP.GE.AND P4, PT, R0, R53, PT ;  /* 0x000000350000720c */ /* 0x000fe20003f86270 */
[----:B------:R-:W-:Y:S01]  /*6a30*/  IMAD.SHL.U32 R58, R2, 0x8, RZ ;  /* 0x00000008023a7824 */ /* 0x000fe200078e00ff */
[----:B------:R-:W-:Y:S01]  /*6a40*/  SEL R52, R52, RZ, !P1 ;  /* 0x000000ff34347207 */ /* 0x000fe20004800000 */
[----:B------:R-:W1:Y:S01]  /*6a50*/  S2R R2, SR_CTAID.Y ;  /* 0x0000000000027919 */ /* 0x000e620000002600 */
[----:B------:R-:W-:-:S02]  /*6a60*/  LOP3.LUT R3, R3, 0x1c0, RZ, 0xc0, !PT ;  /* 0x000001c003037812 */ /* 0x000fc400078ec0ff */
[--C-:B------:R-:W-:Y:S02]  /*6a70*/  SHF.R.S32.HI R59, RZ, 0x1f, R58.reuse ;  /* 0x0000001fff3b7819 */ /* 0x100fe4000001143a */
[----:B------:R-:W-:Y:S02]  /*6a80*/  LOP3.LUT R4, R3, 0x38, R58, 0xf8, !PT ;  /* 0x0000003803047812 */ /* 0x000fe400078ef83a */
[----:B------:R-:W-:Y:S02]  /*6a90*/  SHF.R.U32.HI R3, RZ, 0x3, R3 ;  /* 0x00000003ff037819 */ /* 0x000fe40000011603 */
[----:B------:R-:W-:Y:S02]  /*6aa0*/  IADD3 R62, P0, R0, R44, RZ ;  /* 0x0000002c003e7210 */ /* 0x000fe40007f1e0ff */
[----:B------:R-:W-:Y:S02]  /*6ab0*/  LOP3.LUT R4, R4, R3, RZ, 0x3c, !PT ;  /* 0x0000000304047212 */ /* 0x000fe400078e3cff */
[----:B------:R-:W-:-:S02]  /*6ac0*/  SEL R238, R238, RZ, !P1 ;  /* 0x000000ffeeee7207 */ /* 0x000fc40004800000 */
[----:B------:R-:W-:Y:S01]  /*6ad0*/  LEA.HI.X.SX32 R63, R0, R45, 0x1, P0 ;  /* 0x0000002d003f7211 */ /* 0x000fe200000f0eff */
[----:B------:R-:W-:Y:S01]  /*6ae0*/  IMAD R4, R7, 0x200, R4 ;  /* 0x0000020007047824 */ /* 0x000fe200078e0204 */
[----:B------:R-:W-:-:S03]  /*6af0*/  IADD3 R56, R58, 0x40, RZ ;  /* 0x000000403a387810 */ /* 0x000fc60007ffe0ff */
[----:B------:R-:W-:Y:S01]  /*6b00*/  IMAD.SHL.U32 R57, R4, 0x2, RZ ;  /* 0x0000000204397824 */ /* 0x000fe200078e00ff */
[----:B-1----:R-:W-:-:S04]  /*6b10*/  SHF.R.S32.HI R3, RZ, 0x1f, R2 ;  /* 0x0000001fff037819 */ /* 0x002fc80000011402 */
[----:B------:R1:W2:Y:S01]  /*6b20*/  LDS.128 R36, [R57+0x7080] ;  /* 0x0070800039247984 */ /* 0x0002a20000000c00 */
[----:B------:R-:W-:-:S03]  /*6b30*/  IMAD.WIDE.U32 R42, R2, c[0x0][0x338], R58 ;  /* 0x0000ce00022a7a25 */ /* 0x000fc600078e003a */
[----:B------:R1:W3:Y:S01]  /*6b40*/  LDS.128 R32, [R57+0x9080] ;  /* 0x0090800039207984 */ /* 0x0002e20000000c00 */
[----:B------:R-:W-:Y:S02]  /*6b50*/  IMAD R41, R3, c[0x0][0x338], RZ ;  /* 0x0000ce0003297a24 */ /* 0x000fe400078e02ff */
[----:B------:R-:W-:Y:S01]  /*6b60*/  IMAD.MOV.U32 R60, RZ, RZ, R42 ;  /* 0x000000ffff3c7224 */ /* 0x000fe200078e002a */
[----:B------:R1:W4:Y:S01]  /*6b70*/  LDS.128 R28, [R57+0xb080] ;  /* 0x00b08000391c7984 */ /* 0x0003220000000c00 */
[----:B------:R-:W-:-:S03]  /*6b80*/  IMAD R41, R2, c[0x0][0x33c], R41 ;  /* 0x0000cf0002297a24 */ /* 0x000fc600078e0229 */
[----:B------:R1:W1:Y:S01]  /*6b90*/  LDS.128 R24, [R57+0x80] ;  /* 0x0000800039187984 */ /* 0x0002620000000c00 */
[----:B------:R-:W-:Y:S02]  /*6ba0*/  IMAD.IADD R61, R43, 0x1, R41 ;  /* 0x000000012b3d7824 */ /* 0x000fe400078e0229 */
[----:B------:R-:W-:Y:S01]  /*6bb0*/  IMAD R43, R52, c[0x0][0x340], RZ ;  /* 0x0000d000342b7a24 */ /* 0x000fe200078e02ff */
[----:B------:R1:W1:Y:S01]  /*6bc0*/  LDS.128 R20, [R57+0x2080] ;  /* 0x0020800039147984 */ /* 0x0002620000000c00 */
[----:B------:R-:W-:Y:S02]  /*6bd0*/  IMAD.U32 R41, RZ, RZ, UR10 ;  /* 0x0000000aff297e24 */ /* 0x000fe4000f8e00ff */
[C---:B------:R-:W-:Y:S01]  /*6be0*/  IMAD R40, R238.reuse, c[0x0][0x344], R43 ;  /* 0x0000d100ee287a24 */ /* 0x040fe200078e022b */
[----:B------:R1:W1:Y:S01]  /*6bf0*/  LDS.128 R16, [R57+0x4080] ;  /* 0x0040800039107984 */ /* 0x0002620000000c00 */
[----:B------:R-:W-:-:S03]  /*6c00*/  IMAD.WIDE.U32 R60, R238, c[0x0][0x340], R60 ;  /* 0x0000d000ee3c7a25 */ /* 0x000fc600078e003c */
[----:B------:R1:W1:Y:S01]  /*6c10*/  LDS.128 R12, [R57+0x1080] ;  /* 0x00108000390c7984 */ /* 0x0002620000000c00 */
[----:B------:R-:W-:-:S03]  /*6c20*/  IMAD.WIDE R62, R41, 0x40, R62 ;  /* 0x00000040293e7825 */ /* 0x000fc600078e023e */
[----:B------:R1:W1:Y:S01]  /*6c30*/  LDS.128 R8, [R57+0x3080] ;  /* 0x0030800039087984 */ /* 0x0002620000000c00 */
[----:B------:R-:W-:-:S03]  /*6c40*/  IMAD.IADD R65, R61, 0x1, R40 ;  /* 0x000000013d417824 */ /* 0x000fc600078e0228 */
[----:B------:R1:W1:Y:S01]  /*6c50*/  LDS.128 R4, [R57+0x5080] ;  /* 0x0050800039047984 */ /* 0x0002620000000c00 */
[----:B------:R-:W-:Y:S05]  /*6c60*/  @P4 BRA `(.L_x_313) ;  /* 0x0000011000004947 */ /* 0x000fea0003800000 */
[C---:B------:R-:W-:Y:S01]  /*6c70*/  ISETP.GE.AND P3, PT, R58.reuse, c[0x0][0x324], PT ;  /* 0x0000c9003a007a0c */ /* 0x040fe20003f66270 */
[----:B------:R-:W5:Y:S01]  /*6c80*/  LDS.128 R48, [R57+0x8080] ;  /* 0x0080800039307984 */ /* 0x000f620000000c00 */
[----:B------:R-:W-:Y:S01]  /*6c90*/  IMAD R54, R63, c[0x0][0x330], RZ ;  /* 0x0000cc003f367a24 */ /* 0x000fe200078e02ff */
[----:B------:R-:W-:Y:S01]  /*6ca0*/  IADD3 R55, R58, 0x80, RZ ;  /* 0x000000803a377810 */ /* 0x000fe20007ffe0ff */
[----:B------:R-:W-:Y:S01]  /*6cb0*/  IMAD.MOV.U32 R64, RZ, RZ, R60 ;  /* 0x000000ffff407224 */ /* 0x000fe200078e003c */
[----:B------:R-:W4:Y:S01]  /*6cc0*/  LDS.128 R44, [R57+0xa080] ;  /* 0x00a08000392c7984 */ /* 0x000f220000000c00 */
[----:B------:R-:W-:Y:S01]  /*6cd0*/  IMAD R54, R62, c[0x0][0x334], R54 ;  /* 0x0000cd003e367a24 */ /* 0x000fe200078e0236 */
[----:B------:R-:W-:Y:S01]  /*6ce0*/  ISETP.GE.AND P2, PT, R56, c[0x0][0x324], PT ;  /* 0x0000c90038007a0c */ /* 0x000fe20003f46270 */
[----:B------:R-:W-:Y:S01]  /*6cf0*/  IMAD.WIDE.U32 R66, R62, c[0x0][0x330], R64 ;  /* 0x0000cc003e427a25 */ /* 0x000fe200078e0040 */
[----:B------:R-:W-:-:S03]  /*6d00*/  ISETP.GE.AND P1, PT, R55, c[0x0][0x324], PT ;  /* 0x0000c90037007a0c */ /* 0x000fc60003f26270 */
[----:B------:R-:W-:Y:S01]  /*6d10*/  IMAD.IADD R54, R67, 0x1, R54 ;  /* 0x0000000143367824 */ /* 0x000fe200078e0236 */
[----:B------:R-:W3:Y:S01]  /*6d20*/  @!P3 LDS.128 R40, [R57+0x6080] ;  /* 0x006080003928b984 */ /* 0x000ee20000000c00 */
[----:B------:R-:W-:-:S04]  /*6d30*/  LEA R68, P0, R66, c[0x0][0x318], 0x1 ;  /* 0x0000c60042447a11 */ /* 0x000fc800078008ff */
[----:B------:R-:W-:-:S05]  /*6d40*/  LEA.HI.X R69, R66, c[0x0][0x31c], R54, 0x1, P0 ;  /* 0x0000c70042457a11 */ /* 0x000fca00000f0c36 */
[----:B-----5:R2:W-:Y:S04]  /*6d50*/  @!P2 STG.E.128 [R68.64+0x80], R48 ;  /* 0x000080304400a986 */ /* 0x0205e8000c101d10 */
[----:B----4-:R2:W-:Y:S04]  /*6d60*/  @!P1 STG.E.128 [R68.64+0x100], R44 ;  /* 0x0001002c44009986 */ /* 0x0105e8000c101d10 */
[----:B---3--:R2:W-:Y:S02]  /*6d70*/  @!P3 STG.E.128 [R68.64], R40 ;  /* 0x000000284400b986 */ /* 0x0085e4000c101d10 */
.L_x_313:
[----:B------:R-:W-:Y:S05]  /*6d80*/  BSYNC B0 ;  /* 0x0000000000007941 */ /* 0x000fea0003800000 */
.L_x_312:
[----:B------:R-:W-:Y:S01]  /*6d90*/  IADD3 R0, R0, 0x20, RZ ;  /* 0x0000002000007810 */ /* 0x000fe20007ffe0ff */
[----:B------:R-:W-:Y:S03]  /*6da0*/  BSSY B0, `(.L_x_314) ;  /* 0x0000014000007945 */ /* 0x000fe60003800000 */
[----:B------:R-:W-:-:S13]  /*6db0*/  ISETP.GE.AND P3, PT, R0, R53, PT ;  /* 0x000000350000720c */ /* 0x000fda0003f66270 */
[----:B------:R-:W-:Y:S05]  /*6dc0*/  @P3 BRA `(.L_x_315) ;  /* 0x0000011000003947 */ /* 0x000fea0003800000 */
[----:B--2---:R-:W-:Y:S01]  /*6dd0*/  IADD3 R41, P0, R62, 0x20, RZ ;  /* 0x000000203e297810 */ /* 0x004fe20007f1e0ff */
[----:B------:R-:W-:Y:S01]  /*6de0*/  IMAD.MOV.U32 R42, RZ, RZ, R60 ;  /* 0x000000ffff2a7224 */ /* 0x000fe200078e003c */
[C---:B------:R-:W-:Y:S01]  /*6df0*/  IADD3 R0, R58.reuse, 0x80, RZ ;  /* 0x000000803a007810 */ /* 0x040fe20007ffe0ff */
[----:B------:R-:W-:Y:S01]  /*6e00*/  IMAD.MOV.U32 R43, RZ, RZ, R65 ;  /* 0x000000ffff2b7224 */ /* 0x000fe200078e0041 */
[----:B------:R-:W-:Y:S01]  /*6e10*/  ISETP.GE.AND P2, PT, R58, c[0x0][0x324], PT ;  /* 0x0000c9003a007a0c */ /* 0x000fe20003f46270 */
[----:B------:R-:W-:Y:S01]  /*6e20*/  IMAD.X R40, RZ, RZ, R63, P0 ;  /* 0x000000ffff287224 */ /* 0x000fe200000e063f */
[----:B------:R-:W-:Y:S01]  /*6e30*/  ISETP.GE.AND P0, PT, R0, c[0x0][0x324], PT ;  /* 0x0000c90000007a0c */ /* 0x000fe20003f06270 */
[----:B------:R-:W-:Y:S01]  /*6e40*/  IMAD.WIDE.U32 R42, R41, c[0x0][0x330], R42 ;  /* 0x0000cc00292a7a25 */ /* 0x000fe200078e002a */
[----:B------:R-:W-:-:S03]  /*6e50*/  ISETP.GE.AND P1, PT, R56, c[0x0][0x324], PT ;  /* 0x0000c90038007a0c */ /* 0x000fc60003f26270 */
[----:B------:R-:W-:Y:S01]  /*6e60*/  IMAD R40, R40, c[0x0][0x330], RZ ;  /* 0x0000cc0028287a24 */ /* 0x000fe200078e02ff */
[----:B------:R-:W-:-:S03]  /*6e70*/  LEA R44, P5, R42, c[0x0][0x318], 0x1 ;  /* 0x0000c6002a2c7a11 */ /* 0x000fc600078a08ff */
[----:B------:R-:W-:-:S04]  /*6e80*/  IMAD R40, R41, c[0x0][0x334], R40 ;  /* 0x0000cd0029287a24 */ /* 0x000fc800078e0228 */
[----:B------:R-:W-:-:S05]  /*6e90*/  IMAD.IADD R40, R43, 0x1, R40 ;  /* 0x000000012b287824 */ /* 0x000fca00078e0228 */
[----:B------:R-:W-:-:S05]  /*6ea0*/  LEA.HI.X R45, R42, c[0x0][0x31c], R40, 0x1, P5 ;  /* 0x0000c7002a2d7a11 */ /* 0x000fca00028f0c28 */
[----:B------:R2:W-:Y:S04]  /*6eb0*/  @!P2 STG.E.128 [R44.64], R36 ;  /* 0x000000242c00a986 */ /* 0x0005e8000c101d10 */
[----:B---3--:R2:W-:Y:S04]  /*6ec0*/  @!P1 STG.E.128 [R44.64+0x80], R32 ;  /* 0x000080202c009986 */ /* 0x0085e8000c101d10 */
[----:B----4-:R2:W-:Y:S02]  /*6ed0*/  @!P0 STG.E.128 [R44.64+0x100], R28 ;  /* 0x0001001c2c008986 */ /* 0x0105e4000c101d10 */
.L_x_315:
[----:B------:R-:W-:Y:S05]  /*6ee0*/  BSYNC B0 ;  /* 0x0000000000007941 */ /* 0x000fea0003800000 */
.L_x_314:
[----:B------:R-:W-:Y:S01]  /*6ef0*/  IMAD R3, R3, c[0x0][0x308], RZ ;  /* 0x0000c20003037a24 */ /* 0x000fe200078e02ff */
[----:B------:R-:W-:Y:S01]  /*6f00*/  BSSY B0, `(.L_x_316) ;  /* 0x0000017000007945 */ /* 0x000fe20003800000 */
[----:B--2-4-:R-:W-:-:S04]  /*6f10*/  IMAD.WIDE.U32 R30, R2, c[0x0][0x308], R58 ;  /* 0x0000c200021e7a25 */ /* 0x014fc800078e003a */
        /* <DEDUP_REMOVED lines=16> */
[----:B---3--:R-:W-:-:S04]  /*7020*/  LEA R32, P0, R30, c[0x0][0x2e8], 0x1 ;  /* 0x0000ba001e207a11 */ /* 0x008fc800078008ff */
[----:B------:R-:W-:-:S05]  /*7030*/  LEA.HI.X R33, R30, c[0x0][0x2ec], R2, 0x1, P0 ;  /* 0x0000bb001e217a11 */ /* 0x000fca00000f0c02 */
[----:B-1----:R1:W-:Y:S04]  /*7040*/  @!P4 STG.E.128 [R32.64], R24 ;  /* 0x000000182000c986 */ /* 0x0023e8000c101d10 */
[----:B------:R1:W-:Y:S04]  /*7050*/  @!P2 STG.E.128 [R32.64+0x80], R20 ;  /* 0x000080142000a986 */ /* 0x0003e8000c101d10 */
[----:B------:R1:W-:Y:S02]  /*7060*/  @!P1 STG.E.128 [R32.64+0x100], R16 ;  /* 0x0001001020009986 */ /* 0x0003e4000c101d10 */
.L_x_317:
[----:B------:R-:W-:Y:S05]  /*7070*/  BSYNC B0 ;  /* 0x0000000000007941 */ /* 0x000fea0003800000 */
.L_x_316:
[----:B------:R-:W-:Y:S05]  /*7080*/  @P3 EXIT ;  /* 0x000000000000394d */ /* 0x000fea0003800000 */
[----:B------:R-:W-:Y:S01]  /*7090*/  IADD3 R0, P0, R62, 0x20, RZ ;  /* 0x000000203e007810 */ /* 0x000fe20007f1e0ff */
[----:B-1----:R-:W-:Y:S01]  /*70a0*/  IMAD.MOV.U32 R16, RZ, RZ, R238 ;  /* 0x000000ffff107224 */ /* 0x002fe200078e00ee */
[C---:B------:R-:W-:Y:S01]  /*70b0*/  ISETP.GE.AND P1, PT, R58.reuse, c[0x0][0x2f4], PT ;  /* 0x0000bd003a007a0c */ /* 0x040fe20003f26270 */
[----:B------:R-:W-:Y:S01]  /*70c0*/  IMAD.MOV.U32 R17, RZ, RZ, R29 ;  /* 0x000000ffff117224 */ /* 0x000fe200078e001d */
        /* <DEDUP_REMOVED lines=15> */
.L_x_310:
[----:B------:R-:W-:Y:S01]  /*71c0*/  ISETP.NE.U32.AND P0, PT, RZ, c[0x0][0x360], PT ;  /* 0x0000d800ff007a0c */ /* 0x000fe20003f05070 */
[----:B-1----:R-:W-:Y:S01]  /*71d0*/  IMAD.MOV.U32 R7, RZ, RZ, 0x4 ;  /* 0x00000004ff077424 */ /* 0x002fe200078e00ff */
[----:B------:R-:W-:-:S02]  /*71e0*/  ISETP.NE.U32.AND P1, PT, RZ, c[0x0][0x358], PT ;  /* 0x0000d600ff007a0c */ /* 0x000fc40003f25070 */
[----:B------:R-:W-:Y:S01]  /*71f0*/  ISETP.NE.AND.EX P0, PT, RZ, c[0x0][0x364], PT, P0 ;  /* 0x0000d900ff007a0c */ /* 0x000fe20003f05300 */
[----:B------:R-:W-:Y:S01]  /*7200*/  IMAD.WIDE R4, R238, R7, c[0x0][0x358] ;  /* 0x0000d600ee047625 */ /* 0x000fe200078e0207 */
[----:B------:R-:W-:-:S03]  /*7210*/  ISETP.NE.AND.EX P1, PT, RZ, c[0x0][0x35c], PT, P1 ;  /* 0x0000d700ff007a0c */ /* 0x000fc60003f25310 */
[----:B------:R-:W-:-:S08]  /*7220*/  IMAD.MOV.U32 R6, RZ, RZ, c[0x0][0x2f0] ;  /* 0x0000bc00ff067624 */ /* 0x000fd000078e00ff */
[----:B------:R-:W-:Y:S02]  /*7230*/  @P0 IMAD.WIDE R8, R238, R7, c[0x0][0x360] ;  /* 0x0000d800ee080625 */ /* 0x000fe400078e0207 */
[----:B------:R-:W2:Y:S04]  /*7240*/  @P1 LDG.E R3, [R4.64] ;  /* 0x0000001004031981 */ /* 0x000ea8000c1e1900 */
[----:B------:R1:W5:Y:S01]  /*7250*/  @P0 LDG.E R6, [R8.64] ;  /* 0x0000001008060981 */ /* 0x000362000c1e1900 */
[----:B------:R-:W-:Y:S02]  /*7260*/  CS2R R10, SRZ ;  /* 0x00000000000a7805 */ /* 0x000fe4000001ff00 */
[--C-:B--2---:R-:W-:Y:S01]  /*7270*/  @P1 SHF.R.S32.HI R11, RZ, 0x1f, R3.reuse ;  /* 0x0000001fff0b1819 */ /* 0x104fe20000011403 */
[----:B------:R-:W-:Y:S01]  /*7280*/  @P1 IMAD.MOV.U32 R10, RZ, RZ, R3 ;  /* 0x000000ffff0a1224 */ /* 0x000fe200078e0003 */
[----:B------:R-:W-:Y:S05]  /*7290*/  @P0 BRA `(.L_x_318) ;  /* 0x0000004000000947 */ /* 0x000fea0003800000 */
[----:B-1----:R-:W-:Y:S05]  /*72a0*/  @!P1 BRA `(.L_x_318) ;  /* 0x0000003000009947 */ /* 0x002fea0003800000 */
[----:B-----5:R-:W2:Y:S04]  /*72b0*/  LDG.E R6, [R4.64] ;  /* 0x0000001004067981 */ /* 0x020ea8000c1e1900 */
[----:B------:R-:W2:Y:S02]  /*72c0*/  LDG.E R3, [R4.64+0x4] ;  /* 0x0000041004037981 */ /* 0x000ea4000c1e1900 */
[----:B--2---:R-:W-:-:S02]  /*72d0*/  IADD3 R6, -R6, R3, RZ ;  /* 0x0000000306067210 */ /* 0x004fc40007ffe1ff */
.L_x_318:
[----:B-1---5:R-:W1:Y:S01]  /*72e0*/  S2R R0, SR_CTAID.Y ;  /* 0x0000000000007919 */ /* 0x022e620000002600 */
[----:B------:R-:W-:Y:S01]  /*72f0*/  SHF.R.S32.HI R2, RZ, 0x1f, R233 ;  /* 0x0000001fff027819 */ /* 0x000fe200000114e9 */
[----:B------:R-:W-:Y:S01]  /*7300*/  BSSY B0, `(.L_x_319) ;  /* 0x000002a000007945 */ /* 0x000fe20003800000 */
[----:B------:R-:W-:-:S02]  /*7310*/  IADD3 R6, R6, -UR14, RZ ;  /* 0x8000000e06067c10 */ /* 0x000fc4000fffe0ff */
[----:B------:R-:W-:Y:S02]  /*7320*/  LEA.HI R3, R2, R233, RZ, 0x3 ;  /* 0x000000e902037211 */ /* 0x000fe400078f18ff */
[----:B------:R-:W-:Y:S02]  /*7330*/  SHF.R.S32.HI R4, RZ, 0x1f, R238 ;  /* 0x0000001fff047819 */ /* 0x000fe400000114ee */
[----:B------:R-:W-:Y:S02]  /*7340*/  LOP3.LUT R8, R3, 0x1ffffff8, RZ, 0xc0, !PT ;  /* 0x1ffffff803087812 */ /* 0x000fe400078ec0ff */
[----:B------:R-:W-:Y:S02]  /*7350*/  SHF.R.S32.HI R3, RZ, 0x3, R3 ;  /* 0x00000003ff037819 */ /* 0x000fe40000011403 */
[----:B------:R-:W-:Y:S01]  /*7360*/  SEL R4, R4, RZ, !P1 ;  /* 0x000000ff04047207 */ /* 0x000fe20004800000 */
[----:B------:R-:W-:Y:S01]  /*7370*/  IMAD.IADD R8, R233, 0x1, -R8 ;  /* 0x00000001e9087824 */ /* 0x000fe200078e0a08 */
[----:B------:R-:W-:-:S02]  /*7380*/  ISETP.GE.AND P4, PT, R3, R6, PT ;  /* 0x000000060300720c */ /* 0x000fc40003f86270 */
[C---:B------:R-:W-:Y:S01]  /*7390*/  IADD3 R10, P0, R3.reuse, R10, RZ ;  /* 0x0000000a030a7210 */ /* 0x040fe20007f1e0ff */
[----:B------:R-:W-:Y:S01]  /*73a0*/  IMAD.SHL.U32 R8, R8, 0x8, RZ ;  /* 0x0000000808087824 */ /* 0x000fe200078e00ff */
[----:B------:R-:W-:Y:S01]  /*73b0*/  SEL R238, R238, RZ, !P1 ;  /* 0x000000ffeeee7207 */ /* 0x000fe20004800000 */
[----:B------:R-:W-:Y:S01]  /*73c0*/  IMAD R17, R4, c[0x0][0x310], RZ ;  /* 0x0000c40004117a24 */ /* 0x000fe200078e02ff */
[----:B------:R-:W-:Y:S02]  /*73d0*/  LEA.HI.X.SX32 R11, R3, R11, 0x1, P0 ;  /* 0x0000000b030b7211 */ /* 0x000fe400000f0eff */
[----:B------:R-:W-:Y:S01]  /*73e0*/  SHF.R.S32.HI R9, RZ, 0x1f, R8 ;  /* 0x0000001fff097819 */ /* 0x000fe20000011408 */
[----:B------:R-:W-:Y:S01]  /*73f0*/  IMAD R17, R238, c[0x0][0x314], R17 ;  /* 0x0000c500ee117a24 */ /* 0x000fe200078e0211 */
[----:B-1----:R-:W-:Y:S02]  /*7400*/  SHF.R.S32.HI R2, RZ, 0x1f, R0 ;  /* 0x0000001fff027819 */ /* 0x002fe40000011400 */
[----:B------:R-:W-:Y:S01]  /*7410*/  IADD3 R7, R8, 0x40, RZ ;  /* 0x0000004008077810 */ /* 0x000fe20007ffe0ff */
[----:B------:R-:W-:-:S04]  /*7420*/  IMAD.WIDE.U32 R14, R0, c[0x0][0x308], R8 ;  /* 0x0000c200000e7a25 */ /* 0x000fc800078e0008 */
[----:B------:R-:W-:-:S04]  /*7430*/  IMAD R5, R2, c[0x0][0x308], RZ ;  /* 0x0000c20002057a24 */ /* 0x000fc800078e02ff */
[----:B------:R-:W-:Y:S01]  /*7440*/  IMAD R12, R0, c[0x0][0x30c], R5 ;  /* 0x0000c300000c7a24 */ /* 0x000fe200078e0205 */
[----:B------:R-:W-:-:S03]  /*7450*/  IADD3 R5, R8, 0x80, RZ ;  /* 0x0000008008057810 */ /* 0x000fc60007ffe0ff */
[----:B------:R-:W-:Y:S02]  /*7460*/  IMAD.IADD R13, R15, 0x1, R12 ;  /* 0x000000010f0d7824 */ /* 0x000fe400078e020c */
[----:B------:R-:W-:Y:S02]  /*7470*/  IMAD.MOV.U32 R12, RZ, RZ, R14 ;  /* 0x000000ffff0c7224 */ /* 0x000fe400078e000e */
[----:B------:R-:W-:Y:S02]  /*7480*/  IMAD.U32 R14, RZ, RZ, UR10 ;  /* 0x0000000aff0e7e24 */ /* 0x000fe4000f8e00ff */
        /* <DEDUP_REMOVED lines=17> */
.L_x_320:
[----:B------:R-:W-:Y:S05]  /*75a0*/  BSYNC B0 ;  /* 0x0000000000007941 */ /* 0x000fea0003800000 */
.L_x_319:
[----:B------:R-:W-:Y:S01]  /*75b0*/  IADD3 R3, R3, 0x20, RZ ;  /* 0x0000002003037810 */ /* 0x000fe20007ffe0ff */
[----:B------:R-:W-:Y:S03]  /*75c0*/  BSSY B0, `(.L_x_321) ;  /* 0x0000013000007945 */ /* 0x000fe60003800000 */
[----:B------:R-:W-:-:S13]  /*75d0*/  ISETP.GE.AND P3, PT, R3, R6, PT ;  /* 0x000000060300720c */ /* 0x000fda0003f66270 */
[----:B------:R-:W-:Y:S05]  /*75e0*/  @P3 BRA `(.L_x_322) ;  /* 0x0000010000003947 */ /* 0x000fea0003800000 */
[----:B------:R-:W-:Y:S01]  /*75f0*/  IADD3 R6, P0, R14, 0x20, RZ ;  /* 0x000000200e067810 */ /* 0x000fe20007f1e0ff */
[----:B------:R-:W-:Y:S01]  /*7600*/  IMAD.MOV.U32 R10, RZ, RZ, R12 ;  /* 0x000000ffff0a7224 */ /* 0x000fe200078e000c */
[----:B------:R-:W-:Y:S02]  /*7610*/  MOV R11, R17 ;  /* 0x00000011000b7202 */ /* 0x000fe40000000f00 */
        /* <DEDUP_REMOVED lines=10> */
[----:B------:R2:W-:Y:S04]  /*76c0*/  @!P2 STG.E.128 [R12.64], RZ ;  /* 0x000000ff0c00a986 */ /* 0x0005e8000c101d10 */
[----:B------:R2:W-:Y:S04]  /*76d0*/  @!P1 STG.E.128 [R12.64+0x80], RZ ;  /* 0x000080ff0c009986 */ /* 0x0005e8000c101d10 */
[----:B------:R2:W-:Y:S02]  /*76e0*/  @!P0 STG.E.128 [R12.64+0x100], RZ ;  /* 0x000100ff0c008986 */ /* 0x0005e4000c101d10 */
.L_x_322:
[----:B------:R-:W-:Y:S05]  /*76f0*/  BSYNC B0 ;  /* 0x0000000000007941 */ /* 0x000fea0003800000 */
.L_x_321:
[----:B------:R-:W-:Y:S01]  /*7700*/  IMAD R3, R2, c[0x0][0x338], RZ ;  /* 0x0000ce0002037a24 */ /* 0x000fe200078e02ff */
[----:B------:R-:W-:Y:S01]  /*7710*/  BSSY B0, `(.L_x_323) ;  /* 0x0000016000007945 */ /* 0x000fe20003800000 */
[----:B------:R-:W-:-:S04]  /*7720*/  IMAD.WIDE.U32 R10, R0, c[0x0][0x338], R8 ;  /* 0x0000ce00000a7a25 */ /* 0x000fc800078e0008 */
[----:B------:R-:W-:Y:S02]  /*7730*/  IMAD R3, R0, c[0x0][0x33c], R3 ;  /* 0x0000cf0000037a24 */ /* 0x000fe400078e0203 */
[----:B--2---:R-:W-:-:S03]  /*7740*/  IMAD R13, R4, c[0x0][0x340], RZ ;  /* 0x0000d000040d7a24 */ /* 0x004fc600078e02ff */
        /* <DEDUP_REMOVED lines=18> */
.L_x_324:
[----:B------:R-:W-:Y:S05]  /*7870*/  BSYNC B0 ;  /* 0x0000000000007941 */ /* 0x000fea0003800000 */
.L_x_323:
[----:B------:R-:W-:Y:S05]  /*7880*/  @P3 EXIT ;  /* 0x000000000000394d */ /* 0x000fea0003800000 */
[----:B------:R-:W-:Y:S01]  /*7890*/  IADD3 R0, P0, R14, 0x20, RZ ;  /* 0x000000200e007810 */ /* 0x000fe20007f1e0ff */
[----:B------:R-:W-:Y:S01]  /*78a0*/  IMAD.MOV.U32 R10, RZ, RZ, R238 ;  /* 0x000000ffff0a7224 */ /* 0x000fe200078e00ee */
[----:B------:R-:W-:-:S03]  /*78b0*/  ISETP.GE.AND P1, PT, R8, c[0x0][0x324], PT ;  /* 0x0000c90008007a0c */ /* 0x000fc60003f26270 */
[----:B------:R-:W-:Y:S01]  /*78c0*/  IMAD.X R14, RZ, RZ, R15, P0 ;  /* 0x000000ffff0e7224 */ /* 0x000fe200000e060f */
[----:B------:R-:W-:Y:S01]  /*78d0*/  ISETP.GE.AND P0, PT, R7, c[0x0][0x324], PT ;  /* 0x0000c90007007a0c */ /* 0x000fe20003f06270 */
[----:B------:R-:W-:-:S04]  /*78e0*/  IMAD.WIDE.U32 R10, R0, c[0x0][0x330], R10 ;  /* 0x0000cc00000a7a25 */ /* 0x000fc800078e000a */
[----:B--2---:R-:W-:Y:S01]  /*78f0*/  IMAD R3, R14, c[0x0][0x330], RZ ;  /* 0x0000cc000e037a24 */ /* 0x004fe200078e02ff */
        /* <DEDUP_REMOVED lines=10> */
.L_x_325:
        /* <DEDUP_REMOVED lines=14> */
.L_x_1386:


//--------------------- .text._ZN7cutlass13device_kernelIN5flash19enable_sm80_to_sm89INS1_16FlashAttnBwdSm80INS1_25CollectiveMainloopBwdSm80ILi1ELi1EN4cute5tupleIJNS5_1CILi64EEES8_NS7_ILi192EEEEEENS_6half_tEfNS_4arch4Sm80ELb0ELb1ELb1ELb1ELb1ELb0ELb0ELb0ELi2ELi2ELi2ELi2ELb1EEENS1_21CollectiveEpilogueBwdISA_SB_SD_Li256ELb1ELb0ELi4EEENS1_19SingleTileSchedulerILb1ELb0ELb0ELi64EEEEEEEEEvNT_6ParamsE --------------------------
	.section	.text._ZN7cutlass13device_kernelIN5flash19enable_sm80_to_sm89INS1_16FlashAttnBwdSm80INS1_25CollectiveMainloopBwdSm80ILi1ELi1EN4cute5tupleIJNS5_1CILi64EEES8_NS7_ILi192EEEEEENS_6half_tEfNS_4arch4Sm80ELb0ELb1ELb1ELb1ELb1ELb0ELb0ELb0ELi2ELi2ELi2ELi2ELb1EEENS1_21CollectiveEpilogueBwdISA_SB_SD_Li256ELb1ELb0ELi4EEENS1_19SingleTileSchedulerILb1ELb0ELb0ELi64EEEEEEEEEvNT_6ParamsE,"ax",@progbits
	.sectioninfo	@"SHI_REGISTERS=255"
	.align	128
.text._ZN7cutlass13device_kernelIN5flash19enable_sm80_to_sm89INS1_16FlashAttnBwdSm80INS1_25CollectiveMainloopBwdSm80ILi1ELi1EN4cute5tupleIJNS5_1CILi64EEES8_NS7_ILi192EEEEEENS_6half_tEfNS_4arch4Sm80ELb0ELb1ELb1ELb1ELb1ELb0ELb0ELb0ELi2ELi2ELi2ELi2ELb1EEENS1_21CollectiveEpilogueBwdISA_SB_SD_Li256ELb1ELb0ELi4EEENS1_19SingleTileSchedulerILb1ELb0ELb0ELi64EEEEEEEEEvNT_6ParamsE:
        .type           _ZN7cutlass13device_kernelIN5flash19enable_sm80_to_sm89INS1_16FlashAttnBwdSm80INS1_25CollectiveMainloopBwdSm80ILi1ELi1EN4cute5tupleIJNS5_1CILi64EEES8_NS7_ILi192EEEEEENS_6half_tEfNS_4arch4Sm80ELb0ELb1ELb1ELb1ELb1ELb0ELb0ELb0ELi2ELi2ELi2ELi2ELb1EEENS1_21CollectiveEpilogueBwdISA_SB_SD_Li256ELb1ELb0ELi4EEENS1_19SingleTileSchedulerILb1ELb0ELb0ELi64EEEEEEEEEvNT_6ParamsE,@function
        .size           _ZN7cutlass13device_kernelIN5flash19enable_sm80_to_sm89INS1_16FlashAttnBwdSm80INS1_25CollectiveMainloopBwdSm80ILi1ELi1EN4cute5tupleIJNS5_1CILi64EEES8_NS7_ILi192EEEEEENS_6half_tEfNS_4arch4Sm80ELb0ELb1ELb1ELb1ELb1ELb0ELb0ELb0ELi2ELi2ELi2ELi2ELb1EEENS1_21CollectiveEpilogueBwdISA_SB_SD_Li256ELb1ELb0ELi4EEENS1_19SingleTileSchedulerILb1ELb0ELb0ELi64EEEEEEEEEvNT_6ParamsE,(.L_x_1387 - _ZN7cutlass13device_kernelIN5flash19enable_sm80_to_sm89INS1_16FlashAttnBwdSm80INS1_25CollectiveMainloopBwdSm80ILi1ELi1EN4cute5tupleIJNS5_1CILi64EEES8_NS7_ILi192EEEEEENS_6half_tEfNS_4arch4Sm80ELb0ELb1ELb1ELb1ELb1ELb0ELb0ELb0ELi2ELi2ELi2ELi2ELb1EEENS1_21CollectiveEpilogueBwdISA_SB_SD_Li256ELb1ELb0ELi4EEENS1_19SingleTileSchedulerILb1ELb0ELb0ELi64EEEEEEEEEvNT_6ParamsE)
        .other          _ZN7cutlass13device_kernelIN5flash19enable_sm80_to_sm89INS1_16FlashAttnBwdSm80INS1_25CollectiveMainloopBwdSm80ILi1ELi1EN4cute5tupleIJNS5_1CILi64EEES8_NS7_ILi192EEEEEENS_6half_tEfNS_4arch4Sm80ELb0ELb1ELb1ELb1ELb1ELb0ELb0ELb0ELi2ELi2ELi2ELi2ELb1EEENS1_21CollectiveEpilogueBwdISA_SB_SD_Li256ELb1ELb0ELi4EEENS1_19SingleTileSchedulerILb1ELb0ELb0ELi64EEEEEEEEEvNT_6ParamsE,@"STO_CUDA_ENTRY STV_DEFAULT"
_ZN7cutlass13device_kernelIN5flash19enable_sm80_to_sm89INS1_16FlashAttnBwdSm80INS1_25CollectiveMainloopBwdSm80ILi1ELi1EN4cute5tupleIJNS5_1CILi64EEES8_NS7_ILi192EEEEEENS_6half_tEfNS_4arch4Sm80ELb0ELb1ELb1ELb1ELb1ELb0ELb0ELb0ELi2ELi2ELi2ELi2ELb1EEENS1_21CollectiveEpilogueBwdISA_SB_SD_Li256ELb1ELb0ELi4EEENS1_19SingleTileSchedulerILb1ELb0ELb0ELi64EEEEEEEEEvNT_6ParamsE:
        /* <DEDUP_REMOVED lines=18> */
.L_x_327:
        /* <DEDUP_REMOVED lines=8> */
.L_x_329:
[----:B------:R-:W-:Y:S02]  /*01a0*/  MOV R0, c[0x0][0x3a4] ;  /* 0x0000e90000007a02 */ /* 0x000fe40000000f00 */
.L_x_328:
[----:B------:R-:W-:-:S06]  /*01b0*/  USHF.L.U32 UR14, UR10, 0x6, URZ ;  /* 0x000000060a0e7899 */ /* 0x000fcc000800063f */
[----:B-----5:R-:W-:-:S04]  /*01c0*/  ISETP.LE.AND P0, PT, R0, UR14, PT ;  /* 0x0000000e00007c0c */ /* 0x020fc8000bf03270 */
[----:B------:R-:W-:Y:S01]  /*01d0*/  SEL R238, R238, 0xffffffff, !P0 ;  /* 0xffffffffeeee7807 */ /* 0x000fe20004000000 */
[----:B------:R-:W-:Y:S05]  /*01e0*/  BRA `(.L_x_330) ;  /* 0x0000011000007947 */ /* 0x000fea0003800000 */
.L_x_326:
[----:B--2-4-:R-:W-:-:S04]  /*01f0*/  ISETP.NE.U32.AND P0, PT, RZ, c[0x0][0x3c0], PT ;  /* 0x0000f000ff007a0c */ /* 0x014fc80003f05070 */
[----:B------:R-:W-:-:S13]  /*0200*/  ISETP.NE.AND.EX P0, PT, RZ, c[0x0][0x3c4], PT, P0 ;  /* 0x0000f100ff007a0c */ /* 0x000fda0003f05300 */
[----:B------:R-:W-:Y:S05]  /*0210*/  @!P0 BRA `(.L_x_331) ;  /* 0x0000002000008947 */ /* 0x000fea0003800000 */
[----:B------:R1:W5:Y:S01]  /*0220*/  LDG.E R0, [R4.64] ;  /* 0x0000001004007981 */ /* 0x000362000c1e1900 */
[----:B------:R-:W-:Y:S05]  /*0230*/  BRA `(.L_x_332) ;  /* 0x0000009000007947 */ /* 0x000fea0003800000 */
.L_x_331:
        /* <DEDUP_REMOVED lines=8> */
.L_x_333:
[----:B------:R-:W-:Y:S02]  /*02c0*/  MOV R0, c[0x0][0x3a4] ;  /* 0x0000e90000007a02 */ /* 0x000fe40000000f00 */
.L_x_332:
[----:B------:R-:W-:-:S06]  /*02d0*/  USHF.L.U32 UR14, UR10, 0x6, URZ ;  /* 0x000000060a0e7899 */ /* 0x000fcc000800063f */
[----:B-----5:R-:W-:-:S04]  /*02e0*/  ISETP.LE.AND P0, PT, R0, UR14, PT ;  /* 0x0000000e00007c0c */ /* 0x020fc8000bf03270 */
[----:B------:R-:W-:-:S04]  /*02f0*/  SEL R238, R238, 0xffffffff, !P0 ;  /* 0xffffffffeeee7807 */ /* 0x000fc80004000000 */
.L_x_330:
        /* <DEDUP_REMOVED lines=32> */
.L_x_334:
[----:B------:R-:W-:-:S04]  /*0500*/  ISETP.NE.U32.AND P0, PT, RZ, c[0x0][0x2e0], PT ;  /* 0x0000b800ff007a0c */ /* 0x000fc80003f05070 */
[----:B------:R-:W-:-:S13]  /*0510*/  ISETP.NE.AND.EX P0, PT, RZ, c[0x0][0x2e4], PT, P0 ;  /* 0x0000b900ff007a0c */ /* 0x000fda0003f05300 */
[----:B------:R-:W-:Y:S05]  /*0520*/  @!P0 BRA `(.L_x_335) ;  /* 0x0000004000008947 */ /* 0x000fea0003800000 */
[----:B-1----:R-:W-:-:S05]  /*0530*/  IMAD.WIDE R6, R238, R7, c[0x0][0x2e0] ;  /* 0x0000b800ee067625 */ /* 0x002fca00078e0207 */
[----:B------:R-:W3:Y:S02]  /*0540*/  LDG.E R5, [R6.64] ;  /* 0x0000001006057981 */ /* 0x000ee4000c1e1900 */
[----:B---3--:R1:W3:Y:S02]  /*0550*/  R2UR UR7, R5 ;  /* 0x00000000050773c2 */ /* 0x0082e400000e0000 */
[----:B-1-3--:R-:W-:Y:S05]  /*0560*/  BRA `(.L_x_336) ;  /* 0x0000006000007947 */ /* 0x00afea0003800000 */
.L_x_335:
[----:B------:R-:W-:Y:S05]  /*0570*/  @!P4 BRA `(.L_x_336) ;  /* 0x000000500000c947 */ /* 0x000fea0003800000 */
[----:B------:R-:W3:Y:S04]  /*0580*/  LDG.E R5, [R8.64] ;  /* 0x0000001008057981 */ /* 0x000ee8000c1e1900 */
[----:B-1----:R-:W4:Y:S01]  /*0590*/  LDG.E R6, [R8.64+0x4] ;  /* 0x0000041008067981 */ /* 0x002f22000c1e1900 */
[----:B---3--:R-:W1:Y:S08]  /*05a0*/  R2UR UR7, R5 ;  /* 0x00000000050773c2 */ /* 0x008e7000000e0000 */
[----:B----4-:R-:W1:Y:S02]  /*05b0*/  R2UR UR4, R6 ;  /* 0x00000000060473c2 */ /* 0x010e6400000e0000 */
[----:B-1----:R-:W-:-:S06]  /*05c0*/  UIADD3 UR7, -UR7, UR4, URZ ;  /* 0x0000000407077290 */ /* 0x002fcc000fffe13f */
.L_x_336:
        /* <DEDUP_REMOVED lines=15> */
.L_x_337:
        /* <DEDUP_REMOVED lines=521> */
.L_x_357:
        /* <DEDUP_REMOVED lines=141> */
.L_x_341:
[----:B------:R-:W-:Y:S04]  /*3020*/  MOV R4, c[0x0][0x2a8] ;  /* 0x0000aa0000047a02 */ /* 0x000fe80000000f00 */
[----:B------:R-:W-:Y:S11]  /*3030*/  ISETP.NE.AND P0, PT, R4, 0x1, PT ;  /* 0x000000010400780c */ /* 0x000ff60003f05270 */
[----:B------:R-:W-:Y:S02]  /*3040*/  @!UPT UIADD3 URZ, URZ, URZ, URZ ;  /* 0x0000003f3f3ff290 */ /* 0x000fe4000fffe03f */
[----:B------:R-:W-:Y:S05]  /*3050*/  @P0 IMAD.HI.U32 R4, R5, c[0x0][0x2ac], RZ ;  /* 0x0000ab0005040a27 */ /* 0x000fea00078e00ff */
[----:B------:R-:W-:Y:S02]  /*3060*/  @P0 SHF.R.U32.HI R5, RZ, c[0x0][0x2b0], R4 ;  /* 0x0000ac00ff050a19 */ /* 0x000fe40000011604 */
.L_x_342:
[----:B------:R-:W-:Y:S05]  /*3070*/  BSYNC B0 ;  /* 0x0000000000007941 */ /* 0x000fea0003800000 */
.L_x_340:
[----:B------:R-:W-:Y:S04]  /*3080*/  IMAD.MOV.U32 R4, RZ, RZ, c[0x0][0x2a8] ;  /* 0x0000aa00ff047624 */ /* 0x000fe800078e00ff */
[----:B------:R-:W-:Y:S04]  /*3090*/  IMAD R4, R5, R4, -UR14 ;  /* 0x8000000e05047e24 */ /* 0x000fe8000f8e0204 */
[----:B------:R-:W-:Y:S05]  /*30a0*/  IMAD.IADD R4, R4, 0x1, -R247 ;  /* 0x0000000104047824 */ /* 0x000fea00078e0af7 */
[----:B------:R-:W-:Y:S02]  /*30b0*/  IADD3 R5, R4, c[0x0][0x2a8], RZ ;  /* 0x0000aa0004057a10 */ /* 0x000fe40007ffe0ff */
[----:B------:R-:W-:Y:S02]  /*30c0*/  IMNMX R217, R217, R4, !PT ;  /* 0x00000004d9d97217 */ /* 0x000fe40007800200 */
[----:B------:R-:W-:Y:S02]  /*30d0*/  IMNMX R216, R216, R5, PT ;  /* 0x00000005d8d87217 */ /* 0x000fe40003800200 */
.L_x_339:
        /* <DEDUP_REMOVED lines=18> */
.L_x_345:
[----:B------:R-:W-:Y:S04]  /*3200*/  MOV R4, c[0x0][0x2a8] ;  /* 0x0000aa0000047a02 */ /* 0x000fe80000000f00 */
[----:B------:R-:W-:Y:S11]  /*3210*/  ISETP.NE.AND P0, PT, R4, 0x1, PT ;  /* 0x000000010400780c */ /* 0x000ff60003f05270 */
[----:B------:R-:W-:Y:S02]  /*3220*/  @!UPT UIADD3 URZ, URZ, URZ, URZ ;  /* 0x0000003f3f3ff290 */ /* 0x000fe4000fffe03f */
[----:B------:R-:W-:Y:S05]  /*3230*/  @P0 IMAD.HI.U32 R4, R5, c[0x0][0x2ac], RZ ;  /* 0x0000ab0005040a27 */ /* 0x000fea00078e00ff */
[----:B------:R-:W-:Y:S02]  /*3240*/  @P0 SHF.R.U32.HI R5, RZ, c[0x0][0x2b0], R4 ;  /* 0x0000ac00ff050a19 */ /* 0x000fe40000011604 */
.L_x_346:
[----:B------:R-:W-:Y:S05]  /*3250*/  BSYNC B0 ;  /* 0x0000000000007941 */ /* 0x000fea0003800000 */
.L_x_344:
[----:B------:R-:W-:Y:S04]  /*3260*/  IMAD.MOV.U32 R4, RZ, RZ, c[0x0][0x2a8] ;  /* 0x0000aa00ff047624 */ /* 0x000fe800078e00ff */
[----:B------:R-:W-:Y:S04]  /*3270*/  IMAD R4, R5, R4, -UR14 ;  /* 0x8000000e05047e24 */ /* 0x000fe8000f8e0204 */
[----:B------:R-:W-:Y:S05]  /*3280*/  IMAD.IADD R4, R4, 0x1, -R247 ;  /* 0x0000000104047824 */ /* 0x000fea00078e0af7 */
[----:B------:R-:W-:Y:S02]  /*3290*/  IADD3 R5, R4, c[0x0][0x2a8], RZ ;  /* 0x0000aa0004057a10 */ /* 0x000fe40007ffe0ff */
[----:B------:R-:W-:Y:S02]  /*32a0*/  IMNMX R141, R141, R4, !PT ;  /* 0x000000048d8d7217 */ /* 0x000fe40007800200 */
[----:B------:R-:W-:Y:S02]  /*32b0*/  IMNMX R140, R140, R5, PT ;  /* 0x000000058c8c7217 */ /* 0x000fe40003800200 */
.L_x_343:
        /* <DEDUP_REMOVED lines=18> */
.L_x_349:
[----:B------:R-:W-:Y:S04]  /*33e0*/  MOV R4, c[0x0][0x2a8] ;  /* 0x0000aa0000047a02 */ /* 0x000fe80000000f00 */
[----:B------:R-:W-:Y:S11]  /*33f0*/  ISETP.NE.AND P0, PT, R4, 0x1, PT ;  /* 0x000000010400780c */ /* 0x000ff60003f05270 */
[----:B------:R-:W-:Y:S02]  /*3400*/  @!UPT UIADD3 URZ, URZ, URZ, URZ ;  /* 0x0000003f3f3ff290 */ /* 0x000fe4000fffe03f */
[----:B------:R-:W-:Y:S05]  /*3410*/  @P0 IMAD.HI.U32 R4, R5, c[0x0][0x2ac], RZ ;  /* 0x0000ab0005040a27 */ /* 0x000fea00078e00ff */
[----:B------:R-:W-:Y:S02]  /*3420*/  @P0 SHF.R.U32.HI R5, RZ, c[0x0][0x2b0], R4 ;  /* 0x0000ac00ff050a19 */ /* 0x000fe40000011604 */
.L_x_350:
[----:B------:R-:W-:Y:S05]  /*3430*/  BSYNC B0 ;  /* 0x0000000000007941 */ /* 0x000fea0003800000 */
.L_x_348:
[----:B------:R-:W-:Y:S04]  /*3440*/  IMAD.MOV.U32 R4, RZ, RZ, c[0x0][0x2a8] ;  /* 0x0000aa00ff047624 */ /* 0x000fe800078e00ff */
[----:B------:R-:W-:Y:S04]  /*3450*/  IMAD R4, R5, R4, -UR14 ;  /* 0x8000000e05047e24 */ /* 0x000fe8000f8e0204 */
[----:B------:R-:W-:Y:S05]  /*3460*/  IMAD.IADD R5, R4, 0x1, -R247 ;  /* 0x0000000104057824 */ /* 0x000fea00078e0af7 */
[----:B------:R-:W-:Y:S02]  /*3470*/  IADD3 R4, R5, c[0x0][0x2a8], RZ ;  /* 0x0000aa0005047a10 */ /* 0x000fe40007ffe0ff */
[----:B------:R-:W-:Y:S02]  /*3480*/  IMNMX R138, R138, R5, !PT ;  /* 0x000000058a8a7217 */ /* 0x000fe40007800200 */
[----:B------:R-:W-:Y:S02]  /*3490*/  IMNMX R139, R139, R4, PT ;  /* 0x000000048b8b7217 */ /* 0x000fe40003800200 */
.L_x_347:
        /* <DEDUP_REMOVED lines=18> */
.L_x_353:
[----:B------:R-:W-:Y:S04]  /*35c0*/  MOV R4, c[0x0][0x2a8] ;  /* 0x0000aa0000047a02 */ /* 0x000fe80000000f00 */
[----:B------:R-:W-:Y:S11]  /*35d0*/  ISETP.NE.AND P0, PT, R4, 0x1, PT ;  /* 0x000000010400780c */ /* 0x000ff60003f05270 */
[----:B------:R-:W-:Y:S02]  /*35e0*/  @!UPT UIADD3 URZ, URZ, URZ, URZ ;  /* 0x0000003f3f3ff290 */ /* 0x000fe4000fffe03f */
[----:B------:R-:W-:Y:S05]  /*35f0*/  @P0 IMAD.HI.U32 R4, R5, c[0x0][0x2ac], RZ ;  /* 0x0000ab0005040a27 */ /* 0x000fea00078e00ff */
[----:B------:R-:W-:Y:S02]  /*3600*/  @P0 SHF.R.U32.HI R5, RZ, c[0x0][0x2b0], R4 ;  /* 0x0000ac00ff050a19 */ /* 0x000fe40000011604 */
.L_x_354:
[----:B------:R-:W-:Y:S05]  /*3610*/  BSYNC B0 ;  /* 0x0000000000007941 */ /* 0x000fea0003800000 */
.L_x_352:
[----:B------:R-:W-:Y:S04]  /*3620*/  IMAD.MOV.U32 R4, RZ, RZ, c[0x0][0x2a8] ;  /* 0x0000aa00ff047624 */ /* 0x000fe800078e00ff */
[----:B------:R-:W-:Y:S04]  /*3630*/  IMAD R4, R5, R4, -UR14 ;  /* 0x8000000e05047e24 */ /* 0x000fe8000f8e0204 */
[----:B------:R-:W-:Y:S05]  /*3640*/  IMAD.IADD R5, R4, 0x1, -R247 ;  /* 0x0000000104057824 */ /* 0x000fea00078e0af7 */
[----:B------:R-:W-:Y:S02]  /*3650*/  IADD3 R4, R5, c[0x0][0x2a8], RZ ;  /* 0x0000aa0005047a10 */ /* 0x000fe40007ffe0ff */
[----:B------:R-:W-:Y:S02]  /*3660*/  IMNMX R136, R136, R5, !PT ;  /* 0x0000000588887217 */ /* 0x000fe40007800200 */
[----:B------:R-:W-:Y:S02]  /*3670*/  IMNMX R137, R137, R4, PT ;  /* 0x0000000489897217 */ /* 0x000fe40003800200 */
.L_x_351:
        /* <DEDUP_REMOVED lines=387> */
.L_x_355:
        /* <DEDUP_REMOVED lines=118> */
.L_x_356:
        /* <DEDUP_REMOVED lines=167> */
.L_x_338:
        /* <DEDUP_REMOVED lines=145> */
.L_x_359:
        /* <DEDUP_REMOVED lines=63> */
.L_x_361:
[----:B------:R-:W-:Y:S05]  /*6d80*/  BSYNC B0 ;  /* 0x0000000000007941 */ /* 0x000fea0003800000 */
.L_x_360:
        /* <DEDUP_REMOVED lines=21> */
.L_x_363:
[----:B------:R-:W-:Y:S05]  /*6ee0*/  BSYNC B0 ;  /* 0x0000000000007941 */ /* 0x000fea0003800000 */
.L_x_362:
        /* <DEDUP_REMOVED lines=24> */
.L_x_365:
[----:B------:R-:W-:Y:S05]  /*7070*/  BSYNC B0 ;  /* 0x0000000000007941 */ /* 0x000fea0003800000 */
.L_x_364:
        /* <DEDUP_REMOVED lines=20> */
.L_x_358:
        /* <DEDUP_REMOVED lines=18> */
.L_x_366:
        /* <DEDUP_REMOVED lines=44> */
.L_x_368:
[----:B------:R-:W-:Y:S05]  /*75a0*/  BSYNC B0 ;  /* 0x0000000000007941 */ /* 0x000fea0003800000 */
.L_x_367:
        /* <DEDUP_REMOVED lines=20> */
.L_x_370:
[----:B------:R-:W-:Y:S05]  /*76f0*/  BSYNC B0 ;  /* 0x0000000000007941 */ /* 0x000fea0003800000 */
.L_x_369:
        /* <DEDUP_REMOVED lines=23> */
.L_x_372:
[----:B------:R-:W-:Y:S05]  /*7870*/  BSYNC B0 ;  /* 0x0000000000007941 */ /* 0x000fea0003800000 */
.L_x_371:
        /* <DEDUP_REMOVED lines=18> */
.L_x_373:
        /* <DEDUP_REMOVED lines=14> */
.L_x_1387:


//--------------------- .text._ZN7cutlass13device_kernelIN5flash19enable_sm80_to_sm89INS1_16FlashAttnBwdSm80INS1_25CollectiveMainloopBwdSm80ILi1ELi1EN4cute5tupleIJNS5_1CILi64EEES8_NS7_ILi192EEEEEENS_6half_tEfNS_4arch4Sm80ELb0ELb1ELb1ELb1ELb0ELb0ELb0ELb0ELi2ELi2ELi2ELi2ELb1EEENS1_24CollectiveEpilogueBwdGQAISA_fSD_Li256ELb1ELb0EEENS1_19SingleTileSchedulerILb1ELb0ELb0ELi64EEEEEEEEEvNT_6ParamsE --------------------------
	.section	.text._ZN7cutlass13device_kernelIN5flash19enable_sm80_to_sm89INS1_16FlashAttnBwdSm80INS1_25CollectiveMainloopBwdSm80ILi1ELi1EN4cute5tupleIJNS5_1CILi64EEES8_NS7_ILi192EEEEEENS_6half_tEfNS_4arch4Sm80ELb0ELb1ELb1ELb1ELb0ELb0ELb0ELb0ELi2ELi2ELi2ELi2ELb1EEENS1_24CollectiveEpilogueBwdGQAISA_fSD_Li256ELb1ELb0EEENS1_19SingleTileSchedulerILb1ELb0ELb0ELi64EEEEEEEEEvNT_6ParamsE,"ax",@progbits
	.sectioninfo	@"SHI_REGISTERS=255"
	.align	128
.text._ZN7cutlass13device_kernelIN5flash19enable_sm80_to_sm89INS1_16FlashAttnBwdSm80INS1_25CollectiveMainloopBwdSm80ILi1ELi1EN4cute5tupleIJNS5_1CILi64EEES8_NS7_ILi192EEEEEENS_6half_tEfNS_4arch4Sm80ELb0ELb1ELb1ELb1ELb0ELb0ELb0ELb0ELi2ELi2ELi2ELi2ELb1EEENS1_24CollectiveEpilogueBwdGQAISA_fSD_Li256ELb1ELb0EEENS1_19SingleTileSchedulerILb1ELb0ELb0ELi64EEEEEEEEEvNT_6ParamsE:
        .type           _ZN7cutlass13device_kernelIN5flash19enable_sm80_to_sm89INS1_16FlashAttnBwdSm80INS1_25CollectiveMainloopBwdSm80ILi1ELi1EN4cute5tupleIJNS5_1CILi64EEES8_NS7_ILi192EEEEEENS_6half_tEfNS_4arch4Sm80ELb0ELb1ELb1ELb1ELb0ELb0ELb0ELb0ELi2ELi2ELi2ELi2ELb1EEENS1_24CollectiveEpilogueBwdGQAISA_fSD_Li256ELb1ELb0EEENS1_19SingleTileSchedulerILb1ELb0ELb0ELi64EEEEEEEEEvNT_6ParamsE,@function
        .size           _ZN7cutlass13device_kernelIN5flash19enable_sm80_to_sm89INS1_16FlashAttnBwdSm80INS1_25CollectiveMainloopBwdSm80ILi1ELi1EN4cute5tupleIJNS5_1CILi64EEES8_NS7_ILi192EEEEEENS_6half_tEfNS_4arch4Sm80ELb0ELb1ELb1ELb1ELb0ELb0ELb0ELb0ELi2ELi2ELi2ELi2ELb1EEENS1_24CollectiveEpilogueBwdGQAISA_fSD_Li256ELb1ELb0EEENS1_19SingleTileSchedulerILb1ELb0ELb0ELi64EEEEEEEEEvNT_6ParamsE,(.L_x_1388 - _ZN7cutlass13device_kernelIN5flash19enable_sm80_to_sm89INS1_16FlashAttnBwdSm80INS1_25CollectiveMainloopBwdSm80ILi1ELi1EN4cute5tupleIJNS5_1CILi64EEES8_NS7_ILi192EEEEEENS_6half_tEfNS_4arch4Sm80ELb0ELb1ELb1ELb1ELb0ELb0ELb0ELb0ELi2ELi2ELi2ELi2ELb1EEENS1_24CollectiveEpilogueBwdGQAISA_fSD_Li256ELb1ELb0EEENS1_19SingleTileSchedulerILb1ELb0ELb0ELi64EEEEEEEEEvNT_6ParamsE)
        .other          _ZN7cutlass13device_kernelIN5flash19enable_sm80_to_sm89INS1_16FlashAttnBwdSm80INS1_25CollectiveMainloopBwdSm80ILi1ELi1EN4cute5tupleIJNS5_1CILi64EEES8_NS7_ILi192EEEEEENS_6half_tEfNS_4arch4Sm80ELb0ELb1ELb1ELb1ELb0ELb0ELb0ELb0ELi2ELi2ELi2ELi2ELb1EEENS1_24CollectiveEpilogueBwdGQAISA_fSD_Li256ELb1ELb0EEENS1_19SingleTileSchedulerILb1ELb0ELb0ELi64EEEEEEEEEvNT_6ParamsE,@"STO_CUDA_ENTRY STV_DEFAULT"
_ZN7cutlass13device_kernelIN5flash19enable_sm80_to_sm89INS1_16FlashAttnBwdSm80INS1_25CollectiveMainloopBwdSm80ILi1ELi1EN4cute5tupleIJNS5_1CILi64EEES8_NS7_ILi192EEEEEENS_6half_tEfNS_4arch4Sm80ELb0ELb1ELb1ELb1ELb0ELb0ELb0ELb0ELi2ELi2ELi2ELi2ELb1EEENS1_24CollectiveEpilogueBwdGQAISA_fSD_Li256ELb1ELb0EEENS1_19SingleTileSchedulerILb1ELb0ELb0ELi64EEEEEEEEEvNT_6ParamsE:
        /* <DEDUP_REMOVED lines=18> */
.L_x_375:
        /* <DEDUP_REMOVED lines=8> */
.L_x_377:
[----:B------:R-:W-:Y:S02]  /*01a0*/  MOV R0, c[0x0][0x3ac] ;  /* 0x0000eb0000007a02 */ /* 0x000fe40000000f00 */
.L_x_376:
[----:B------:R-:W-:-:S06]  /*01b0*/  USHF.L.U32 UR14, UR10, 0x6, URZ ;  /* 0x000000060a0e7899 */ /* 0x000fcc000800063f */
[----:B-----5:R-:W-:-:S04]  /*01c0*/  ISETP.LE.AND P0, PT, R0, UR14, PT ;  /* 0x0000000e00007c0c */ /* 0x020fc8000bf03270 */
[----:B------:R-:W-:Y:S01]  /*01d0*/  SEL R238, R238, 0xffffffff, !P0 ;  /* 0xffffffffeeee7807 */ /* 0x000fe20004000000 */
[----:B------:R-:W-:Y:S05]  /*01e0*/  BRA `(.L_x_378) ;  /* 0x0000011000007947 */ /* 0x000fea0003800000 */
.L_x_374:
[----:B--2-4-:R-:W-:-:S04]  /*01f0*/  ISETP.NE.U32.AND P0, PT, RZ, c[0x0][0x3c8], PT ;  /* 0x0000f200ff007a0c */ /* 0x014fc80003f05070 */
[----:B------:R-:W-:-:S13]  /*0200*/  ISETP.NE.AND.EX P0, PT, RZ, c[0x0][0x3cc], PT, P0 ;  /* 0x0000f300ff007a0c */ /* 0x000fda0003f05300 */
[----:B------:R-:W-:Y:S05]  /*0210*/  @!P0 BRA `(.L_x_379) ;  /* 0x0000002000008947 */ /* 0x000fea0003800000 */
[----:B------:R1:W5:Y:S01]  /*0220*/  LDG.E R0, [R4.64] ;  /* 0x0000001004007981 */ /* 0x000362000c1e1900 */
[----:B------:R-:W-:Y:S05]  /*0230*/  BRA `(.L_x_380) ;  /* 0x0000009000007947 */ /* 0x000fea0003800000 */
.L_x_379:
        /* <DEDUP_REMOVED lines=8> */
.L_x_381:
[----:B------:R-:W-:Y:S02]  /*02c0*/  MOV R0, c[0x0][0x3ac] ;  /* 0x0000eb0000007a02 */ /* 0x000fe40000000f00 */
.L_x_380:
[----:B------:R-:W-:-:S06]  /*02d0*/  USHF.L.U32 UR14, UR10, 0x6, URZ ;  /* 0x000000060a0e7899 */ /* 0x000fcc000800063f */
[----:B-----5:R-:W-:-:S04]  /*02e0*/  ISETP.LE.AND P0, PT, R0, UR14, PT ;  /* 0x0000000e00007c0c */ /* 0x020fc8000bf03270 */
[----:B------:R-:W-:-:S04]  /*02f0*/  SEL R238, R238, 0xffffffff, !P0 ;  /* 0xffffffffeeee7807 */ /* 0x000fc80004000000 */
.L_x_378:
        /* <DEDUP_REMOVED lines=10> */
[CC--:B------:R-:W-:Y:S02]  /*03a0*/  @P0 IMAD.WIDE R6, R238.reuse, R9.reuse, c[0x0][0x2d8] ;  /* 0x0000b600ee060625 */ /* 0x0c0fe400078e0209 */
[----:B------:R-:W3:Y:S02]  /*03b0*/  @P1 LDG.E R13, [R16.64] ;  /* 0x00000010100d1981 */ /* 0x000ee4000c1e1900 */
[----:B------:R-:W-:Y:S02]  /*03c0*/  IMAD.WIDE R14, R238, R9, c[0x0][0x2d0] ;  /* 0x0000b400ee0e7625 */ /* 0x000fe400078e0209 */
[----:B------:R1:W4:Y:S04]  /*03d0*/  @P0 LDG.E R8, [R6.64] ;  /* 0x0000001006080981 */ /* 0x000328000c1e1900 */
[----:B------:R-:W5:Y:S01]  /*03e0*/  @P4 LDG.E R11, [R14.64] ;  /* 0x000000100e0b4981 */ /* 0x000f62000c1e1900 */
[----:B------:R-:W-:-:S02]  /*03f0*/  ULDC UR13, c[0x0][0x168] ;  /* 0x00005a00000d7ab9 */ /* 0x000fc40000000800 */
[----:B------:R-:W-:Y:S01]  /*0400*/  ULDC UR7, c[0x0][0x198] ;  /* 0x0000660000077ab9 */ /* 0x000fe20000000800 */
[----:B------:R-:W-:Y:S01]  /*0410*/  IMAD.MOV.U32 R0, RZ, RZ, RZ ;  /* 0x000000ffff007224 */ /* 0x000fe200078e00ff */
[----:B-1----:R-:W-:Y:S01]  /*0420*/  CS2R R6, SRZ ;  /* 0x0000000000067805 */ /* 0x002fe2000001ff00 */
[----:B--2---:R-:W-:-:S05]  /*0430*/  @P1 IMAD R5, R238, 0x40, R5 ;  /* 0x00000040ee051824 */ /* 0x004fca00078e0205 */
[----:B------:R-:W-:Y:S01]  /*0440*/  @P1 SHF.R.S32.HI R2, RZ, 0x1f, R5 ;  /* 0x0000001fff021819 */ /* 0x000fe20000011405 */
[----:B----4-:R1:W2:Y:S03]  /*0450*/  @P0 R2UR UR13, R8 ;  /* 0x00000000080d03c2 */ /* 0x0102a600000e0000 */
[----:B------:R-:W-:Y:S02]  /*0460*/  @P1 LEA.HI R2, R2, R5, RZ, 0x6 ;  /* 0x0000000502021211 */ /* 0x000fe400078f30ff */
[----:B------:R-:W-:Y:S01]  /*0470*/  CS2R R4, SRZ ;  /* 0x0000000000047805 */ /* 0x000fe2000001ff00 */
[----:B-----5:R-:W-:Y:S01]  /*0480*/  @P4 SHF.R.S32.HI R7, RZ, 0x1f, R11 ;  /* 0x0000001fff074819 */ /* 0x020fe2000001140b */
[--C-:B---3--:R-:W-:Y:S01]  /*0490*/  @P1 IMAD.MOV.U32 R4, RZ, RZ, R13.reuse ;  /* 0x000000ffff041224 */ /* 0x108fe200078e000d */
[----:B------:R-:W-:Y:S01]  /*04a0*/  @P1 SHF.R.S32.HI R5, RZ, 0x1f, R13 ;  /* 0x0000001fff051819 */ /* 0x000fe2000001140d */
[----:B------:R-:W-:Y:S01]  /*04b0*/  @P4 IMAD.MOV.U32 R6, RZ, RZ, R11 ;  /* 0x000000ffff064224 */ /* 0x000fe200078e000b */
[----:B------:R-:W-:Y:S01]  /*04c0*/  @P1 LOP3.LUT R0, R2, 0xffffffc0, RZ, 0xc0, !PT ;  /* 0xffffffc002001812 */ /* 0x000fe200078ec0ff */
[----:B------:R-:W-:Y:S05]  /*04d0*/  @P0 BRA `(.L_x_382) ;  /* 0x0000006000000947 */ /* 0x000fea0003800000 */
[----:B------:R-:W-:Y:S05]  /*04e0*/  @!P1 BRA `(.L_x_382) ;  /* 0x0000005000009947 */ /* 0x000fea0003800000 */
[----:B-1----:R-:W3:Y:S04]  /*04f0*/  LDG.E R8, [R16.64] ;  /* 0x0000001010087981 */ /* 0x002ee8000c1e1900 */
[----:B------:R-:W4:Y:S01]  /*0500*/  LDG.E R2, [R16.64+0x4] ;  /* 0x0000041010027981 */ /* 0x000f22000c1e1900 */
[----:B--23--:R-:W1:Y:S08]  /*0510*/  R2UR UR13, R8 ;  /* 0x00000000080d73c2 */ /* 0x00ce7000000e0000 */
[----:B----4-:R-:W1:Y:S02]  /*0520*/  R2UR UR4, R2 ;  /* 0x00000000020473c2 */ /* 0x010e6400000e0000 */
[----:B-1----:R-:W-:-:S06]  /*0530*/  UIADD3 UR13, -UR13, UR4, URZ ;  /* 0x000000040d0d7290 */ /* 0x002fcc000fffe13f */
.L_x_382:
[----:B------:R-:W-:-:S04]  /*0540*/  ISETP.NE.U32.AND P0, PT, RZ, c[0x0][0x2e0], PT ;  /* 0x0000b800ff007a0c */ /* 0x000fc80003f05070 */
[----:B------:R-:W-:-:S13]  /*0550*/  ISETP.NE.AND.EX P0, PT, RZ, c[0x0][0x2e4], PT, P0 ;  /* 0x0000b900ff007a0c */ /* 0x000fda0003f05300 */
[----:B------:R-:W-:Y:S05]  /*0560*/  @!P0 BRA `(.L_x_383) ;  /* 0x0000004000008947 */ /* 0x000fea0003800000 */
[----:B-1----:R-:W-:-:S05]  /*0570*/  IMAD.WIDE R8, R238, R9, c[0x0][0x2e0] ;  /* 0x0000b800ee087625 */ /* 0x002fca00078e0209 */
[----:B------:R-:W3:Y:S02]  /*0580*/  LDG.E R2, [R8.64] ;  /* 0x0000001008027981 */ /* 0x000ee4000c1e1900 */
[----:B---3--:R1:W3:Y:S02]  /*0590*/  R2UR UR7, R2 ;  /* 0x00000000020773c2 */ /* 0x0082e400000e0000 */
[----:B-1-3--:R-:W-:Y:S05]  /*05a0*/  BRA `(.L_x_384) ;  /* 0x0000006000007947 */ /* 0x00afea0003800000 */
.L_x_383:
[----:B------:R-:W-:Y:S05]  /*05b0*/  @!P4 BRA `(.L_x_384) ;  /* 0x000000500000c947 */ /* 0x000fea0003800000 */
[----:B------:R-:W3:Y:S04]  /*05c0*/  LDG.E R2, [R14.64] ;  /* 0x000000100e027981 */ /* 0x000ee8000c1e1900 */
[----:B-1----:R-:W4:Y:S01]  /*05d0*/  LDG.E R8, [R14.64+0x4] ;  /* 0x000004100e087981 */ /* 0x002f22000c1e1900 */
[----:B---3--:R-:W1:Y:S08]  /*05e0*/  R2UR UR7, R2 ;  /* 0x00000000020773c2 */ /* 0x008e7000000e0000 */
[----:B----4-:R-:W1:Y:S02]  /*05f0*/  R2UR UR4, R8 ;  /* 0x00000000080473c2 */ /* 0x010e6400000e0000 */
[----:B-1----:R-:W-:-:S06]  /*0600*/  UIADD3 UR7, -UR7, UR4, URZ ;  /* 0x0000000407077290 */ /* 0x002fcc000fffe13f */
.L_x_384:
        /* <DEDUP_REMOVED lines=15> */
.L_x_385:
        /* <DEDUP_REMOVED lines=61> */
[----:B------:R-:W-:Y:S01]  /*0ad0*/  SHF.R.S32.HI R11, RZ, 0x1f, R0 ;  /* 0x0000001fff0b7819 */ /* 0x000fe20000011400 */
[----:B------:R-:W-:Y:S01]  /*0ae0*/  IMAD R10, R0, 0xc0, RZ ;  /* 0x000000c0000a7824 */ /* 0x000fe200078e02ff */
[--C-:B------:R-:W-:Y:S01]  /*0af0*/  SHF.R.S32.HI R9, RZ, 0x1f, R233.reuse ;  /* 0x0000001fff097819 */ /* 0x100fe200000114e9 */
[----:B------:R-:W-:Y:S01]  /*0b00*/  IMAD.SHL.U32 R12, R233, 0x4, RZ ;  /* 0x00000004e90c7824 */ /* 0x000fe200078e00ff */
[----:B------:R-:W-:Y:S01]  /*0b10*/  ISETP.NE.AND P3, PT, R2, 0x1, PT ;  /* 0x000000010200780c */ /* 0x000fe20003f65270 */
[----:B------:R-:W-:Y:S01]  /*0b20*/  IMAD.U32 R34, RZ, RZ, UR10 ;  /* 0x0000000aff227e24 */ /* 0x000fe2000f8e00ff */
[----:B------:R-:W-:Y:S01]  /*0b30*/  SHF.R.S32.HI R2, RZ, 0x1f, R233 ;  /* 0x0000001fff027819 */ /* 0x000fe200000114e9 */
[----:B------:R-:W-:Y:S01]  /*0b40*/  UIADD3 UR11, -UR14, UR7, URZ ;  /* 0x000000070e0b7290 */ /* 0x000fe2000fffe13f */
[----:B------:R-:W-:Y:S01]  /*0b50*/  IADD3 R28, P2, R12, R0, RZ ;  /* 0x000000000c1c7210 */ /* 0x000fe20007f5e0ff */
[----:B------:R-:W-:Y:S01]  /*0b60*/  USHF.R.S32.HI UR8, URZ, 0x1f, UR6 ;  /* 0x0000001f3f087899 */ /* 0x000fe20008011406 */
[-C--:B-1----:R-:W-:Y:S01]  /*0b70*/  LEA.HI R8, R2, R233.reuse, RZ, 0x3 ;  /* 0x000000e902087211 */ /* 0x082fe200078f18ff */
[----:B------:R-:W-:Y:S01]  /*0b80*/  ULDC.64 UR4, c[0x0][0x178] ;  /* 0x00005e0000047ab9 */ /* 0x000fe20000000a00 */
[----:B------:R-:W-:Y:S01]  /*0b90*/  IADD3 R26, P0, R10, R233, RZ ;  /* 0x000000e90a1a7210 */ /* 0x000fe20007f1e0ff */
        /* <DEDUP_REMOVED lines=9> */
[C---:B------:R-:W-:Y:S01]  /*0c30*/  IADD3 R25, P2, R237.reuse, R4, RZ ;  /* 0x00000004ed197210 */ /* 0x040fe20007f5e0ff */
[----:B------:R-:W-:Y:S01]  /*0c40*/  UIADD3 UR4, UR19, UR4, URZ ;  /* 0x0000000413047290 */ /* 0x000fe2000fffe03f */
[----:B------:R-:W-:Y:S01]  /*0c50*/  IADD3 R20, P0, R237, R6, RZ ;  /* 0x00000006ed147210 */ /* 0x000fe20007f1e0ff */
[----:B------:R-:W-:Y:S01]  /*0c60*/  USHF.L.U32 UR15, UR6, 0x6, URZ ;  /* 0x00000006060f7899 */ /* 0x000fe2000800063f */
[----:B------:R-:W-:Y:S01]  /*0c70*/  LOP3.LUT R4, R8, 0xfffffff8, RZ, 0xc0, !PT ;  /* 0xfffffff808047812 */ /* 0x000fe200078ec0ff */
[C---:B------:R-:W-:Y:S01]  /*0c80*/  IMAD.X R5, R9.reuse, 0x1, R5, P2 ;  /* 0x0000000109057824 */ /* 0x040fe200010e0605 */
[CC--:B------:R-:W-:Y:S01]  /*0c90*/  LEA.HI R17, R2.reuse, R233.reuse, RZ, 0x4 ;  /* 0x000000e902117211 */ /* 0x0c0fe200078f20ff */
[----:B------:R-:W-:Y:S01]  /*0ca0*/  IMAD.X R21, R9, 0x1, R7, P0 ;  /* 0x0000000109157824 */ /* 0x000fe200000e0607 */
[-C--:B------:R-:W-:Y:S01]  /*0cb0*/  LEA.HI R10, R2, R233.reuse, RZ, 0x5 ;  /* 0x000000e9020a7211 */ /* 0x080fe200078f28ff */
[----:B------:R-:W-:Y:S01]  /*0cc0*/  IMAD.IADD R9, R233, 0x1, -R4 ;  /* 0x00000001e9097824 */ /* 0x000fe200078e0a04 */
[----:B------:R-:W-:Y:S01]  /*0cd0*/  @P3 SHF.R.U32.HI R11, RZ, c[0x0][0x250], R0 ;  /* 0x00009400ff0b3a19 */ /* 0x000fe20000011600 */
[----:B------:R-:W-:Y:S01]  /*0ce0*/  IMAD.WIDE R34, R34, 0x40, R20 ;  /* 0x0000004022227825 */ /* 0x000fe200078e0214 */
[----:B------:R-:W-:Y:S01]  /*0cf0*/  SHF.R.S32.HI R13, RZ, 0x4, R17 ;  /* 0x00000004ff0d7819 */ /* 0x000fe20000011411 */
[----:B------:R-:W-:Y:S01]  /*0d00*/  UMOV UR9, 0x6 ;  /* 0x0000000600097882 */ /* 0x000fe20000000000 */
[----:B------:R-:W-:Y:S01]  /*0d10*/  LEA.HI R0, R2, R233, RZ, 0x2 ;  /* 0x000000e902007211 */ /* 0x000fe200078f10ff */
[----:B------:R-:W-:Y:S01]  /*0d20*/  IMAD.SHL.U32 R30, R9, 0x8, RZ ;  /* 0x00000008091e7824 */ /* 0x000fe200078e00ff */
[----:B------:R-:W-:Y:S01]  /*0d30*/  SHF.R.S32.HI R15, RZ, 0x5, R10 ;  /* 0x00000005ff0f7819 */ /* 0x000fe2000001140a */
[----:B------:R-:W-:Y:S01]  /*0d40*/  IMAD R40, R5, c[0x0][0x178], RZ ;  /* 0x00005e0005287a24 */ /* 0x000fe200078e02ff */
[----:B------:R-:W-:Y:S01]  /*0d50*/  LEA.HI R4, R17, R13, RZ, 0x1 ;  /* 0x0000000d11047211 */ /* 0x000fe200078f08ff */
[----:B------:R-:W-:Y:S01]  /*0d60*/  IMAD.WIDE.U32 R26, R3, c[0x0][0x238], R26 ;  /* 0x00008e00031a7a25 */ /* 0x000fe200078e001a */
[----:B------:R-:W-:Y:S01]  /*0d70*/  SHF.R.S32.HI R32, RZ, 0x1f, R11 ;  /* 0x0000001fff207819 */ /* 0x000fe2000001140b */
[----:B------:R-:W-:Y:S01]  /*0d80*/  CS2R R114, SRZ ;  /* 0x0000000000727805 */ /* 0x000fe2000001ff00 */
[----:B------:R-:W-:Y:S01]  /*0d90*/  SHF.R.S32.HI R7, RZ, 0x2, R0 ;  /* 0x00000002ff077819 */ /* 0x000fe20000011400 */
[----:B------:R-:W-:Y:S01]  /*0da0*/  IMAD R40, R25, c[0x0][0x17c], R40 ;  /* 0x00005f0019287a24 */ /* 0x000fe200078e0228 */
[----:B------:R-:W-:Y:S01]  /*0db0*/  SHF.R.S32.HI R6, RZ, 0x1f, R0 ;  /* 0x0000001fff067819 */ /* 0x000fe20000011400 */
[----:B------:R-:W-:Y:S01]  /*0dc0*/  IMAD R38, R32, c[0x0][0x1e0], RZ ;  /* 0x0000780020267a24 */ /* 0x000fe200078e02ff */
[----:B------:R-:W-:Y:S01]  /*0dd0*/  LEA.HI R12, R10, R15, RZ, 0x1 ;  /* 0x0000000f0a0c7211 */ /* 0x000fe200078f08ff */
[----:B------:R-:W-:Y:S01]  /*0de0*/  IMAD R32, R32, c[0x0][0x1b0], RZ ;  /* 0x00006c0020207a24 */ /* 0x000fe200078e02ff */
[----:B------:R-:W-:Y:S01]  /*0df0*/  LOP3.LUT R4, R4, 0xfffffffe, RZ, 0xc0, !PT ;  /* 0xfffffffe04047812 */ /* 0x000fe200078ec0ff */
[C---:B------:R-:W-:Y:S01]  /*0e00*/  IMAD R38, R11.reuse, c[0x0][0x1e4], R38 ;  /* 0x000079000b267a24 */ /* 0x040fe200078e0226 */
[----:B------:R-:W-:Y:S01]  /*0e10*/  SHF.R.S32.HI R31, RZ, 0x1f, R30 ;  /* 0x0000001fff1f7819 */ /* 0x000fe2000001141e */
[----:B------:R-:W-:Y:S01]  /*0e20*/  IMAD R32, R11, c[0x0][0x1b4], R32 ;  /* 0x00006d000b207a24 */ /* 0x000fe200078e0220 */
[----:B------:R-:W-:Y:S01]  /*0e30*/  LEA.HI R6, R6, R7, RZ, 0x3 ;  /* 0x0000000706067211 */ /* 0x000fe200078f18ff */
[----:B------:R-:W-:Y:S01]  /*0e40*/  IMAD.IADD R4, R13, 0x1, -R4 ;  /* 0x000000010d047824 */ /* 0x000fe200078e0a04 */
[----:B------:R-:W-:Y:S01]  /*0e50*/  LOP3.LUT R12, R12, 0xfffffffe, RZ, 0xc0, !PT ;  /* 0xfffffffe0c0c7812 */ /* 0x000fe200078ec0ff */
[----:B------:R-:W-:Y:S01]  /*0e60*/  IMAD.WIDE.U32 R18, R11, c[0x0][0x1e0], R30 ;  /* 0x000078000b127a25 */ /* 0x000fe200078e001e */
[----:B------:R-:W-:Y:S01]  /*0e70*/  LOP3.LUT R6, R6, 0xfffffff8, RZ, 0xc0, !PT ;  /* 0xfffffff806067812 */ /* 0x000fe200078ec0ff */
[----:B------:R-:W-:Y:S01]  /*0e80*/  CS2R R112, SRZ ;  /* 0x0000000000707805 */ /* 0x000fe2000001ff00 */
[----:B------:R-:W-:Y:S01]  /*0e90*/  SHF.R.S32.HI R13, RZ, 0x1f, R238 ;  /* 0x0000001fff0d7819 */ /* 0x000fe200000114ee */
[----:B------:R-:W-:Y:S01]  /*0ea0*/  IMAD.IADD R12, R15, 0x1, -R12 ;  /* 0x000000010f0c7824 */ /* 0x000fe200078e0a0c */
[----:B------:R-:W-:Y:S01]  /*0eb0*/  SEL R36, R238, RZ, !P4 ;  /* 0x000000ffee247207 */ /* 0x000fe20006000000 */
[----:B------:R-:W-:Y:S01]  /*0ec0*/  IMAD.WIDE.U32 R14, R11, c[0x0][0x1b0], R30 ;  /* 0x00006c000b0e7a25 */ /* 0x000fe200078e001e */
[----:B------:R-:W-:Y:S01]  /*0ed0*/  SEL R11, R13, RZ, !P4 ;  /* 0x000000ff0d0b7207 */ /* 0x000fe20006000000 */
[----:B------:R-:W-:Y:S01]  /*0ee0*/  CS2R R110, SRZ ;  /* 0x00000000006e7805 */ /* 0x000fe2000001ff00 */
[----:B------:R-:W-:Y:S01]  /*0ef0*/  LOP3.LUT R0, R0, 0x3ffffffc, RZ, 0xc0, !PT ;  /* 0x3ffffffc00007812 */ /* 0x000fe200078ec0ff */
[----:B------:R-:W-:Y:S01]  /*0f00*/  IMAD.IADD R39, R19, 0x1, R38 ;  /* 0x0000000113277824 */ /* 0x000fe200078e0226 */
[----:B------:R-:W-:Y:S01]  /*0f10*/  IADD3 R19, -R237, UR11, RZ ;  /* 0x0000000bed137c10 */ /* 0x000fe2000fffe1ff */
[----:B------:R-:W-:Y:S01]  /*0f20*/  IMAD.MOV.U32 R38, RZ, RZ, R18 ;  /* 0x000000ffff267224 */ /* 0x000fe200078e0012 */
[----:B------:R-:W-:Y:S01]  /*0f30*/  LEA.HI R18, R2, R233, RZ, 0x6 ;  /* 0x000000e902127211 */ /* 0x000fe200078f30ff */
[----:B------:R-:W-:Y:S01]  /*0f40*/  IMAD.IADD R6, R7, 0x1, -R6 ;  /* 0x0000000107067824 */ /* 0x000fe200078e0a06 */
[----:B------:R-:W-:Y:S01]  /*0f50*/  ISETP.GE.AND P4, PT, R30, c[0x0][0x1cc], PT ;  /* 0x000073001e007a0c */ /* 0x000fe20003f86270 */
[----:B------:R-:W-:Y:S01]  /*0f60*/  IMAD.SHL.U32 R7, R237, 0x40, RZ ;  /* 0x00000040ed077824 */ /* 0x000fe200078e00ff */
[----:B------:R-:W-:Y:S01]  /*0f70*/  SHF.R.S32.HI R18, RZ, 0x6, R18 ;  /* 0x00000006ff127819 */ /* 0x000fe20000011412 */
[----:B------:R-:W-:Y:S01]  /*0f80*/  IMAD.IADD R33, R15, 0x1, R32 ;  /* 0x000000010f217824 */ /* 0x000fe200078e0220 */
[----:B------:R-:W-:Y:S01]  /*0f90*/  LOP3.LUT P0, RZ, R6, 0x4, RZ, 0xc0, !PT ;  /* 0x0000000406ff7812 */ /* 0x000fe2000780c0ff */
[----:B------:R-:W-:Y:S01]  /*0fa0*/  IMAD R15, R11, c[0x0][0x1e8], RZ ;  /* 0x00007a000b0f7a24 */ /* 0x000fe200078e02ff */
[----:B------:R-:W-:Y:S01]  /*0fb0*/  LOP3.LUT R7, R7, 0x1c0, RZ, 0xc0, !PT ;  /* 0x000001c007077812 */ /* 0x000fe200078ec0ff */
[----:B------:R-:W-:Y:S01]  /*0fc0*/  IMAD R11, R11, c[0x0][0x1b8], RZ ;  /* 0x00006e000b0b7a24 */ /* 0x000fe200078e02ff */
[----:B------:R-:W-:Y:S01]  /*0fd0*/  ISETP.LT.OR P5, PT, R19, 0x1, P4 ;  /* 0x000000011300780c */ /* 0x000fe200027a1670 */
[----:B------:R-:W-:Y:S01]  /*0fe0*/  IMAD.MOV.U32 R32, RZ, RZ, R14 ;  /* 0x000000ffff207224 */ /* 0x000fe200078e000e */
[----:B------:R-:W-:Y:S01]  /*0ff0*/  LOP3.LUT R235, R7, 0x38, R30, 0xf8, !PT ;  /* 0x0000003807eb7812 */ /* 0x000fe200078ef81e */
[C---:B------:R-:W-:Y:S01]  /*1000*/  IMAD R22, R36.reuse, c[0x0][0x1ec], R15 ;  /* 0x00007b0024167a24 */ /* 0x040fe200078e020f */
[----:B------:R-:W-:Y:S01]  /*1010*/  SHF.R.U32.HI R2, RZ, 0x3, R7 ;  /* 0x00000003ff027819 */ /* 0x000fe20000011607 */
[----:B------:R-:W-:Y:S01]  /*1020*/  IMAD R14, R36, c[0x0][0x1bc], R11 ;  /* 0x00006f00240e7a24 */ /* 0x000fe200078e020b */
[----:B------:R-:W-:Y:S01]  /*1030*/  IADD3 R16, R30, 0x40, RZ ;  /* 0x000000401e107810 */ /* 0x000fe20007ffe0ff */
[----:B------:R-:W-:Y:S01]  /*1040*/  IMAD.SHL.U32 R21, R18, 0x200, RZ ;  /* 0x0000020012157824 */ /* 0x000fe200078e00ff */
[----:B------:R-:W-:Y:S01]  /*1050*/  ISETP.LT.OR P4, PT, R19, 0x21, P4 ;  /* 0x000000211300780c */ /* 0x000fe20002781670 */
[C---:B------:R-:W-:Y:S01]  /*1060*/  IMAD.WIDE.U32 R38, R36.reuse, c[0x0][0x1e8], R38 ;  /* 0x00007a0024267a25 */ /* 0x040fe200078e0026 */
[----:B------:R-:W-:Y:S01]  /*1070*/  SEL R13, R13, RZ, !P1 ;  /* 0x000000ff0d0d7207 */ /* 0x000fe20004800000 */
[----:B------:R-:W-:Y:S01]  /*1080*/  CS2R R108, SRZ ;  /* 0x00000000006c7805 */ /* 0x000fe2000001ff00 */
[----:B------:R-:W-:Y:S01]  /*1090*/  LOP3.LUT R235, R21, R235, R2, 0xf6, !PT ;  /* 0x000000eb15eb7212 */ /* 0x000fe200078ef602 */
[----:B------:R-:W-:Y:S01]  /*10a0*/  IMAD.WIDE.U32 R36, R36, c[0x0][0x1b8], R32 ;  /* 0x00006e0024247a25 */ /* 0x000fe200078e0020 */
[----:B------:R-:W-:Y:S01]  /*10b0*/  LOP3.LUT R10, R10, 0xffffffe0, RZ, 0xc0, !PT ;  /* 0xffffffe00a0a7812 */ /* 0x000fe200078ec0ff */
[----:B------:R-:W-:Y:S01]  /*10c0*/  CS2R R106, SRZ ;  /* 0x00000000006a7805 */ /* 0x000fe2000001ff00 */
[----:B------:R-:W-:Y:S01]  /*10d0*/  CS2R R104, SRZ ;  /* 0x0000000000687805 */ /* 0x000fe2000001ff00 */
[----:B------:R-:W-:Y:S01]  /*10e0*/  IMAD R32, R5, c[0x0][0x208], RZ ;  /* 0x0000820005207a24 */ /* 0x000fe200078e02ff */
[----:B------:R-:W-:Y:S01]  /*10f0*/  CS2R R102, SRZ ;  /* 0x0000000000667805 */ /* 0x000fe2000001ff00 */
[----:B------:R-:W-:Y:S01]  /*1100*/  IMAD.IADD R23, R39, 0x1, R22 ;  /* 0x0000000127177824 */ /* 0x000fe200078e0216 */
[----:B------:R-:W-:Y:S01]  /*1110*/  CS2R R100, SRZ ;  /* 0x0000000000647805 */ /* 0x000fe2000001ff00 */
[----:B------:R-:W-:Y:S01]  /*1120*/  IMAD.SHL.U32 R6, R6, 0x40, RZ ;  /* 0x0000004006067824 */ /* 0x000fe200078e00ff */
[----:B------:R-:W-:Y:S01]  /*1130*/  CS2R R98, SRZ ;  /* 0x0000000000627805 */ /* 0x000fe2000001ff00 */
[----:B------:R-:W-:Y:S01]  /*1140*/  IMAD.IADD R5, R233, 0x1, -R0 ;  /* 0x00000001e9057824 */ /* 0x000fe200078e0a00 */
[----:B------:R-:W-:Y:S01]  /*1150*/  CS2R R96, SRZ ;  /* 0x0000000000607805 */ /* 0x000fe2000001ff00 */
[----:B------:R-:W-:Y:S01]  /*1160*/  IMAD.IADD R15, R37, 0x1, R14 ;  /* 0x00000001250f7824 */ /* 0x000fe200078e020e */
[----:B------:R-:W-:Y:S01]  /*1170*/  LOP3.LUT R6, R6, 0x1c0, RZ, 0xc0, !PT ;  /* 0x000001c006067812 */ /* 0x000fe200078ec0ff */
[----:B------:R-:W-:Y:S01]  /*1180*/  IMAD.MOV.U32 R22, RZ, RZ, R38 ;  /* 0x000000ffff167224 */ /* 0x000fe200078e0026 */
[----:B------:R-:W-:Y:S01]  /*1190*/  CS2R R94, SRZ ;  /* 0x00000000005e7805 */ /* 0x000fe2000001ff00 */
[C---:B------:R-:W-:Y:S01]  /*11a0*/  IMAD R0, R35.reuse, c[0x0][0x1d8], RZ ;  /* 0x0000760023007a24 */ /* 0x040fe200078e02ff */
[----:B------:R-:W-:Y:S01]  /*11b0*/  SHF.R.U32.HI R236, RZ, 0x3, R6 ;  /* 0x00000003ffec7819 */ /* 0x000fe20000011606 */
[----:B------:R-:W-:Y:S01]  /*11c0*/  IMAD.MOV.U32 R14, RZ, RZ, R36 ;  /* 0x000000ffff0e7224 */ /* 0x000fe200078e0024 */
[----:B------:R-:W-:Y:S01]  /*11d0*/  CS2R R92, SRZ ;  /* 0x00000000005c7805 */ /* 0x000fe2000001ff00 */
[----:B------:R-:W-:Y:S01]  /*11e0*/  IMAD R2, R35, c[0x0][0x1a8], RZ ;  /* 0x00006a0023027a24 */ /* 0x000fe200078e02ff */
[----:B------:R-:W-:Y:S01]  /*11f0*/  CS2R R90, SRZ ;  /* 0x00000000005a7805 */ /* 0x000fe2000001ff00 */
[----:B------:R-:W-:Y:S01]  /*1200*/  IMAD.SHL.U32 R7, R18, 0x8, RZ ;  /* 0x0000000812077824 */ /* 0x000fe200078e00ff */
[----:B------:R-:W-:Y:S01]  /*1210*/  CS2R R88, SRZ ;  /* 0x0000000000587805 */ /* 0x000fe2000001ff00 */
[C---:B------:R-:W-:Y:S01]  /*1220*/  IMAD R0, R34.reuse, c[0x0][0x1dc], R0 ;  /* 0x0000770022007a24 */ /* 0x040fe200078e0200 */
[----:B------:R-:W-:Y:S01]  /*1230*/  CS2R R86, SRZ ;  /* 0x0000000000567805 */ /* 0x000fe2000001ff00 */
[C---:B------:R-:W-:Y:S01]  /*1240*/  IMAD.WIDE.U32 R22, R34.reuse, c[0x0][0x1d8], R22 ;  /* 0x0000760022167a25 */ /* 0x040fe200078e0016 */
[----:B------:R-:W-:Y:S01]  /*1250*/  LOP3.LUT R7, R7, 0x18, RZ, 0xc0, !PT ;  /* 0x0000001807077812 */ /* 0x000fe200078ec0ff */
[----:B------:R-:W-:Y:S01]  /*1260*/  CS2R R84, SRZ ;  /* 0x0000000000547805 */ /* 0x000fe2000001ff00 */
[----:B------:R-:W-:Y:S01]  /*1270*/  CS2R R82, SRZ ;  /* 0x0000000000527805 */ /* 0x000fe2000001ff00 */
[----:B------:R-:W-:Y:S01]  /*1280*/  IMAD R2, R34, c[0x0][0x1ac], R2 ;  /* 0x00006b0022027a24 */ /* 0x000fe200078e0202 */
[----:B------:R-:W-:Y:S01]  /*1290*/  LEA R38, P3, R22, c[0x0][0x1c0], 0x1 ;  /* 0x0000700016267a11 */ /* 0x000fe200078608ff */
[----:B------:R-:W-:Y:S01]  /*12a0*/  IMAD.WIDE.U32 R14, R34, c[0x0][0x1a8], R14 ;  /* 0x00006a00220e7a25 */ /* 0x000fe200078e000e */
[----:B------:R-:W-:Y:S01]  /*12b0*/  LOP3.LUT R236, R236, R6, R7, 0x1e, !PT ;  /* 0x00000006ecec7212 */ /* 0x000fe200078e1e07 */
[----:B------:R-:W-:Y:S01]  /*12c0*/  CS2R R80, SRZ ;  /* 0x0000000000507805 */ /* 0x000fe2000001ff00 */
[----:B------:R-:W-:Y:S01]  /*12d0*/  CS2R R78, SRZ ;  /* 0x00000000004e7805 */ /* 0x000fe2000001ff00 */
[----:B------:R-:W-:Y:S01]  /*12e0*/  IMAD.IADD R0, R23, 0x1, R0 ;  /* 0x0000000117007824 */ /* 0x000fe200078e0200 */
[----:B------:R-:W-:Y:S01]  /*12f0*/  LEA R34, P2, R14, c[0x0][0x190], 0x1 ;  /* 0x000064000e227a11 */ /* 0x000fe200078408ff */
[----:B------:R-:W-:Y:S01]  /*1300*/  IMAD.SHL.U32 R230, R12, 0x400, RZ ;  /* 0x000004000ce67824 */ /* 0x000fe200078e00ff */
[----:B------:R-:W-:Y:S01]  /*1310*/  CS2R R76, SRZ ;  /* 0x00000000004c7805 */ /* 0x000fe2000001ff00 */
[----:B------:R-:W-:Y:S01]  /*1320*/  IMAD.IADD R2, R15, 0x1, R2 ;  /* 0x000000010f027824 */ /* 0x000fe200078e0202 */
[----:B------:R-:W-:Y:S01]  /*1330*/  LEA.HI.X R39, R22, c[0x0][0x1c4], R0, 0x1, P3 ;  /* 0x0000710016277a11 */ /* 0x000fe200018f0c00 */
[----:B------:R-:W-:Y:S01]  /*1340*/  IMAD.MOV.U32 R15, RZ, RZ, c[0x0][0x1d8] ;  /* 0x00007600ff0f7624 */ /* 0x000fe200078e00ff */
[----:B------:R-:W-:Y:S01]  /*1350*/  SHF.R.S32.HI R22, RZ, 0x1f, R3 ;  /* 0x0000001fff167819 */ /* 0x000fe20000011403 */
[----:B------:R-:W-:Y:S01]  /*1360*/  IMAD.WIDE.U32 R42, R25, c[0x0][0x178], R30 ;  /* 0x00005e00192a7a25 */ /* 0x000fe200078e001e */
[----:B------:R-:W-:Y:S01]  /*1370*/  LEA.HI.X R35, R14, c[0x0][0x194], R2, 0x1, P2 ;  /* 0x000065000e237a11 */ /* 0x000fe200010f0c02 */
[----:B------:R-:W-:Y:S01]  /*1380*/  CS2R R74, SRZ ;  /* 0x00000000004a7805 */ /* 0x000fe2000001ff00 */
[----:B------:R-:W-:Y:S01]  /*1390*/  LEA R36, P3, R15, R38, 0x6 ;  /* 0x000000260f247211 */ /* 0x000fe200078630ff */
[C---:B------:R-:W-:Y:S01]  /*13a0*/  IMAD R32, R25.reuse, c[0x0][0x20c], R32 ;  /* 0x0000830019207a24 */ /* 0x040fe200078e0220 */
[----:B------:R-:W-:Y:S01]  /*13b0*/  CS2R R72, SRZ ;  /* 0x0000000000487805 */ /* 0x000fe2000001ff00 */
[----:B------:R-:W-:Y:S01]  /*13c0*/  IMAD.WIDE.U32 R24, R25, c[0x0][0x208], R30 ;  /* 0x0000820019187a25 */ /* 0x000fe200078e001e */
[----:B------:R-:W-:Y:S01]  /*13d0*/  CS2R R70, SRZ ;  /* 0x0000000000467805 */ /* 0x000fe2000001ff00 */
[----:B------:R-:W-:Y:S01]  /*13e0*/  CS2R R68, SRZ ;  /* 0x0000000000447805 */ /* 0x000fe2000001ff00 */
[----:B------:R-:W-:Y:S01]  /*13f0*/  CS2R R66, SRZ ;  /* 0x0000000000427805 */ /* 0x000fe2000001ff00 */
[----:B------:R-:W-:Y:S01]  /*1400*/  IMAD R5, R5, 0x2, R230 ;  /* 0x0000000205057824 */ /* 0x000fe200078e02e6 */
[----:B------:R-:W-:Y:S01]  /*1410*/  CS2R R64, SRZ ;  /* 0x0000000000407805 */ /* 0x000fe2000001ff00 */
[----:B------:R-:W-:Y:S01]  /*1420*/  IMAD.MOV.U32 R0, RZ, RZ, c[0x0][0x1dc] ;  /* 0x00007700ff007624 */ /* 0x000fe200078e00ff */
[----:B------:R-:W-:Y:S01]  /*1430*/  CS2R R62, SRZ ;  /* 0x00000000003e7805 */ /* 0x000fe2000001ff00 */
[----:B------:R-:W-:Y:S01]  /*1440*/  IMAD.MOV.U32 R11, RZ, RZ, c[0x0][0x1a8] ;  /* 0x00006a00ff0b7624 */ /* 0x000fe200078e00ff */
[----:B------:R-:W-:Y:S01]  /*1450*/  CS2R R60, SRZ ;  /* 0x00000000003c7805 */ /* 0x000fe2000001ff00 */
[----:B------:R-:W-:Y:S01]  /*1460*/  IMAD.IADD R33, R25, 0x1, R32 ;  /* 0x0000000119217824 */ /* 0x000fe200078e0220 */
[----:B------:R-:W-:Y:S01]  /*1470*/  LEA.HI.X R37, R15, R39, R0, 0x6, P3 ;  /* 0x000000270f257211 */ /* 0x000fe200018f3400 */
[----:B------:R-:W-:Y:S01]  /*1480*/  IMAD.IADD R236, R5, 0x1, R236 ;  /* 0x0000000105ec7824 */ /* 0x000fe200078e02ec */
[----:B------:R-:W-:Y:S01]  /*1490*/  IADD3 R15, R30, 0x80, RZ ;  /* 0x000000801e0f7810 */ /* 0x000fe20007ffe0ff */
[----:B------:R-:W-:Y:S01]  /*14a0*/  IMAD.MOV.U32 R32, RZ, RZ, R24 ;  /* 0x000000ffff207224 */ /* 0x000fe200078e0018 */
[----:B------:R-:W-:Y:S01]  /*14b0*/  LEA R24, P2, R11, R34, 0x6 ;  /* 0x000000220b187211 */ /* 0x000fe200078430ff */
[----:B------:R-:W-:Y:S01]  /*14c0*/  IMAD.MOV.U32 R5, RZ, RZ, c[0x0][0x1ac] ;  /* 0x00006b00ff057624 */ /* 0x000fe200078e00ff */
[----:B------:R-:W-:Y:S01]  /*14d0*/  ISETP.GE.AND P3, PT, R16, c[0x0][0x1cc], PT ;  /* 0x0000730010007a0c */ /* 0x000fe20003f66270 */
[----:B------:R-:W-:Y:S01]  /*14e0*/  IMAD.SHL.U32 R235, R235, 0x2, RZ ;  /* 0x00000002ebeb7824 */ /* 0x000fe200078e00ff */
[----:B------:R-:W-:Y:S01]  /*14f0*/  CS2R R58, SRZ ;  /* 0x00000000003a7805 */ /* 0x000fe2000001ff00 */
[----:B------:R-:W-:Y:S01]  /*1500*/  IMAD.IADD R41, R43, 0x1, R40 ;  /* 0x000000012b297824 */ /* 0x000fe200078e0228 */
[----:B------:R-:W-:Y:S01]  /*1510*/  LEA.HI.X R25, R11, R35, R5, 0x6, P2 ;  /* 0x000000230b197211 */ /* 0x000fe200010f3405 */
[----:B------:R-:W-:Y:S01]  /*1520*/  IMAD.MOV.U32 R40, RZ, RZ, R42 ;  /* 0x000000ffff287224 */ /* 0x000fe200078e002a */
[----:B------:R-:W-:Y:S01]  /*1530*/  ISETP.GE.AND P2, PT, R15, c[0x0][0x1cc], PT ;  /* 0x000073000f007a0c */ /* 0x000fe20003f46270 */
[----:B------:R-:W-:Y:S01]  /*1540*/  @!PT LDS RZ, [RZ] ;  /* 0x00000000fffff984 */ /* 0x000fe20000000800 */
[----:B------:R-:W-:Y:S01]  /*1550*/  @!PT LDS RZ, [RZ] ;  /* 0x00000000fffff984 */ /* 0x000fe20000000800 */
[----:B------:R-:W-:Y:S01]  /*1560*/  @!PT LDS RZ, [RZ] ;  /* 0x00000000fffff984 */ /* 0x000fe20000000800 */
[----:B------:R1:W-:Y:S01]  /*1570*/  LDGSTS.E.BYPASS.LTC128B.128 [R235+0x6080], [R38.64], !P5 ;  /* 0x0608000026eb7fae */ /* 0x0003e2000e901d50 */
[C---:B------:R-:W-:Y:S01]  /*1580*/  ISETP.LT.OR P6, PT, R19.reuse, 0x1, P3 ;  /* 0x000000011300780c */ /* 0x040fe20001fc1670 */
[----:B------:R-:W-:Y:S01]  /*1590*/  IMAD R2, R22, c[0x0][0x180], RZ ;  /* 0x0000600016027a24 */ /* 0x000fe200078e02ff */
[----:B------:R-:W-:Y:S01]  /*15a0*/  ISETP.LT.OR P5, PT, R19, 0x1, P2 ;  /* 0x000000011300780c */ /* 0x000fe200017a1670 */
[----:B------:R-:W-:Y:S01]  /*15b0*/  IMAD.WIDE.U32 R244, R3, c[0x0][0x180], R40 ;  /* 0x0000600003f47a25 */ /* 0x000fe200078e0028 */
[C---:B------:R-:W-:Y:S01]  /*15c0*/  ISETP.LT.OR P3, PT, R19.reuse, 0x21, P3 ;  /* 0x000000211300780c */ /* 0x040fe20001f61670 */
[----:B------:R-:W-:Y:S01]  /*15d0*/  CS2R R56, SRZ ;  /* 0x0000000000387805 */ /* 0x000fe2000001ff00 */
[----:B------:R-:W-:Y:S01]  /*15e0*/  ISETP.LT.OR P2, PT, R19, 0x21, P2 ;  /* 0x000000211300780c */ /* 0x000fe20001741670 */
[----:B------:R-:W-:Y:S01]  /*15f0*/  IMAD R0, R3, c[0x0][0x184], R2 ;  /* 0x0000610003007a24 */ /* 0x000fe200078e0202 */
[----:B------:R-:W-:Y:S01]  /*1600*/  SEL R11, R238, RZ, !P1 ;  /* 0x000000ffee0b7207 */ /* 0x000fe20004800000 */
[----:B------:R-:W-:Y:S01]  /*1610*/  IMAD.SHL.U32 R236, R236, 0x2, RZ ;  /* 0x00000002ecec7824 */ /* 0x000fe200078e00ff */
[----:B------:R-:W-:Y:S01]  /*1620*/  ISETP.GE.AND P1, PT, R30, c[0x0][0x19c], PT ;  /* 0x000067001e007a0c */ /* 0x000fe20003f26270 */
[----:B------:R-:W-:Y:S01]  /*1630*/  IMAD.IADD R245, R245, 0x1, R0 ;  /* 0x00000001f5f57824 */ /* 0x000fe200078e0200 */
[----:B------:R-:W-:Y:S01]  /*1640*/  CS2R R54, SRZ ;  /* 0x0000000000367805 */ /* 0x000fe2000001ff00 */
[----:B------:R1:W-:Y:S01]  /*1650*/  LDGSTS.E.BYPASS.LTC128B.128 [R235+0x8080], [R38.64+0x80], !P6 ;  /* 0x0808008026eb7fae */ /* 0x0003e2000f101d50 */
[C---:B------:R-:W-:Y:S01]  /*1660*/  IADD3 R0, R236.reuse, 0x12280, RZ ;  /* 0x00012280ec007810 */ /* 0x040fe20007ffe0ff */
[----:B------:R-:W-:Y:S01]  /*1670*/  IMAD.WIDE.U32 R244, R11, c[0x0][0x188], R244 ;  /* 0x000062000bf47a25 */ /* 0x000fe200078e00f4 */
[----:B------:R-:W-:Y:S01]  /*1680*/  IADD3 R234, R236, 0x122c0, RZ ;  /* 0x000122c0ecea7810 */ /* 0x000fe20007ffe0ff */
[----:B------:R1:W-:Y:S01]  /*1690*/  LDGSTS.E.BYPASS.LTC128B.128 [R235+0xa080], [R38.64+0x100], !P5 ;  /* 0x0a08010026eb7fae */ /* 0x0003e2000e901d50 */
[----:B------:R-:W-:Y:S01]  /*16a0*/  ISETP.GE.AND P5, PT, R16, c[0x0][0x19c], PT ;  /* 0x0000670010007a0c */ /* 0x000fe20003fa6270 */
[----:B------:R-:W-:Y:S01]  /*16b0*/  IMAD.U32 R23, RZ, RZ, UR4 ;  /* 0x00000004ff177e24 */ /* 0x000fe2000f8e00ff */
[----:B------:R-:W-:Y:S01]  /*16c0*/  @P0 IADD3 R234, R0, -0x40, RZ ;  /* 0xffffffc000ea0810 */ /* 0x000fe20007ffe0ff */
[----:B------:R2:W-:Y:S01]  /*16d0*/  LDGSTS.E.BYPASS.LTC128B.128 [R235+0x7080], [R36.64], !P4 ;  /* 0x0708000024eb7fae */ /* 0x0005e2000e101d50 */
[----:B------:R-:W-:Y:S01]  /*16e0*/  ISETP.GE.AND P4, PT, R15, c[0x0][0x19c], PT ;  /* 0x000067000f007a0c */ /* 0x000fe20003f86270 */
[----:B------:R-:W-:Y:S01]  /*16f0*/  IMAD R0, R13, c[0x0][0x188], RZ ;  /* 0x000062000d007a24 */ /* 0x000fe200078e02ff */
[C---:B------:R-:W-:Y:S01]  /*1700*/  ISETP.LT.OR P0, PT, R19.reuse, 0x1, P5 ;  /* 0x000000011300780c */ /* 0x040fe20002f01670 */
[----:B------:R2:W-:Y:S01]  /*1710*/  LDGSTS.E.BYPASS.LTC128B.128 [R235+0x9080], [R36.64+0x80], !P3 ;  /* 0x0908008024eb7fae */ /* 0x0005e2000d901d50 */
[----:B------:R-:W-:Y:S01]  /*1720*/  ISETP.LT.OR P6, PT, R19, 0x1, P4 ;  /* 0x000000011300780c */ /* 0x000fe200027c1670 */
[----:B------:R-:W-:Y:S01]  /*1730*/  IMAD R5, R11, c[0x0][0x18c], R0 ;  /* 0x000063000b057a24 */ /* 0x000fe200078e0200 */
[C---:B------:R-:W-:Y:S01]  /*1740*/  ISETP.LT.OR P5, PT, R19.reuse, 0x21, P5 ;  /* 0x000000211300780c */ /* 0x040fe20002fa1670 */
[----:B------:R2:W-:Y:S01]  /*1750*/  LDGSTS.E.BYPASS.LTC128B.128 [R235+0xb080], [R36.64+0x100], !P2 ;  /* 0x0b08010024eb7fae */ /* 0x0005e2000d101d50 */
[----:B------:R-:W-:Y:S01]  /*1760*/  ISETP.LT.OR P2, PT, R19, 0x1, P1 ;  /* 0x000000011300780c */ /* 0x000fe20000f41670 */
[----:B------:R-:W-:Y:S01]  /*1770*/  IMAD.IADD R232, R245, 0x1, R5 ;  /* 0x00000001f5e87824 */ /* 0x000fe200078e0205 */
[C---:B------:R-:W-:Y:S01]  /*1780*/  ISETP.LT.OR P1, PT, R19.reuse, 0x21, P1 ;  /* 0x000000211300780c */ /* 0x040fe20000f21670 */
[----:B------:R-:W0:Y:S01]  /*1790*/  LDGDEPBAR ;  /* 0x00000000000079af */ /* 0x000e220000000000 */
[----:B------:R-:W-:Y:S01]  /*17a0*/  ISETP.LT.OR P4, PT, R19, 0x21, P4 ;  /* 0x000000211300780c */ /* 0x000fe20002781670 */
[----:B------:R-:W-:Y:S01]  /*17b0*/  IMAD R240, R22, c[0x0][0x210], RZ ;  /* 0x0000840016f07a24 */ /* 0x000fe200078e02ff */
[----:B------:R-:W-:Y:S01]  /*17c0*/  LOP3.LUT P3, RZ, R9, 0x4, RZ, 0xc0, !PT ;  /* 0x0000000409ff7812 */ /* 0x000fe2000786c0ff */
[C---:B------:R-:W-:Y:S01]  /*17d0*/  IMAD.WIDE.U32 R32, R3.reuse, c[0x0][0x210], R32 ;  /* 0x0000840003207a25 */ /* 0x040fe200078e0020 */
[----:B------:R-:W-:Y:S01]  /*17e0*/  ULDC.64 UR4, c[0x0][0x208] ;  /* 0x0000820000047ab9 */ /* 0x000fe20000000a00 */
[----:B------:R-:W-:Y:S01]  /*17f0*/  CS2R R52, SRZ ;  /* 0x0000000000347805 */ /* 0x000fe2000001ff00 */
[----:B------:R-:W-:Y:S01]  /*1800*/  USHF.L.U64.HI UR9, UR4, UR9, UR5 ;  /* 0x0000000904097299 */ /* 0x000fe20008010205 */
[----:B------:R-:W-:Y:S01]  /*1810*/  IMAD R240, R3, c[0x0][0x214], R240 ;  /* 0x0000850003f07a24 */ /* 0x000fe200078e02f0 */
[----:B------:R-:W-:Y:S01]  /*1820*/  CS2R R50, SRZ ;  /* 0x0000000000327805 */ /* 0x000fe2000001ff00 */
[----:B------:R3:W-:Y:S01]  /*1830*/  LDGSTS.E.BYPASS.LTC128B.128 [R235+0x80], [R34.64], !P2 ;  /* 0x0008000022eb7fae */ /* 0x0007e2000d101d50 */
[----:B------:R-:W-:Y:S01]  /*1840*/  IMAD R20, R4, 0x800, R21 ;  /* 0x0000080004147824 */ /* 0x000fe200078e0215 */
[----:B------:R-:W-:Y:S01]  /*1850*/  UIMAD UR9, UR9, UR6, URZ ;  /* 0x00000006090972a4 */ /* 0x000fe2000f8e023f */
        /* <DEDUP_REMOVED lines=12> */
[----:B------:R-:W-:Y:S01]  /*1920*/  IMAD.MOV.U32 R21, RZ, RZ, c[0x0][0x178] ;  /* 0x00005e00ff157624 */ /* 0x000fe200078e00ff */
[----:B------:R4:W-:Y:S01]  /*1930*/  LDGSTS.E.BYPASS.LTC128B.128 [R235+0x3080], [R24.64+0x80], !P5 ;  /* 0x0308008018eb7fae */ /* 0x0009e2000e901d50 */
[----:B------:R-:W-:Y:S01]  /*1940*/  LOP3.LUT R231, R9, 0x8, R8, 0xf8, !PT ;  /* 0x0000000809e77812 */ /* 0x000fe200078ef808 */
[----:B------:R-:W-:Y:S01]  /*1950*/  IMAD.WIDE.U32 R240, R11, c[0x0][0x218], R240 ;  /* 0x000086000bf07a25 */ /* 0x000fe200078e00f0 */
[C---:B------:R-:W-:Y:S01]  /*1960*/  LEA R5, P2, R36.reuse, R244, 0x6 ;  /* 0x000000f424057211 */ /* 0x040fe200078430ff */
[----:B------:R4:W-:Y:S01]  /*1970*/  LDGSTS.E.BYPASS.LTC128B.128 [R235+0x5080], [R24.64+0x100], !P4 ;  /* 0x0508010018eb7fae */ /* 0x0009e2000e101d50 */
[----:B------:R-:W-:Y:S01]  /*1980*/  SHF.R.U32.HI R6, RZ, 0x3, R9 ;  /* 0x00000003ff067819 */ /* 0x000fe20000011609 */
[----:B------:R-:W-:Y:S01]  /*1990*/  IMAD.MOV.U32 R19, RZ, RZ, c[0x0][0x17c] ;  /* 0x00005f00ff137624 */ /* 0x000fe200078e00ff */
[----:B------:R-:W-:Y:S01]  /*19a0*/  LEA.HI.X R2, R36, R232, R23, 0x6, P2 ;  /* 0x000000e824027211 */ /* 0x000fe200010f3417 */
[----:B------:R-:W0:Y:S01]  /*19b0*/  LDGDEPBAR ;  /* 0x00000000000079af */ /* 0x000e220000000000 */
[----:B------:R-:W-:Y:S01]  /*19c0*/  ISETP.GE.AND P2, PT, R30, c[0x0][0x16c], PT ;  /* 0x00005b001e007a0c */ /* 0x000fe20003f46270 */
[----:B------:R-:W-:Y:S01]  /*19d0*/  USHF.L.U32 UR18, UR4, 0x6, URZ ;  /* 0x0000000604127899 */ /* 0x000fe2000800063f */
[----:B------:R-:W-:Y:S01]  /*19e0*/  SEL R14, RZ, 0x2, P1 ;  /* 0x00000002ff0e7807 */ /* 0x000fe20000800000 */
[----:B------:R-:W-:Y:S01]  /*19f0*/  IMAD.MOV.U32 R44, RZ, RZ, R240 ;  /* 0x000000ffff2c7224 */ /* 0x000fe200078e00f0 */
[----:B------:R-:W-:Y:S01]  /*1a00*/  SEL R249, RZ, 0x1, P2 ;  /* 0x00000001fff97807 */ /* 0x000fe20001000000 */
[----:B------:R-:W-:Y:S01]  /*1a10*/  UIMAD UR9, UR8, UR18, UR9 ;  /* 0x00000012080972a4 */ /* 0x000fe2000f8e0209 */
[C---:B-1----:R-:W-:Y:S01]  /*1a20*/  LEA R38, P2, R5.reuse, c[0x0][0x160], 0x1 ;  /* 0x0000580005267a11 */ /* 0x042fe200078408ff */
[----:B------:R-:W-:Y:S01]  /*1a30*/  IMAD.U32 R37, RZ, RZ, UR19 ;  /* 0x00000013ff257e24 */ /* 0x000fe2000f8e00ff */
[----:B------:R-:W-:Y:S01]  /*1a40*/  SEL R0, RZ, 0x4, P6 ;  /* 0x00000004ff007807 */ /* 0x000fe20003000000 */
[----:B------:R-:W-:Y:S01]  /*1a50*/  UMOV UR8, 0x5 ;  /* 0x0000000500087882 */ /* 0x000fe20000000000 */
[----:B------:R-:W-:Y:S01]  /*1a60*/  LEA.HI.X R39, R5, c[0x0][0x164], R2, 0x1, P2 ;  /* 0x0000590005277a11 */ /* 0x000fe200010f0c02 */
[----:B------:R-:W-:Y:S01]  /*1a70*/  IMAD R2, R13, c[0x0][0x218], RZ ;  /* 0x000086000d027a24 */ /* 0x000fe200078e02ff */
[----:B------:R-:W-:Y:S01]  /*1a80*/  LOP3.LUT R231, R231, R6, RZ, 0x3c, !PT ;  /* 0x00000006e7e77212 */ /* 0x000fe200078e3cff */
[----:B------:R-:W-:Y:S01]  /*1a90*/  IMAD.WIDE.U32 R36, R3, c[0x0][0x270], R28 ;  /* 0x00009c0003247a25 */ /* 0x000fe200078e001c */
[----:B------:R-:W-:Y:S01]  /*1aa0*/  LEA R32, P2, R21, R38, 0x6 ;  /* 0x0000002615207211 */ /* 0x000fe200078430ff */
[----:B------:R-:W-:Y:S01]  /*1ab0*/  USHF.L.U64.HI UR8, UR4, UR8, UR5 ;  /* 0x0000000804087299 */ /* 0x000fe20008010205 */
[----:B------:R-:W-:Y:S01]  /*1ac0*/  IADD3 R0, R0, R14, R249 ;  /* 0x0000000e00007210 */ /* 0x000fe20007ffe0f9 */
[----:B------:R-:W-:Y:S01]  /*1ad0*/  IMAD R5, R11, c[0x0][0x21c], R2 ;  /* 0x000087000b057a24 */ /* 0x000fe200078e0202 */
[----:B------:R-:W-:Y:S01]  /*1ae0*/  LEA.HI.X R33, R21, R39, R19, 0x6, P2 ;  /* 0x0000002715217211 */ /* 0x000fe200010f3413 */
[----:B------:R-:W-:Y:S01]  /*1af0*/  IMAD R2, R22, c[0x0][0x270], RZ ;  /* 0x00009c0016027a24 */ /* 0x000fe200078e02ff */
[C---:B------:R-:W-:Y:S01]  /*1b00*/  LOP3.LUT P5, RZ, R0.reuse, 0x1, RZ, 0xc0, !PT ;  /* 0x0000000100ff7812 */ /* 0x040fe200078ac0ff */
[----:B------:R-:W-:Y:S01]  /*1b10*/  IMAD.IADD R45, R241, 0x1, R5 ;  /* 0x00000001f12d7824 */ /* 0x000fe200078e0205 */
[----:B------:R-:W-:Y:S01]  /*1b20*/  LOP3.LUT P4, RZ, R0, 0x2, RZ, 0xc0, !PT ;  /* 0x0000000200ff7812 */ /* 0x000fe2000788c0ff */
[----:B------:R-:W-:-:S04]  /*1b30*/  DEPBAR.LE SB0, 0x1 ;  /* 0x000080400000791a */ /* 0x000fc80000000000 */
[----:B------:R-:W-:Y:S01]  /*1b40*/  IMAD.MOV.U32 R5, RZ, RZ, 0x20 ;  /* 0x00000020ff057424 */ /* 0x000fe200078e00ff */
[----:B------:R-:W-:Y:S01]  /*1b50*/  LOP3.LUT P2, RZ, R0, 0x4, RZ, 0xc0, !PT ;  /* 0x0000000400ff7812 */ /* 0x000fe2000784c0ff */
[----:B------:R-:W-:Y:S01]  /*1b60*/  IMAD.IADD R231, R20, 0x1, R231 ;  /* 0x0000000114e77824 */ /* 0x000fe200078e02e7 */
[----:B------:R1:W-:Y:S01]  /*1b70*/  STL.64 [R1], R44 ;  /* 0x0000002c01007387 */ /* 0x0003e20000100a00 */
[----:B------:R-:W-:Y:S01]  /*1b80*/  IMAD.MOV.U32 R0, RZ, RZ, 0x40 ;  /* 0x00000040ff007424 */ /* 0x000fe200078e00ff */
[----:B------:R-:W-:Y:S01]  /*1b90*/  UIADD3 UR5, UR7, 0x1, -UR14 ;  /* 0x0000000107057890 */ /* 0x000fe2000fffe80e */
[----:B------:R-:W-:Y:S01]  /*1ba0*/  IMAD R23, R3, c[0x0][0x274], R2 ;  /* 0x00009d0003177a24 */ /* 0x000fe200078e0202 */
[----:B------:R-:W-:Y:S01]  /*1bb0*/  SEL R2, R5, 0xffffffe0, !P0 ;  /* 0xffffffe005027807 */ /* 0x000fe20004000000 */
[----:B------:R-:W-:Y:S01]  /*1bc0*/  IMAD.SHL.U32 R231, R231, 0x2, RZ ;  /* 0x00000002e7e77824 */ /* 0x000fe200078e00ff */
[----:B------:R-:W-:Y:S01]  /*1bd0*/  BAR.SYNC.DEFER_BLOCKING 0x0 ;  /* 0x0000000000007b1d */ /* 0x000fe20000010000 */
[----:B------:R-:W-:Y:S01]  /*1be0*/  SEL R0, R0, 0xffffffc0, !P3 ;  /* 0xffffffc000007807 */ /* 0x000fe20005800000 */
[----:B------:R-:W-:Y:S01]  /*1bf0*/  IMAD.U32 R14, RZ, RZ, UR15 ;  /* 0x0000000fff0e7e24 */ /* 0x000fe2000f8e00ff */
[----:B------:R-:W-:Y:S01]  /*1c00*/  CS2R R46, SRZ ;  /* 0x00000000002e7805 */ /* 0x000fe2000001ff00 */
[C---:B------:R-:W-:Y:S01]  /*1c10*/  IMAD.IADD R227, R231.reuse, 0x1, R2 ;  /* 0x00000001e7e37824 */ /* 0x040fe200078e0202 */
[----:B------:R-:W-:Y:S01]  /*1c20*/  CS2R R42, SRZ ;  /* 0x00000000002a7805 */ /* 0x000fe2000001ff00 */
[----:B------:R-:W-:Y:S01]  /*1c30*/  IMAD.IADD R226, R231, 0x1, R0 ;  /* 0x00000001e7e27824 */ /* 0x000fe200078e0200 */
[----:B------:R-:W-:Y:S01]  /*1c40*/  IADD3 R19, -R237, UR13, -R14 ;  /* 0x0000000ded137c10 */ /* 0x000fe2000fffe90e */
[----:B------:R-:W-:Y:S01]  /*1c50*/  IMAD.IADD R225, R0, 0x1, R227 ;  /* 0x0000000100e17824 */ /* 0x000fe200078e02e3 */
[----:B------:R-:W-:Y:S01]  /*1c60*/  IADD3 R14, -R14, UR13, -R237 ;  /* 0x0000000d0e0e7c10 */ /* 0x000fe2000fffe9ed */
[----:B------:R-:W-:Y:S01]  /*1c70*/  IMAD.U32 R20, RZ, RZ, UR18 ;  /* 0x00000012ff147e24 */ /* 0x000fe2000f8e00ff */
[----:B------:R-:W-:Y:S01]  /*1c80*/  ISETP.LT.OR P3, PT, R19, 0x1, !P5 ;  /* 0x000000011300780c */ /* 0x000fe20006f61670 */
[----:B------:R-:W-:Y:S01]  /*1c90*/  IMAD.IADD R37, R37, 0x1, R23 ;  /* 0x0000000125257824 */ /* 0x000fe200078e0217 */
[C---:B------:R-:W-:Y:S01]  /*1ca0*/  ISETP.LT.OR P0, PT, R19.reuse, 0x1, !P4 ;  /* 0x000000011300780c */ /* 0x040fe20006701670 */
[----:B------:R-:W-:Y:S01]  /*1cb0*/  IMAD.WIDE.U32 R20, R20, UR6, R44 ;  /* 0x0000000614147c25 */ /* 0x000fe2000f8e002c */
[C---:B------:R-:W-:Y:S01]  /*1cc0*/  ISETP.LT.OR P5, PT, R19.reuse, 0x21, !P5 ;  /* 0x000000211300780c */ /* 0x040fe20006fa1670 */
[----:B------:R-:W-:Y:S01]  /*1cd0*/  UIADD3 UR7, UR7, -UR13, URZ ;  /* 0x8000000d07077290 */ /* 0x000fe2000fffe03f */
[----:B------:R-:W-:Y:S01]  /*1ce0*/  ISETP.LT.OR P4, PT, R19, 0x21, !P4 ;  /* 0x000000211300780c */ /* 0x000fe20006781670 */
[----:B------:R-:W-:Y:S01]  /*1cf0*/  IMAD R246, R13, c[0x0][0x278], RZ ;  /* 0x00009e000df67a24 */ /* 0x000fe200078e02ff */
[----:B------:R-:W-:Y:S01]  /*1d00*/  IADD3 R2, R21, UR9, RZ ;  /* 0x0000000915027c10 */ /* 0x000fe2000fffe0ff */
[----:B------:R-:W-:Y:S01]  /*1d10*/  USHF.L.U32 UR9, UR4, 0x5, URZ ;  /* 0x0000000504097899 */ /* 0x000fe2000800063f */
[C---:B------:R-:W-:Y:S01]  /*1d20*/  IMAD.WIDE.U32 R40, R11.reuse, c[0x0][0x278], R36 ;  /* 0x00009e000b287a25 */ /* 0x040fe200078e0024 */
[----:B------:R-:W-:Y:S01]  /*1d30*/  USHF.R.S32.HI UR4, URZ, 0x1f, UR15 ;  /* 0x0000001f3f047899 */ /* 0x000fe2000801140f */
[----:B------:R-:W-:Y:S01]  /*1d40*/  SHF.R.S32.HI R23, RZ, 0x1f, R18 ;  /* 0x0000001fff177819 */ /* 0x000fe20000011412 */
[----:B------:R-:W2:Y:S01]  /*1d50*/  LDSM.16.M88.4 R148, [R231+0x6080] ;  /* 0x00608000e794783b */ /* 0x000ea20000000200 */
[----:B------:R-:W-:Y:S01]  /*1d60*/  IMAD R246, R11, c[0x0][0x27c], R246 ;  /* 0x00009f000bf67a24 */ /* 0x000fe200078e02f6 */
[----:B-1----:R-:W-:Y:S01]  /*1d70*/  CS2R R44, SRZ ;  /* 0x00000000002c7805 */ /* 0x002fe2000001ff00 */
[----:B------:R-:W-:Y:S01]  /*1d80*/  IMAD.U32 R21, RZ, RZ, UR9 ;  /* 0x00000009ff157e24 */ /* 0x000fe2000f8e00ff */
[----:B------:R-:W1:Y:S01]  /*1d90*/  LDSM.16.M88.4 R152, [R227+0x6080] ;  /* 0x00608000e398783b */ /* 0x000e620000000200 */
[C---:B----4-:R-:W-:Y:S01]  /*1da0*/  IMAD R24, R22.reuse, c[0x0][0x288], RZ ;  /* 0x0000a20016187a24 */ /* 0x050fe200078e02ff */
[----:B------:R-:W-:Y:S01]  /*1db0*/  LEA.HI R23, R23, R18, RZ, 0x2 ;  /* 0x0000001217177211 */ /* 0x000fe200078f10ff */
[----:B------:R-:W-:Y:S01]  /*1dc0*/  IMAD R22, R22, c[0x0][0x238], RZ ;  /* 0x00008e0016167a24 */ /* 0x000fe200078e02ff */
[----:B------:R-:W4:Y:S01]  /*1dd0*/  LDSM.16.M88.4 R156, [R226+0x6080] ;  /* 0x00608000e29c783b */ /* 0x000f220000000200 */
[----:B------:R-:W-:Y:S01]  /*1de0*/  IMAD.IADD R246, R41, 0x1, R246 ;  /* 0x0000000129f67824 */ /* 0x000fe200078e02f6 */
[----:B------:R-:W-:Y:S01]  /*1df0*/  LOP3.LUT R23, R23, 0x1ffffffc, RZ, 0xc0, !PT ;  /* 0x1ffffffc17177812 */ /* 0x000fe200078ec0ff */
[C---:B------:R-:W-:Y:S01]  /*1e00*/  IMAD R24, R3.reuse, c[0x0][0x28c], R24 ;  /* 0x0000a30003187a24 */ /* 0x040fe200078e0218 */
[----:B------:R-:W1:Y:S01]  /*1e10*/  LDSM.16.M88.4 R164, [R231+0x8080] ;  /* 0x00808000e7a4783b */ /* 0x000e620000000200 */
[C---:B------:R-:W-:Y:S01]  /*1e20*/  IMAD R22, R3.reuse, c[0x0][0x23c], R22 ;  /* 0x00008f0003167a24 */ /* 0x040fe200078e0216 */
[----:B------:R-:W-:Y:S01]  /*1e30*/  UISETP.GT.AND UP1, UPT, UR10, -0x1, UPT ;  /* 0xffffffff0a00788c */ /* 0x000fe2000bf24270 */
[----:B------:R-:W-:Y:S01]  /*1e40*/  IMAD.WIDE.U32 R28, R3, c[0x0][0x288], R28 ;  /* 0x0000a200031c7a25 */ /* 0x000fe200078e001c */
[----:B------:R-:W1:Y:S03]  /*1e50*/  LDSM.16.M88.4 R168, [R227+0x8080] ;  /* 0x00808000e3a8783b */ /* 0x000e660000000200 */
[----:B------:R-:W-:Y:S01]  /*1e60*/  IMAD.IADD R27, R27, 0x1, R22 ;  /* 0x000000011b1b7824 */ /* 0x000fe200078e0216 */
[----:B------:R-:W1:Y:S01]  /*1e70*/  LDSM.16.M88.4 R172, [R226+0x8080] ;  /* 0x00808000e2ac783b */ /* 0x000e620000000200 */
[----:B------:R-:W-:Y:S01]  /*1e80*/  LOP3.LUT R22, R17, 0xfffffff0, RZ, 0xc0, !PT ;  /* 0xfffffff011167812 */ /* 0x000fe200078ec0ff */
[----:B------:R-:W-:-:S02]  /*1e90*/  IMAD.IADD R247, R18, 0x1, -R23 ;  /* 0x0000000112f77824 */ /* 0x000fc400078e0a17 */
[----:B------:R-:W1:Y:S01]  /*1ea0*/  LDSM.16.M88.4 R180, [R231+0xa080] ;  /* 0x00a08000e7b4783b */ /* 0x000e620000000200 */
[C---:B------:R-:W-:Y:S02]  /*1eb0*/  IMAD R18, R13.reuse, c[0x0][0x290], RZ ;  /* 0x0000a4000d127a24 */ /* 0x040fe400078e02ff */
[----:B------:R-:W-:Y:S01]  /*1ec0*/  IMAD R242, R13, c[0x0][0x240], RZ ;  /* 0x000090000df27a24 */ /* 0x000fe200078e02ff */
[----:B------:R-:W1:Y:S01]  /*1ed0*/  LDSM.16.M88.4 R184, [R227+0xa080] ;  /* 0x00a08000e3b8783b */ /* 0x000e620000000200 */
[----:B------:R-:W-:Y:S02]  /*1ee0*/  IMAD.IADD R13, R233, 0x1, -R22 ;  /* 0x00000001e90d7824 */ /* 0x000fe400078e0a16 */
[----:B------:R-:W-:Y:S01]  /*1ef0*/  IMAD R243, R11, c[0x0][0x294], R18 ;  /* 0x0000a5000bf37a24 */ /* 0x000fe200078e0212 */
[----:B------:R-:W1:Y:S01]  /*1f00*/  LDSM.16.M88.4 R188, [R226+0xa080] ;  /* 0x00a08000e2bc783b */ /* 0x000e620000000200 */
[----:B------:R-:W-:Y:S01]  /*1f10*/  IMAD.SHL.U32 R12, R12, 0x10, RZ ;  /* 0x000000100c0c7824 */ /* 0x000fe200078e00ff */
[----:B------:R-:W-:Y:S01]  /*1f20*/  SHF.R.S32.HI R18, RZ, 0x1f, R13 ;  /* 0x0000001fff127819 */ /* 0x000fe2000001140d */
[----:B------:R-:W-:Y:S01]  /*1f30*/  IMAD.IADD R10, R233, 0x1, -R10 ;  /* 0x00000001e90a7824 */ /* 0x000fe200078e0a0a */
[----:B------:R-:W1:Y:S01]  /*1f40*/  LDSM.16.M88.4 R160, [R225+0x6080] ;  /* 0x00608000e1a0783b */ /* 0x000e620000000200 */
[C---:B------:R-:W-:Y:S01]  /*1f50*/  IMAD R242, R11.reuse, c[0x0][0x244], R242 ;  /* 0x000091000bf27a24 */ /* 0x040fe200078e02f2 */
[----:B------:R-:W-:Y:S01]  /*1f60*/  LEA.HI R18, R18, R13, RZ, 0x3 ;  /* 0x0000000d12127211 */ /* 0x000fe200078f18ff */
[----:B------:R-:W-:Y:S01]  /*1f70*/  IMAD.WIDE.U32 R116, R11, c[0x0][0x240], R26 ;  /* 0x000090000b747a25 */ /* 0x000fe200078e001a */
[----:B------:R-:W1:Y:S01]  /*1f80*/  LDSM.16.M88.4 R176, [R225+0x8080] ;  /* 0x00808000e1b0783b */ /* 0x000e620000000200 */
[----:B------:R-:W-:Y:S01]  /*1f90*/  LOP3.LUT R9, R9, 0x10, R12, 0xf8, !PT ;  /* 0x0000001009097812 */ /* 0x000fe200078ef80c */
[----:B------:R-:W-:Y:S01]  /*1fa0*/  CS2R R26, SRZ ;  /* 0x00000000001a7805 */ /* 0x000fe2000001ff00 */
[----:B------:R-:W-:Y:S01]  /*1fb0*/  LOP3.LUT R22, R18, 0xfffffff8, RZ, 0xc0, !PT ;  /* 0xfffffff812167812 */ /* 0x000fe200078ec0ff */
[----:B------:R-:W1:Y:S01]  /*1fc0*/  LDSM.16.M88.4 R192, [R225+0xa080] ;  /* 0x00a08000e1c0783b */ /* 0x000e620000000200 */
[----:B------:R-:W-:Y:S01]  /*1fd0*/  LOP3.LUT R9, R9, 0x8, R8, 0xf8, !PT ;  /* 0x0000000809097812 */ /* 0x000fe200078ef808 */
[----:B------:R-:W-:-:S02]  /*1fe0*/  IMAD.U32 R252, RZ, RZ, UR5 ;  /* 0x00000005fffc7e24 */ /* 0x000fc4000f8e00ff */
[----:B------:R-:W-:Y:S01]  /*1ff0*/  BAR.SYNC.DEFER_BLOCKING 0x0 ;  /* 0x0000000000007b1d */ /* 0x000fe20000010000 */
[----:B------:R-:W-:Y:S01]  /*2000*/  IMAD.IADD R13, R13, 0x1, -R22 ;  /* 0x000000010d0d7824 */ /* 0x000fe200078e0a16 */
[----:B------:R-:W-:Y:S01]  /*2010*/  LOP3.LUT R9, R9, R6, RZ, 0x3c, !PT ;  /* 0x0000000609097212 */ /* 0x000fe200078e3cff */
[----:B------:R-:W-:Y:S01]  /*2020*/  CS2R R22, SRZ ;  /* 0x0000000000167805 */ /* 0x000fe2000001ff00 */
[----:B------:R-:W-:Y:S02]  /*2030*/  IMAD.IADD R242, R117, 0x1, R242 ;  /* 0x0000000175f27824 */ /* 0x000fe400078e02f2 */
[----:B------:R-:W-:Y:S01]  /*2040*/  IMAD.SHL.U32 R6, R13, 0x40, RZ ;  /* 0x000000400d067824 */ /* 0x000fe200078e00ff */
[----:B------:R5:W-:Y:S01]  /*2050*/  STL.64 [R1+0x18], R40 ;  /* 0x0000182801007387 */ /* 0x000be20000100a00 */
[----:B------:R-:W-:Y:S02]  /*2060*/  IMAD R229, R4, 0x200, R9 ;  /* 0x0000020004e57824 */ /* 0x000fe400078e0209 */
[----:B------:R-:W-:-:S02]  /*2070*/  IMAD.SHL.U32 R9, R18, 0x40, RZ ;  /* 0x0000004012097824 */ /* 0x000fc400078e00ff */
[C---:B------:R-:W-:Y:S02]  /*2080*/  IMAD R0, R229.reuse, 0x2, R0 ;  /* 0x00000002e5007824 */ /* 0x040fe400078e0200 */
[----:B------:R-:W-:Y:S01]  /*2090*/  IMAD.SHL.U32 R229, R229, 0x2, RZ ;  /* 0x00000002e5e57824 */ /* 0x000fe200078e00ff */
[----:B------:R-:W-:Y:S01]  /*20a0*/  LOP3.LUT R9, R9, 0xfffffe00, RZ, 0xc0, !PT ;  /* 0xfffffe0009097812 */ /* 0x000fe200078ec0ff */
[----:B------:R-:W-:Y:S01]  /*20b0*/  @!PT LDS RZ, [RZ] ;  /* 0x00000000fffff984 */ /* 0x000fe20000000800 */
[----:B------:R-:W-:Y:S01]  /*20c0*/  @!PT LDS RZ, [RZ] ;  /* 0x00000000fffff984 */ /* 0x000fe20000000800 */
[----:B------:R-:W-:Y:S01]  /*20d0*/  @!PT LDS RZ, [RZ] ;  /* 0x00000000fffff984 */ /* 0x000fe20000000800 */
[----:B------:R1:W-:Y:S01]  /*20e0*/  LDGSTS.E.BYPASS.LTC128B.128 [R235+0x6080], [R38.64], !P3 ;  /* 0x0608000026eb7fae */ /* 0x0003e2000d901d50 */
[C---:B------:R-:W-:Y:S02]  /*20f0*/  ISETP.LT.OR P3, PT, R19.reuse, 0x1, !P2 ;  /* 0x000000011300780c */ /* 0x040fe40005761670 */
[----:B------:R-:W-:Y:S01]  /*2100*/  ISETP.LT.OR P2, PT, R19, 0x21, !P2 ;  /* 0x000000211300780c */ /* 0x000fe20005741670 */
[----:B------:R1:W-:Y:S01]  /*2110*/  LDGSTS.E.BYPASS.LTC128B.128 [R235+0x8080], [R38.64+0x80], !P0 ;  /* 0x0808008026eb7fae */ /* 0x0003e2000c101d50 */
[----:B---3--:R-:W-:Y:S01]  /*2120*/  LEA R34, P0, R20, c[0x0][0x1f0], 0x1 ;  /* 0x00007c0014227a11 */ /* 0x008fe200078008ff */
[----:B------:R-:W-:-:S03]  /*2130*/  IMAD.U32 R19, RZ, RZ, UR9 ;  /* 0x00000009ff137e24 */ /* 0x000fc6000f8e00ff */
[----:B------:R-:W-:Y:S01]  /*2140*/  LEA.HI.X R35, R20, c[0x0][0x1f4], R2, 0x1, P0 ;  /* 0x00007d0014237a11 */ /* 0x000fe200000f0c02 */
[----:B------:R-:W-:Y:S01]  /*2150*/  IMAD.U32 R2, RZ, RZ, UR8 ;  /* 0x00000008ff027e24 */ /* 0x000fe2000f8e00ff */
[----:B------:R-:W-:-:S03]  /*2160*/  LEA R20, P0, R21, R34, 0x1 ;  /* 0x0000002215147211 */ /* 0x000fc600078008ff */
[----:B------:R1:W-:Y:S01]  /*2170*/  LDGSTS.E.BYPASS.LTC128B.128 [R235+0xa080], [R38.64+0x100], !P3 ;  /* 0x0a08010026eb7fae */ /* 0x0003e2000d901d50 */
[----:B------:R-:W-:Y:S02]  /*2180*/  ISETP.GT.AND P3, PT, R233, 0xf, PT ;  /* 0x0000000fe900780c */ /* 0x000fe40003f64270 */
[----:B------:R-:W-:Y:S01]  /*2190*/  LEA.HI.X R21, R19, R35, R2, 0x1, P0 ;  /* 0x0000002313157211 */ /* 0x000fe200000f0c02 */
[----:B------:R3:W-:Y:S01]  /*21a0*/  LDGSTS.E.BYPASS.LTC128B.128 [R235+0x7080], [R32.64], !P5 ;  /* 0x0708000020eb7fae */ /* 0x0007e2000e901d50 */
[C---:B------:R-:W-:Y:S01]  /*21b0*/  ISETP.GE.AND P5, PT, R30.reuse, c[0x0][0x1fc], PT ;  /* 0x00007f001e007a0c */ /* 0x040fe20003fa6270 */
[----:B------:R-:W-:Y:S02]  /*21c0*/  IMAD.MOV.U32 R19, RZ, RZ, c[0x0][0x2a8] ;  /* 0x0000aa00ff137624 */ /* 0x000fe400078e00ff */
[----:B------:R3:W-:Y:S01]  /*21d0*/  LDGSTS.E.BYPASS.LTC128B.128 [R235+0x9080], [R32.64+0x80], !P4 ;  /* 0x0908008020eb7fae */ /* 0x0007e2000e101d50 */
[----:B------:R-:W-:Y:S02]  /*21e0*/  ISETP.GE.AND P4, PT, R30, c[0x0][0x1fc], PT ;  /* 0x00007f001e007a0c */ /* 0x000fe40003f86270 */
[----:B------:R-:W-:Y:S01]  /*21f0*/  CS2R R30, SRZ ;  /* 0x00000000001e7805 */ /* 0x000fe2000001ff00 */
[----:B------:R3:W-:Y:S01]  /*2200*/  LDGSTS.E.BYPASS.LTC128B.128 [R235+0xb080], [R32.64+0x100], !P2 ;  /* 0x0b08010020eb7fae */ /* 0x0007e2000d101d50 */
[----:B------:R-:W-:Y:S01]  /*2210*/  ISETP.GE.AND P2, PT, R16, c[0x0][0x1fc], PT ;  /* 0x00007f0010007a0c */ /* 0x000fe20003f46270 */
[----:B------:R-:W-:Y:S01]  /*2220*/  @!P3 IMAD.SHL.U32 R25, R233, 0x10, RZ ;  /* 0x00000010e919b824 */ /* 0x000fe200078e00ff */
[----:B------:R-:W-:-:S02]  /*2230*/  @!P3 IADD3 R2, P0, R40, UR15, RZ ;  /* 0x0000000f2802bc10 */ /* 0x000fc4000ff1e0ff */
[----:B-----5:R-:W-:Y:S02]  /*2240*/  CS2R R40, SRZ ;  /* 0x0000000000287805 */ /* 0x020fe4000001ff00 */
[----:B------:R-:W-:Y:S02]  /*2250*/  @!P3 IADD3.X R3, R246, UR4, RZ, P0, !PT ;  /* 0x00000004f603bc10 */ /* 0x000fe400087fe4ff */
[----:B------:R-:W-:-:S04]  /*2260*/  @!P3 LEA R36, P0, R2, c[0x0][0x258], 0x2 ;  /* 0x000096000224ba11 */ /* 0x000fc800078010ff */
[----:B------:R-:W-:Y:S02]  /*2270*/  @!P3 LEA.HI.X R37, R2, c[0x0][0x25c], R3, 0x2, P0 ;  /* 0x000097000225ba11 */ /* 0x000fe400000f1403 */
[----:B------:R-:W-:Y:S02]  /*2280*/  ISETP.LT.OR P0, PT, R14, 0x1, P4 ;  /* 0x000000010e00780c */ /* 0x000fe40002701670 */
[----:B------:R-:W-:Y:S01]  /*2290*/  SEL R3, RZ, 0xffffffff, P1 ;  /* 0xffffffffff037807 */ /* 0x000fe20000800000 */
[----:B------:R5:W-:Y:S01]  /*22a0*/  @!P3 LDGSTS.E.BYPASS.LTC128B.128 [R25+0x12080], [R36.64] ;  /* 0x120800002419bfae */ /* 0x000be2000b901d50 */
[----:B------:R-:W-:Y:S02]  /*22b0*/  ISETP.GE.AND P1, PT, R16, c[0x0][0x1fc], PT ;  /* 0x00007f0010007a0c */ /* 0x000fe40003f26270 */
[----:B------:R-:W-:Y:S01]  /*22c0*/  SEL R2, RZ, 0x1, P5 ;  /* 0x00000001ff027807 */ /* 0x000fe20002800000 */
[----:B------:R-:W0:Y:S01]  /*22d0*/  LDGDEPBAR ;  /* 0x00000000000079af */ /* 0x000e220000000000 */
[----:B------:R-:W-:Y:S01]  /*22e0*/  SEL R16, RZ, 0xffffffff, P1 ;  /* 0xffffffffff107807 */ /* 0x000fe20000800000 */
[----:B------:R-:W-:Y:S01]  /*22f0*/  IMAD.SHL.U32 R8, R3, 0x2, RZ ;  /* 0x0000000203087824 */ /* 0x000fe200078e00ff */
[----:B------:R-:W-:-:S02]  /*2300*/  ISETP.GE.AND P1, PT, R15, c[0x0][0x1fc], PT ;  /* 0x00007f000f007a0c */ /* 0x000fc40003f26270 */
[C---:B------:R-:W-:Y:S01]  /*2310*/  ISETP.LT.OR P5, PT, R14.reuse, 0x1, P2 ;  /* 0x000000010e00780c */ /* 0x040fe200017a1670 */
[----:B------:R2:W-:Y:S01]  /*2320*/  LDGSTS.E.BYPASS.LTC128B.128 [R235+0xc080], [R34.64], !P0 ;  /* 0x0c08000022eb7fae */ /* 0x0005e2000c101d50 */
[----:B------:R-:W-:Y:S01]  /*2330*/  ISETP.LT.OR P0, PT, R14, 0x1, P1 ;  /* 0x000000010e00780c */ /* 0x000fe20000f01670 */
[----:B------:R-:W-:Y:S01]  /*2340*/  IMAD.SHL.U32 R3, R16, 0x2, RZ ;  /* 0x0000000210037824 */ /* 0x000fe200078e00ff */
[C---:B------:R-:W-:Y:S01]  /*2350*/  ISETP.LT.OR P4, PT, R14.reuse, 0x21, P4 ;  /* 0x000000210e00780c */ /* 0x040fe20002781670 */
[----:B---3--:R-:W-:Y:S01]  /*2360*/  CS2R R32, SRZ ;  /* 0x0000000000207805 */ /* 0x008fe2000001ff00 */
[C---:B------:R-:W-:Y:S02]  /*2370*/  ISETP.LT.OR P2, PT, R14.reuse, 0x21, P2 ;  /* 0x000000210e00780c */ /* 0x040fe40001741670 */
[----:B------:R-:W-:Y:S02]  /*2380*/  ISETP.LT.OR P1, PT, R14, 0x21, P1 ;  /* 0x000000210e00780c */ /* 0x000fe40000f21670 */
[----:B------:R-:W-:-:S02]  /*2390*/  LOP3.LUT R2, R3, 0x2, R2, 0xe2, !PT ;  /* 0x0000000203027812 */ /* 0x000fc400078ee202 */
[----:B------:R-:W-:Y:S01]  /*23a0*/  LOP3.LUT R249, R8, 0x2, R249, 0xe2, !PT ;  /* 0x0000000208f97812 */ /* 0x000fe200078ee2f9 */
[----:B------:R2:W-:Y:S01]  /*23b0*/  LDGSTS.E.BYPASS.LTC128B.128 [R235+0xe080], [R34.64+0x80], !P5 ;  /* 0x0e08008022eb7fae */ /* 0x0005e2000e901d50 */
[----:B------:R-:W-:-:S03]  /*23c0*/  ISETP.GE.AND P5, PT, R19, 0x1, PT ;  /* 0x000000011300780c */ /* 0x000fc60003fa6270 */
[----:B------:R2:W-:Y:S01]  /*23d0*/  LDGSTS.E.BYPASS.LTC128B.128 [R235+0x10080], [R34.64+0x100], !P0 ;  /* 0x1008010022eb7fae */ /* 0x0005e2000c101d50 */
[----:B------:R-:W-:Y:S01]  /*23e0*/  ISETP.GE.AND P0, PT, R15, c[0x0][0x1fc], PT ;  /* 0x00007f000f007a0c */ /* 0x000fe20003f06270 */
[----:B-----5:R-:W-:Y:S01]  /*23f0*/  IMAD.IADD R25, R29, 0x1, R24 ;  /* 0x000000011d197824 */ /* 0x020fe200078e0218 */
[----:B------:R-:W-:Y:S01]  /*2400*/  SHF.R.S32.HI R15, RZ, 0x1f, R10 ;  /* 0x0000001fff0f7819 */ /* 0x000fe2000001140a */
[----:B------:R-:W-:Y:S01]  /*2410*/  IMAD.MOV.U32 R24, RZ, RZ, R28 ;  /* 0x000000ffff187224 */ /* 0x000fe200078e001c */
[----:B------:R3:W-:Y:S01]  /*2420*/  LDGSTS.E.BYPASS.LTC128B.128 [R235+0xd080], [R20.64], !P4 ;  /* 0x0d08000014eb7fae */ /* 0x0007e2000e101d50 */
[----:B------:R-:W-:Y:S01]  /*2430*/  LOP3.LUT P4, RZ, R13, 0x4, RZ, 0xc0, !PT ;  /* 0x000000040dff7812 */ /* 0x000fe2000788c0ff */
[----:B------:R-:W-:Y:S01]  /*2440*/  CS2R R36, SRZ ;  /* 0x0000000000247805 */ /* 0x000fe2000001ff00 */
[----:B------:R-:W-:Y:S01]  /*2450*/  LEA.HI R250, R15, R10, RZ, 0x2 ;  /* 0x0000000a0ffa7211 */ /* 0x000fe200078f10ff */
[----:B-1----:R-:W-:Y:S01]  /*2460*/  IMAD.WIDE.U32 R38, R11, c[0x0][0x290], R24 ;  /* 0x0000a4000b267a25 */ /* 0x002fe200078e0018 */
[----:B------:R3:W-:Y:S01]  /*2470*/  LDGSTS.E.BYPASS.LTC128B.128 [R235+0xf080], [R20.64+0x80], !P2 ;  /* 0x0f08008014eb7fae */ /* 0x0007e2000d101d50 */
[----:B------:R-:W-:Y:S01]  /*2480*/  LOP3.LUT P2, RZ, R13, 0x2, RZ, 0xc0, !PT ;  /* 0x000000020dff7812 */ /* 0x000fe2000784c0ff */
[----:B------:R-:W-:Y:S01]  /*2490*/  CS2R R28, SRZ ;  /* 0x00000000001c7805 */ /* 0x000fe2000001ff00 */
[----:B------:R-:W-:Y:S01]  /*24a0*/  LOP3.LUT R11, R250, 0x7ffffffc, RZ, 0xc0, !PT ;  /* 0x7ffffffcfa0b7812 */ /* 0x000fe200078ec0ff */
[----:B------:R3:W-:Y:S01]  /*24b0*/  LDGSTS.E.BYPASS.LTC128B.128 [R235+0x11080], [R20.64+0x100], !P1 ;  /* 0x1108010014eb7fae */ /* 0x0007e2000c901d50 */
[----:B------:R-:W-:Y:S01]  /*24c0*/  ISETP.GE.AND P1, PT, R233, 0x10, PT ;  /* 0x00000010e900780c */ /* 0x000fe20003f26270 */
[----:B------:R-:W-:Y:S01]  /*24d0*/  IMAD.SHL.U32 R13, R4, 0x8, RZ ;  /* 0x00000008040d7824 */ /* 0x000fe200078e00ff */
[----:B------:R-:W-:Y:S01]  /*24e0*/  LEA.HI.SX32 R250, R250, R12, 0x1e ;  /* 0x0000000cfafa7211 */ /* 0x000fe200078ff2ff */
[----:B------:R-:W-:Y:S01]  /*24f0*/  IMAD.SHL.U32 R12, R4, 0x20, RZ ;  /* 0x00000020040c7824 */ /* 0x000fe200078e00ff */
[----:B------:R-:W-:Y:S01]  /*2500*/  SEL R3, RZ, 0x4, P0 ;  /* 0x00000004ff037807 */ /* 0x000fe20000000000 */
[----:B------:R-:W-:Y:S01]  /*2510*/  IMAD.IADD R10, R10, 0x1, -R11 ;  /* 0x000000010a0a7824 */ /* 0x000fe200078e0a0b */
[----:B------:R-:W-:Y:S01]  /*2520*/  LOP3.LUT R4, R6, 0x1c0, RZ, 0xc0, !PT ;  /* 0x000001c006047812 */ /* 0x000fe200078ec0ff */
[----:B------:R-:W-:Y:S01]  /*2530*/  IMAD.IADD R243, R39, 0x1, R243 ;  /* 0x0000000127f37824 */ /* 0x000fe200078e02f3 */
[----:B------:R-:W-:Y:S01]  /*2540*/  IADD3 R6, P0, R38, UR15, RZ ;  /* 0x0000000f26067c10 */ /* 0x000fe2000ff1e0ff */
[----:B------:R-:W-:Y:S01]  /*2550*/  IMAD R247, R247, 0x4, R10 ;  /* 0x00000004f7f77824 */ /* 0x000fe200078e020a */
[----:B------:R-:W-:Y:S01]  /*2560*/  LOP3.LUT R7, R7, 0x20, R12, 0xf8, !PT ;  /* 0x0000002007077812 */ /* 0x000fe200078ef80c */
[----:B------:R1:W-:Y:S01]  /*2570*/  STL.64 [R1+0x10], R38 ;  /* 0x0000102601007387 */ /* 0x0003e20000100a00 */
[----:B------:R-:W-:Y:S01]  /*2580*/  LOP3.LUT R13, R4, 0x8, R13, 0xf8, !PT ;  /* 0x00000008040d7812 */ /* 0x000fe200078ef80d */
[----:B------:R-:W-:Y:S01]  /*2590*/  IMAD.SHL.U32 R247, R247, 0x2, RZ ;  /* 0x00000002f7f77824 */ /* 0x000fe200078e00ff */
[--C-:B------:R-:W-:Y:S01]  /*25a0*/  SHF.R.U32.HI R10, RZ, 0x3, R4.reuse ;  /* 0x00000003ff0a7819 */ /* 0x100fe20000011604 */
[----:B------:R4:W-:Y:S01]  /*25b0*/  STL.64 [R1+0x8], R116 ;  /* 0x0000087401007387 */ /* 0x0009e20000100a00 */
[----:B------:R-:W-:Y:S01]  /*25c0*/  IADD3.X R11, R243, UR4, RZ, P0, !PT ;  /* 0x00000004f30b7c10 */ /* 0x000fe200087fe4ff */
[----:B------:R-:W-:Y:S01]  /*25d0*/  ULDC UR4, c[0x0][0x2a0] ;  /* 0x0000a80000047ab9 */ /* 0x000fe20000000800 */
[----:B------:R-:W-:Y:S01]  /*25e0*/  LEA R12, P0, R6, c[0x0][0x280], 0x2 ;  /* 0x0000a000060c7a11 */ /* 0x000fe200078010ff */
[----:B------:R-:W-:Y:S01]  /*25f0*/  ULOP3.LUT UR4, URZ, UR4, URZ, 0x33, !UPT ;  /* 0x000000043f047292 */ /* 0x000fe2000f8e333f */
[----:B------:R-:W-:Y:S01]  /*2600*/  LOP3.LUT R8, R13, R10, RZ, 0x3c, !PT ;  /* 0x0000000a0d087212 */ /* 0x000fe200078e3cff */
[----:B--2---:R-:W-:Y:S01]  /*2610*/  CS2R R34, SRZ ;  /* 0x0000000000227805 */ /* 0x004fe2000001ff00 */
[----:B------:R-:W-:Y:S01]  /*2620*/  LOP3.LUT R228, R10, R7, R4, 0x1e, !PT ;  /* 0x000000070ae47212 */ /* 0x000fe200078e1e04 */
[----:B------:R-:W-:Y:S01]  /*2630*/  @!P1 IMAD.SHL.U32 R7, R233, 0x10, RZ ;  /* 0x00000010e9079824 */ /* 0x000fe200078e00ff */
[----:B------:R-:W-:Y:S01]  /*2640*/  LEA.HI.X R13, R6, c[0x0][0x284], R11, 0x2, P0 ;  /* 0x0000a100060d7a11 */ /* 0x000fe200000f140b */
[----:B------:R-:W-:Y:S01]  /*2650*/  CS2R R24, SRZ ;  /* 0x0000000000187805 */ /* 0x000fe2000001ff00 */
[----:B------:R-:W-:Y:S01]  /*2660*/  LOP3.LUT R248, R2, R3, RZ, 0xfc, !PT ;  /* 0x0000000302f87212 */ /* 0x000fe200078efcff */
[----:B------:R-:W-:Y:S01]  /*2670*/  IMAD.MOV.U32 R3, RZ, RZ, 0x10 ;  /* 0x00000010ff037424 */ /* 0x000fe200078e00ff */
[-C--:B------:R-:W-:Y:S01]  /*2680*/  IADD3 R230, R8, R9.reuse, R230 ;  /* 0x0000000908e67210 */ /* 0x080fe20007ffe0e6 */
[----:B------:R2:W-:Y:S01]  /*2690*/  @!P1 LDGSTS.E.BYPASS.LTC128B.128 [R7+0x12180], [R12.64] ;  /* 0x121800000c079fae */ /* 0x0005e2000b901d50 */
[----:B------:R-:W-:Y:S01]  /*26a0*/  LOP3.LUT R228, R228, R9, RZ, 0xfc, !PT ;  /* 0x00000009e4e47212 */ /* 0x000fe200078efcff */
[----:B---3--:R-:W-:Y:S01]  /*26b0*/  CS2R R20, SRZ ;  /* 0x0000000000147805 */ /* 0x008fe2000001ff00 */
[----:B------:R-:W-:Y:S01]  /*26c0*/  SEL R3, R3, 0xfffffff0, !P2 ;  /* 0xfffffff003037807 */ /* 0x000fe20005000000 */
[----:B------:R-:W0:Y:S01]  /*26d0*/  LDGDEPBAR ;  /* 0x00000000000079af */ /* 0x000e220000000000 */
[----:B------:R-:W-:Y:S01]  /*26e0*/  IMAD.SHL.U32 R230, R230, 0x2, RZ ;  /* 0x00000002e6e67824 */ /* 0x000fe200078e00ff */
[----:B------:R-:W-:Y:S01]  /*26f0*/  SEL R5, R5, 0xffffffe0, !P4 ;  /* 0xffffffe005057807 */ /* 0x000fe20006000000 */
[----:B------:R-:W-:Y:S01]  /*2700*/  IMAD.SHL.U32 R228, R228, 0x2, RZ ;  /* 0x00000002e4e47824 */ /* 0x000fe200078e00ff */
[----:B------:R-:W-:Y:S01]  /*2710*/  IADD3 R252, R252, -UR13, -R247 ;  /* 0x8000000dfcfc7c10 */ /* 0x000fe2000fffe8f7 */
[--C-:B------:R-:W-:Y:S01]  /*2720*/  IMAD R224, R3, 0x2, R230.reuse ;  /* 0x0000000203e07824 */ /* 0x100fe200078e02e6 */
[----:B-1----:R-:W-:Y:S01]  /*2730*/  CS2R R38, SRZ ;  /* 0x0000000000267805 */ /* 0x002fe2000001ff00 */
[----:B------:R-:W-:Y:S01]  /*2740*/  IADD3 R239, -R247, UR11, RZ ;  /* 0x0000000bf7ef7c10 */ /* 0x000fe2000fffe1ff */
[C---:B------:R-:W-:Y:S01]  /*2750*/  IMAD R3, R5.reuse, 0x2, R230 ;  /* 0x0000000205037824 */ /* 0x040fe200078e02e6 */
[C---:B------:R-:W-:Y:S01]  /*2760*/  IADD3 R251, R252.reuse, c[0x0][0x2a4], RZ ;  /* 0x0000a900fcfb7a10 */ /* 0x040fe20007ffe0ff */
[----:B------:R-:W-:Y:S01]  /*2770*/  IMAD R2, R5, 0x2, R224 ;  /* 0x0000000205027824 */ /* 0x000fe200078e02e0 */
[----:B----4-:R-:W-:-:S02]  /*2780*/  IADD3 R252, R252, UR4, RZ ;  /* 0x00000004fcfc7c10 */ /* 0x010fc4000fffe0ff */
.L_x_405:
        /* <DEDUP_REMOVED lines=8> */
[----:B------:R-:W1:Y:S06]  /*2810*/  LDSM.16.M88.4 R120, [R231+0x80] ;  /* 0x00008000e778783b */ /* 0x000e6c0000000200 */
[----:B------:R-:W3:Y:S06]  /*2820*/  LDSM.16.M88.4 R124, [R230+0x7080] ;  /* 0x00708000e67c783b */ /* 0x000eec0000000200 */
[----:B------:R-:W-:Y:S06]  /*2830*/  LDSM.16.M88.4 R128, [R224+0x6080] ;  /* 0x00608000e080783b */ /* 0x000fec0000000200 */
[----:B------:R-:W4:Y:S06]  /*2840*/  LDSM.16.M88.4 R132, [R227+0x80] ;  /* 0x00008000e384783b */ /* 0x000f2c0000000200 */
[----:B------:R-:W5:Y:S06]  /*2850*/  LDSM.16.M88.4 R136, [R224+0x7080] ;  /* 0x00708000e088783b */ /* 0x000f6c0000000200 */
[----:B------:R-:W-:Y:S06]  /*2860*/  LDSM.16.M88.4 R140, [R3+0x6080] ;  /* 0x00608000038c783b */ /* 0x000fec0000000200 */
[----:B------:R-:W2:Y:S02]  /*2870*/  LDSM.16.M88.4 R144, [R226+0x80] ;  /* 0x00008000e290783b */ /* 0x000ea40000000200 */
        /* <DEDUP_REMOVED lines=126> */
.L_x_389:
[----:B------:R-:W-:Y:S04]  /*3060*/  MOV R4, c[0x0][0x2a8] ;  /* 0x0000aa0000047a02 */ /* 0x000fe80000000f00 */
[----:B------:R-:W-:Y:S11]  /*3070*/  ISETP.NE.AND P0, PT, R4, 0x1, PT ;  /* 0x000000010400780c */ /* 0x000ff60003f05270 */
[----:B------:R-:W-:Y:S02]  /*3080*/  @!UPT UIADD3 URZ, URZ, URZ, URZ ;  /* 0x0000003f3f3ff290 */ /* 0x000fe4000fffe03f */
[----:B------:R-:W-:Y:S05]  /*3090*/  @P0 IMAD.HI.U32 R4, R5, c[0x0][0x2ac], RZ ;  /* 0x0000ab0005040a27 */ /* 0x000fea00078e00ff */
[----:B------:R-:W-:Y:S02]  /*30a0*/  @P0 SHF.R.U32.HI R5, RZ, c[0x0][0x2b0], R4 ;  /* 0x0000ac00ff050a19 */ /* 0x000fe40000011604 */
.L_x_390:
[----:B------:R-:W-:Y:S05]  /*30b0*/  BSYNC B0 ;  /* 0x0000000000007941 */ /* 0x000fea0003800000 */
.L_x_388:
[----:B------:R-:W-:Y:S04]  /*30c0*/  IMAD.MOV.U32 R4, RZ, RZ, c[0x0][0x2a8] ;  /* 0x0000aa00ff047624 */ /* 0x000fe800078e00ff */
[----:B------:R-:W-:Y:S04]  /*30d0*/  IMAD R4, R5, R4, -UR14 ;  /* 0x8000000e05047e24 */ /* 0x000fe8000f8e0204 */
[----:B------:R-:W-:Y:S05]  /*30e0*/  IMAD.IADD R4, R4, 0x1, -R247 ;  /* 0x0000000104047824 */ /* 0x000fea00078e0af7 */
[----:B------:R-:W-:Y:S02]  /*30f0*/  IADD3 R5, R4, c[0x0][0x2a8], RZ ;  /* 0x0000aa0004057a10 */ /* 0x000fe40007ffe0ff */
[----:B------:R-:W-:Y:S02]  /*3100*/  IMNMX R217, R217, R4, !PT ;  /* 0x00000004d9d97217 */ /* 0x000fe40007800200 */
[----:B------:R-:W-:Y:S02]  /*3110*/  IMNMX R216, R216, R5, PT ;  /* 0x00000005d8d87217 */ /* 0x000fe40003800200 */
.L_x_387:
        /* <DEDUP_REMOVED lines=18> */
.L_x_393:
[----:B------:R-:W-:Y:S04]  /*3240*/  MOV R4, c[0x0][0x2a8] ;  /* 0x0000aa0000047a02 */ /* 0x000fe80000000f00 */
[----:B------:R-:W-:Y:S11]  /*3250*/  ISETP.NE.AND P0, PT, R4, 0x1, PT ;  /* 0x000000010400780c */ /* 0x000ff60003f05270 */
[----:B------:R-:W-:Y:S02]  /*3260*/  @!UPT UIADD3 URZ, URZ, URZ, URZ ;  /* 0x0000003f3f3ff290 */ /* 0x000fe4000fffe03f */
[----:B------:R-:W-:Y:S05]  /*3270*/  @P0 IMAD.HI.U32 R4, R5, c[0x0][0x2ac], RZ ;  /* 0x0000ab0005040a27 */ /* 0x000fea00078e00ff */
[----:B------:R-:W-:Y:S02]  /*3280*/  @P0 SHF.R.U32.HI R5, RZ, c[0x0][0x2b0], R4 ;  /* 0x0000ac00ff050a19 */ /* 0x000fe40000011604 */
.L_x_394:
[----:B------:R-:W-:Y:S05]  /*3290*/  BSYNC B0 ;  /* 0x0000000000007941 */ /* 0x000fea0003800000 */
.L_x_392:
[----:B------:R-:W-:Y:S04]  /*32a0*/  IMAD.MOV.U32 R4, RZ, RZ, c[0x0][0x2a8] ;  /* 0x0000aa00ff047624 */ /* 0x000fe800078e00ff */
[----:B------:R-:W-:Y:S04]  /*32b0*/  IMAD R4, R5, R4, -UR14 ;  /* 0x8000000e05047e24 */ /* 0x000fe8000f8e0204 */
[----:B------:R-:W-:Y:S05]  /*32c0*/  IMAD.IADD R4, R4, 0x1, -R247 ;  /* 0x0000000104047824 */ /* 0x000fea00078e0af7 */
[----:B------:R-:W-:Y:S02]  /*32d0*/  IADD3 R5, R4, c[0x0][0x2a8], RZ ;  /* 0x0000aa0004057a10 */ /* 0x000fe40007ffe0ff */
[----:B------:R-:W-:Y:S02]  /*32e0*/  IMNMX R141, R141, R4, !PT ;  /* 0x000000048d8d7217 */ /* 0x000fe40007800200 */
[----:B------:R-:W-:Y:S02]  /*32f0*/  IMNMX R140, R140, R5, PT ;  /* 0x000000058c8c7217 */ /* 0x000fe40003800200 */
.L_x_391:
        /* <DEDUP_REMOVED lines=18> */
.L_x_397:
[----:B------:R-:W-:Y:S04]  /*3420*/  MOV R4, c[0x0][0x2a8] ;  /* 0x0000aa0000047a02 */ /* 0x000fe80000000f00 */
[----:B------:R-:W-:Y:S11]  /*3430*/  ISETP.NE.AND P0, PT, R4, 0x1, PT ;  /* 0x000000010400780c */ /* 0x000ff60003f05270 */
[----:B------:R-:W-:Y:S02]  /*3440*/  @!UPT UIADD3 URZ, URZ, URZ, URZ ;  /* 0x0000003f3f3ff290 */ /* 0x000fe4000fffe03f */
[----:B------:R-:W-:Y:S05]  /*3450*/  @P0 IMAD.HI.U32 R4, R5, c[0x0][0x2ac], RZ ;  /* 0x0000ab0005040a27 */ /* 0x000fea00078e00ff */
[----:B------:R-:W-:Y:S02]  /*3460*/  @P0 SHF.R.U32.HI R5, RZ, c[0x0][0x2b0], R4 ;  /* 0x0000ac00ff050a19 */ /* 0x000fe40000011604 */
.L_x_398:
[----:B------:R-:W-:Y:S05]  /*3470*/  BSYNC B0 ;  /* 0x0000000000007941 */ /* 0x000fea0003800000 */
.L_x_396:
[----:B------:R-:W-:Y:S04]  /*3480*/  IMAD.MOV.U32 R4, RZ, RZ, c[0x0][0x2a8] ;  /* 0x0000aa00ff047624 */ /* 0x000fe800078e00ff */
[----:B------:R-:W-:Y:S04]  /*3490*/  IMAD R4, R5, R4, -UR14 ;  /* 0x8000000e05047e24 */ /* 0x000fe8000f8e0204 */
[----:B------:R-:W-:Y:S05]  /*34a0*/  IMAD.IADD R5, R4, 0x1, -R247 ;  /* 0x0000000104057824 */ /* 0x000fea00078e0af7 */
[----:B------:R-:W-:Y:S02]  /*34b0*/  IADD3 R4, R5, c[0x0][0x2a8], RZ ;  /* 0x0000aa0005047a10 */ /* 0x000fe40007ffe0ff */
[----:B------:R-:W-:Y:S02]  /*34c0*/  IMNMX R138, R138, R5, !PT ;  /* 0x000000058a8a7217 */ /* 0x000fe40007800200 */
[----:B------:R-:W-:Y:S02]  /*34d0*/  IMNMX R139, R139, R4, PT ;  /* 0x000000048b8b7217 */ /* 0x000fe40003800200 */
.L_x_395:
        /* <DEDUP_REMOVED lines=18> */
.L_x_401:
[----:B------:R-:W-:Y:S04]  /*3600*/  MOV R4, c[0x0][0x2a8] ;  /* 0x0000aa0000047a02 */ /* 0x000fe80000000f00 */
[----:B------:R-:W-:Y:S11]  /*3610*/  ISETP.NE.AND P0, PT, R4, 0x1, PT ;  /* 0x000000010400780c */ /* 0x000ff60003f05270 */
[----:B------:R-:W-:Y:S02]  /*3620*/  @!UPT UIADD3 URZ, URZ, URZ, URZ ;  /* 0x0000003f3f3ff290 */ /* 0x000fe4000fffe03f */
[----:B------:R-:W-:Y:S05]  /*3630*/  @P0 IMAD.HI.U32 R4, R5, c[0x0][0x2ac], RZ ;  /* 0x0000ab0005040a27 */ /* 0x000fea00078e00ff */
[----:B------:R-:W-:Y:S02]  /*3640*/  @P0 SHF.R.U32.HI R5, RZ, c[0x0][0x2b0], R4 ;  /* 0x0000ac00ff050a19 */ /* 0x000fe40000011604 */
.L_x_402:
[----:B------:R-:W-:Y:S05]  /*3650*/  BSYNC B0 ;  /* 0x0000000000007941 */ /* 0x000fea0003800000 */
.L_x_400:
[----:B------:R-:W-:Y:S04]  /*3660*/  IMAD.MOV.U32 R4, RZ, RZ, c[0x0][0x2a8] ;  /* 0x0000aa00ff047624 */ /* 0x000fe800078e00ff */
[----:B------:R-:W-:Y:S04]  /*3670*/  IMAD R4, R5, R4, -UR14 ;  /* 0x8000000e05047e24 */ /* 0x000fe8000f8e0204 */
[----:B------:R-:W-:Y:S05]  /*3680*/  IMAD.IADD R5, R4, 0x1, -R247 ;  /* 0x0000000104057824 */ /* 0x000fea00078e0af7 */
[----:B------:R-:W-:Y:S02]  /*3690*/  IADD3 R4, R5, c[0x0][0x2a8], RZ ;  /* 0x0000aa0005047a10 */ /* 0x000fe40007ffe0ff */
[----:B------:R-:W-:Y:S02]  /*36a0*/  IMNMX R136, R136, R5, !PT ;  /* 0x0000000588887217 */ /* 0x000fe40007800200 */
[----:B------:R-:W-:Y:S02]  /*36b0*/  IMNMX R137, R137, R4, PT ;  /* 0x0000000489897217 */ /* 0x000fe40003800200 */
.L_x_399:
        /* <DEDUP_REMOVED lines=387> */
.L_x_403:
        /* <DEDUP_REMOVED lines=118> */
.L_x_404:
        /* <DEDUP_REMOVED lines=167> */
.L_x_386:
[----:B------:R-:W-:Y:S05]  /*60c0*/  @P2 EXIT ;  /* 0x000000000000294d */ /* 0x000fea0003800000 */
[----:B------:R-:W-:-:S04]  /*60d0*/  ISETP.NE.U32.AND P2, PT, RZ, c[0x0][0x360], PT ;  /* 0x0000d800ff007a0c */ /* 0x000fc80003f45070 */
[----:B------:R-:W-:-:S13]  /*60e0*/  ISETP.NE.AND.EX P2, PT, RZ, c[0x0][0x364], PT, P2 ;  /* 0x0000d900ff007a0c */ /* 0x000fda0003f45320 */
[----:B------:R-:W-:-:S04]  /*60f0*/  @P2 IMAD.MOV.U32 R3, RZ, RZ, 0x4 ;  /* 0x00000004ff032424 */ /* 0x000fc800078e00ff */
[----:B-1----:R-:W-:-:S05]  /*6100*/  @P2 IMAD.WIDE R8, R238, R3, c[0x0][0x360] ;  /* 0x0000d800ee082625 */ /* 0x002fca00078e0203 */
[----:B------:R-:W2:Y:S01]  /*6110*/  @P2 LDG.E R3, [R8.64] ;  /* 0x0000001008032981 */ /* 0x000ea2000c1e1900 */
[----:B------:R-:W-:Y:S01]  /*6120*/  MOV R0, c[0x0][0x338] ;  /* 0x0000ce0000007a02 */ /* 0x000fe20000000f00 */
[----:B------:R-:W-:Y:S02]  /*6130*/  UIMAD UR5, UR10, 0x3000, URZ ;  /* 0x000030000a0578a4 */ /* 0x000fe4000f8e023f */
[----:B------:R-:W1:Y:S04]  /*6140*/  S2R R4, SR_CTAID.Y ;  /* 0x0000000000047919 */ /* 0x000e680000002600 */
[----:B------:R-:W-:Y:S01]  /*6150*/  BAR.SYNC.DEFER_BLOCKING 0x1, 0x100 ;  /* 0x0044000000007b1d */ /* 0x000fe20000010000 */
[----:B------:R-:W-:Y:S01]  /*6160*/  ISETP.NE.AND P0, PT, R0, 0x1, PT ;  /* 0x000000010000780c */ /* 0x000fe20003f05270 */
[----:B------:R-:W-:-:S12]  /*6170*/  USHF.R.S32.HI UR4, URZ, 0x1f, UR5 ;  /* 0x0000001f3f047899 */ /* 0x000fd80008011405 */
[----:B-1----:R-:W-:-:S05]  /*6180*/  @P0 IMAD.HI.U32 R0, R4, c[0x0][0x33c], RZ ;  /* 0x0000cf0004000a27 */ /* 0x002fca00078e00ff */
[----:B------:R-:W-:Y:S02]  /*6190*/  @P0 SHF.R.U32.HI R4, RZ, c[0x0][0x340], R0 ;  /* 0x0000d000ff040a19 */ /* 0x000fe40000011600 */
[----:B------:R-:W-:Y:S02]  /*61a0*/  SHF.R.S32.HI R0, RZ, 0x1f, R233 ;  /* 0x0000001fff007819 */ /* 0x000fe400000114e9 */
[----:B------:R-:W-:Y:S01]  /*61b0*/  SHF.R.S32.HI R5, RZ, 0x1f, R4 ;  /* 0x0000001fff057819 */ /* 0x000fe20000011404 */
[----:B--2---:R-:W-:-:S05]  /*61c0*/  @P2 IMAD R3, R238, 0x40, R3 ;  /* 0x00000040ee032824 */ /* 0x004fca00078e0203 */
[----:B------:R-:W-:-:S04]  /*61d0*/  @P2 SHF.R.S32.HI R2, RZ, 0x1f, R3 ;  /* 0x0000001fff022819 */ /* 0x000fc80000011403 */
[----:B------:R-:W-:Y:S01]  /*61e0*/  @P2 LEA.HI R2, R2, R3, RZ, 0x6 ;  /* 0x0000000302022211 */ /* 0x000fe200078f30ff */
[C---:B------:R-:W-:Y:S02]  /*61f0*/  IMAD R3, R5.reuse, c[0x0][0x328], RZ ;  /* 0x0000ca0005037a24 */ /* 0x040fe400078e02ff */
[----:B------:R-:W-:Y:S01]  /*6200*/  IMAD R5, R5, c[0x0][0x300], RZ ;  /* 0x0000c00005057a24 */ /* 0x000fe200078e02ff */
[----:B------:R-:W-:Y:S01]  /*6210*/  @P2 SHF.R.S32.HI R6, RZ, 0x6, R2 ;  /* 0x00000006ff062819 */ /* 0x000fe20000011402 */
[C---:B------:R-:W-:Y:S02]  /*6220*/  IMAD R3, R4.reuse, c[0x0][0x32c], R3 ;  /* 0x0000cb0004037a24 */ /* 0x040fe400078e0203 */
[----:B------:R-:W-:Y:S02]  /*6230*/  IMAD R2, R4, c[0x0][0x304], R5 ;  /* 0x0000c10004027a24 */ /* 0x000fe400078e0205 */
[----:B------:R-:W-:-:S05]  /*6240*/  @P2 IMAD R6, R6, 0x3000, RZ ;  /* 0x0000300006062824 */ /* 0x000fca00078e02ff */
[----:B------:R-:W-:Y:S02]  /*6250*/  @P2 SHF.R.S32.HI R7, RZ, 0x1f, R6 ;  /* 0x0000001fff072819 */ /* 0x000fe40000011406 */
[----:B------:R-:W-:-:S06]  /*6260*/  @!P2 CS2R R6, SRZ ;  /* 0x000000000006a805 */ /* 0x000fcc000001ff00 */
[----:B------:R-:W-:-:S04]  /*6270*/  IADD3 R8, P1, P0, R6, UR5, R233 ;  /* 0x0000000506087c10 */ /* 0x000fc8000f83e0e9 */
[----:B------:R-:W-:Y:S02]  /*6280*/  IADD3.X R9, R7, UR4, R0, P1, P0 ;  /* 0x0000000407097c10 */ /* 0x000fe40008fe0400 */
[----:B------:R-:W-:-:S03]  /*6290*/  SHF.R.S32.HI R0, RZ, 0x1f, R238 ;  /* 0x0000001fff007819 */ /* 0x000fc600000114ee */
[----:B------:R-:W-:Y:S01]  /*62a0*/  IMAD.WIDE.U32 R6, R4, c[0x0][0x328], R8 ;  /* 0x0000ca0004067a25 */ /* 0x000fe200078e0008 */
[----:B------:R-:W-:-:S03]  /*62b0*/  SEL R0, R0, RZ, !P2 ;  /* 0x000000ff00007207 */ /* 0x000fc60005000000 */
[----:B------:R-:W-:-:S04]  /*62c0*/  IMAD.WIDE.U32 R4, R4, c[0x0][0x300], R8 ;  /* 0x0000c00004047a25 */ /* 0x000fc800078e0008 */
[----:B------:R-:W-:Y:S01]  /*62d0*/  IMAD.IADD R7, R7, 0x1, R3 ;  /* 0x0000000107077824 */ /* 0x000fe200078e0203 */
[----:B------:R-:W-:Y:S01]  /*62e0*/  IADD3 R5, R5, R2, RZ ;  /* 0x0000000205057210 */ /* 0x000fe20007ffe0ff */
[----:B------:R-:W-:Y:S01]  /*62f0*/  IMAD R2, R0, c[0x0][0x330], RZ ;  /* 0x0000cc0000027a24 */ /* 0x000fe200078e02ff */
[----:B------:R-:W-:Y:S01]  /*6300*/  SEL R3, R238, RZ, !P2 ;  /* 0x000000ffee037207 */ /* 0x000fe20005000000 */
[----:B------:R-:W-:-:S04]  /*6310*/  IMAD R0, R0, c[0x0][0x308], RZ ;  /* 0x0000c20000007a24 */ /* 0x000fc800078e02ff */
[C---:B------:R-:W-:Y:S02]  /*6320*/  IMAD R2, R3.reuse, c[0x0][0x334], R2 ;  /* 0x0000cd0003027a24 */ /* 0x040fe400078e0202 */
[----:B------:R-:W-:-:S04]  /*6330*/  IMAD.WIDE.U32 R6, R3, c[0x0][0x330], R6 ;  /* 0x0000cc0003067a25 */ /* 0x000fc800078e0006 */
[C---:B------:R-:W-:Y:S01]  /*6340*/  IMAD R0, R3.reuse, c[0x0][0x30c], R0 ;  /* 0x0000c30003007a24 */ /* 0x040fe200078e0200 */
        /* <DEDUP_REMOVED lines=104> */
.L_x_406:
        /* <DEDUP_REMOVED lines=11> */
.L_x_1388:


//--------------------- .text._ZN7cutlass13device_kernelIN5flash19enable_sm80_to_sm89INS1_16FlashAttnBwdSm80INS1_25CollectiveMainloopBwdSm80ILi1ELi1EN4cute5tupleIJNS5_1CILi64EEES8_NS7_ILi192EEEEEENS_6half_tEfNS_4arch4Sm80ELb0ELb1ELb1ELb1ELb1ELb0ELb0ELb0ELi2ELi2ELi2ELi2ELb1EEENS1_24CollectiveEpilogueBwdGQAISA_fSD_Li256ELb1ELb1EEENS1_19SingleTileSchedulerILb1ELb0ELb0ELi64EEEEEEEEEvNT_6ParamsE --------------------------
	.section	.text._ZN7cutlass13device_kernelIN5flash19enable_sm80_to_sm89INS1_16FlashAttnBwdSm80INS1_25CollectiveMainloopBwdSm80ILi1ELi1EN4cute5tupleIJNS5_1CILi64EEES8_NS7_ILi192EEEEEENS_6half_tEfNS_4arch4Sm80ELb0ELb1ELb1ELb1ELb1ELb0ELb0ELb0ELi2ELi2ELi2ELi2ELb1EEENS1_24CollectiveEpilogueBwdGQAISA_fSD_Li256ELb1ELb1EEENS1_19SingleTileSchedulerILb1ELb0ELb0ELi64EEEEEEEEEvNT_6ParamsE,"ax",@progbits
	.sectioninfo	@"SHI_REGISTERS=255"
	.align	128
.text._ZN7cutlass13device_kernelIN5flash19enable_sm80_to_sm89INS1_16FlashAttnBwdSm80INS1_25CollectiveMainloopBwdSm80ILi1ELi1EN4cute5tupleIJNS5_1CILi64EEES8_NS7_ILi192EEEEEENS_6half_tEfNS_4arch4Sm80ELb0ELb1ELb1ELb1ELb1ELb0ELb0ELb0ELi2ELi2ELi2ELi2ELb1EEENS1_24CollectiveEpilogueBwdGQAISA_fSD_Li256ELb1ELb1EEENS1_19SingleTileSchedulerILb1ELb0ELb0ELi64EEEEEEEEEvNT_6ParamsE:
        .type           _ZN7cutlass13device_kernelIN5flash19enable_sm80_to_sm89INS1_16FlashAttnBwdSm80INS1_25CollectiveMainloopBwdSm80ILi1ELi1EN4cute5tupleIJNS5_1CILi64EEES8_NS7_ILi192EEEEEENS_6half_tEfNS_4arch4Sm80ELb0ELb1ELb1ELb1ELb1ELb0ELb0ELb0ELi2ELi2ELi2ELi2ELb1EEENS1_24CollectiveEpilogueBwdGQAISA_fSD_Li256ELb1ELb1EEENS1_19SingleTileSchedulerILb1ELb0ELb0ELi64EEEEEEEEEvNT_6ParamsE,@function
        .size           _ZN7cutlass13device_kernelIN5flash19enable_sm80_to_sm89INS1_16FlashAttnBwdSm80INS1_25CollectiveMainloopBwdSm80ILi1ELi1EN4cute5tupleIJNS5_1CILi64EEES8_NS7_ILi192EEEEEENS_6half_tEfNS_4arch4Sm80ELb0ELb1ELb1ELb1ELb1ELb0ELb0ELb0ELi2ELi2ELi2ELi2ELb1EEENS1_24CollectiveEpilogueBwdGQAISA_fSD_Li256ELb1ELb1EEENS1_19SingleTileSchedulerILb1ELb0ELb0ELi64EEEEEEEEEvNT_6ParamsE,(.L_x_1389 - _ZN7cutlass13device_kernelIN5flash19enable_sm80_to_sm89INS1_16FlashAttnBwdSm80INS1_25CollectiveMainloopBwdSm80ILi1ELi1EN4cute5tupleIJNS5_1CILi64EEES8_NS7_ILi192EEEEEENS_6half_tEfNS_4arch4Sm80ELb0ELb1ELb1ELb1ELb1ELb0ELb0ELb0ELi2ELi2ELi2ELi2ELb1EEENS1_24CollectiveEpilogueBwdGQAISA_fSD_Li256ELb1ELb1EEENS1_19SingleTileSchedulerILb1ELb0ELb0ELi64EEEEEEEEEvNT_6ParamsE)
        .other          _ZN7cutlass13device_kernelIN5flash19enable_sm80_to_sm89INS1_16FlashAttnBwdSm80INS1_25CollectiveMainloopBwdSm80ILi1ELi1EN4cute5tupleIJNS5_1CILi64EEES8_NS7_ILi192EEEEEENS_6half_tEfNS_4arch4Sm80ELb0ELb1ELb1ELb1ELb1ELb0ELb0ELb0ELi2ELi2ELi2ELi2ELb1EEENS1_24CollectiveEpilogueBwdGQAISA_fSD_Li256ELb1ELb1EEENS1_19SingleTileSchedulerILb1ELb0ELb0ELi64EEEEEEEEEvNT_6ParamsE,@"STO_CUDA_ENTRY STV_DEFAULT"
_ZN7cutlass13device_kernelIN5flash19enable_sm80_to_sm89INS1_16FlashAttnBwdSm80INS1_25CollectiveMainloopBwdSm80ILi1ELi1EN4cute5tupleIJNS5_1CILi64EEES8_NS7_ILi192EEEEEENS_6half_tEfNS_4arch4Sm80ELb0ELb1ELb1ELb1ELb1ELb0ELb0ELb0ELi2ELi2ELi2ELi2ELb1EEENS1_24CollectiveEpilogueBwdGQAISA_fSD_Li256ELb1ELb1EEENS1_19SingleTileSchedulerILb1ELb0ELb0ELi64EEEEEEEEEvNT_6ParamsE:
        /* <DEDUP_REMOVED lines=18> */
.L_x_408:
        /* <DEDUP_REMOVED lines=8> */
.L_x_410:
[----:B------:R-:W-:Y:S02]  /*01a0*/  MOV R0, c[0x0][0x3ac] ;  /* 0x0000eb0000007a02 */ /* 0x000fe40000000f00 */
.L_x_409:
[----:B------:R-:W-:-:S06]  /*01b0*/  USHF.L.U32 UR14, UR10, 0x6, URZ ;  /* 0x000000060a0e7899 */ /* 0x000fcc000800063f */
[----:B-----5:R-:W-:-:S04]  /*01c0*/  ISETP.LE.AND P0, PT, R0, UR14, PT ;  /* 0x0000000e00007c0c */ /* 0x020fc8000bf03270 */
[----:B------:R-:W-:Y:S01]  /*01d0*/  SEL R238, R238, 0xffffffff, !P0 ;  /* 0xffffffffeeee7807 */ /* 0x000fe20004000000 */
[----:B------:R-:W-:Y:S05]  /*01e0*/  BRA `(.L_x_411) ;  /* 0x0000011000007947 */ /* 0x000fea0003800000 */
.L_x_407:
[----:B--2-4-:R-:W-:-:S04]  /*01f0*/  ISETP.NE.U32.AND P0, PT, RZ, c[0x0][0x3c8], PT ;  /* 0x0000f200ff007a0c */ /* 0x014fc80003f05070 */
[----:B------:R-:W-:-:S13]  /*0200*/  ISETP.NE.AND.EX P0, PT, RZ, c[0x0][0x3cc], PT, P0 ;  /* 0x0000f300ff007a0c */ /* 0x000fda0003f05300 */
[----:B------:R-:W-:Y:S05]  /*0210*/  @!P0 BRA `(.L_x_412) ;  /* 0x0000002000008947 */ /* 0x000fea0003800000 */
[----:B------:R1:W5:Y:S01]  /*0220*/  LDG.E R0, [R4.64] ;  /* 0x0000001004007981 */ /* 0x000362000c1e1900 */
[----:B------:R-:W-:Y:S05]  /*0230*/  BRA `(.L_x_413) ;  /* 0x0000009000007947 */ /* 0x000fea0003800000 */
.L_x_412:
        /* <DEDUP_REMOVED lines=8> */
.L_x_414:
[----:B------:R-:W-:Y:S02]  /*02c0*/  MOV R0, c[0x0][0x3ac] ;  /* 0x0000eb0000007a02 */ /* 0x000fe40000000f00 */
.L_x_413:
[----:B------:R-:W-:-:S06]  /*02d0*/  USHF.L.U32 UR14, UR10, 0x6, URZ ;  /* 0x000000060a0e7899 */ /* 0x000fcc000800063f */
[----:B-----5:R-:W-:-:S04]  /*02e0*/  ISETP.LE.AND P0, PT, R0, UR14, PT ;  /* 0x0000000e00007c0c */ /* 0x020fc8000bf03270 */
[----:B------:R-:W-:-:S04]  /*02f0*/  SEL R238, R238, 0xffffffff, !P0 ;  /* 0xffffffffeeee7807 */ /* 0x000fc80004000000 */
.L_x_411:
        /* <DEDUP_REMOVED lines=36> */
.L_x_415:
[----:B------:R-:W-:-:S04]  /*0540*/  ISETP.NE.U32.AND P0, PT, RZ, c[0x0][0x2e0], PT ;  /* 0x0000b800ff007a0c */ /* 0x000fc80003f05070 */
[----:B------:R-:W-:-:S13]  /*0550*/  ISETP.NE.AND.EX P0, PT, RZ, c[0x0][0x2e4], PT, P0 ;  /* 0x0000b900ff007a0c */ /* 0x000fda0003f05300 */
[----:B------:R-:W-:Y:S05]  /*0560*/  @!P0 BRA `(.L_x_416) ;  /* 0x0000004000008947 */ /* 0x000fea0003800000 */
[----:B-1----:R-:W-:-:S05]  /*0570*/  IMAD.WIDE R8, R238, R9, c[0x0][0x2e0] ;  /* 0x0000b800ee087625 */ /* 0x002fca00078e0209 */
[----:B------:R-:W3:Y:S02]  /*0580*/  LDG.E R2, [R8.64] ;  /* 0x0000001008027981 */ /* 0x000ee4000c1e1900 */
[----:B---3--:R1:W3:Y:S02]  /*0590*/  R2UR UR7, R2 ;  /* 0x00000000020773c2 */ /* 0x0082e400000e0000 */
[----:B-1-3--:R-:W-:Y:S05]  /*05a0*/  BRA `(.L_x_417) ;  /* 0x0000006000007947 */ /* 0x00afea0003800000 */
.L_x_416:
[----:B------:R-:W-:Y:S05]  /*05b0*/  @!P4 BRA `(.L_x_417) ;  /* 0x000000500000c947 */ /* 0x000fea0003800000 */
[----:B------:R-:W3:Y:S04]  /*05c0*/  LDG.E R2, [R14.64] ;  /* 0x000000100e027981 */ /* 0x000ee8000c1e1900 */
[----:B-1----:R-:W4:Y:S01]  /*05d0*/  LDG.E R8, [R14.64+0x4] ;  /* 0x000004100e087981 */ /* 0x002f22000c1e1900 */
[----:B---3--:R-:W1:Y:S08]  /*05e0*/  R2UR UR7, R2 ;  /* 0x00000000020773c2 */ /* 0x008e7000000e0000 */
[----:B----4-:R-:W1:Y:S02]  /*05f0*/  R2UR UR4, R8 ;  /* 0x00000000080473c2 */ /* 0x010e6400000e0000 */
[----:B-1----:R-:W-:-:S06]  /*0600*/  UIADD3 UR7, -UR7, UR4, URZ ;  /* 0x0000000407077290 */ /* 0x002fcc000fffe13f */
.L_x_417:
        /* <DEDUP_REMOVED lines=15> */
.L_x_418:
        /* <DEDUP_REMOVED lines=521> */
.L_x_438:
        /* <DEDUP_REMOVED lines=141> */
.L_x_422:
[----:B------:R-:W-:Y:S04]  /*3060*/  MOV R4, c[0x0][0x2a8] ;  /* 0x0000aa0000047a02 */ /* 0x000fe80000000f00 */
[----:B------:R-:W-:Y:S11]  /*3070*/  ISETP.NE.AND P0, PT, R4, 0x1, PT ;  /* 0x000000010400780c */ /* 0x000ff60003f05270 */
[----:B------:R-:W-:Y:S02]  /*3080*/  @!UPT UIADD3 URZ, URZ, URZ, URZ ;  /* 0x0000003f3f3ff290 */ /* 0x000fe4000fffe03f */
[----:B------:R-:W-:Y:S05]  /*3090*/  @P0 IMAD.HI.U32 R4, R5, c[0x0][0x2ac], RZ ;  /* 0x0000ab0005040a27 */ /* 0x000fea00078e00ff */
[----:B------:R-:W-:Y:S02]  /*30a0*/  @P0 SHF.R.U32.HI R5, RZ, c[0x0][0x2b0], R4 ;  /* 0x0000ac00ff050a19 */ /* 0x000fe40000011604 */
.L_x_423:
[----:B------:R-:W-:Y:S05]  /*30b0*/  BSYNC B0 ;  /* 0x0000000000007941 */ /* 0x000fea0003800000 */
.L_x_421:
[----:B------:R-:W-:Y:S04]  /*30c0*/  IMAD.MOV.U32 R4, RZ, RZ, c[0x0][0x2a8] ;  /* 0x0000aa00ff047624 */ /* 0x000fe800078e00ff */
[----:B------:R-:W-:Y:S04]  /*30d0*/  IMAD R4, R5, R4, -UR14 ;  /* 0x8000000e05047e24 */ /* 0x000fe8000f8e0204 */
[----:B------:R-:W-:Y:S05]  /*30e0*/  IMAD.IADD R4, R4, 0x1, -R247 ;  /* 0x0000000104047824 */ /* 0x000fea00078e0af7 */
[----:B------:R-:W-:Y:S02]  /*30f0*/  IADD3 R5, R4, c[0x0][0x2a8], RZ ;  /* 0x0000aa0004057a10 */ /* 0x000fe40007ffe0ff */
[----:B------:R-:W-:Y:S02]  /*3100*/  IMNMX R217, R217, R4, !PT ;  /* 0x00000004d9d97217 */ /* 0x000fe40007800200 */
[----:B------:R-:W-:Y:S02]  /*3110*/  IMNMX R216, R216, R5, PT ;  /* 0x00000005d8d87217 */ /* 0x000fe40003800200 */
.L_x_420:
        /* <DEDUP_REMOVED lines=18> */
.L_x_426:
[----:B------:R-:W-:Y:S04]  /*3240*/  MOV R4, c[0x0][0x2a8] ;  /* 0x0000aa0000047a02 */ /* 0x000fe80000000f00 */
[----:B------:R-:W-:Y:S11]  /*3250*/  ISETP.NE.AND P0, PT, R4, 0x1, PT ;  /* 0x000000010400780c */ /* 0x000ff60003f05270 */
[----:B------:R-:W-:Y:S02]  /*3260*/  @!UPT UIADD3 URZ, URZ, URZ, URZ ;  /* 0x0000003f3f3ff290 */ /* 0x000fe4000fffe03f */
[----:B------:R-:W-:Y:S05]  /*3270*/  @P0 IMAD.HI.U32 R4, R5, c[0x0][0x2ac], RZ ;  /* 0x0000ab0005040a27 */ /* 0x000fea00078e00ff */
[----:B------:R-:W-:Y:S02]  /*3280*/  @P0 SHF.R.U32.HI R5, RZ, c[0x0][0x2b0], R4 ;  /* 0x0000ac00ff050a19 */ /* 0x000fe40000011604 */
.L_x_427:
[----:B------:R-:W-:Y:S05]  /*3290*/  BSYNC B0 ;  /* 0x0000000000007941 */ /* 0x000fea0003800000 */
.L_x_425:
[----:B------:R-:W-:Y:S04]  /*32a0*/  IMAD.MOV.U32 R4, RZ, RZ, c[0x0][0x2a8] ;  /* 0x0000aa00ff047624 */ /* 0x000fe800078e00ff */
[----:B------:R-:W-:Y:S04]  /*32b0*/  IMAD R4, R5, R4, -UR14 ;  /* 0x8000000e05047e24 */ /* 0x000fe8000f8e0204 */
[----:B------:R-:W-:Y:S05]  /*32c0*/  IMAD.IADD R4, R4, 0x1, -R247 ;  /* 0x0000000104047824 */ /* 0x000fea00078e0af7 */
[----:B------:R-:W-:Y:S02]  /*32d0*/  IADD3 R5, R4, c[0x0][0x2a8], RZ ;  /* 0x0000aa0004057a10 */ /* 0x000fe40007ffe0ff */
[----:B------:R-:W-:Y:S02]  /*32e0*/  IMNMX R141, R141, R4, !PT ;  /* 0x000000048d8d7217 */ /* 0x000fe40007800200 */
[----:B------:R-:W-:Y:S02]  /*32f0*/  IMNMX R140, R140, R5, PT ;  /* 0x000000058c8c7217 */ /* 0x000fe40003800200 */
.L_x_424:
        /* <DEDUP_REMOVED lines=18> */
.L_x_430:
[----:B------:R-:W-:Y:S04]  /*3420*/  MOV R4, c[0x0][0x2a8] ;  /* 0x0000aa0000047a02 */ /* 0x000fe80000000f00 */
[----:B------:R-:W-:Y:S11]  /*3430*/  ISETP.NE.AND P0, PT, R4, 0x1, PT ;  /* 0x000000010400780c */ /* 0x000ff60003f05270 */
[----:B------:R-:W-:Y:S02]  /*3440*/  @!UPT UIADD3 URZ, URZ, URZ, URZ ;  /* 0x0000003f3f3ff290 */ /* 0x000fe4000fffe03f */
[----:B------:R-:W-:Y:S05]  /*3450*/  @P0 IMAD.HI.U32 R4, R5, c[0x0][0x2ac], RZ ;  /* 0x0000ab0005040a27 */ /* 0x000fea00078e00ff */
[----:B------:R-:W-:Y:S02]  /*3460*/  @P0 SHF.R.U32.HI R5, RZ, c[0x0][0x2b0], R4 ;  /* 0x0000ac00ff050a19 */ /* 0x000fe40000011604 */
.L_x_431:
[----:B------:R-:W-:Y:S05]  /*3470*/  BSYNC B0 ;  /* 0x0000000000007941 */ /* 0x000fea0003800000 */
.L_x_429:
[----:B------:R-:W-:Y:S04]  /*3480*/  IMAD.MOV.U32 R4, RZ, RZ, c[0x0][0x2a8] ;  /* 0x0000aa00ff047624 */ /* 0x000fe800078e00ff */
[----:B------:R-:W-:Y:S04]  /*3490*/  IMAD R4, R5, R4, -UR14 ;  /* 0x8000000e05047e24 */ /* 0x000fe8000f8e0204 */
[----:B------:R-:W-:Y:S05]  /*34a0*/  IMAD.IADD R5, R4, 0x1, -R247 ;  /* 0x0000000104057824 */ /* 0x000fea00078e0af7 */
[----:B------:R-:W-:Y:S02]  /*34b0*/  IADD3 R4, R5, c[0x0][0x2a8], RZ ;  /* 0x0000aa0005047a10 */ /* 0x000fe40007ffe0ff */
[----:B------:R-:W-:Y:S02]  /*34c0*/  IMNMX R138, R138, R5, !PT ;  /* 0x000000058a8a7217 */ /* 0x000fe40007800200 */
[----:B------:R-:W-:Y:S02]  /*34d0*/  IMNMX R139, R139, R4, PT ;  /* 0x000000048b8b7217 */ /* 0x000fe40003800200 */
.L_x_428:
        /* <DEDUP_REMOVED lines=18> */
.L_x_434:
[----:B------:R-:W-:Y:S04]  /*3600*/  MOV R4, c[0x0][0x2a8] ;  /* 0x0000aa0000047a02 */ /* 0x000fe80000000f00 */
[----:B------:R-:W-:Y:S11]  /*3610*/  ISETP.NE.AND P0, PT, R4, 0x1, PT ;  /* 0x000000010400780c */ /* 0x000ff60003f05270 */
[----:B------:R-:W-:Y:S02]  /*3620*/  @!UPT UIADD3 URZ, URZ, URZ, URZ ;  /* 0x0000003f3f3ff290 */ /* 0x000fe4000fffe03f */
[----:B------:R-:W-:Y:S05]  /*3630*/  @P0 IMAD.HI.U32 R4, R5, c[0x0][0x2ac], RZ ;  /* 0x0000ab0005040a27 */ /* 0x000fea00078e00ff */
[----:B------:R-:W-:Y:S02]  /*3640*/  @P0 SHF.R.U32.HI R5, RZ, c[0x0][0x2b0], R4 ;  /* 0x0000ac00ff050a19 */ /* 0x000fe40000011604 */
.L_x_435:
[----:B------:R-:W-:Y:S05]  /*3650*/  BSYNC B0 ;  /* 0x0000000000007941 */ /* 0x000fea0003800000 */
.L_x_433:
[----:B------:R-:W-:Y:S04]  /*3660*/  IMAD.MOV.U32 R4, RZ, RZ, c[0x0][0x2a8] ;  /* 0x0000aa00ff047624 */ /* 0x000fe800078e00ff */
[----:B------:R-:W-:Y:S04]  /*3670*/  IMAD R4, R5, R4, -UR14 ;  /* 0x8000000e05047e24 */ /* 0x000fe8000f8e0204 */
[----:B------:R-:W-:Y:S05]  /*3680*/  IMAD.IADD R5, R4, 0x1, -R247 ;  /* 0x0000000104057824 */ /* 0x000fea00078e0af7 */
[----:B------:R-:W-:Y:S02]  /*3690*/  IADD3 R4, R5, c[0x0][0x2a8], RZ ;  /* 0x0000aa0005047a10 */ /* 0x000fe40007ffe0ff */
[----:B------:R-:W-:Y:S02]  /*36a0*/  IMNMX R136, R136, R5, !PT ;  /* 0x0000000588887217 */ /* 0x000fe40007800200 */
[----:B------:R-:W-:Y:S02]  /*36b0*/  IMNMX R137, R137, R4, PT ;  /* 0x0000000489897217 */ /* 0x000fe40003800200 */
.L_x_432:
        /* <DEDUP_REMOVED lines=387> */
.L_x_436:
        /* <DEDUP_REMOVED lines=118> */
.L_x_437:
        /* <DEDUP_REMOVED lines=167> */
.L_x_419:
[----:B------:R-:W-:Y:S05]  /*60c0*/  @P2 EXIT ;  /* 0x000000000000294d */ /* 0x000fea0003800000 */
[----:B------:R-:W-:-:S04]  /*60d0*/  ISETP.NE.U32.AND P1, PT, RZ, c[0x0][0x360], PT ;  /* 0x0000d800ff007a0c */ /* 0x000fc80003f25070 */
[----:B------:R-:W-:-:S13]  /*60e0*/  ISETP.NE.AND.EX P1, PT, RZ, c[0x0][0x364], PT, P1 ;  /* 0x0000d900ff007a0c */ /* 0x000fda0003f25310 */
[----:B------:R-:W-:-:S04]  /*60f0*/  @P1 IMAD.MOV.U32 R3, RZ, RZ, 0x4 ;  /* 0x00000004ff031424 */ /* 0x000fc800078e00ff */
[----:B-1----:R-:W-:-:S05]  /*6100*/  @P1 IMAD.WIDE R4, R238, R3, c[0x0][0x360] ;  /* 0x0000d800ee041625 */ /* 0x002fca00078e0203 */
[----:B------:R1:W2:Y:S01]  /*6110*/  @P1 LDG.E R7, [R4.64] ;  /* 0x0000001004071981 */ /* 0x0002a2000c1e1900 */
[----:B------:R-:W-:Y:S01]  /*6120*/  IMAD.MOV.U32 R0, RZ, RZ, c[0x0][0x338] ;  /* 0x0000ce00ff007624 */ /* 0x000fe200078e00ff */
[----:B------:R-:W-:Y:S01]  /*6130*/  ULDC UR5, c[0x0][0x358] ;  /* 0x0000d60000057ab9 */ /* 0x000fe20000000800 */
[----:B------:R-:W-:Y:S01]  /*6140*/  IMAD R3, R238, c[0x0][0x2f4], RZ ;  /* 0x0000bd00ee037a24 */ /* 0x000fe200078e02ff */
[----:B------:R-:W3:Y:S01]  /*6150*/  S2R R2, SR_CTAID.Y ;  /* 0x0000000000027919 */ /* 0x000ee20000002600 */
[----:B------:R-:W-:-:S03]  /*6160*/  UIMAD UR5, UR10, UR5, URZ ;  /* 0x000000050a0572a4 */ /* 0x000fc6000f8e023f */
[----:B------:R-:W-:Y:S01]  /*6170*/  BAR.SYNC.DEFER_BLOCKING 0x1, 0x100 ;  /* 0x0044000000007b1d */ /* 0x000fe20000010000 */
[----:B------:R-:W-:-:S05]  /*6180*/  ISETP.NE.AND P0, PT, R0, 0x1, PT ;  /* 0x000000010000780c */ /* 0x000fca0003f05270 */
[----:B------:R-:W-:Y:S01]  /*6190*/  ULDC UR4, c[0x0][0x2f4] ;  /* 0x0000bd0000047ab9 */ /* 0x000fe20000000800 */
[----:B------:R-:W-:Y:S01]  /*61a0*/  BSSY B0, `(.L_x_439) ;  /* 0x0000022000007945 */ /* 0x000fe20003800000 */
[----:B------:R-:W-:-:S04]  /*61b0*/  UIMAD UR5, UR5, UR4, URZ ;  /* 0x00000004050572a4 */ /* 0x000fc8000f8e023f */
[----:B------:R-:W-:Y:S01]  /*61c0*/  USHF.R.S32.HI UR4, URZ, 0x1f, UR5 ;  /* 0x0000001f3f047899 */ /* 0x000fe20008011405 */
[----:B-1----:R-:W-:Y:S01]  /*61d0*/  SHF.R.S32.HI R4, RZ, 0x1f, R3 ;  /* 0x0000001fff047819 */ /* 0x002fe20000011403 */
[----:B---3--:R-:W-:-:S04]  /*61e0*/  @P0 IMAD.HI.U32 R0, R2, c[0x0][0x33c], RZ ;  /* 0x0000cf0002000a27 */ /* 0x008fc800078e00ff */
[----:B------:R-:W-:Y:S01]  /*61f0*/  IMAD.MOV.U32 R8, RZ, RZ, R2 ;  /* 0x000000ffff087224 */ /* 0x000fe200078e0002 */
[----:B------:R-:W-:Y:S02]  /*6200*/  @P0 SHF.R.U32.HI R8, RZ, c[0x0][0x340], R0 ;  /* 0x0000d000ff080a19 */ /* 0x000fe40000011600 */
[----:B------:R-:W-:Y:S02]  /*6210*/  SHF.R.S32.HI R0, RZ, 0x1f, R238 ;  /* 0x0000001fff007819 */ /* 0x000fe400000114ee */
[--C-:B------:R-:W-:Y:S02]  /*6220*/  IADD3 R3, P2, P0, R3, UR5, R8.reuse ;  /* 0x0000000503037c10 */ /* 0x100fe4000f85e008 */
[----:B------:R-:W-:Y:S02]  /*6230*/  SHF.R.S32.HI R5, RZ, 0x1f, R8 ;  /* 0x0000001fff057819 */ /* 0x000fe40000011408 */
[----:B------:R-:W-:Y:S02]  /*6240*/  SEL R0, R0, RZ, !P1 ;  /* 0x000000ff00007207 */ /* 0x000fe40004800000 */
[----:B------:R-:W-:-:S02]  /*6250*/  IADD3.X R4, R4, UR4, R5, P2, P0 ;  /* 0x0000000404047c10 */ /* 0x000fc400097e0405 */
[----:B------:R-:W-:Y:S02]  /*6260*/  ISETP.NE.AND P2, PT, R233, RZ, PT ;  /* 0x000000ffe900720c */ /* 0x000fe40003f45270 */
[C---:B------:R-:W-:Y:S01]  /*6270*/  SHF.L.U64.HI R4, R3.reuse, 0x2, R4 ;  /* 0x0000000203047819 */ /* 0x040fe20000010204 */
[----:B------:R-:W-:-:S05]  /*6280*/  IMAD.SHL.U32 R3, R3, 0x4, RZ ;  /* 0x0000000403037824 */ /* 0x000fca00078e00ff */
[----:B------:R-:W-:-:S04]  /*6290*/  IADD3 R10, P0, R3, c[0x0][0x350], RZ ;  /* 0x0000d400030a7a10 */ /* 0x000fc80007f1e0ff */
[----:B------:R-:W-:Y:S01]  /*62a0*/  IADD3.X R11, R4, c[0x0][0x354], RZ, P0, !PT ;  /* 0x0000d500040b7a10 */ /* 0x000fe200007fe4ff */
[C---:B--2---:R-:W-:Y:S01]  /*62b0*/  @P1 IMAD R7, R238.reuse, 0x40, R7 ;  /* 0x00000040ee071824 */ /* 0x044fe200078e0207 */
[----:B------:R-:W-:-:S04]  /*62c0*/  SEL R238, R238, RZ, !P1 ;  /* 0x000000ffeeee7207 */ /* 0x000fc80004800000 */
[----:B------:R-:W-:-:S04]  /*62d0*/  @P1 SHF.R.S32.HI R6, RZ, 0x1f, R7 ;  /* 0x0000001fff061819 */ /* 0x000fc80000011407 */
[----:B------:R-:W-:Y:S01]  /*62e0*/  @P1 LEA.HI R6, R6, R7, RZ, 0x6 ;  /* 0x0000000706061211 */ /* 0x000fe200078f30ff */
[----:B------:R-:W-:-:S03]  /*62f0*/  IMAD.MOV R7, RZ, RZ, -R8 ;  /* 0x000000ffff077224 */ /* 0x000fc600078e0a08 */
[----:B------:R-:W-:Y:S01]  /*6300*/  @P1 SHF.R.S32.HI R6, RZ, 0x6, R6 ;  /* 0x00000006ff061819 */ /* 0x000fe20000011406 */
[----:B------:R-:W-:-:S04]  /*6310*/  IMAD R7, R7, c[0x0][0x338], R2 ;  /* 0x0000ce0007077a24 */ /* 0x000fc800078e0202 */
[----:B------:R-:W-:-:S04]  /*6320*/  @P1 IMAD R6, R6, 0x3000, RZ ;  /* 0x0000300006061824 */ /* 0x000fc800078e02ff */
[--C-:B------:R-:W-:Y:S01]  /*6330*/  @P1 IMAD.MOV.U32 R12, RZ, RZ, R6.reuse ;  /* 0x000000ffff0c1224 */ /* 0x100fe200078e0006 */
[----:B------:R-:W-:Y:S01]  /*6340*/  @P1 SHF.R.S32.HI R13, RZ, 0x1f, R6 ;  /* 0x0000001fff0d1819 */ /* 0x000fe20000011406 */
[----:B------:R-:W-:Y:S01]  /*6350*/  @!P1 CS2R R12, SRZ ;  /* 0x00000000000c9805 */ /* 0x000fe2000001ff00 */
[----:B------:R-:W-:Y:S05]  /*6360*/  @P2 BRA `(.L_x_440) ;  /* 0x0000005000002947 */ /* 0x000fea0003800000 */
.L_x_441:
[----:B------:R-:W2:Y:S01]  /*6370*/  LDG.E.STRONG.GPU R2, [R10.64] ;  /* 0x000000100a027981 */ /* 0x000ea2000c1ef900 */
[----:B------:R-:W-:Y:S01]  /*6380*/  YIELD ;  /* 0x0000000000007946 */ /* 0x000fe20003800000 */
[----:B--2---:R-:W-:Y:S01]  /*6390*/  ISETP.NE.AND P0, PT, R2, R7, PT ;  /* 0x000000070200720c */ /* 0x004fe20003f05270 */
[----:B------:R-:W-:-:S12]  /*63a0*/  CCTL.IVALL ;  /* 0x00000000ff00798f */ /* 0x000fd80002000000 */
[----:B------:R-:W-:Y:S05]  /*63b0*/  @P0 BRA `(.L_x_441) ;  /* 0xffffffb000000947 */ /* 0x000fea000383ffff */
.L_x_440:
[----:B------:R-:W-:Y:S05]  /*63c0*/  BSYNC B0 ;  /* 0x0000000000007941 */ /* 0x000fea0003800000 */
.L_x_439:
[----:B------:R-:W-:Y:S01]  /*63d0*/  MOV R2, 0xffffffff ;  /* 0xffffffff00027802 */ /* 0x000fe20000000f00 */
[----:B------:R-:W-:Y:S05]  /*63e0*/  BRA.CONV ~URZ, `(.L_x_442) ;  /* 0x000000237f007947 */ /* 0x000fea000b800000 */
[----:B------:R-:W-:Y:S02]  /*63f0*/  MOV R6, 0x6410 ;  /* 0x0000641000067802 */ /* 0x000fe40000000f00 */
[----:B------:R-:W-:Y:S05]  /*6400*/  CALL.REL.NOINC `($__internal_3_$__cuda_sm70_warpsync) ;  /* 0x00000a9000007944 */ /* 0x000fea0003c00000 */
.L_x_442:
        /* <DEDUP_REMOVED lines=9> */
[----:B------:R-:W-:-:S04]  /*64a0*/  IMAD.WIDE.U32 R16, R8, c[0x0][0x328], R12 ;  /* 0x0000ca0008107a25 */ /* 0x000fc800078e000c */
[----:B------:R-:W-:Y:S01]  /*64b0*/  IMAD R9, R238, c[0x0][0x334], R9 ;  /* 0x0000cd00ee097a24 */ /* 0x000fe200078e0209 */
[----:B------:R-:W-:-:S05]  /*64c0*/  IADD3 R17, R17, R15, RZ ;  /* 0x0000000f11117210 */ /* 0x000fca0007ffe0ff */
        /* <DEDUP_REMOVED lines=54> */
[----:B-1----:R-:W-:Y:S05]  /*6830*/  CALL.REL.NOINC `($__internal_3_$__cuda_sm70_warpsync) ;  /* 0x0000066000007944 */ /* 0x002fea0003c00000 */
.L_x_443:
        /* <DEDUP_REMOVED lines=12> */
.L_x_445:
[----:B------:R-:W-:Y:S05]  /*6900*/  BSYNC B0 ;  /* 0x0000000000007941 */ /* 0x000fea0003800000 */
.L_x_444:
[----:B--2---:R-:W-:Y:S01]  /*6910*/  IADD3 R10, P0, R3, c[0x0][0x348], RZ ;  /* 0x0000d200030a7a10 */ /* 0x004fe20007f1e0ff */
[----:B------:R-:W-:Y:S03]  /*6920*/  BSSY B0, `(.L_x_446) ;  /* 0x0000008000007945 */ /* 0x000fe60003800000 */
[----:B------:R-:W-:Y:S01]  /*6930*/  IADD3.X R11, R4, c[0x0][0x34c], RZ, P0, !PT ;  /* 0x0000d300040b7a10 */ /* 0x000fe200007fe4ff */
[----:B------:R-:W-:Y:S05]  /*6940*/  @P2 BRA `(.L_x_447) ;  /* 0x0000005000002947 */ /* 0x000fea0003800000 */
.L_x_448:
[----:B------:R-:W2:Y:S01]  /*6950*/  LDG.E.STRONG.GPU R4, [R10.64] ;  /* 0x000000100a047981 */ /* 0x000ea2000c1ef900 */
[----:B------:R-:W-:Y:S01]  /*6960*/  YIELD ;  /* 0x0000000000007946 */ /* 0x000fe20003800000 */
[----:B--2---:R-:W-:Y:S01]  /*6970*/  ISETP.NE.AND P0, PT, R4, R7, PT ;  /* 0x000000070400720c */ /* 0x004fe20003f05270 */
[----:B------:R-:W-:-:S12]  /*6980*/  CCTL.IVALL ;  /* 0x00000000ff00798f */ /* 0x000fd80002000000 */
[----:B------:R-:W-:Y:S05]  /*6990*/  @P0 BRA `(.L_x_448) ;  /* 0xffffffb000000947 */ /* 0x000fea000383ffff */
.L_x_447:
[----:B------:R-:W-:Y:S05]  /*69a0*/  BSYNC B0 ;  /* 0x0000000000007941 */ /* 0x000fea0003800000 */
.L_x_446:
[----:B------:R-:W-:Y:S05]  /*69b0*/  BRA.CONV ~URZ, `(.L_x_449) ;  /* 0x000000237f007947 */ /* 0x000fea000b800000 */
[----:B------:R-:W-:Y:S02]  /*69c0*/  MOV R6, 0x69e0 ;  /* 0x000069e000067802 */ /* 0x000fe40000000f00 */
[----:B-1----:R-:W-:Y:S05]  /*69d0*/  CALL.REL.NOINC `($__internal_3_$__cuda_sm70_warpsync) ;  /* 0x000004c000007944 */ /* 0x002fea0003c00000 */
.L_x_449:
[----:B------:R-:W-:Y:S01]  /*69e0*/  MOV R6, R12 ;  /* 0x0000000c00067202 */ /* 0x000fe20000000f00 */
[----:B------:R-:W-:Y:S01]  /*69f0*/  IMAD R5, R5, c[0x0][0x300], RZ ;  /* 0x0000c00005057a24 */ /* 0x000fe200078e02ff */
[----:B------:R-:W-:Y:S01]  /*6a00*/  MOV R7, R13 ;  /* 0x0000000d00077202 */ /* 0x000fe20000000f00 */
[----:B------:R-:W-:Y:S01]  /*6a10*/  IMAD R3, R0, c[0x0][0x308], RZ ;  /* 0x0000c20000037a24 */ /* 0x000fe200078e02ff */
[----:B------:R-:W-:-:S06]  /*6a20*/  NOP ;  /* 0x0000000000007918 */ /* 0x000fcc0000000000 */
[----:B------:R-:W-:-:S04]  /*6a30*/  IMAD.WIDE.U32 R6, R8, c[0x0][0x300], R6 ;  /* 0x0000c00008067a25 */ /* 0x000fc800078e0006 */
[----:B------:R-:W-:Y:S02]  /*6a40*/  IMAD R5, R8, c[0x0][0x304], R5 ;  /* 0x0000c10008057a24 */ /* 0x000fe400078e0205 */
[----:B------:R-:W-:-:S03]  /*6a50*/  IMAD R3, R238, c[0x0][0x30c], R3 ;  /* 0x0000c300ee037a24 */ /* 0x000fc600078e0203 */
        /* <DEDUP_REMOVED lines=55> */
[----:B-12---:R-:W-:Y:S05]  /*6dd0*/  CALL.REL.NOINC `($__internal_3_$__cuda_sm70_warpsync) ;  /* 0x000000c000007944 */ /* 0x006fea0003c00000 */
.L_x_450:
        /* <DEDUP_REMOVED lines=12> */
        .weak           $__internal_3_$__cuda_sm70_warpsync
        .type           $__internal_3_$__cuda_sm70_warpsync,@function
        .size           $__internal_3_$__cuda_sm70_warpsync,(.L_x_1389 - $__internal_3_$__cuda_sm70_warpsync)
$__internal_3_$__cuda_sm70_warpsync:
[----:B------:R-:W-:Y:S01]  /*6ea0*/  MOV R14, R6 ;  /* 0x00000006000e7202 */ /* 0x000fe20000000f00 */
[----:B------:R-:W-:Y:S04]  /*6eb0*/  WARPSYNC R2 ;  /* 0x0000000200007348 */ /* 0x000fe80003800000 */
[----:B------:R-:W-:-:S04]  /*6ec0*/  MOV R15, 0x0 ;  /* 0x00000000000f7802 */ /* 0x000fc80000000f00 */
[----:B------:R-:W-:Y:S05]  /*6ed0*/  RET.REL.NODEC R14 `(_ZN7cutlass13device_kernelIN5flash19enable_sm80_to_sm89INS1_16FlashAttnBwdSm80INS1_25CollectiveMainloopBwdSm80ILi1ELi1EN4cute5tupleIJNS5_1CILi64EEES8_NS7_ILi192EEEEEENS_6half_tEfNS_4arch4Sm80ELb0ELb1ELb1ELb1ELb1ELb0ELb0ELb0ELi2ELi2ELi2ELi2ELb1EEENS1_24CollectiveEpilogueBwdGQAISA_fSD_Li256ELb1ELb1EEENS1_19SingleTileSchedulerILb1ELb0ELb0ELi64EEEEEEEEEvNT_6ParamsE) ;  /* 0xffff91200e007950 */ /* 0x000fea0003c3ffff */
.L_x_451:
        /* <DEDUP_REMOVED lines=10> */
.L_x_1389:


//--------------------- .text._ZN7cutlass13device_kernelIN5flash19enable_sm80_to_sm89INS1_16FlashAttnBwdSm80INS1_25CollectiveMainloopBwdSm80ILi1ELi1EN4cute5tupleIJNS5_1CILi64EEES8_NS7_ILi192EEEEEENS_6half_tEfNS_4arch4Sm80ELb1ELb0ELb1ELb0ELb0ELb0ELb0ELb0ELi2ELi2ELi2ELi2ELb1EEENS1_21CollectiveEpilogueBwdISA_SB_SD_Li256ELb0ELb0ELi4EEENS1_25SingleTileBwdLPTSchedulerILb0ELi64ELb0EEEEEEEEEvNT_6ParamsE --------------------------
	.section	.text._ZN7cutlass13device_kernelIN5flash19enable_sm80_to_sm89INS1_16FlashAttnBwdSm80INS1_25CollectiveMainloopBwdSm80ILi1ELi1EN4cute5tupleIJNS5_1CILi64EEES8_NS7_ILi192EEEEEENS_6half_tEfNS_4arch4Sm80ELb1ELb0ELb1ELb0ELb0ELb0ELb0ELb0ELi2ELi2ELi2ELi2ELb1EEENS1_21CollectiveEpilogueBwdISA_SB_SD_Li256ELb0ELb0ELi4EEENS1_25SingleTileBwdLPTSchedulerILb0ELi64ELb0EEEEEEEEEvNT_6ParamsE,"ax",@progbits
	.sectioninfo	@"SHI_REGISTERS=255"
	.align	128
.text._ZN7cutlass13device_kernelIN5flash19enable_sm80_to_sm89INS1_16FlashAttnBwdSm80INS1_25CollectiveMainloopBwdSm80ILi1ELi1EN4cute5tupleIJNS5_1CILi64EEES8_NS7_ILi192EEEEEENS_6half_tEfNS_4arch4Sm80ELb1ELb0ELb1ELb0ELb0ELb0ELb0ELb0ELi2ELi2ELi2ELi2ELb1EEENS1_21CollectiveEpilogueBwdISA_SB_SD_Li256ELb0ELb0ELi4EEENS1_25SingleTileBwdLPTSchedulerILb0ELi64ELb0EEEEEEEEEvNT_6ParamsE:
        .type           _ZN7cutlass13device_kernelIN5flash19enable_sm80_to_sm89INS1_16FlashAttnBwdSm80INS1_25CollectiveMainloopBwdSm80ILi1ELi1EN4cute5tupleIJNS5_1CILi64EEES8_NS7_ILi192EEEEEENS_6half_tEfNS_4arch4Sm80ELb1ELb0ELb1ELb0ELb0ELb0ELb0ELb0ELi2ELi2ELi2ELi2ELb1EEENS1_21CollectiveEpilogueBwdISA_SB_SD_Li256ELb0ELb0ELi4EEENS1_25SingleTileBwdLPTSchedulerILb0ELi64ELb0EEEEEEEEEvNT_6ParamsE,@function
        .size           _ZN7cutlass13device_kernelIN5flash19enable_sm80_to_sm89INS1_16FlashAttnBwdSm80INS1_25CollectiveMainloopBwdSm80ILi1ELi1EN4cute5tupleIJNS5_1CILi64EEES8_NS7_ILi192EEEEEENS_6half_tEfNS_4arch4Sm80ELb1ELb0ELb1ELb0ELb0ELb0ELb0ELb0ELi2ELi2ELi2ELi2ELb1EEENS1_21CollectiveEpilogueBwdISA_SB_SD_Li256ELb0ELb0ELi4EEENS1_25SingleTileBwdLPTSchedulerILb0ELi64ELb0EEEEEEEEEvNT_6ParamsE,(.L_x_1391 - _ZN7cutlass13device_kernelIN5flash19enable_sm80_to_sm89INS1_16FlashAttnBwdSm80INS1_25CollectiveMainloopBwdSm80ILi1ELi1EN4cute5tupleIJNS5_1CILi64EEES8_NS7_ILi192EEEEEENS_6half_tEfNS_4arch4Sm80ELb1ELb0ELb1ELb0ELb0ELb0ELb0ELb0ELi2ELi2ELi2ELi2ELb1EEENS1_21CollectiveEpilogueBwdISA_SB_SD_Li256ELb0ELb0ELi4EEENS1_25SingleTileBwdLPTSchedulerILb0ELi64ELb0EEEEEEEEEvNT_6ParamsE)
        .other          _ZN7cutlass13device_kernelIN5flash19enable_sm80_to_sm89INS1_16FlashAttnBwdSm80INS1_25CollectiveMainloopBwdSm80ILi1ELi1EN4cute5tupleIJNS5_1CILi64EEES8_NS7_ILi192EEEEEENS_6half_tEfNS_4arch4Sm80ELb1ELb0ELb1ELb0ELb0ELb0ELb0ELb0ELi2ELi2ELi2ELi2ELb1EEENS1_21CollectiveEpilogueBwdISA_SB_SD_Li256ELb0ELb0ELi4EEENS1_25SingleTileBwdLPTSchedulerILb0ELi64ELb0EEEEEEEEEvNT_6ParamsE,@"STO_CUDA_ENTRY STV_DEFAULT"
_ZN7cutlass13device_kernelIN5flash19enable_sm80_to_sm89INS1_16FlashAttnBwdSm80INS1_25CollectiveMainloopBwdSm80ILi1ELi1EN4cute5tupleIJNS5_1CILi64EEES8_NS7_ILi192EEEEEENS_6half_tEfNS_4arch4Sm80ELb1ELb0ELb1ELb0ELb0ELb0ELb0ELb0ELi2ELi2ELi2ELi2ELb1EEENS1_21CollectiveEpilogueBwdISA_SB_SD_Li256ELb0ELb0ELi4EEENS1_25SingleTileBwdLPTSchedulerILb0ELi64ELb0EEEEEEEEEvNT_6ParamsE:
[----:B------:R-:W-:Y:S02]  /*0000*/  MOV R1, c[0x0][0x28] ;  /* 0x00000a0000017a02 */ /* 0x000fe40000000f00 */
[----:B------:R-:W1:Y:S01]  /*0010*/  S2R R234, SR_TID.X ;  /* 0x0000000000ea7919 */ /* 0x000e620000002100 */
[----:B------:R-:W2:Y:S01]  /*0020*/  S2UR UR4, SR_CTAID.X ;  /* 0x00000000000479c3 */ /* 0x000ea20000002500 */
[----:B------:R-:W-:Y:S02]  /*0030*/  IADD3 R1, R1, -0x8, RZ ;  /* 0xfffffff801017810 */ /* 0x000fe40007ffe0ff */
[----:B-1----:R-:W-:-:S06]  /*0040*/  SHF.R.U32.HI R0, RZ, 0x5, R234 ;  /* 0x00000005ff007819 */ /* 0x002fcc00000116ea */
[----:B------:R-:W1:Y:S02]  /*0050*/  SHFL.IDX PT, R0, R0, RZ, 0x1f ;  /* 0x00001fff00007589 */ /* 0x000e6400000e0000 */
[----:B-1----:R-:W-:-:S13]  /*0060*/  ISETP.NE.AND P0, PT, R0, RZ, PT ;  /* 0x000000ff0000720c */ /* 0x002fda0003f05270 */
[----:B--2---:R-:W-:Y:S05]  /*0070*/  @!P0 BRA `(.L_x_452) ;  /* 0x0000026000008947 */ /* 0x004fea0003800000 */
[----:B------:R-:W-:Y:S02]  /*0080*/  ULDC.64 UR6, c[0x0][0x3b8] ;  /* 0x0000ee0000067ab9 */ /* 0x000fe40000000a00 */
[----:B------:R-:W-:Y:S02]  /*0090*/  UISETP.NE.AND UP0, UPT, UR6, 0x1, UPT ;  /* 0x000000010600788c */ /* 0x000fe4000bf05270 */
[----:B------:R-:W-:Y:S02]  /*00a0*/  UIMAD.WIDE.U32 UR10, UR4, UR7, URZ ;  /* 0x00000007040a72a5 */ /* 0x000fe4000f8e003f */
[----:B------:R-:W-:Y:S02]  /*00b0*/  ULDC UR5, c[0x0][0x3c0] ;  /* 0x0000f00000057ab9 */ /* 0x000fe40000000800 */
[----:B------:R-:W-:-:S05]  /*00c0*/  UMOV UR8, UR4 ;  /* 0x0000000400087c82 */ /* 0x000fca0008000000 */
[----:B------:R-:W-:-:S03]  /*00d0*/  @UP0 USHF.R.U32.HI UR8, URZ, UR5, UR11 ;  /* 0x000000053f080299 */ /* 0x000fc6000801160b */
[----:B------:R-:W-:Y:S02]  /*00e0*/  ULDC UR5, c[0x0][0x3d0] ;  /* 0x0000f40000057ab9 */ /* 0x000fe40000000800 */
[----:B------:R-:W-:Y:S02]  /*00f0*/  UISETP.GE.AND UP0, UPT, UR8, UR5, UPT ;  /* 0x000000050800728c */ /* 0x000fe4000bf06270 */
[----:B------:R-:W-:-:S04]  /*0100*/  UIADD3 UR5, -UR8, URZ, URZ ;  /* 0x0000003f08057290 */ /* 0x000fc8000fffe13f */
[----:B------:R-:W-:Y:S01]  /*0110*/  PLOP3.LUT P0, PT, PT, PT, UP0, 0x80, 0x0 ;  /* 0x000000000000781c */ /* 0x000fe20003f0f008 */
[----:B------:R-:W-:-:S12]  /*0120*/  UIMAD UR6, UR5, UR6, UR4 ;  /* 0x00000006050672a4 */ /* 0x000fd8000f8e0204 */
[----:B------:R-:W-:Y:S05]  /*0130*/  @!P0 BRA `(.L_x_453) ;  /* 0x0000008000008947 */ /* 0x000fea0003800000 */
[----:B------:R-:W-:Y:S02]  /*0140*/  ULDC UR7, c[0x0][0x3c4] ;  /* 0x0000f10000077ab9 */ /* 0x000fe40000000800 */
[----:B------:R-:W-:Y:S02]  /*0150*/  UISETP.NE.AND UP0, UPT, UR7, 0x1, UPT ;  /* 0x000000010700788c */ /* 0x000fe4000bf05270 */
[----:B------:R-:W-:Y:S02]  /*0160*/  ULDC.64 UR4, c[0x0][0x3c8] ;  /* 0x0000f20000047ab9 */ /* 0x000fe40000000a00 */
[----:B------:R-:W-:Y:S02]  /*0170*/  UIMAD.WIDE.U32 UR10, UR6, UR4, URZ ;  /* 0x00000004060a72a5 */ /* 0x000fe4000f8e003f */
[----:B------:R-:W-:-:S05]  /*0180*/  UMOV UR15, UR6 ;  /* 0x00000006000f7c82 */ /* 0x000fca0008000000 */
[----:B------:R-:W-:-:S04]  /*0190*/  @UP0 USHF.R.U32.HI UR15, URZ, UR5, UR11 ;  /* 0x000000053f0f0299 */ /* 0x000fc8000801160b */
[----:B------:R-:W-:Y:S01]  /*01a0*/  UIMAD UR7, UR15, UR7, URZ ;  /* 0x000000070f0772a4 */ /* 0x000fe2000f8e023f */
[----:B------:R-:W-:Y:S05]  /*01b0*/  BRA `(.L_x_454) ;  /* 0x0000007000007947 */ /* 0x000fea0003800000 */
.L_x_453:
[----:B------:R-:W-:Y:S02]  /*01c0*/  ULDC UR7, c[0x0][0x3ac] ;  /* 0x0000eb0000077ab9 */ /* 0x000fe40000000800 */
[----:B------:R-:W-:Y:S02]  /*01d0*/  UISETP.NE.AND UP0, UPT, UR7, 0x1, UPT ;  /* 0x000000010700788c */ /* 0x000fe4000bf05270 */
[----:B------:R-:W-:Y:S02]  /*01e0*/  ULDC.64 UR4, c[0x0][0x3b0] ;  /* 0x0000ec0000047ab9 */ /* 0x000fe40000000a00 */
[----:B------:R-:W-:Y:S02]  /*01f0*/  UIMAD.WIDE.U32 UR10, UR6, UR4, URZ ;  /* 0x00000004060a72a5 */ /* 0x000fe4000f8e003f */
[----:B------:R-:W-:-:S05]  /*0200*/  UMOV UR15, UR6 ;  /* 0x00000006000f7c82 */ /* 0x000fca0008000000 */
[----:B------:R-:W-:-:S04]  /*0210*/  @UP0 USHF.R.U32.HI UR15, URZ, UR5, UR11 ;  /* 0x000000053f0f0299 */ /* 0x000fc8000801160b */
[----:B------:R-:W-:-:S04]  /*0220*/  UIMAD UR7, UR15, UR7, URZ ;  /* 0x000000070f0772a4 */ /* 0x000fc8000f8e023f */
.L_x_454:
[----:B------:R-:W-:Y:S02]  /*0230*/  UIADD3 UR9, UR6, -UR7, URZ ;  /* 0x8000000706097290 */ /* 0x000fe4000fffe03f */
[----:B------:R-:W-:Y:S02]  /*0240*/  ULDC.64 UR4, c[0x0][0x3a8] ;  /* 0x0000ea0000047ab9 */ /* 0x000fe40000000a00 */
[----:B------:R-:W-:Y:S02]  /*0250*/  ULDC.64 UR6, c[0x0][0x3a0] ;  /* 0x0000e80000067ab9 */ /* 0x000fe40000000a00 */
[----:B------:R-:W-:Y:S02]  /*0260*/  UISETP.NE.AND UP0, UPT, UR6, 0x1, UPT ;  /* 0x000000010600788c */ /* 0x000fe4000bf05270 */
[----:B------:R-:W-:-:S04]  /*0270*/  UIMAD UR5, UR8, UR5, UR9 ;  /* 0x00000005080572a4 */ /* 0x000fc8000f8e0209 */
[----:B------:R-:W-:-:S03]  /*0280*/  UIMAD.WIDE.U32 UR8, UR5, UR7, URZ ;  /* 0x00000007050872a5 */ /* 0x000fc6000f8e003f */
[----:B------:R-:W-:Y:S02]  /*0290*/  UMOV UR14, UR5 ;  /* 0x00000005000e7c82 */ /* 0x000fe40008000000 */
[----:B------:R-:W-:-:S04]  /*02a0*/  @UP0 USHF.R.U32.HI UR14, URZ, UR4, UR9 ;  /* 0x000000043f0e0299 */ /* 0x000fc80008011609 */
[----:B------:R-:W-:-:S04]  /*02b0*/  UIADD3 UR13, -UR14, URZ, URZ ;  /* 0x0000003f0e0d7290 */ /* 0x000fc8000fffe13f */
[----:B------:R-:W-:Y:S01]  /*02c0*/  UIMAD UR13, UR13, UR6, UR5 ;  /* 0x000000060d0d72a4 */ /* 0x000fe2000f8e0205 */
[----:B------:R-:W-:Y:S05]  /*02d0*/  BRA `(.L_x_455) ;  /* 0x0000025000007947 */ /* 0x000fea0003800000 */
.L_x_452:
        /* <DEDUP_REMOVED lines=20> */
.L_x_456:
[----:B------:R-:W-:Y:S02]  /*0420*/  ULDC UR7, c[0x0][0x3ac] ;  /* 0x0000eb0000077ab9 */ /* 0x000fe40000000800 */
[----:B------:R-:W-:Y:S02]  /*0430*/  UISETP.NE.AND UP0, UPT, UR7, 0x1, UPT ;  /* 0x000000010700788c */ /* 0x000fe4000bf05270 */
[----:B------:R-:W-:Y:S02]  /*0440*/  ULDC.64 UR4, c[0x0][0x3b0] ;  /* 0x0000ec0000047ab9 */ /* 0x000fe40000000a00 */
[----:B------:R-:W-:Y:S02]  /*0450*/  UIMAD.WIDE.U32 UR10, UR6, UR4, URZ ;  /* 0x00000004060a72a5 */ /* 0x000fe4000f8e003f */
[----:B------:R-:W-:-:S05]  /*0460*/  UMOV UR15, UR6 ;  /* 0x00000006000f7c82 */ /* 0x000fca0008000000 */
[----:B------:R-:W-:-:S04]  /*0470*/  @UP0 USHF.R.U32.HI UR15, URZ, UR5, UR11 ;  /* 0x000000053f0f0299 */ /* 0x000fc8000801160b */
[----:B------:R-:W-:-:S04]  /*0480*/  UIMAD UR7, UR15, UR7, URZ ;  /* 0x000000070f0772a4 */ /* 0x000fc8000f8e023f */
.L_x_457:
        /* <DEDUP_REMOVED lines=9> */
[----:B------:R-:W-:Y:S02]  /*0520*/  UIMAD UR13, UR13, UR6, UR5 ;  /* 0x000000060d0d72a4 */ /* 0x000fe4000f8e0205 */
.L_x_455:
[----:B------:R-:W-:-:S13]  /*0530*/  ISETP.LE.AND P0, PT, RZ, UR14, PT ;  /* 0x0000000eff007c0c */ /* 0x000fda000bf03270 */
[----:B------:R-:W-:Y:S05]  /*0540*/  @!P0 EXIT ;  /* 0x000000000000894d */ /* 0x000fea0003800000 */
[----:B------:R-:W-:Y:S01]  /*0550*/  USHF.L.U32 UR10, UR15, 0x6, URZ ;  /* 0x000000060f0a7899 */ /* 0x000fe2000800063f */
        /* <DEDUP_REMOVED lines=13> */
[----:B------:R-:W-:Y:S01]  /*0630*/  UIADD3 UR6, UR6, 0x3f, URZ ;  /* 0x0000003f06067890 */ /* 0x000fe2000fffe03f */
[----:B------:R-:W-:Y:S01]  /*0640*/  IMAD.MOV.U32 R120, RZ, RZ, RZ ;  /* 0x000000ffff787224 */ /* 0x000fe200078e00ff */
[----:B------:R-:W-:Y:S01]  /*0650*/  USHF.R.S32.HI UR4, URZ, 0x1f, UR5 ;  /* 0x0000001f3f047899 */ /* 0x000fe20008011405 */
[----:B------:R-:W-:Y:S01]  /*0660*/  MOV R11, RZ ;  /* 0x000000ff000b7202 */ /* 0x000fe20000000f00 */
[----:B------:R-:W-:Y:S01]  /*0670*/  ULDC.64 UR16, c[0x0][0x118] ;  /* 0x0000460000107ab9 */ /* 0x000fe20000000a00 */
[----:B------:R-:W-:Y:S01]  /*0680*/  IMAD.MOV.U32 R118, RZ, RZ, RZ ;  /* 0x000000ffff767224 */ /* 0x000fe200078e00ff */
[----:B------:R-:W-:Y:S01]  /*0690*/  ULEA.HI UR11, UR4, UR5, URZ, 0x6 ;  /* 0x00000005040b7291 */ /* 0x000fe2000f8f303f */
[----:B------:R-:W-:Y:S01]  /*06a0*/  CS2R R12, SRZ ;  /* 0x00000000000c7805 */ /* 0x000fe2000001ff00 */
[----:B------:R-:W-:Y:S01]  /*06b0*/  USHF.R.S32.HI UR4, URZ, 0x1f, UR6 ;  /* 0x0000001f3f047899 */ /* 0x000fe20008011406 */
[----:B------:R-:W-:Y:S01]  /*06c0*/  MOV R116, RZ ;  /* 0x000000ff00747202 */ /* 0x000fe20000000f00 */
[----:B------:R-:W-:Y:S01]  /*06d0*/  USHF.R.S32.HI UR11, URZ, 0x6, UR11 ;  /* 0x000000063f0b7899 */ /* 0x000fe2000801140b */
[----:B------:R-:W-:Y:S01]  /*06e0*/  IMAD.MOV.U32 R110, RZ, RZ, RZ ;  /* 0x000000ffff6e7224 */ /* 0x000fe200078e00ff */
[----:B------:R-:W-:Y:S01]  /*06f0*/  ULEA.HI UR4, UR4, UR6, URZ, 0x6 ;  /* 0x0000000604047291 */ /* 0x000fe2000f8f303f */
[----:B------:R-:W-:Y:S01]  /*0700*/  MOV R15, RZ ;  /* 0x000000ff000f7202 */ /* 0x000fe20000000f00 */
[----:B------:R-:W-:Y:S01]  /*0710*/  UISETP.LT.AND UP0, UPT, URZ, UR11, UPT ;  /* 0x0000000b3f00728c */ /* 0x000fe2000bf01270 */
[----:B------:R-:W-:Y:S01]  /*0720*/  IMAD.MOV.U32 R108, RZ, RZ, RZ ;  /* 0x000000ffff6c7224 */ /* 0x000fe200078e00ff */
[----:B------:R-:W-:Y:S01]  /*0730*/  USHF.R.S32.HI UR12, URZ, 0x6, UR4 ;  /* 0x000000063f0c7899 */ /* 0x000fe20008011404 */
[----:B------:R-:W-:Y:S01]  /*0740*/  CS2R R16, SRZ ;  /* 0x0000000000107805 */ /* 0x000fe2000001ff00 */
[----:B------:R-:W-:Y:S01]  /*0750*/  USEL UR11, URZ, UR11, !UP0 ;  /* 0x0000000b3f0b7287 */ /* 0x000fe2000c000000 */
[----:B------:R-:W-:Y:S01]  /*0760*/  MOV R114, RZ ;  /* 0x000000ff00727202 */ /* 0x000fe20000000f00 */
[----:B------:R-:W-:Y:S01]  /*0770*/  IMAD.MOV.U32 R112, RZ, RZ, RZ ;  /* 0x000000ffff707224 */ /* 0x000fe200078e00ff */
[----:B------:R-:W-:Y:S01]  /*0780*/  CS2R R18, SRZ ;  /* 0x0000000000127805 */ /* 0x000fe2000001ff00 */
[----:B------:R-:W-:Y:S01]  /*0790*/  UISETP.GT.AND UP0, UPT, UR12, UR11, UPT ;  /* 0x0000000b0c00728c */ /* 0x000fe2000bf04270 */
[----:B------:R-:W-:Y:S01]  /*07a0*/  MOV R106, RZ ;  /* 0x000000ff006a7202 */ /* 0x000fe20000000f00 */
[----:B------:R-:W-:Y:S01]  /*07b0*/  IMAD.MOV.U32 R104, RZ, RZ, RZ ;  /* 0x000000ffff687224 */ /* 0x000fe200078e00ff */
[----:B------:R-:W-:Y:S01]  /*07c0*/  CS2R R20, SRZ ;  /* 0x0000000000147805 */ /* 0x000fe2000001ff00 */
[----:B------:R-:W-:Y:S01]  /*07d0*/  MOV R102, RZ ;  /* 0x000000ff00667202 */ /* 0x000fe20000000f00 */
[----:B------:R-:W-:Y:S01]  /*07e0*/  IMAD.MOV.U32 R100, RZ, RZ, RZ ;  /* 0x000000ffff647224 */ /* 0x000fe200078e00ff */
[----:B------:R-:W-:Y:S01]  /*07f0*/  PLOP3.LUT P0, PT, PT, PT, UP0, 0x80, 0x0 ;  /* 0x000000000000781c */ /* 0x000fe20003f0f008 */
        /* <DEDUP_REMOVED lines=37> */
[----:B------:R-:W-:Y:S01]  /*0a50*/  IMAD.SHL.U32 R2, R234, 0x4, RZ ;  /* 0x00000004ea027824 */ /* 0x000fe200078e00ff */
[----:B------:R-:W-:Y:S01]  /*0a60*/  SHF.R.S32.HI R14, RZ, 0x1f, R234 ;  /* 0x0000001fff0e7819 */ /* 0x000fe200000114ea */
[----:B------:R-:W-:Y:S01]  /*0a70*/  ULDC.64 UR4, c[0x0][0x248] ;  /* 0x0000920000047ab9 */ /* 0x000fe20000000a00 */
[----:B------:R-:W-:Y:S01]  /*0a80*/  IMAD.U32 R0, RZ, RZ, UR13 ;  /* 0x0000000dff007e24 */ /* 0x000fe2000f8e00ff */
[----:B------:R-:W-:Y:S01]  /*0a90*/  USHF.R.S32.HI UR18, URZ, 0x1f, UR13 ;  /* 0x0000001f3f127899 */ /* 0x000fe2000801140d */
[----:B------:R-:W-:Y:S01]  /*0aa0*/  SHF.R.S32.HI R3, RZ, 0x1f, R2 ;  /* 0x0000001fff037819 */ /* 0x000fe20000011402 */
[----:B------:R-:W-:Y:S01]  /*0ab0*/  UISETP.NE.AND UP0, UPT, UR4, 0x1, UPT ;  /* 0x000000010400788c */ /* 0x000fe2000bf05270 */
[-C--:B------:R-:W-:Y:S01]  /*0ac0*/  LEA.HI R27, R14, R234.reuse, RZ, 0x3 ;  /* 0x000000ea0e1b7211 */ /* 0x080fe200078f18ff */
[----:B------:R-:W-:Y:S01]  /*0ad0*/  UIMAD.WIDE.U32 UR8, UR13, UR5, URZ ;  /* 0x000000050d0872a5 */ /* 0x000fe2000f8e003f */
[----:B------:R-:W-:Y:S01]  /*0ae0*/  SHF.R.S32.HI R235, RZ, 0x1f, R234 ;  /* 0x0000001fffeb7819 */ /* 0x000fe200000114ea */
[----:B------:R-:W-:Y:S01]  /*0af0*/  IMAD.WIDE.U32 R22, R0, c[0x0][0x288], R2 ;  /* 0x0000a20000167a25 */ /* 0x000fe200078e0002 */
[----:B------:R-:W-:Y:S01]  /*0b00*/  ULDC.64 UR4, c[0x0][0x238] ;  /* 0x00008e0000047ab9 */ /* 0x000fe20000000a00 */
[----:B------:R-:W-:Y:S01]  /*0b10*/  LOP3.LUT R0, R27, 0xfffffff8, RZ, 0xc0, !PT ;  /* 0xfffffff81b007812 */ /* 0x000fe200078ec0ff */
[----:B------:R-:W-:Y:S01]  /*0b20*/  UIMAD UR4, UR18, UR4, URZ ;  /* 0x00000004120472a4 */ /* 0x000fe2000f8e023f */
[----:B------:R-:W-:Y:S01]  /*0b30*/  IMAD.U32 R4, RZ, RZ, UR13 ;  /* 0x0000000dff047e24 */ /* 0x000fe2000f8e00ff */
[CC--:B------:R-:W-:Y:S01]  /*0b40*/  LEA.HI R31, R14.reuse, R234.reuse, RZ, 0x2 ;  /* 0x000000ea0e1f7211 */ /* 0x0c0fe200078f10ff */
[----:B------:R-:W-:Y:S01]  /*0b50*/  IMAD.U32 R6, RZ, RZ, UR13 ;  /* 0x0000000dff067e24 */ /* 0x000fe2000f8e00ff */
[-C--:B------:R-:W-:Y:S01]  /*0b60*/  LEA.HI R25, R14, R234.reuse, RZ, 0x4 ;  /* 0x000000ea0e197211 */ /* 0x080fe200078f20ff */
[----:B------:R-:W-:Y:S01]  /*0b70*/  UIMAD UR5, UR13, UR5, UR4 ;  /* 0x000000050d0572a4 */ /* 0x000fe2000f8e0204 */
[----:B------:R-:W-:Y:S01]  /*0b80*/  IMAD.WIDE.U32 R4, R4, c[0x0][0x238], R234 ;  /* 0x00008e0004047a25 */ /* 0x000fe200078e00ea */
[----:B------:R-:W-:Y:S01]  /*0b90*/  UMOV UR7, UR13 ;  /* 0x0000000d00077c82 */ /* 0x000fe20008000000 */
[----:B------:R-:W-:Y:S01]  /*0ba0*/  SHF.R.S32.HI R7, RZ, 0x4, R25 ;  /* 0x00000004ff077819 */ /* 0x000fe20000011419 */
[----:B------:R-:W-:Y:S01]  /*0bb0*/  ULDC UR4, c[0x0][0x250] ;  /* 0x0000940000047ab9 */ /* 0x000fe20000000800 */
[----:B------:R-:W-:Y:S01]  /*0bc0*/  IMAD.WIDE.U32 R20, R6, c[0x0][0x270], R2 ;  /* 0x00009c0006147a25 */ /* 0x000fe200078e0002 */
[--C-:B------:R-:W-:Y:S01]  /*0bd0*/  SHF.R.S32.HI R6, RZ, 0x2, R31.reuse ;  /* 0x00000002ff067819 */ /* 0x100fe2000001141f */
[----:B------:R-:W-:Y:S01]  /*0be0*/  @UP0 USHF.R.U32.HI UR7, URZ, UR4, UR9 ;  /* 0x000000043f070299 */ /* 0x000fe20008011609 */
[----:B------:R-:W-:Y:S01]  /*0bf0*/  LEA.HI R26, R14, R234, RZ, 0x5 ;  /* 0x000000ea0e1a7211 */ /* 0x000fe200078f28ff */
[----:B------:R-:W-:Y:S01]  /*0c00*/  IMAD.IADD R15, R234, 0x1, -R0 ;  /* 0x00000001ea0f7824 */ /* 0x000fe200078e0a00 */
[----:B------:R-:W-:Y:S01]  /*0c10*/  SHF.R.S32.HI R0, RZ, 0x1f, R31 ;  /* 0x0000001fff007819 */ /* 0x000fe2000001141f */
[----:B------:R-:W-:Y:S01]  /*0c20*/  IMAD.MOV.U32 R18, RZ, RZ, R4 ;  /* 0x000000ffff127224 */ /* 0x000fe200078e0004 */
[----:B------:R-:W-:Y:S01]  /*0c30*/  LEA.HI R4, R25, R7, RZ, 0x1 ;  /* 0x0000000719047211 */ /* 0x000fe200078f08ff */
[----:B------:R-:W-:Y:S01]  /*0c40*/  USHF.R.S32.HI UR6, URZ, 0x1f, UR7 ;  /* 0x0000001f3f067899 */ /* 0x000fe20008011407 */
[----:B------:R-:W-:Y:S01]  /*0c50*/  LEA.HI R0, R0, R6, RZ, 0x3 ;  /* 0x0000000600007211 */ /* 0x000fe200078f18ff */
[----:B------:R-:W-:Y:S01]  /*0c60*/  IMAD.SHL.U32 R12, R15, 0x8, RZ ;  /* 0x000000080f0c7824 */ /* 0x000fe200078e00ff */
[----:B------:R-:W-:Y:S01]  /*0c70*/  IADD3 R19, R5, UR5, RZ ;  /* 0x0000000505137c10 */ /* 0x000fe2000fffe0ff */
[----:B------:R-:W-:Y:S01]  /*0c80*/  ULDC.64 UR4, c[0x0][0x1e0] ;  /* 0x0000780000047ab9 */ /* 0x000fe20000000a00 */
[----:B------:R-:W-:Y:S01]  /*0c90*/  SHF.R.S32.HI R236, RZ, 0x3, R27 ;  /* 0x00000003ffec7819 */ /* 0x000fe2000001141b */
[----:B------:R-:W-:Y:S01]  /*0ca0*/  UIMAD UR4, UR6, UR4, URZ ;  /* 0x00000004060472a4 */ /* 0x000fe2000f8e023f */
[----:B------:R-:W-:Y:S01]  /*0cb0*/  LOP3.LUT R4, R4, 0xfffffffe, RZ, 0xc0, !PT ;  /* 0xfffffffe04047812 */ /* 0x000fe200078ec0ff */
[----:B------:R-:W-:Y:S01]  /*0cc0*/  IMAD.U32 R2, RZ, RZ, UR15 ;  /* 0x0000000fff027e24 */ /* 0x000fe2000f8e00ff */
[----:B------:R-:W-:Y:S01]  /*0cd0*/  LOP3.LUT R0, R0, 0xfffffff8, RZ, 0xc0, !PT ;  /* 0xfffffff800007812 */ /* 0x000fe200078ec0ff */
[----:B------:R-:W-:Y:S01]  /*0ce0*/  IMAD.U32 R9, RZ, RZ, UR7 ;  /* 0x00000007ff097e24 */ /* 0x000fe2000f8e00ff */
[----:B------:R-:W-:Y:S01]  /*0cf0*/  SHF.R.S32.HI R8, RZ, 0x5, R26 ;  /* 0x00000005ff087819 */ /* 0x000fe2000001141a */
[----:B------:R-:W-:Y:S01]  /*0d00*/  IMAD.IADD R17, R7, 0x1, -R4 ;  /* 0x0000000107117824 */ /* 0x000fe200078e0a04 */
[----:B------:R-:W-:Y:S01]  /*0d10*/  SHF.R.S32.HI R237, RZ, 0x1f, R236 ;  /* 0x0000001fffed7819 */ /* 0x000fe200000114ec */
[----:B------:R-:W-:Y:S01]  /*0d20*/  IMAD.IADD R32, R6, 0x1, -R0 ;  /* 0x0000000106207824 */ /* 0x000fe200078e0a00 */
[----:B------:R-:W-:Y:S01]  /*0d30*/  SHF.R.S32.HI R13, RZ, 0x1f, R12 ;  /* 0x0000001fff0d7819 */ /* 0x000fe2000001140c */
[----:B------:R-:W-:Y:S01]  /*0d40*/  IMAD.SHL.U32 R4, R236, 0x40, RZ ;  /* 0x00000040ec047824 */ /* 0x000fe200078e00ff */
[----:B------:R-:W-:Y:S01]  /*0d50*/  LEA.HI R5, R26, R8, RZ, 0x1 ;  /* 0x000000081a057211 */ /* 0x000fe200078f08ff */
[----:B------:R-:W-:Y:S01]  /*0d60*/  UIMAD UR8, UR7, UR5, UR4 ;  /* 0x00000005070872a4 */ /* 0x000fe2000f8e0204 */
[----:B------:R-:W-:Y:S01]  /*0d70*/  LEA.HI R0, R14, R234, RZ, 0x6 ;  /* 0x000000ea0e007211 */ /* 0x000fe200078f30ff */
[----:B------:R-:W-:Y:S01]  /*0d80*/  IMAD.WIDE R10, R2, 0x40, R236 ;  /* 0x00000040020a7825 */ /* 0x000fe200078e02ec */
[----:B------:R-:W-:Y:S01]  /*0d90*/  ULDC.64 UR4, c[0x0][0x1b0] ;  /* 0x00006c0000047ab9 */ /* 0x000fe20000000a00 */
[----:B------:R-:W-:Y:S01]  /*0da0*/  LOP3.LUT R5, R5, 0xfffffffe, RZ, 0xc0, !PT ;  /* 0xfffffffe05057812 */ /* 0x000fe200078ec0ff */
[----:B------:R-:W-:Y:S01]  /*0db0*/  UIMAD UR6, UR6, UR4, URZ ;  /* 0x00000004060672a4 */ /* 0x000fe2000f8e023f */
[----:B------:R-:W-:Y:S01]  /*0dc0*/  IMAD.WIDE.U32 R2, R9, c[0x0][0x1e0], R12 ;  /* 0x0000780009027a25 */ /* 0x000fe200078e000c */
[----:B------:R-:W-:Y:S01]  /*0dd0*/  SHF.R.S32.HI R29, RZ, 0x6, R0 ;  /* 0x00000006ff1d7819 */ /* 0x000fe20000011400 */
[----:B------:R-:W-:Y:S01]  /*0de0*/  USHF.R.S32.HI UR9, URZ, 0x1f, UR14 ;  /* 0x0000001f3f097899 */ /* 0x000fe2000801140e */
[----:B------:R-:W-:Y:S01]  /*0df0*/  LOP3.LUT R0, R4, 0x1c0, RZ, 0xc0, !PT ;  /* 0x000001c004007812 */ /* 0x000fe200078ec0ff */
[----:B------:R-:W-:Y:S01]  /*0e00*/  IMAD.IADD R220, R8, 0x1, -R5 ;  /* 0x0000000108dc7824 */ /* 0x000fe200078e0a05 */
[----:B------:R-:W-:Y:S01]  /*0e10*/  IADD3 R3, R3, UR8, RZ ;  /* 0x0000000803037c10 */ /* 0x000fe2000fffe0ff */
[----:B------:R-:W-:Y:S01]  /*0e20*/  UIMAD UR6, UR7, UR5, UR6 ;  /* 0x00000005070672a4 */ /* 0x000fe2000f8e0206 */
[----:B------:R-:W-:Y:S01]  /*0e30*/  IMAD.U32 R6, RZ, RZ, UR14 ;  /* 0x0000000eff067e24 */ /* 0x000fe2000f8e00ff */
[----:B------:R-:W-:Y:S01]  /*0e40*/  LOP3.LUT R8, R0, 0x38, R12, 0xf8, !PT ;  /* 0x0000003800087812 */ /* 0x000fe200078ef80c */
[----:B------:R-:W-:Y:S01]  /*0e50*/  IMAD.SHL.U32 R14, R29, 0x200, RZ ;  /* 0x000002001d0e7824 */ /* 0x000fe200078e00ff */
[----:B------:R-:W-:Y:S01]  /*0e60*/  SHF.R.U32.HI R0, RZ, 0x3, R0 ;  /* 0x00000003ff007819 */ /* 0x000fe20000011600 */
[----:B------:R-:W-:Y:S01]  /*0e70*/  IMAD.WIDE.U32 R4, R9, c[0x0][0x1b0], R12 ;  /* 0x00006c0009047a25 */ /* 0x000fe200078e000c */
[----:B------:R-:W-:Y:S01]  /*0e80*/  ULDC.64 UR4, c[0x0][0x1e8] ;  /* 0x00007a0000047ab9 */ /* 0x000fe20000000a00 */
[----:B------:R-:W-:Y:S01]  /*0e90*/  IADD3 R28, R12, 0x40, RZ ;  /* 0x000000400c1c7810 */ /* 0x000fe20007ffe0ff */
[----:B------:R-:W-:Y:S01]  /*0ea0*/  UIMAD UR4, UR9, UR4, URZ ;  /* 0x00000004090472a4 */ /* 0x000fe2000f8e023f */
[----:B------:R-:W-:Y:S01]  /*0eb0*/  IMAD.WIDE.U32 R6, R6, c[0x0][0x1e8], R2 ;  /* 0x00007a0006067a25 */ /* 0x000fe200078e0002 */
[----:B------:R-:W-:Y:S01]  /*0ec0*/  IADD3 R3, R5, UR6, RZ ;  /* 0x0000000605037c10 */ /* 0x000fe2000fffe0ff */
[----:B------:R-:W-:Y:S01]  /*0ed0*/  ULDC UR8, c[0x0][0x198] ;  /* 0x0000660000087ab9 */ /* 0x000fe20000000800 */
[----:B------:R-:W-:Y:S01]  /*0ee0*/  LOP3.LUT R228, R14, R8, R0, 0xf6, !PT ;  /* 0x000000080ee47212 */ /* 0x000fe200078ef600 */
[----:B------:R-:W-:Y:S01]  /*0ef0*/  IMAD.U32 R8, RZ, RZ, UR14 ;  /* 0x0000000eff087e24 */ /* 0x000fe2000f8e00ff */
[----:B------:R-:W-:Y:S01]  /*0f00*/  UIMAD UR7, UR14, UR5, UR4 ;  /* 0x000000050e0772a4 */ /* 0x000fe2000f8e0204 */
[----:B------:R-:W-:Y:S01]  /*0f10*/  IMAD.MOV.U32 R2, RZ, RZ, R4 ;  /* 0x000000ffff027224 */ /* 0x000fe200078e0004 */
[----:B------:R-:W-:Y:S01]  /*0f20*/  UIADD3 UR8, -UR10, UR8, URZ ;  /* 0x000000080a087290 */ /* 0x000fe2000fffe13f */
[----:B------:R-:W-:Y:S01]  /*0f30*/  IMAD.MOV.U32 R4, RZ, RZ, R6 ;  /* 0x000000ffff047224 */ /* 0x000fe200078e0006 */
[----:B------:R-:W-:Y:S01]  /*0f40*/  IADD3 R30, R12, 0x80, RZ ;  /* 0x000000800c1e7810 */ /* 0x000fe20007ffe0ff */
[----:B------:R-:W-:Y:S01]  /*0f50*/  IMAD.WIDE.U32 R8, R8, c[0x0][0x1b8], R2 ;  /* 0x00006e0008087a25 */ /* 0x000fe200078e0002 */
[----:B------:R-:W-:Y:S01]  /*0f60*/  IADD3 R5, R7, UR7, RZ ;  /* 0x0000000707057c10 */ /* 0x000fe2000fffe0ff */
[----:B------:R-:W-:Y:S01]  /*0f70*/  ULDC.64 UR4, c[0x0][0x1b8] ;  /* 0x00006e0000047ab9 */ /* 0x000fe20000000a00 */
[----:B------:R-:W-:Y:S01]  /*0f80*/  ISETP.GE.AND P3, PT, R12, c[0x0][0x1cc], PT ;  /* 0x000073000c007a0c */ /* 0x000fe20003f66270 */
[----:B------:R-:W-:Y:S01]  /*0f90*/  IMAD R2, R237, c[0x0][0x178], RZ ;  /* 0x00005e00ed027a24 */ /* 0x000fe200078e02ff */
[----:B------:R-:W-:Y:S01]  /*0fa0*/  ISETP.GE.AND P2, PT, R28, c[0x0][0x1cc], PT ;  /* 0x000073001c007a0c */ /* 0x000fe20003f46270 */
[----:B------:R-:W-:Y:S01]  /*0fb0*/  IMAD R0, R11, c[0x0][0x1d8], RZ ;  /* 0x000076000b007a24 */ /* 0x000fe200078e02ff */
[----:B------:R-:W-:Y:S01]  /*0fc0*/  ISETP.GE.AND P1, PT, R30, c[0x0][0x1cc], PT ;  /* 0x000073001e007a0c */ /* 0x000fe20003f26270 */
[C---:B------:R-:W-:Y:S01]  /*0fd0*/  IMAD R2, R236.reuse, c[0x0][0x17c], R2 ;  /* 0x00005f00ec027a24 */ /* 0x040fe200078e0202 */
[----:B------:R-:W-:Y:S01]  /*0fe0*/  UIMAD UR4, UR9, UR4, URZ ;  /* 0x00000004090472a4 */ /* 0x000fe2000f8e023f */
[----:B------:R-:W-:Y:S01]  /*0ff0*/  IMAD.WIDE.U32 R6, R236, c[0x0][0x178], R12 ;  /* 0x00005e00ec067a25 */ /* 0x000fe200078e000c */
[----:B------:R-:W-:Y:S01]  /*1000*/  USHF.R.S32.HI UR19, URZ, 0x1f, UR11 ;  /* 0x0000001f3f137899 */ /* 0x000fe2000801140b */
[----:B------:R-:W-:Y:S01]  /*1010*/  CS2R R130, SRZ ;  /* 0x0000000000827805 */ /* 0x000fe2000001ff00 */
[----:B------:R-:W-:Y:S01]  /*1020*/  UIMAD UR5, UR14, UR5, UR4 ;  /* 0x000000050e0572a4 */ /* 0x000fe2000f8e0204 */
[C---:B------:R-:W-:Y:S01]  /*1030*/  IMAD R3, R10.reuse, c[0x0][0x1dc], R0 ;  /* 0x000077000a037a24 */ /* 0x040fe200078e0200 */
[----:B------:R-:W-:Y:S01]  /*1040*/  CS2R R128, SRZ ;  /* 0x0000000000807805 */ /* 0x000fe2000001ff00 */
[----:B------:R-:W-:Y:S01]  /*1050*/  IMAD.U32 R0, RZ, RZ, UR13 ;  /* 0x0000000dff007e24 */ /* 0x000fe2000f8e00ff */
[----:B------:R-:W-:Y:S01]  /*1060*/  CS2R R126, SRZ ;  /* 0x00000000007e7805 */ /* 0x000fe2000001ff00 */
[----:B------:R-:W-:Y:S01]  /*1070*/  IMAD.IADD R7, R7, 0x1, R2 ;  /* 0x0000000107077824 */ /* 0x000fe200078e0202 */
[----:B------:R-:W-:Y:S01]  /*1080*/  IADD3 R9, R9, UR5, RZ ;  /* 0x0000000509097c10 */ /* 0x000fe2000fffe0ff */
[----:B------:R-:W-:Y:S01]  /*1090*/  IMAD.WIDE.U32 R4, R10, c[0x0][0x1d8], R4 ;  /* 0x000076000a047a25 */ /* 0x000fe200078e0004 */
[----:B------:R-:W-:Y:S01]  /*10a0*/  ULDC.64 UR4, c[0x0][0x180] ;  /* 0x0000600000047ab9 */ /* 0x000fe20000000a00 */
[----:B------:R-:W-:Y:S01]  /*10b0*/  CS2R R124, SRZ ;  /* 0x00000000007c7805 */ /* 0x000fe2000001ff00 */
[----:B------:R-:W-:Y:S01]  /*10c0*/  UIMAD UR4, UR18, UR4, URZ ;  /* 0x00000004120472a4 */ /* 0x000fe2000f8e023f */
[----:B------:R-:W-:Y:S01]  /*10d0*/  IMAD.WIDE.U32 R6, R0, c[0x0][0x180], R6 ;  /* 0x0000600000067a25 */ /* 0x000fe200078e0006 */
[----:B------:R-:W-:Y:S01]  /*10e0*/  IADD3 R0, -R236, UR8, RZ ;  /* 0x00000008ec007c10 */ /* 0x000fe2000fffe1ff */
[----:B------:R-:W-:Y:S01]  /*10f0*/  CS2R R122, SRZ ;  /* 0x00000000007a7805 */ /* 0x000fe2000001ff00 */
[----:B------:R-:W-:Y:S01]  /*1100*/  LEA R2, P0, R4, c[0x0][0x1c0], 0x1 ;  /* 0x0000700004027a11 */ /* 0x000fe200078008ff */
[----:B------:R-:W-:Y:S01]  /*1110*/  IMAD.IADD R3, R5, 0x1, R3 ;  /* 0x0000000105037824 */ /* 0x000fe200078e0203 */
[C---:B------:R-:W-:Y:S01]  /*1120*/  ISETP.LT.OR P6, PT, R0.reuse, 0x1, P3 ;  /* 0x000000010000780c */ /* 0x040fe20001fc1670 */
[----:B------:R-:W-:Y:S01]  /*1130*/  IMAD.MOV.U32 R16, RZ, RZ, c[0x0][0x1d8] ;  /* 0x00007600ff107624 */ /* 0x000fe200078e00ff */
[C---:B------:R-:W-:Y:S01]  /*1140*/  ISETP.LT.OR P5, PT, R0.reuse, 0x1, P2 ;  /* 0x000000010000780c */ /* 0x040fe200017a1670 */
[----:B------:R-:W-:Y:S01]  /*1150*/  IMAD.MOV.U32 R24, RZ, RZ, c[0x0][0x1dc] ;  /* 0x00007700ff187624 */ /* 0x000fe200078e00ff */
[C---:B------:R-:W-:Y:S01]  /*1160*/  ISETP.LT.OR P4, PT, R0.reuse, 0x1, P1 ;  /* 0x000000010000780c */ /* 0x040fe20000f81670 */
[----:B------:R-:W-:Y:S01]  /*1170*/  IMAD R5, R11, c[0x0][0x1a8], RZ ;  /* 0x00006a000b057a24 */ /* 0x000fe200078e02ff */
[----:B------:R-:W-:Y:S01]  /*1180*/  ISETP.LT.OR P3, PT, R0, 0x21, P3 ;  /* 0x000000210000780c */ /* 0x000fe20001f61670 */
[----:B------:R-:W-:Y:S01]  /*1190*/  IMAD.SHL.U32 R228, R228, 0x2, RZ ;  /* 0x00000002e4e47824 */ /* 0x000fe200078e00ff */
[----:B------:R-:W-:Y:S01]  /*11a0*/  ISETP.LT.OR P2, PT, R0, 0x21, P2 ;  /* 0x000000210000780c */ /* 0x000fe20001741670 */
[----:B------:R-:W-:Y:S01]  /*11b0*/  IMAD R11, R10, c[0x0][0x1ac], R5 ;  /* 0x00006b000a0b7a24 */ /* 0x000fe200078e0205 */
[----:B------:R-:W-:Y:S01]  /*11c0*/  LEA.HI.X R3, R4, c[0x0][0x1c4], R3, 0x1, P0 ;  /* 0x0000710004037a11 */ /* 0x000fe200000f0c03 */
[----:B------:R-:W-:Y:S01]  /*11d0*/  IMAD.WIDE.U32 R8, R10, c[0x0][0x1a8], R8 ;  /* 0x00006a000a087a25 */ /* 0x000fe200078e0008 */
[----:B------:R-:W-:Y:S01]  /*11e0*/  LEA R4, P0, R16, R2, 0x6 ;  /* 0x0000000210047211 */ /* 0x000fe200078030ff */
[----:B------:R-:W-:Y:S01]  /*11f0*/  UIMAD UR4, UR13, UR5, UR4 ;  /* 0x000000050d0472a4 */ /* 0x000fe2000f8e0204 */
[----:B------:R-:W-:Y:S01]  /*1200*/  ISETP.LT.OR P1, PT, R0, 0x21, P1 ;  /* 0x000000210000780c */ /* 0x000fe20000f21670 */
[----:B------:R-:W-:Y:S01]  /*1210*/  @!PT LDS RZ, [RZ] ;  /* 0x00000000fffff984 */ /* 0x000fe20000000800 */
[----:B------:R-:W-:Y:S01]  /*1220*/  @!PT LDS RZ, [RZ] ;  /* 0x00000000fffff984 */ /* 0x000fe20000000800 */
[----:B------:R-:W-:Y:S01]  /*1230*/  @!PT LDS RZ, [RZ] ;  /* 0x00000000fffff984 */ /* 0x000fe20000000800 */
[----:B------:R1:W-:Y:S01]  /*1240*/  LDGSTS.E.BYPASS.LTC128B.128 [R228+0x6080], [R2.64], !P6 ;  /* 0x0608000002e47fae */ /* 0x0003e2000f101d50 */
[----:B------:R-:W-:Y:S01]  /*1250*/  LEA.HI.X R5, R16, R3, R24, 0x6, P0 ;  /* 0x0000000310057211 */ /* 0x000fe200000f3418 */
[----:B------:R-:W-:Y:S01]  /*1260*/  IMAD.MOV.U32 R33, RZ, RZ, 0x20 ;  /* 0x00000020ff217424 */ /* 0x000fe200078e00ff */
[----:B------:R-:W-:Y:S01]  /*1270*/  ISETP.GE.AND P6, PT, R28, c[0x0][0x19c], PT ;  /* 0x000067001c007a0c */ /* 0x000fe20003fc6270 */
[----:B------:R1:W-:Y:S01]  /*1280*/  LDGSTS.E.BYPASS.LTC128B.128 [R228+0x8080], [R2.64+0x80], !P5 ;  /* 0x0808008002e47fae */ /* 0x0003e2000e901d50 */
[----:B------:R-:W-:Y:S01]  /*1290*/  ISETP.GE.AND P5, PT, R12, c[0x0][0x19c], PT ;  /* 0x000067000c007a0c */ /* 0x000fe20003fa6270 */
[----:B------:R-:W-:Y:S01]  /*12a0*/  IMAD.MOV.U32 R34, RZ, RZ, 0x40 ;  /* 0x00000040ff227424 */ /* 0x000fe200078e00ff */
[----:B------:R-:W-:Y:S01]  /*12b0*/  CS2R R120, SRZ ;  /* 0x0000000000787805 */ /* 0x000fe2000001ff00 */
[----:B------:R1:W-:Y:S01]  /*12c0*/  LDGSTS.E.BYPASS.LTC128B.128 [R228+0xa080], [R2.64+0x100], !P4 ;  /* 0x0a08010002e47fae */ /* 0x0003e2000e101d50 */
[C---:B------:R-:W-:Y:S01]  /*12d0*/  ISETP.LT.OR P4, PT, R0.reuse, 0x1, P5 ;  /* 0x000000010000780c */ /* 0x040fe20002f81670 */
[----:B------:R-:W-:Y:S01]  /*12e0*/  CS2R R118, SRZ ;  /* 0x0000000000767805 */ /* 0x000fe2000001ff00 */
[C---:B------:R-:W-:Y:S01]  /*12f0*/  ISETP.LT.OR P5, PT, R0.reuse, 0x21, P5 ;  /* 0x000000210000780c */ /* 0x040fe20002fa1670 */
[----:B------:R2:W-:Y:S01]  /*1300*/  LDGSTS.E.BYPASS.LTC128B.128 [R228+0x7080], [R4.64], !P3 ;  /* 0x0708000004e47fae */ /* 0x0005e2000d901d50 */
[C---:B------:R-:W-:Y:S01]  /*1310*/  ISETP.LT.OR P3, PT, R0.reuse, 0x1, P6 ;  /* 0x000000010000780c */ /* 0x040fe20003761670 */
[----:B------:R-:W-:Y:S01]  /*1320*/  CS2R R116, SRZ ;  /* 0x0000000000747805 */ /* 0x000fe2000001ff00 */
[----:B------:R-:W-:Y:S01]  /*1330*/  ISETP.LT.OR P6, PT, R0, 0x21, P6 ;  /* 0x000000210000780c */ /* 0x000fe200037c1670 */
[----:B------:R2:W-:Y:S01]  /*1340*/  LDGSTS.E.BYPASS.LTC128B.128 [R228+0x9080], [R4.64+0x80], !P2 ;  /* 0x0908008004e47fae */ /* 0x0005e2000d101d50 */
[----:B------:R-:W-:Y:S01]  /*1350*/  ISETP.GE.AND P2, PT, R30, c[0x0][0x19c], PT ;  /* 0x000067001e007a0c */ /* 0x000fe20003f46270 */
[----:B------:R-:W-:Y:S01]  /*1360*/  CS2R R114, SRZ ;  /* 0x0000000000727805 */ /* 0x000fe2000001ff00 */
[----:B------:R-:W-:Y:S01]  /*1370*/  CS2R R112, SRZ ;  /* 0x0000000000707805 */ /* 0x000fe2000001ff00 */
[----:B------:R2:W-:Y:S01]  /*1380*/  LDGSTS.E.BYPASS.LTC128B.128 [R228+0xb080], [R4.64+0x100], !P1 ;  /* 0x0b08010004e47fae */ /* 0x0005e2000c901d50 */
[C---:B------:R-:W-:Y:S01]  /*1390*/  ISETP.LT.OR P1, PT, R0.reuse, 0x1, P2 ;  /* 0x000000010000780c */ /* 0x040fe20001721670 */
[----:B------:R-:W-:Y:S01]  /*13a0*/  CS2R R110, SRZ ;  /* 0x00000000006e7805 */ /* 0x000fe2000001ff00 */
[----:B------:R-:W-:Y:S01]  /*13b0*/  ISETP.LT.OR P2, PT, R0, 0x21, P2 ;  /* 0x000000210000780c */ /* 0x000fe20001741670 */
[----:B------:R-:W0:Y:S01]  /*13c0*/  LDGDEPBAR ;  /* 0x00000000000079af */ /* 0x000e220000000000 */
[----:B------:R-:W-:Y:S01]  /*13d0*/  IMAD.U32 R0, RZ, RZ, UR14 ;  /* 0x0000000eff007e24 */ /* 0x000fe2000f8e00ff */
        /* <DEDUP_REMOVED lines=9> */
[----:B-1----:R-:W-:Y:S01]  /*1470*/  IMAD.IADD R3, R9, 0x1, R11 ;  /* 0x0000000109037824 */ /* 0x002fe200078e020b */
[C---:B------:R-:W-:Y:S01]  /*1480*/  LEA R2, P0, R8.reuse, c[0x0][0x190], 0x1 ;  /* 0x0000640008027a11 */ /* 0x040fe200078008ff */
[----:B------:R-:W-:Y:S01]  /*1490*/  CS2R R90, SRZ ;  /* 0x00000000005a7805 */ /* 0x000fe2000001ff00 */
[----:B------:R-:W-:Y:S01]  /*14a0*/  CS2R R88, SRZ ;  /* 0x0000000000587805 */ /* 0x000fe2000001ff00 */
[----:B------:R-:W-:Y:S01]  /*14b0*/  CS2R R86, SRZ ;  /* 0x0000000000567805 */ /* 0x000fe2000001ff00 */
[----:B------:R-:W-:Y:S01]  /*14c0*/  LEA.HI.X R3, R8, c[0x0][0x194], R3, 0x1, P0 ;  /* 0x0000650008037a11 */ /* 0x000fe200000f0c03 */
[----:B------:R-:W-:Y:S01]  /*14d0*/  CS2R R84, SRZ ;  /* 0x0000000000547805 */ /* 0x000fe2000001ff00 */
[----:B------:R-:W-:Y:S01]  /*14e0*/  CS2R R82, SRZ ;  /* 0x0000000000527805 */ /* 0x000fe2000001ff00 */
[----:B------:R-:W-:Y:S01]  /*14f0*/  CS2R R80, SRZ ;  /* 0x0000000000507805 */ /* 0x000fe2000001ff00 */
[----:B------:R-:W-:Y:S01]  /*1500*/  CS2R R78, SRZ ;  /* 0x00000000004e7805 */ /* 0x000fe2000001ff00 */
[----:B------:R1:W-:Y:S01]  /*1510*/  LDGSTS.E.BYPASS.LTC128B.128 [R228+0x80], [R2.64], !P4 ;  /* 0x0008000002e47fae */ /* 0x0003e2000e101d50 */
[----:B------:R-:W-:Y:S01]  /*1520*/  ISETP.GE.AND P4, PT, R28, c[0x0][0x16c], PT ;  /* 0x00005b001c007a0c */ /* 0x000fe20003f86270 */
[----:B--2---:R-:W-:Y:S01]  /*1530*/  IMAD.MOV.U32 R4, RZ, RZ, R6 ;  /* 0x000000ffff047224 */ /* 0x004fe200078e0006 */
[----:B------:R-:W-:Y:S01]  /*1540*/  IADD3 R5, R7, UR4, RZ ;  /* 0x0000000407057c10 */ /* 0x000fe2000fffe0ff */
[----:B------:R-:W-:Y:S01]  /*1550*/  IMAD.MOV.U32 R6, RZ, RZ, c[0x0][0x1a8] ;  /* 0x00006a00ff067624 */ /* 0x000fe200078e00ff */
[----:B------:R-:W-:Y:S01]  /*1560*/  ULDC.64 UR4, c[0x0][0x178] ;  /* 0x00005e0000047ab9 */ /* 0x000fe20000000a00 */
[----:B------:R-:W-:Y:S01]  /*1570*/  IMAD.MOV.U32 R7, RZ, RZ, c[0x0][0x1ac] ;  /* 0x00006b00ff077624 */ /* 0x000fe200078e00ff */
[----:B------:R-:W-:Y:S01]  /*1580*/  UIMAD UR6, UR19, UR4, URZ ;  /* 0x00000004130672a4 */ /* 0x000fe2000f8e023f */
[----:B------:R1:W-:Y:S01]  /*1590*/  LDGSTS.E.BYPASS.LTC128B.128 [R228+0x2080], [R2.64+0x80], !P3 ;  /* 0x0208008002e47fae */ /* 0x0003e2000d901d50 */
[----:B------:R-:W-:Y:S01]  /*15a0*/  LEA R8, P0, R6, R2, 0x6 ;  /* 0x0000000206087211 */ /* 0x000fe200078030ff */
[----:B------:R-:W-:Y:S01]  /*15b0*/  UIMAD.WIDE.U32 UR20, UR11, UR4, URZ ;  /* 0x000000040b1472a5 */ /* 0x000fe2000f8e003f */
[----:B------:R-:W-:Y:S01]  /*15c0*/  IMAD.WIDE.U32 R242, R0, c[0x0][0x188], R4 ;  /* 0x0000620000f27a25 */ /* 0x000fe200078e0004 */
[----:B------:R1:W-:Y:S01]  /*15d0*/  LDGSTS.E.BYPASS.LTC128B.128 [R228+0x4080], [R2.64+0x100], !P1 ;  /* 0x0408010002e47fae */ /* 0x0003e2000c901d50 */
[----:B------:R-:W-:Y:S01]  /*15e0*/  LEA.HI.X R9, R6, R3, R7, 0x6, P0 ;  /* 0x0000000306097211 */ /* 0x000fe200000f3407 */
[----:B------:R-:W-:Y:S01]  /*15f0*/  UIMAD UR6, UR11, UR5, UR6 ;  /* 0x000000050b0672a4 */ /* 0x000fe2000f8e0206 */
[----:B------:R-:W-:Y:S01]  /*1600*/  IMAD R0, R237, c[0x0][0x208], RZ ;  /* 0x00008200ed007a24 */ /* 0x000fe200078e02ff */
[----:B------:R-:W-:Y:S01]  /*1610*/  ISETP.GE.AND P0, PT, R12, c[0x0][0x16c], PT ;  /* 0x00005b000c007a0c */ /* 0x000fe20003f06270 */
[----:B------:R-:W-:Y:S01]  /*1620*/  ULDC.64 UR4, c[0x0][0x188] ;  /* 0x0000620000047ab9 */ /* 0x000fe20000000a00 */
[----:B------:R2:W-:Y:S01]  /*1630*/  LDGSTS.E.BYPASS.LTC128B.128 [R228+0x1080], [R8.64], !P5 ;  /* 0x0108000008e47fae */ /* 0x0005e2000e901d50 */
[----:B------:R-:W-:Y:S01]  /*1640*/  UIMAD UR4, UR9, UR4, URZ ;  /* 0x00000004090472a4 */ /* 0x000fe2000f8e023f */
[----:B------:R-:W-:Y:S01]  /*1650*/  IMAD.U32 R5, RZ, RZ, UR21 ;  /* 0x00000015ff057e24 */ /* 0x000fe2000f8e00ff */
[----:B------:R-:W-:Y:S01]  /*1660*/  UIADD3 UR6, UR21, UR6, URZ ;  /* 0x0000000615067290 */ /* 0x000fe2000fffe03f */
[----:B------:R2:W-:Y:S01]  /*1670*/  LDGSTS.E.BYPASS.LTC128B.128 [R228+0x3080], [R8.64+0x80], !P6 ;  /* 0x0308008008e47fae */ /* 0x0005e2000f101d50 */
[----:B------:R-:W-:Y:S01]  /*1680*/  IMAD R5, R236, c[0x0][0x20c], R0 ;  /* 0x00008300ec057a24 */ /* 0x000fe200078e0200 */
[----:B------:R-:W-:Y:S01]  /*1690*/  UIMAD UR4, UR14, UR5, UR4 ;  /* 0x000000050e0472a4 */ /* 0x000fe2000f8e0204 */
[----:B------:R-:W-:Y:S01]  /*16a0*/  IMAD.U32 R4, RZ, RZ, UR20 ;  /* 0x00000014ff047e24 */ /* 0x000fe2000f8e00ff */
[----:B------:R2:W-:Y:S01]  /*16b0*/  LDGSTS.E.BYPASS.LTC128B.128 [R228+0x5080], [R8.64+0x100], !P2 ;  /* 0x0508010008e47fae */ /* 0x0005e2000d101d50 */
[----:B------:R-:W-:Y:S01]  /*16c0*/  ISETP.GE.AND P5, PT, R30, c[0x0][0x16c], PT ;  /* 0x00005b001e007a0c */ /* 0x000fe20003fa6270 */
[----:B------:R-:W-:Y:S01]  /*16d0*/  IMAD.U32 R11, RZ, RZ, UR6 ;  /* 0x00000006ff0b7e24 */ /* 0x000fe2000f8e00ff */
[----:B------:R-:W-:Y:S01]  /*16e0*/  SEL R24, RZ, 0x1, P0 ;  /* 0x00000001ff187807 */ /* 0x000fe20000000000 */
[----:B------:R-:W0:Y:S01]  /*16f0*/  LDGDEPBAR ;  /* 0x00000000000079af */ /* 0x000e220000000000 */
[----:B------:R-:W-:Y:S01]  /*1700*/  IMAD.WIDE.U32 R6, R236, c[0x0][0x208], R12 ;  /* 0x00008200ec067a25 */ /* 0x000fe200078e000c */
[----:B------:R-:W-:Y:S01]  /*1710*/  SEL R13, RZ, 0x2, P4 ;  /* 0x00000002ff0d7807 */ /* 0x000fe20002000000 */
[----:B------:R-:W-:Y:S01]  /*1720*/  ULDC.64 UR6, c[0x0][0x270] ;  /* 0x00009c0000067ab9 */ /* 0x000fe20000000a00 */
[----:B------:R-:W-:Y:S01]  /*1730*/  SEL R10, RZ, 0x4, P5 ;  /* 0x00000004ff0a7807 */ /* 0x000fe20002800000 */
[----:B------:R-:W-:Y:S01]  /*1740*/  IMAD.IADD R5, R7, 0x1, R5 ;  /* 0x0000000107057824 */ /* 0x000fe200078e0205 */
[----:B------:R-:W-:Y:S01]  /*1750*/  IADD3 R244, R243, UR4, RZ ;  /* 0x00000004f3f47c10 */ /* 0x000fe2000fffe0ff */
[----:B------:R-:W-:Y:S01]  /*1760*/  ULDC.64 UR4, c[0x0][0x210] ;  /* 0x0000840000047ab9 */ /* 0x000fe20000000a00 */
[C---:B------:R-:W-:Y:S01]  /*1770*/  LOP3.LUT P1, RZ, R15.reuse, 0x2, RZ, 0xc0, !PT ;  /* 0x000000020fff7812 */ /* 0x040fe2000782c0ff */
[----:B-1----:R-:W-:Y:S01]  /*1780*/  IMAD.SHL.U32 R2, R15, 0x40, RZ ;  /* 0x000000400f027824 */ /* 0x002fe200078e00ff */
[----:B------:R-:W-:Y:S01]  /*1790*/  UIMAD UR4, UR18, UR4, URZ ;  /* 0x00000004120472a4 */ /* 0x000fe2000f8e023f */
[----:B------:R-:W-:Y:S01]  /*17a0*/  IMAD R3, R17, 0x800, R14 ;  /* 0x0000080011037824 */ /* 0x000fe200078e020e */
[----:B------:R-:W-:Y:S01]  /*17b0*/  LOP3.LUT P3, RZ, R15, 0x4, RZ, 0xc0, !PT ;  /* 0x000000040fff7812 */ /* 0x000fe2000786c0ff */
[----:B------:R-:W-:Y:S01]  /*17c0*/  UIMAD UR6, UR18, UR6, URZ ;  /* 0x00000006120672a4 */ /* 0x000fe2000f8e023f */
[----:B------:R-:W-:Y:S01]  /*17d0*/  LOP3.LUT R16, R2, 0x1c0, RZ, 0xc0, !PT ;  /* 0x000001c002107812 */ /* 0x000fe200078ec0ff */
[----:B------:R-:W-:Y:S01]  /*17e0*/  UIMAD UR20, UR13, UR5, UR4 ;  /* 0x000000050d1472a4 */ /* 0x000fe2000f8e0204 */
[----:B------:R-:W-:Y:S01]  /*17f0*/  SEL R222, R34, 0xffffffc0, !P3 ;  /* 0xffffffc022de7807 */ /* 0x000fe20005800000 */
[----:B------:R-:W-:Y:S01]  /*1800*/  UIMAD UR22, UR13, UR7, UR6 ;  /* 0x000000070d1672a4 */ /* 0x000fe2000f8e0206 */
[----:B------:R-:W-:Y:S01]  /*1810*/  LOP3.LUT R0, R16, 0x8, R27, 0xf8, !PT ;  /* 0x0000000810007812 */ /* 0x000fe200078ef81b */
[----:B------:R-:W-:Y:S01]  /*1820*/  ULDC.64 UR4, c[0x0][0x218] ;  /* 0x0000860000047ab9 */ /* 0x000fe20000000a00 */
[----:B------:R-:W-:Y:S01]  /*1830*/  SHF.R.U32.HI R223, RZ, 0x3, R16 ;  /* 0x00000003ffdf7819 */ /* 0x000fe20000011610 */
[----:B------:R-:W-:Y:S01]  /*1840*/  ULDC.64 UR6, c[0x0][0x208] ;  /* 0x0000820000067ab9 */ /* 0x000fe20000000a00 */
[----:B------:R-:W-:Y:S01]  /*1850*/  SEL R238, RZ, 0xffffffff, P4 ;  /* 0xffffffffffee7807 */ /* 0x000fe20002000000 */
[----:B------:R-:W-:Y:S01]  /*1860*/  UIMAD UR19, UR19, UR6, URZ ;  /* 0x00000006131372a4 */ /* 0x000fe2000f8e023f */
[----:B------:R-:W-:Y:S01]  /*1870*/  LOP3.LUT R2, R0, R223, RZ, 0x3c, !PT ;  /* 0x000000df00027212 */ /* 0x000fe200078e3cff */
[----:B------:R-:W-:-:S04]  /*1880*/  DEPBAR.LE SB0, 0x1 ;  /* 0x000080400000791a */ /* 0x000fc80000000000 */
[----:B------:R-:W-:Y:S01]  /*1890*/  LEA R0, P0, R4, R242, 0x6 ;  /* 0x000000f204007211 */ /* 0x000fe200078030ff */
[----:B------:R-:W-:Y:S01]  /*18a0*/  IMAD.IADD R2, R3, 0x1, R2 ;  /* 0x0000000103027824 */ /* 0x000fe200078e0202 */
[----:B------:R-:W-:Y:S01]  /*18b0*/  IADD3 R3, R10, R13, R24 ;  /* 0x0000000d0a037210 */ /* 0x000fe20007ffe018 */
[----:B------:R-:W-:Y:S01]  /*18c0*/  UIMAD.WIDE.U32 UR24, UR11, UR6, URZ ;  /* 0x000000060b1872a5 */ /* 0x000fe2000f8e003f */
[----:B------:R-:W-:Y:S01]  /*18d0*/  LEA.HI.X R7, R4, R244, R11, 0x6, P0 ;  /* 0x000000f404077211 */ /* 0x000fe200000f340b */
[----:B------:R-:W-:Y:S01]  /*18e0*/  IMAD.MOV.U32 R4, RZ, RZ, R6 ;  /* 0x000000ffff047224 */ /* 0x000fe200078e0006 */
[----:B------:R-:W-:Y:S01]  /*18f0*/  LEA R10, P0, R0, c[0x0][0x160], 0x1 ;  /* 0x00005800000a7a11 */ /* 0x000fe200078008ff */
[----:B------:R-:W-:Y:S01]  /*1900*/  IMAD.SHL.U32 R224, R2, 0x2, RZ ;  /* 0x0000000202e07824 */ /* 0x000fe200078e00ff */
[----:B------:R-:W-:Y:S01]  /*1910*/  BAR.SYNC.DEFER_BLOCKING 0x0 ;  /* 0x0000000000007b1d */ /* 0x000fe20000010000 */
[C---:B------:R-:W-:Y:S01]  /*1920*/  LOP3.LUT P6, RZ, R3.reuse, 0x1, RZ, 0xc0, !PT ;  /* 0x0000000103ff7812 */ /* 0x040fe200078cc0ff */
[----:B------:R-:W-:Y:S01]  /*1930*/  IMAD.MOV.U32 R6, RZ, RZ, c[0x0][0x178] ;  /* 0x00005e00ff067624 */ /* 0x000fe200078e00ff */
[----:B------:R-:W-:Y:S01]  /*1940*/  LEA.HI.X R11, R0, c[0x0][0x164], R7, 0x1, P0 ;  /* 0x00005900000b7a11 */ /* 0x000fe200000f0c07 */
[----:B------:R-:W-:Y:S01]  /*1950*/  IMAD.U32 R0, RZ, RZ, UR13 ;  /* 0x0000000dff007e24 */ /* 0x000fe2000f8e00ff */
[----:B------:R-:W-:Y:S01]  /*1960*/  LOP3.LUT P2, RZ, R3, 0x4, RZ, 0xc0, !PT ;  /* 0x0000000403ff7812 */ /* 0x000fe2000784c0ff */
[----:B------:R-:W-:Y:S01]  /*1970*/  IMAD.IADD R227, R224, 0x1, R222 ;  /* 0x00000001e0e37824 */ /* 0x000fe200078e02de */
[----:B------:R-:W-:Y:S01]  /*1980*/  LEA R14, P0, R6, R10, 0x6 ;  /* 0x0000000a060e7211 */ /* 0x000fe200078030ff */
[----:B------:R-:W-:Y:S01]  /*1990*/  IMAD.WIDE.U32 R4, R0, c[0x0][0x210], R4 ;  /* 0x0000840000047a25 */ /* 0x000fe200078e0004 */
[----:B------:R-:W-:Y:S01]  /*19a0*/  UIMAD UR19, UR11, UR7, UR19 ;  /* 0x000000070b1372a4 */ /* 0x000fe2000f8e0213 */
[----:B------:R-:W-:Y:S01]  /*19b0*/  CS2R R76, SRZ ;  /* 0x00000000004c7805 */ /* 0x000fe2000001ff00 */
[----:B------:R-:W-:Y:S01]  /*19c0*/  UIMAD UR4, UR9, UR4, URZ ;  /* 0x00000004090472a4 */ /* 0x000fe2000f8e023f */
[----:B------:R-:W-:Y:S01]  /*19d0*/  IMAD.U32 R0, RZ, RZ, UR14 ;  /* 0x0000000eff007e24 */ /* 0x000fe2000f8e00ff */
[----:B------:R-:W-:Y:S01]  /*19e0*/  IADD3 R5, R5, UR20, RZ ;  /* 0x0000001405057c10 */ /* 0x000fe2000fffe0ff */
[----:B------:R-:W-:Y:S01]  /*19f0*/  USHF.L.U32 UR20, UR11, 0x6, URZ ;  /* 0x000000060b147899 */ /* 0x000fe2000800063f */
[----:B------:R-:W-:Y:S01]  /*1a00*/  IMAD.MOV.U32 R7, RZ, RZ, c[0x0][0x17c] ;  /* 0x00005f00ff077624 */ /* 0x000fe200078e00ff */
[----:B------:R-:W-:Y:S01]  /*1a10*/  UIADD3 UR19, UR25, UR19, URZ ;  /* 0x0000001319137290 */ /* 0x000fe2000fffe03f */
[----:B------:R-:W-:Y:S01]  /*1a20*/  IMAD.MOV.U32 R2, RZ, RZ, R20 ;  /* 0x000000ffff027224 */ /* 0x000fe200078e0014 */
[----:B------:R-:W-:Y:S01]  /*1a30*/  UIMAD UR21, UR14, UR5, UR4 ;  /* 0x000000050e1572a4 */ /* 0x000fe2000f8e0204 */
[----:B------:R-:W-:Y:S01]  /*1a40*/  IMAD.WIDE.U32 R240, R0, c[0x0][0x218], R4 ;  /* 0x0000860000f07a25 */ /* 0x000fe200078e0004 */
[----:B------:R-:W-:Y:S01]  /*1a50*/  SEL R0, R33, 0xffffffe0, !P1 ;  /* 0xffffffe021007807 */ /* 0x000fe20004800000 */
[----:B------:R-:W-:Y:S01]  /*1a60*/  ULDC.64 UR4, c[0x0][0x278] ;  /* 0x00009e0000047ab9 */ /* 0x000fe20000000a00 */
[----:B------:R-:W-:Y:S01]  /*1a70*/  LEA.HI.X R15, R6, R11, R7, 0x6, P0 ;  /* 0x0000000b060f7211 */ /* 0x000fe200000f3407 */
[----:B------:R-:W-:Y:S01]  /*1a80*/  IMAD.U32 R13, RZ, RZ, UR20 ;  /* 0x00000014ff0d7e24 */ /* 0x000fe2000f8e00ff */
[----:B------:R1:W3:Y:S01]  /*1a90*/  LDSM.16.M88.4 R148, [R224+0x6080] ;  /* 0x00608000e094783b */ /* 0x0002e20000000200 */
[----:B------:R-:W-:Y:S01]  /*1aa0*/  IMAD.IADD R225, R224, 0x1, R0 ;  /* 0x00000001e0e17824 */ /* 0x000fe200078e0200 */
[----:B------:R-:W-:Y:S01]  /*1ab0*/  LOP3.LUT P0, RZ, R3, 0x2, RZ, 0xc0, !PT ;  /* 0x0000000203ff7812 */ /* 0x000fe2000780c0ff */
[----:B------:R-:W-:Y:S01]  /*1ac0*/  IMAD.U32 R6, RZ, RZ, UR24 ;  /* 0x00000018ff067e24 */ /* 0x000fe2000f8e00ff */
[----:B------:R1:W4:Y:S01]  /*1ad0*/  LDSM.16.M88.4 R160, [R227+0x6080] ;  /* 0x00608000e3a0783b */ /* 0x0003220000000200 */
[----:B------:R-:W-:Y:S01]  /*1ae0*/  IMAD.IADD R226, R222, 0x1, R225 ;  /* 0x00000001dee27824 */ /* 0x000fe200078e02e1 */
[----:B------:R-:W-:Y:S01]  /*1af0*/  IADD3 R4, -R236, c[0x0][0x168], -R13 ;  /* 0x00005a00ec047a10 */ /* 0x000fe20007ffe90d */
[----:B------:R-:W-:Y:S01]  /*1b00*/  IMAD.U32 R7, RZ, RZ, UR25 ;  /* 0x00000019ff077e24 */ /* 0x000fe2000f8e00ff */
[----:B------:R1:W1:Y:S01]  /*1b10*/  LDSM.16.M88.4 R152, [R225+0x6080] ;  /* 0x00608000e198783b */ /* 0x0002620000000200 */
[----:B------:R-:W-:Y:S01]  /*1b20*/  IADD3 R3, R21, UR22, RZ ;  /* 0x0000001615037c10 */ /* 0x000fe2000fffe0ff */
[----:B------:R-:W-:Y:S01]  /*1b30*/  IMAD.U32 R7, RZ, RZ, UR19 ;  /* 0x00000013ff077e24 */ /* 0x000fe2000f8e00ff */
[C---:B------:R-:W-:Y:S01]  /*1b40*/  ISETP.LT.OR P3, PT, R4.reuse, 0x1, !P6 ;  /* 0x000000010400780c */ /* 0x040fe20007761670 */
[----:B------:R1:W1:Y:S01]  /*1b50*/  LDSM.16.M88.4 R168, [R224+0x8080] ;  /* 0x00808000e0a8783b */ /* 0x0002620000000200 */
[C---:B------:R-:W-:Y:S01]  /*1b60*/  ISETP.LT.OR P1, PT, R4.reuse, 0x1, !P0 ;  /* 0x000000010400780c */ /* 0x040fe20004721670 */
[----:B------:R-:W-:Y:S01]  /*1b70*/  IMAD.U32 R5, RZ, RZ, UR14 ;  /* 0x0000000eff057e24 */ /* 0x000fe2000f8e00ff */
[----:B------:R-:W-:Y:S01]  /*1b80*/  IADD3 R239, R241, UR21, RZ ;  /* 0x00000015f1ef7c10 */ /* 0x000fe2000fffe0ff */
[----:B------:R1:W1:Y:S01]  /*1b90*/  LDSM.16.M88.4 R172, [R225+0x8080] ;  /* 0x00808000e1ac783b */ /* 0x0002620000000200 */
[C---:B------:R-:W-:Y:S01]  /*1ba0*/  ISETP.LT.OR P6, PT, R4.reuse, 0x21, !P6 ;  /* 0x000000210400780c */ /* 0x040fe200077c1670 */
[----:B------:R-:W-:Y:S01]  /*1bb0*/  UIMAD UR4, UR9, UR4, URZ ;  /* 0x00000004090472a4 */ /* 0x000fe2000f8e023f */
[----:B------:R-:W-:Y:S01]  /*1bc0*/  IMAD.WIDE.U32 R248, R5, c[0x0][0x278], R2 ;  /* 0x00009e0005f87a25 */ /* 0x000fe200078e0002 */
[----:B------:R1:W1:Y:S01]  /*1bd0*/  LDSM.16.M88.4 R176, [R227+0x8080] ;  /* 0x00808000e3b0783b */ /* 0x0002620000000200 */
[----:B------:R-:W-:Y:S01]  /*1be0*/  ISETP.LT.OR P0, PT, R4, 0x21, !P0 ;  /* 0x000000210400780c */ /* 0x000fe20004701670 */
[----:B------:R-:W-:Y:S01]  /*1bf0*/  UIMAD UR19, UR14, UR5, UR4 ;  /* 0x000000050e1372a4 */ /* 0x000fe2000f8e0204 */
[----:B------:R-:W-:Y:S01]  /*1c00*/  IMAD.U32 R5, RZ, RZ, UR6 ;  /* 0x00000006ff057e24 */ /* 0x000fe2000f8e00ff */
[----:B------:R1:W1:Y:S01]  /*1c10*/  LDSM.16.M88.4 R184, [R224+0xa080] ;  /* 0x00a08000e0b8783b */ /* 0x0002620000000200 */
[----:B------:R-:W-:Y:S01]  /*1c20*/  ULDC.64 UR4, c[0x0][0x288] ;  /* 0x0000a20000047ab9 */ /* 0x000fe20000000a00 */
[----:B--2---:R-:W-:Y:S01]  /*1c30*/  IMAD.U32 R9, RZ, RZ, UR14 ;  /* 0x0000000eff097e24 */ /* 0x004fe2000f8e00ff */
[----:B------:R-:W-:Y:S01]  /*1c40*/  UIMAD UR4, UR18, UR4, URZ ;  /* 0x00000004120472a4 */ /* 0x000fe2000f8e023f */
[----:B------:R2:W1:Y:S01]  /*1c50*/  LDSM.16.M88.4 R188, [R225+0xa080] ;  /* 0x00a08000e1bc783b */ /* 0x0004620000000200 */
[----:B------:R-:W-:Y:S01]  /*1c60*/  USHF.R.S32.HI UR18, URZ, 0x1f, UR20 ;  /* 0x0000001f3f127899 */ /* 0x000fe20008011414 */
[----:B------:R-:W-:Y:S01]  /*1c70*/  IADD3 R251, R249, UR19, RZ ;  /* 0x00000013f9fb7c10 */ /* 0x000fe2000fffe0ff */
[----:B------:R-:W-:Y:S01]  /*1c80*/  IMAD.WIDE.U32 R132, R9, c[0x0][0x240], R18 ;  /* 0x0000900009847a25 */ /* 0x000fe200078e0012 */
[----:B------:R2:W1:Y:S01]  /*1c90*/  LDSM.16.M88.4 R192, [R227+0xa080] ;  /* 0x00a08000e3c0783b */ /* 0x0004620000000200 */
[----:B------:R-:W-:Y:S01]  /*1ca0*/  UIMAD UR5, UR13, UR5, UR4 ;  /* 0x000000050d0572a4 */ /* 0x000fe2000f8e0204 */
[----:B------:R-:W-:Y:S01]  /*1cb0*/  CS2R R74, SRZ ;  /* 0x00000000004a7805 */ /* 0x000fe2000001ff00 */
[----:B------:R-:W-:Y:S01]  /*1cc0*/  IMAD.SHL.U32 R238, R238, 0x2, RZ ;  /* 0x00000002eeee7824 */ /* 0x000fe200078e00ff */
[----:B------:R2:W1:Y:S01]  /*1cd0*/  LDSM.16.M88.4 R164, [R226+0x6080] ;  /* 0x00608000e2a4783b */ /* 0x0004620000000200 */
[----:B------:R-:W-:Y:S01]  /*1ce0*/  CS2R R72, SRZ ;  /* 0x0000000000487805 */ /* 0x000fe2000001ff00 */
[----:B------:R-:W-:Y:S01]  /*1cf0*/  CS2R R70, SRZ ;  /* 0x0000000000467805 */ /* 0x000fe2000001ff00 */
[----:B------:R-:W-:Y:S01]  /*1d00*/  CS2R R68, SRZ ;  /* 0x0000000000447805 */ /* 0x000fe2000001ff00 */
[----:B------:R2:W1:Y:S01]  /*1d10*/  LDSM.16.M88.4 R180, [R226+0x8080] ;  /* 0x00808000e2b4783b */ /* 0x0004620000000200 */
[----:B------:R-:W-:Y:S01]  /*1d20*/  LOP3.LUT R238, R238, 0x2, R24, 0xe2, !PT ;  /* 0x00000002eeee7812 */ /* 0x000fe200078ee218 */
[----:B------:R-:W-:Y:S01]  /*1d30*/  CS2R R66, SRZ ;  /* 0x0000000000427805 */ /* 0x000fe2000001ff00 */
[----:B------:R-:W-:Y:S01]  /*1d40*/  CS2R R64, SRZ ;  /* 0x0000000000407805 */ /* 0x000fe2000001ff00 */
[----:B------:R2:W1:Y:S01]  /*1d50*/  LDSM.16.M88.4 R196, [R226+0xa080] ;  /* 0x00a08000e2c4783b */ /* 0x0004620000000200 */
[----:B------:R-:W-:Y:S01]  /*1d60*/  CS2R R62, SRZ ;  /* 0x00000000003e7805 */ /* 0x000fe2000001ff00 */
[----:B------:R-:W-:Y:S01]  /*1d70*/  CS2R R60, SRZ ;  /* 0x00000000003c7805 */ /* 0x000fe2000001ff00 */
[----:B------:R-:W-:Y:S01]  /*1d80*/  CS2R R58, SRZ ;  /* 0x00000000003a7805 */ /* 0x000fe2000001ff00 */
[----:B------:R-:W-:Y:S01]  /*1d90*/  BAR.SYNC.DEFER_BLOCKING 0x0 ;  /* 0x0000000000007b1d */ /* 0x000fe20000010000 */
[----:B------:R-:W-:Y:S01]  /*1da0*/  CS2R R56, SRZ ;  /* 0x0000000000387805 */ /* 0x000fe2000001ff00 */
[----:B------:R-:W-:Y:S01]  /*1db0*/  CS2R R54, SRZ ;  /* 0x0000000000367805 */ /* 0x000fe2000001ff00 */
[----:B------:R-:W-:Y:S01]  /*1dc0*/  CS2R R52, SRZ ;  /* 0x0000000000347805 */ /* 0x000fe2000001ff00 */
[----:B------:R-:W-:Y:S01]  /*1dd0*/  CS2R R50, SRZ ;  /* 0x0000000000327805 */ /* 0x000fe2000001ff00 */
[----:B------:R-:W-:Y:S01]  /*1de0*/  CS2R R48, SRZ ;  /* 0x0000000000307805 */ /* 0x000fe2000001ff00 */
[----:B------:R2:W-:Y:S01]  /*1df0*/  STL.64 [R1], R132 ;  /* 0x0000008401007387 */ /* 0x0005e20000100a00 */
[----:B------:R-:W-:Y:S01]  /*1e00*/  CS2R R46, SRZ ;  /* 0x00000000002e7805 */ /* 0x000fe2000001ff00 */
[----:B------:R-:W-:Y:S01]  /*1e10*/  CS2R R44, SRZ ;  /* 0x00000000002c7805 */ /* 0x000fe2000001ff00 */
[----:B------:R-:W-:Y:S01]  /*1e20*/  CS2R R42, SRZ ;  /* 0x00000000002a7805 */ /* 0x000fe2000001ff00 */
[----:B------:R-:W-:Y:S01]  /*1e30*/  CS2R R40, SRZ ;  /* 0x0000000000287805 */ /* 0x000fe2000001ff00 */
[----:B------:R-:W-:Y:S01]  /*1e40*/  CS2R R38, SRZ ;  /* 0x0000000000267805 */ /* 0x000fe2000001ff00 */
[----:B------:R-:W-:Y:S01]  /*1e50*/  CS2R R36, SRZ ;  /* 0x0000000000247805 */ /* 0x000fe2000001ff00 */
[----:B------:R-:W-:Y:S01]  /*1e60*/  @!PT LDS RZ, [RZ] ;  /* 0x00000000fffff984 */ /* 0x000fe20000000800 */
[----:B------:R-:W-:Y:S01]  /*1e70*/  @!PT LDS RZ, [RZ] ;  /* 0x00000000fffff984 */ /* 0x000fe20000000800 */
[----:B------:R-:W-:Y:S01]  /*1e80*/  @!PT LDS RZ, [RZ] ;  /* 0x00000000fffff984 */ /* 0x000fe20000000800 */
[----:B------:R5:W-:Y:S01]  /*1e90*/  LDGSTS.E.BYPASS.LTC128B.128 [R228+0x6080], [R10.64], !P3 ;  /* 0x060800000ae47fae */ /* 0x000be2000d901d50 */
[----:B------:R-:W-:-:S02]  /*1ea0*/  ISETP.LT.OR P3, PT, R4, 0x1, !P2 ;  /* 0x000000010400780c */ /* 0x000fc40005761670 */
[----:B------:R-:W-:Y:S01]  /*1eb0*/  ISETP.LT.OR P2, PT, R4, 0x21, !P2 ;  /* 0x000000210400780c */ /* 0x000fe20005741670 */
[----:B------:R5:W-:Y:S01]  /*1ec0*/  LDGSTS.E.BYPASS.LTC128B.128 [R228+0x8080], [R10.64+0x80], !P1 ;  /* 0x080800800ae47fae */ /* 0x000be2000c901d50 */
[----:B------:R-:W-:Y:S01]  /*1ed0*/  LEA R0, P1, R6, R240, 0x6 ;  /* 0x000000f006007211 */ /* 0x000fe200078230ff */
[----:B------:R-:W-:-:S03]  /*1ee0*/  IMAD.MOV.U32 R4, RZ, RZ, R22 ;  /* 0x000000ffff047224 */ /* 0x000fc600078e0016 */
[----:B------:R-:W-:Y:S02]  /*1ef0*/  LEA.HI.X R6, R6, R239, R7, 0x6, P1 ;  /* 0x000000ef06067211 */ /* 0x000fe400008f3407 */
[----:B------:R-:W-:-:S03]  /*1f00*/  LEA R2, P1, R0, c[0x0][0x1f0], 0x1 ;  /* 0x00007c0000027a11 */ /* 0x000fc600078208ff */
[----:B------:R5:W-:Y:S01]  /*1f10*/  LDGSTS.E.BYPASS.LTC128B.128 [R228+0xa080], [R10.64+0x100], !P3 ;  /* 0x0a0801000ae47fae */ /* 0x000be2000d901d50 */
[----:B------:R-:W-:Y:S02]  /*1f20*/  ISETP.GT.AND P3, PT, R234, 0xf, PT ;  /* 0x0000000fea00780c */ /* 0x000fe40003f64270 */
[----:B------:R-:W-:Y:S01]  /*1f30*/  LEA.HI.X R3, R0, c[0x0][0x1f4], R6, 0x1, P1 ;  /* 0x00007d0000037a11 */ /* 0x000fe200008f0c06 */
[----:B------:R-:W-:Y:S01]  /*1f40*/  IMAD.U32 R0, RZ, RZ, UR7 ;  /* 0x00000007ff007e24 */ /* 0x000fe2000f8e00ff */
[C---:B------:R-:W-:Y:S01]  /*1f50*/  LEA R6, P1, R5.reuse, R2, 0x6 ;  /* 0x0000000205067211 */ /* 0x040fe200078230ff */
[----:B------:R1:W-:Y:S01]  /*1f60*/  LDGSTS.E.BYPASS.LTC128B.128 [R228+0x7080], [R14.64], !P6 ;  /* 0x070800000ee47fae */ /* 0x0003e2000f101d50 */
[----:B------:R-:W-:Y:S02]  /*1f70*/  USHF.L.U64.HI UR7, UR6, 0x5, UR7 ;  /* 0x0000000506077899 */ /* 0x000fe40008010207 */
[----:B------:R-:W-:Y:S01]  /*1f80*/  LEA.HI.X R7, R5, R3, R0, 0x6, P1 ;  /* 0x0000000305077211 */ /* 0x000fe200008f3400 */
[----:B------:R1:W-:Y:S01]  /*1f90*/  LDGSTS.E.BYPASS.LTC128B.128 [R228+0x9080], [R14.64+0x80], !P0 ;  /* 0x090800800ee47fae */ /* 0x0003e2000c101d50 */
[C---:B------:R-:W-:Y:S01]  /*1fa0*/  ISETP.GE.AND P0, PT, R12.reuse, c[0x0][0x1fc], PT ;  /* 0x00007f000c007a0c */ /* 0x040fe20003f06270 */
[----:B------:R-:W-:Y:S01]  /*1fb0*/  USHF.L.U32 UR6, UR6, 0x5, URZ ;  /* 0x0000000506067899 */ /* 0x000fe2000800063f */
[----:B------:R-:W-:Y:S01]  /*1fc0*/  ISETP.GE.AND P1, PT, R12, c[0x0][0x1fc], PT ;  /* 0x00007f000c007a0c */ /* 0x000fe20003f26270 */
[----:B------:R1:W-:Y:S01]  /*1fd0*/  LDGSTS.E.BYPASS.LTC128B.128 [R228+0xb080], [R14.64+0x100], !P2 ;  /* 0x0b0801000ee47fae */ /* 0x0003e2000d101d50 */
[----:B------:R-:W-:-:S02]  /*1fe0*/  @!P3 IADD3 R0, P6, R248, UR20, RZ ;  /* 0x00000014f800bc10 */ /* 0x000fc4000ffde0ff */
[----:B------:R-:W-:Y:S01]  /*1ff0*/  IADD3 R5, R23, UR5, RZ ;  /* 0x0000000517057c10 */ /* 0x000fe2000fffe0ff */
[----:B------:R-:W-:Y:S01]  /*2000*/  ULDC.64 UR4, c[0x0][0x290] ;  /* 0x0000a40000047ab9 */ /* 0x000fe20000000a00 */
[----:B------:R-:W-:Y:S01]  /*2010*/  SHF.R.S32.HI R12, RZ, 0x1f, R29 ;  /* 0x0000001fff0c7819 */ /* 0x000fe2000001141d */
[----:B------:R-:W-:Y:S01]  /*2020*/  UIMAD UR4, UR9, UR4, URZ ;  /* 0x00000004090472a4 */ /* 0x000fe2000f8e023f */
[----:B------:R-:W-:-:S03]  /*2030*/  ISETP.GE.AND P2, PT, R28, c[0x0][0x1fc], PT ;  /* 0x00007f001c007a0c */ /* 0x000fc60003f46270 */
[----:B------:R-:W-:Y:S01]  /*2040*/  UIMAD UR4, UR14, UR5, UR4 ;  /* 0x000000050e0472a4 */ /* 0x000fe2000f8e0204 */
[----:B-----5:R-:W-:Y:S02]  /*2050*/  @!P3 IADD3.X R10, R251, UR18, RZ, P6, !PT ;  /* 0x00000012fb0abc10 */ /* 0x020fe4000b7fe4ff */
[----:B------:R-:W-:Y:S02]  /*2060*/  @!P3 LEA R8, P6, R0, c[0x0][0x258], 0x2 ;  /* 0x000096000008ba11 */ /* 0x000fe400078c10ff */
[----:B------:R-:W-:Y:S02]  /*2070*/  LOP3.LUT R11, R26, 0xffffffe0, RZ, 0xc0, !PT ;  /* 0xffffffe01a0b7812 */ /* 0x000fe400078ec0ff */
[----:B------:R-:W-:Y:S01]  /*2080*/  @!P3 LEA.HI.X R9, R0, c[0x0][0x25c], R10, 0x2, P6 ;  /* 0x000097000009ba11 */ /* 0x000fe200030f140a */
[----:B------:R-:W-:Y:S01]  /*2090*/  @!P3 IMAD.SHL.U32 R10, R234, 0x10, RZ ;  /* 0x00000010ea0ab824 */ /* 0x000fe200078e00ff */
[----:B------:R-:W-:Y:S02]  /*20a0*/  IADD3 R0, -R13, c[0x0][0x168], -R236 ;  /* 0x00005a000d007a10 */ /* 0x000fe40007ffe9ec */
[----:B------:R-:W-:-:S02]  /*20b0*/  ISETP.GE.AND P6, PT, R28, c[0x0][0x1fc], PT ;  /* 0x00007f001c007a0c */ /* 0x000fc40003fc6270 */
[C---:B------:R-:W-:Y:S01]  /*20c0*/  ISETP.LT.OR P4, PT, R0.reuse, 0x1, P0 ;  /* 0x000000010000780c */ /* 0x040fe20000781670 */
[----:B------:R5:W-:Y:S01]  /*20d0*/  @!P3 LDGSTS.E.BYPASS.LTC128B.128 [R10+0x12080], [R8.64] ;  /* 0x12080000080abfae */ /* 0x000be2000b901d50 */
[----:B-1----:R-:W-:Y:S02]  /*20e0*/  SEL R14, RZ, 0x1, P1 ;  /* 0x00000001ff0e7807 */ /* 0x002fe40000800000 */
[C---:B------:R-:W-:Y:S01]  /*20f0*/  ISETP.LT.OR P1, PT, R0.reuse, 0x1, P6 ;  /* 0x000000010000780c */ /* 0x040fe20003721670 */
[----:B------:R-:W0:Y:S01]  /*2100*/  LDGDEPBAR ;  /* 0x00000000000079af */ /* 0x000e220000000000 */
[C---:B------:R-:W-:Y:S02]  /*2110*/  ISETP.LT.OR P0, PT, R0.reuse, 0x21, P0 ;  /* 0x000000210000780c */ /* 0x040fe40000701670 */
[----:B------:R-:W-:Y:S02]  /*2120*/  ISETP.LT.OR P6, PT, R0, 0x21, P6 ;  /* 0x000000210000780c */ /* 0x000fe400037c1670 */
[----:B------:R-:W-:-:S02]  /*2130*/  SEL R13, RZ, 0xffffffff, P2 ;  /* 0xffffffffff0d7807 */ /* 0x000fc40001000000 */
[C---:B------:R-:W-:Y:S01]  /*2140*/  ISETP.GE.AND P2, PT, R30.reuse, c[0x0][0x1fc], PT ;  /* 0x00007f001e007a0c */ /* 0x040fe20003f46270 */
[----:B------:R1:W-:Y:S01]  /*2150*/  LDGSTS.E.BYPASS.LTC128B.128 [R228+0xc080], [R2.64], !P4 ;  /* 0x0c08000002e47fae */ /* 0x0003e2000e101d50 */
[----:B------:R-:W-:Y:S02]  /*2160*/  ISETP.GE.AND P4, PT, R30, c[0x0][0x1fc], PT ;  /* 0x00007f001e007a0c */ /* 0x000fe40003f86270 */
[----:B------:R-:W-:Y:S01]  /*2170*/  SEL R233, RZ, 0xffffffff, P2 ;  /* 0xffffffffffe97807 */ /* 0x000fe20001000000 */
[----:B------:R1:W-:Y:S01]  /*2180*/  LDGSTS.E.BYPASS.LTC128B.128 [R228+0xe080], [R2.64+0x80], !P1 ;  /* 0x0e08008002e47fae */ /* 0x0003e2000c901d50 */
[C---:B------:R-:W-:Y:S02]  /*2190*/  ISETP.LT.OR P1, PT, R0.reuse, 0x1, P4 ;  /* 0x000000010000780c */ /* 0x040fe40002721670 */
[----:B------:R-:W-:Y:S01]  /*21a0*/  ISETP.LT.OR P4, PT, R0, 0x21, P4 ;  /* 0x000000210000780c */ /* 0x000fe20002781670 */
[----:B------:R-:W-:Y:S01]  /*21b0*/  IMAD.SHL.U32 R233, R233, 0x4, RZ ;  /* 0x00000004e9e97824 */ /* 0x000fe200078e00ff */
[C---:B------:R-:W-:Y:S01]  /*21c0*/  ISETP.GE.AND P2, PT, R234.reuse, 0x10, PT ;  /* 0x00000010ea00780c */ /* 0x040fe20003f46270 */
[----:B-----5:R-:W-:Y:S01]  /*21d0*/  IMAD.IADD R8, R234, 0x1, -R11 ;  /* 0x00000001ea087824 */ /* 0x020fe200078e0a0b */
[----:B------:R-:W-:Y:S01]  /*21e0*/  LOP3.LUT R9, R25, 0xfffffff0, RZ, 0xc0, !PT ;  /* 0xfffffff019097812 */ /* 0x000fe200078ec0ff */
[----:B------:R-:W-:-:S06]  /*21f0*/  IMAD.U32 R10, RZ, RZ, UR14 ;  /* 0x0000000eff0a7e24 */ /* 0x000fcc000f8e00ff */
[----:B------:R1:W-:Y:S01]  /*2200*/  LDGSTS.E.BYPASS.LTC128B.128 [R228+0x10080], [R2.64+0x100], !P1 ;  /* 0x1008010002e47fae */ /* 0x0003e2000c901d50 */
[----:B------:R-:W-:Y:S02]  /*2210*/  LOP3.LUT P1, RZ, R32, 0x4, RZ, 0xc0, !PT ;  /* 0x0000000420ff7812 */ /* 0x000fe4000782c0ff */
[----:B------:R-:W-:Y:S01]  /*2220*/  SHF.R.S32.HI R229, RZ, 0x1f, R8 ;  /* 0x0000001fffe57819 */ /* 0x000fe20000011408 */
[----:B------:R-:W-:Y:S01]  /*2230*/  IMAD.IADD R9, R234, 0x1, -R9 ;  /* 0x00000001ea097824 */ /* 0x000fe200078e0a09 */
[----:B------:R2:W-:Y:S01]  /*2240*/  LDGSTS.E.BYPASS.LTC128B.128 [R228+0xd080], [R6.64], !P0 ;  /* 0x0d08000006e47fae */ /* 0x0005e2000c101d50 */
[----:B------:R-:W-:Y:S01]  /*2250*/  IMAD.WIDE.U32 R246, R10, c[0x0][0x290], R4 ;  /* 0x0000a4000af67a25 */ /* 0x000fe200078e0004 */
[----:B------:R-:W-:Y:S02]  /*2260*/  LEA.HI R229, R229, R8, RZ, 0x2 ;  /* 0x00000008e5e57211 */ /* 0x000fe400078f10ff */
[----:B------:R-:W-:Y:S01]  /*2270*/  SHF.R.S32.HI R5, RZ, 0x1f, R9 ;  /* 0x0000001fff057819 */ /* 0x000fe20000011409 */
[C---:B------:R-:W-:Y:S01]  /*2280*/  IMAD.SHL.U32 R4, R220.reuse, 0x10, RZ ;  /* 0x00000010dc047824 */ /* 0x040fe200078e00ff */
[----:B------:R-:W-:Y:S01]  /*2290*/  LOP3.LUT R10, R229, 0x7ffffffc, RZ, 0xc0, !PT ;  /* 0x7ffffffce50a7812 */ /* 0x000fe200078ec0ff */
[----:B------:R2:W-:Y:S01]  /*22a0*/  LDGSTS.E.BYPASS.LTC128B.128 [R228+0xf080], [R6.64+0x80], !P6 ;  /* 0x0f08008006e47fae */ /* 0x0005e2000f101d50 */
[----:B------:R-:W-:Y:S01]  /*22b0*/  LEA.HI R5, R5, R9, RZ, 0x3 ;  /* 0x0000000905057211 */ /* 0x000fe200078f18ff */
[----:B------:R-:W-:Y:S01]  /*22c0*/  IMAD.SHL.U32 R220, R220, 0x400, RZ ;  /* 0x00000400dcdc7824 */ /* 0x000fe200078e00ff */
[----:B------:R-:W-:Y:S01]  /*22d0*/  LEA.HI.SX32 R229, R229, R4, 0x1e ;  /* 0x00000004e5e57211 */ /* 0x000fe200078ff2ff */
[----:B------:R-:W-:Y:S01]  /*22e0*/  IMAD.IADD R11, R8, 0x1, -R10 ;  /* 0x00000001080b7824 */ /* 0x000fe200078e0a0a */
[C---:B------:R-:W-:Y:S01]  /*22f0*/  LOP3.LUT R8, R5.reuse, 0xfffffff8, RZ, 0xc0, !PT ;  /* 0xfffffff805087812 */ /* 0x040fe200078ec0ff */
[----:B------:R2:W-:Y:S01]  /*2300*/  LDGSTS.E.BYPASS.LTC128B.128 [R228+0x11080], [R6.64+0x100], !P4 ;  /* 0x1108010006e47fae */ /* 0x0005e2000e101d50 */
[----:B------:R-:W-:Y:S01]  /*2310*/  LEA.HI R10, R12, R29, RZ, 0x2 ;  /* 0x0000001d0c0a7211 */ /* 0x000fe200078f10ff */
[----:B------:R-:W-:Y:S01]  /*2320*/  IMAD.SHL.U32 R5, R5, 0x40, RZ ;  /* 0x0000004005057824 */ /* 0x000fe200078e00ff */
[----:B------:R-:W-:Y:S01]  /*2330*/  LOP3.LUT R16, R16, 0x10, R4, 0xf8, !PT ;  /* 0x0000001010107812 */ /* 0x000fe200078ef804 */
[----:B------:R-:W-:Y:S01]  /*2340*/  IMAD.IADD R4, R9, 0x1, -R8 ;  /* 0x0000000109047824 */ /* 0x000fe200078e0a08 */
[----:B------:R-:W-:-:S02]  /*2350*/  LOP3.LUT R8, R10, 0x1ffffffc, RZ, 0xc0, !PT ;  /* 0x1ffffffc0a087812 */ /* 0x000fc400078ec0ff */
[----:B------:R-:W-:Y:S01]  /*2360*/  IADD3 R250, R247, UR4, RZ ;  /* 0x00000004f7fa7c10 */ /* 0x000fe2000fffe0ff */
[----:B------:R-:W-:Y:S01]  /*2370*/  ULDC.64 UR4, c[0x0][0x240] ;  /* 0x0000900000047ab9 */ /* 0x000fe20000000a00 */
[----:B-1----:R-:W-:Y:S01]  /*2380*/  IMAD.SHL.U32 R2, R32, 0x40, RZ ;  /* 0x0000004020027824 */ /* 0x002fe200078e00ff */
[----:B------:R-:W-:Y:S01]  /*2390*/  LOP3.LUT P4, RZ, R4, 0x2, RZ, 0xc0, !PT ;  /* 0x0000000204ff7812 */ /* 0x000fe2000788c0ff */
[C---:B------:R-:W-:Y:S01]  /*23a0*/  IMAD.SHL.U32 R3, R29.reuse, 0x8, RZ ;  /* 0x000000081d037824 */ /* 0x040fe200078e00ff */
[----:B------:R-:W-:Y:S01]  /*23b0*/  UIMAD UR4, UR9, UR4, URZ ;  /* 0x00000004090472a4 */ /* 0x000fe2000f8e023f */
[----:B------:R-:W-:Y:S01]  /*23c0*/  IMAD.IADD R9, R29, 0x1, -R8 ;  /* 0x000000011d097824 */ /* 0x000fe200078e0a08 */
[----:B------:R-:W-:Y:S01]  /*23d0*/  LOP3.LUT R0, R2, 0x1c0, RZ, 0xc0, !PT ;  /* 0x000001c002007812 */ /* 0x000fe200078ec0ff */
[----:B------:R-:W-:Y:S01]  /*23e0*/  IMAD.SHL.U32 R8, R17, 0x20, RZ ;  /* 0x0000002011087824 */ /* 0x000fe200078e00ff */
[----:B------:R-:W-:Y:S01]  /*23f0*/  LOP3.LUT R2, R3, 0x18, RZ, 0xc0, !PT ;  /* 0x0000001803027812 */ /* 0x000fe200078ec0ff */
[----:B------:R-:W-:Y:S01]  /*2400*/  IMAD R245, R9, 0x4, R11 ;  /* 0x0000000409f57824 */ /* 0x000fe200078e020b */
[----:B------:R-:W-:Y:S01]  /*2410*/  SHF.R.U32.HI R3, RZ, 0x3, R0 ;  /* 0x00000003ff037819 */ /* 0x000fe20000011600 */
[----:B------:R-:W-:Y:S01]  /*2420*/  UIMAD UR4, UR14, UR5, UR4 ;  /* 0x000000050e0472a4 */ /* 0x000fe2000f8e0204 */
[----:B------:R-:W-:Y:S01]  /*2430*/  LOP3.LUT R11, R2, 0x20, R8, 0xf8, !PT ;  /* 0x00000020020b7812 */ /* 0x000fe200078ef808 */
[----:B------:R-:W-:Y:S01]  /*2440*/  IMAD.SHL.U32 R245, R245, 0x2, RZ ;  /* 0x00000002f5f57824 */ /* 0x000fe200078e00ff */
[----:B------:R-:W-:Y:S01]  /*2450*/  LOP3.LUT R10, R3, R0, R2, 0x1e, !PT ;  /* 0x00000000030a7212 */ /* 0x000fe200078e1e02 */
[----:B------:R-:W-:Y:S01]  /*2460*/  IMAD.SHL.U32 R3, R13, 0x2, RZ ;  /* 0x000000020d037824 */ /* 0x000fe200078e00ff */
[----:B------:R-:W-:-:S02]  /*2470*/  IADD3 R0, P0, R246, UR20, RZ ;  /* 0x00000014f6007c10 */ /* 0x000fc4000ff1e0ff */
[----:B------:R-:W-:Y:S02]  /*2480*/  LOP3.LUT R9, R16, 0x8, R27, 0xf8, !PT ;  /* 0x0000000810097812 */ /* 0x000fe400078ef81b */
[----:B------:R-:W-:Y:S02]  /*2490*/  IADD3.X R2, R250, UR18, RZ, P0, !PT ;  /* 0x00000012fa027c10 */ /* 0x000fe400087fe4ff */
[C---:B------:R-:W-:Y:S02]  /*24a0*/  LEA R8, P0, R0.reuse, c[0x0][0x280], 0x2 ;  /* 0x0000a00000087a11 */ /* 0x040fe400078010ff */
[----:B------:R-:W-:Y:S02]  /*24b0*/  LOP3.LUT R223, R9, R223, RZ, 0x3c, !PT ;  /* 0x000000df09df7212 */ /* 0x000fe400078e3cff */
[----:B------:R-:W-:Y:S01]  /*24c0*/  LEA.HI.X R9, R0, c[0x0][0x284], R2, 0x2, P0 ;  /* 0x0000a10000097a11 */ /* 0x000fe200000f1402 */
[C---:B------:R-:W-:Y:S01]  /*24d0*/  IMAD.SHL.U32 R0, R4.reuse, 0x40, RZ ;  /* 0x0000004004007824 */ /* 0x040fe200078e00ff */
[----:B------:R-:W-:Y:S01]  /*24e0*/  LOP3.LUT P0, RZ, R4, 0x4, RZ, 0xc0, !PT ;  /* 0x0000000404ff7812 */ /* 0x000fe2000780c0ff */
[----:B------:R-:W-:Y:S01]  /*24f0*/  IMAD.SHL.U32 R4, R17, 0x8, RZ ;  /* 0x0000000811047824 */ /* 0x000fe200078e00ff */
[----:B------:R-:W-:Y:S01]  /*2500*/  LOP3.LUT R12, R3, 0x2, R14, 0xe2, !PT ;  /* 0x00000002030c7812 */ /* 0x000fe200078ee20e */
[----:B------:R-:W-:Y:S01]  /*2510*/  IMAD R223, R17, 0x200, R223 ;  /* 0x0000020011df7824 */ /* 0x000fe200078e02df */
[----:B------:R-:W-:-:S02]  /*2520*/  LOP3.LUT R0, R0, 0x1c0, RZ, 0xc0, !PT ;  /* 0x000001c000007812 */ /* 0x000fc400078ec0ff */
[----:B------:R-:W-:Y:S01]  /*2530*/  LOP3.LUT R3, R31, 0x3ffffffc, RZ, 0xc0, !PT ;  /* 0x3ffffffc1f037812 */ /* 0x000fe200078ec0ff */
[C---:B------:R-:W-:Y:S01]  /*2540*/  IMAD R222, R223.reuse, 0x2, R222 ;  /* 0x00000002dfde7824 */ /* 0x040fe200078e02de */
[----:B------:R-:W-:Y:S01]  /*2550*/  LOP3.LUT R4, R0, 0x8, R4, 0xf8, !PT ;  /* 0x0000000800047812 */ /* 0x000fe200078ef804 */
[----:B------:R-:W-:Y:S01]  /*2560*/  IMAD.SHL.U32 R223, R223, 0x2, RZ ;  /* 0x00000002dfdf7824 */ /* 0x000fe200078e00ff */
[----:B------:R-:W-:Y:S01]  /*2570*/  SHF.R.U32.HI R2, RZ, 0x3, R0 ;  /* 0x00000003ff027819 */ /* 0x000fe20000011600 */
[----:B------:R-:W-:Y:S01]  /*2580*/  IMAD.IADD R3, R234, 0x1, -R3 ;  /* 0x00000001ea037824 */ /* 0x000fe200078e0a03 */
[----:B------:R-:W-:Y:S02]  /*2590*/  LOP3.LUT R233, R233, 0x4, R12, 0xe2, !PT ;  /* 0x00000004e9e97812 */ /* 0x000fe400078ee20c */
[----:B------:R-:W-:Y:S01]  /*25a0*/  LOP3.LUT R4, R4, R2, RZ, 0x3c, !PT ;  /* 0x0000000204047212 */ /* 0x000fe200078e3cff */
[----:B------:R-:W-:Y:S01]  /*25b0*/  IMAD R3, R3, 0x2, R220 ;  /* 0x0000000203037824 */ /* 0x000fe200078e02dc */
[----:B------:R-:W-:Y:S01]  /*25c0*/  LOP3.LUT R0, R2, R11, R0, 0x1e, !PT ;  /* 0x0000000b02007212 */ /* 0x000fe200078e1e00 */
[----:B------:R-:W-:Y:S01]  /*25d0*/  @!P2 IMAD.SHL.U32 R2, R234, 0x10, RZ ;  /* 0x00000010ea02a824 */ /* 0x000fe200078e00ff */
[----:B------:R-:W-:Y:S01]  /*25e0*/  IADD3 R252, R133, UR4, RZ ;  /* 0x0000000485fc7c10 */ /* 0x000fe2000fffe0ff */
[----:B------:R-:W-:Y:S01]  /*25f0*/  IMAD.IADD R10, R3, 0x1, R10 ;  /* 0x00000001030a7824 */ /* 0x000fe200078e020a */
[----:B------:R-:W-:-:S02]  /*2600*/  LOP3.LUT R3, R5, 0xfffffe00, RZ, 0xc0, !PT ;  /* 0xfffffe0005037812 */ /* 0x000fc400078ec0ff */
[----:B------:R1:W-:Y:S01]  /*2610*/  @!P2 LDGSTS.E.BYPASS.LTC128B.128 [R2+0x12180], [R8.64] ;  /* 0x121800000802afae */ /* 0x0003e2000b901d50 */
[----:B------:R-:W-:Y:S01]  /*2620*/  IADD3 R232, -R245, UR8, RZ ;  /* 0x00000008f5e87c10 */ /* 0x000fe2000fffe1ff */
[----:B------:R-:W-:Y:S01]  /*2630*/  ULDC UR8, c[0x0][0x198] ;  /* 0x0000660000087ab9 */ /* 0x000fe20000000800 */
[-C--:B------:R-:W-:Y:S01]  /*2640*/  IADD3 R220, R4, R3.reuse, R220 ;  /* 0x0000000304dc7210 */ /* 0x080fe20007ffe0dc */
[----:B------:R-:W0:Y:S01]  /*2650*/  LDGDEPBAR ;  /* 0x00000000000079af */ /* 0x000e220000000000 */
[----:B------:R-:W-:Y:S02]  /*2660*/  LOP3.LUT R0, R0, R3, RZ, 0xfc, !PT ;  /* 0x0000000300007212 */ /* 0x000fe400078efcff */
[----:B------:R-:W-:Y:S01]  /*2670*/  SEL R3, R34, 0xffffffc0, !P0 ;  /* 0xffffffc022037807 */ /* 0x000fe20004000000 */
[----:B------:R-:W-:Y:S01]  /*2680*/  IMAD.SHL.U32 R221, R220, 0x2, RZ ;  /* 0x00000002dcdd7824 */ /* 0x000fe200078e00ff */
[----:B------:R-:W-:Y:S01]  /*2690*/  LEA R230, R10, 0x12280, 0x1 ;  /* 0x000122800ae67811 */ /* 0x000fe200078e08ff */
[----:B------:R-:W-:-:S03]  /*26a0*/  IMAD.SHL.U32 R0, R0, 0x2, RZ ;  /* 0x0000000200007824 */ /* 0x000fc600078e00ff */
[C---:B------:R-:W-:Y:S02]  /*26b0*/  IADD3 R231, R230.reuse, 0x40, RZ ;  /* 0x00000040e6e77810 */ /* 0x040fe40007ffe0ff */
[----:B------:R-:W-:Y:S02]  /*26c0*/  @P1 IADD3 R231, R230, -0x40, RZ ;  /* 0xffffffc0e6e71810 */ /* 0x000fe40007ffe0ff */
[----:B-1----:R-:W-:-:S05]  /*26d0*/  SEL R2, R33, 0xffffffe0, !P4 ;  /* 0xffffffe021027807 */ /* 0x002fca0006000000 */
[C---:B------:R-:W-:Y:S02]  /*26e0*/  IMAD R2, R220.reuse, 0x2, R2 ;  /* 0x00000002dc027824 */ /* 0x040fe400078e0202 */
[----:B------:R-:W-:Y:S02]  /*26f0*/  IMAD R220, R220, 0x2, R3 ;  /* 0x00000002dcdc7824 */ /* 0x000fe400078e0203 */
[----:B--234-:R-:W-:Y:S02]  /*2700*/  IMAD.IADD R3, R3, 0x1, R2 ;  /* 0x0000000103037824 */ /* 0x01cfe400078e0202 */
.L_x_461:
[----:B------:R-:W-:Y:S04]  /*2710*/  DEPBAR.LE SB0, 0x0 ;  /* 0x000080000000791a */ /* 0x000fe80000000000 */
[----:B------:R-:W-:Y:S01]  /*2720*/  BAR.SYNC.DEFER_BLOCKING 0x0 ;  /* 0x0000000000007b1d */ /* 0x000fe20000010000 */
[----:B------:R-:W-:Y:S02]  /*2730*/  ULEA UR4, UR11, 0x1, 0x6 ;  /* 0x000000010b047891 */ /* 0x000fe4000f8e303f */
[----:B------:R-:W-:Y:S02]  /*2740*/  UIADD3 UR9, UR11, 0x1, URZ ;  /* 0x000000010b097890 */ /* 0x000fe4000fffe03f */
[----:B------:R-:W-:Y:S02]  /*2750*/  UIADD3 UR4, UR4, UR8, -UR10 ;  /* 0x0000000804047290 */ /* 0x000fe4000fffe80a */
        /* <DEDUP_REMOVED lines=115> */
[----:B------:R-:W-:Y:S01]  /*2e90*/  MUFU.TANH R209, R8 ;  /* 0x0000000800d17308 */ /* 0x000fe20000002400 */
[-C--:B--2---:R-:W-:Y:S05]  /*2ea0*/  HMMA.16816.F32 R20, R132, R152.reuse, R20 ;  /* 0x000000988414723c */ /* 0x084fea0000001814 */
[----:B------:R-:W-:Y:S02]  /*2eb0*/  FMUL.FTZ R14, R14, c[0x0][0x2b4] ;  /* 0x0000ad000e0e7a20 */ /* 0x000fe40000410000 */
[----:B------:R-:W-:Y:S01]  /*2ec0*/  FMUL.FTZ R15, R15, c[0x0][0x2b4] ;  /* 0x0000ad000f0f7a20 */ /* 0x000fe20000410000 */
[C---:B---3--:R-:W-:Y:S01]  /*2ed0*/  HMMA.16816.F32 R24, R156.reuse, R152, R24 ;  /* 0x000000989c18723c */ /* 0x048fe20000001818 */
[----:B------:R-:W-:Y:S03]  /*2ee0*/  MUFU.TANH R207, R9 ;  /* 0x0000000900cf7308 */ /* 0x000fe60000002400 */
[----:B------:R-:W-:Y:S02]  /*2ef0*/  FMUL.FTZ R17, R17, c[0x0][0x2b4] ;  /* 0x0000ad0011117a20 */ /* 0x000fe40000410000 */
[----:B------:R-:W-:Y:S02]  /*2f00*/  FMUL.FTZ R18, R18, c[0x0][0x2b4] ;  /* 0x0000ad0012127a20 */ /* 0x000fe40000410000 */
[-C--:B------:R-:W-:Y:S01]  /*2f10*/  HMMA.16816.F32 R28, R156, R154.reuse, R28 ;  /* 0x0000009a9c1c723c */ /* 0x080fe2000000181c */
[----:B------:R-:W2:Y:S02]  /*2f20*/  LDSM.16.M88.4 R156, [R3+0xd080] ;  /* 0x00d08000039c783b */ /* 0x000ea40000000200 */
[----:B------:R-:W-:Y:S01]  /*2f30*/  MUFU.TANH R210, R10 ;  /* 0x0000000a00d27308 */ /* 0x000fe20000002400 */
[----:B------:R-:W-:Y:S02]  /*2f40*/  FMUL.FTZ R19, R19, c[0x0][0x2b4] ;  /* 0x0000ad0013137a20 */ /* 0x000fe40000410000 */
[----:B------:R-:W-:Y:S02]  /*2f50*/  FMUL.FTZ R16, R16, c[0x0][0x2b4] ;  /* 0x0000ad0010107a20 */ /* 0x000fe40000410000 */
[----:B------:R-:W-:Y:S01]  /*2f60*/  HMMA.16816.F32 R32, R132, R154, R32 ;  /* 0x0000009a8420723c */ /* 0x000fe20000001820 */
[----:B------:R-:W3:Y:S04]  /*2f70*/  LDSM.16.M88.4 R132, [R221+0xe080] ;  /* 0x00e08000dd84783b */ /* 0x000ee80000000200 */
[----:B------:R4:W-:Y:S03]  /*2f80*/  MUFU.TANH R208, R11 ;  /* 0x0000000b00d07308 */ /* 0x0009e60000002400 */
[-C--:B-----5:R-:W-:Y:S08]  /*2f90*/  HMMA.16816.F32 R20, R136, R160.reuse, R20 ;  /* 0x000000a08814723c */ /* 0x0a0ff00000001814 */
[C---:B-1----:R-:W-:Y:S08]  /*2fa0*/  HMMA.16816.F32 R24, R144.reuse, R160, R24 ;  /* 0x000000a09018723c */ /* 0x042ff00000001818 */
[-C--:B------:R-:W-:Y:S01]  /*2fb0*/  HMMA.16816.F32 R28, R144, R162.reuse, R28 ;  /* 0x000000a2901c723c */ /* 0x080fe2000000181c */
[----:B------:R-:W1:Y:S06]  /*2fc0*/  LDSM.16.M88.4 R144, [R221+0xf080] ;  /* 0x00f08000dd90783b */ /* 0x000e6c0000000200 */
[----:B----4-:R-:W-:Y:S01]  /*2fd0*/  LDSM.16.M88.4 R8, [R2+0x10080] ;  /* 0x010080000208783b */ /* 0x010fe20000000200 */
[----:B------:R-:W-:Y:S05]  /*2fe0*/  HMMA.16816.F32 R32, R136, R162, R32 ;  /* 0x000000a28820723c */ /* 0x000fea0000001820 */
[----:B------:R-:W4:Y:S03]  /*2ff0*/  LDSM.16.M88.4 R136, [R2+0xe080] ;  /* 0x00e080000288783b */ /* 0x000f260000000200 */
        /* <DEDUP_REMOVED lines=9> */
[----:B------:R-:W-:Y:S07]  /*3090*/  LDSM.16.M88.4 R144, [R3+0xe080] ;  /* 0x00e080000390783b */ /* 0x000fee0000000200 */
[----:B------:R-:W-:Y:S01]  /*30a0*/  HMMA.16816.F32 R32, R132, R170, R32 ;  /* 0x000000aa8420723c */ /* 0x000fe20000001820 */
[----:B------:R-:W1:Y:S07]  /*30b0*/  LDSM.16.M88.4 R132, [R220+0xf080] ;  /* 0x00f08000dc84783b */ /* 0x000e6e0000000200 */
[-C--:B----4-:R-:W-:Y:S08]  /*30c0*/  HMMA.16816.F32 R20, R136, R172.reuse, R20 ;  /* 0x000000ac8814723c */ /* 0x090ff00000001814 */
[C---:B--2---:R-:W-:Y:S08]  /*30d0*/  HMMA.16816.F32 R24, R156.reuse, R172, R24 ;  /* 0x000000ac9c18723c */ /* 0x044ff00000001818 */
[-C--:B------:R-:W-:Y:S01]  /*30e0*/  HMMA.16816.F32 R28, R156, R174.reuse, R28 ;  /* 0x000000ae9c1c723c */ /* 0x080fe2000000181c */
[----:B------:R2:W3:Y:S07]  /*30f0*/  MUFU.TANH R159, R7 ;  /* 0x00000007009f7308 */ /* 0x0004ee0000002400 */
[----:B------:R-:W-:Y:S01]  /*3100*/  HMMA.16816.F32 R32, R136, R174, R32 ;  /* 0x000000ae8820723c */ /* 0x000fe20000001820 */
[----:B------:R-:W4:Y:S02]  /*3110*/  LDSM.16.M88.4 R136, [R3+0xf080] ;  /* 0x00f080000388783b */ /* 0x000f240000000200 */
[----:B------:R-:W-:Y:S05]  /*3120*/  MUFU.TANH R157, R12 ;  /* 0x0000000c009d7308 */ /* 0x000fea0000002400 */
[-C--:B-----5:R-:W-:Y:S05]  /*3130*/  HMMA.16816.F32 R20, R140, R176.reuse, R20 ;  /* 0x000000b08c14723c */ /* 0x0a0fea0000001814 */
[----:B------:R-:W-:Y:S03]  /*3140*/  MUFU.TANH R156, R13 ;  /* 0x0000000d009c7308 */ /* 0x000fe60000002400 */
[C---:B-1----:R-:W-:Y:S01]  /*3150*/  HMMA.16816.F32 R24, R132.reuse, R176, R24 ;  /* 0x000000b08418723c */ /* 0x042fe20000001818 */
[----:B--2---:R-:W1:Y:S06]  /*3160*/  LDSM.16.M88.4 R4, [R221+0x10080] ;  /* 0x01008000dd04783b */ /* 0x004e6c0000000200 */
[----:B------:R-:W-:Y:S01]  /*3170*/  MUFU.TANH R158, R14 ;  /* 0x0000000e009e7308 */ /* 0x000fe20000002400 */
[-C--:B------:R-:W-:Y:S01]  /*3180*/  HMMA.16816.F32 R28, R132, R178.reuse, R28 ;  /* 0x000000b2841c723c */ /* 0x080fe2000000181c */
[----:B------:R-:W2:Y:S07]  /*3190*/  LDSM.16.M88.4 R132, [R221+0x11080] ;  /* 0x01108000dd84783b */ /* 0x000eae0000000200 */
[----:B------:R-:W-:Y:S01]  /*31a0*/  HMMA.16816.F32 R32, R140, R178, R32 ;  /* 0x000000b28c20723c */ /* 0x000fe20000001820 */
[----:B------:R-:W-:Y:S06]  /*31b0*/  MUFU.TANH R143, R16 ;  /* 0x00000010008f7308 */ /* 0x000fec0000002400 */
[----:B------:R-:W-:Y:S01]  /*31c0*/  MOV R140, UR4 ;  /* 0x00000004008c7c02 */ /* 0x000fe20008000f00 */
[-C--:B------:R-:W-:Y:S03]  /*31d0*/  HMMA.16816.F32 R20, R144, R180.reuse, R20 ;  /* 0x000000b49014723c */ /* 0x080fe60000001814 */
[----:B------:R-:W5:Y:S02]  /*31e0*/  MUFU.TANH R142, R17 ;  /* 0x00000011008e7308 */ /* 0x000f640000002400 */
[----:B------:R-:W-:Y:S03]  /*31f0*/  IADD3 R140, R229, -c[0x0][0x168], R140 ;  /* 0x80005a00e58c7a10 */ /* 0x000fe60007ffe08c */
[C---:B----4-:R-:W-:Y:S04]  /*3200*/  HMMA.16816.F32 R24, R136.reuse, R180, R24 ;  /* 0x000000b48818723c */ /* 0x050fe80000001818 */
[----:B------:R-:W-:Y:S01]  /*3210*/  IADD3 R140, -R245, R140, RZ ;  /* 0x0000008cf58c7210 */ /* 0x000fe20007ffe1ff */
[----:B------:R-:W-:Y:S03]  /*3220*/  MUFU.TANH R141, R19 ;  /* 0x00000013008d7308 */ /* 0x000fe60000002400 */
[-C--:B------:R-:W-:Y:S01]  /*3230*/  HMMA.16816.F32 R28, R136, R182.reuse, R28 ;  /* 0x000000b6881c723c */ /* 0x080fe2000000181c */
[----:B------:R-:W4:Y:S07]  /*3240*/  LDSM.16.M88.4 R136, [R2+0x11080] ;  /* 0x011080000288783b */ /* 0x000f2e0000000200 */
[----:B------:R-:W-:Y:S01]  /*3250*/  HMMA.16816.F32 R32, R144, R182, R32 ;  /* 0x000000b69020723c */ /* 0x000fe20000001820 */
[----:B------:R3:W-:Y:S07]  /*3260*/  MUFU.TANH R145, R15 ;  /* 0x0000000f00917308 */ /* 0x0007ee0000002400 */
[-C--:B-1----:R-:W-:Y:S03]  /*3270*/  HMMA.16816.F32 R20, R4, R184.reuse, R20 ;  /* 0x000000b80414723c */ /* 0x082fe60000001814 */
[----:B------:R1:W1:Y:S05]  /*3280*/  MUFU.TANH R144, R18 ;  /* 0x0000001200907308 */ /* 0x00026a0000002400 */
[C---:B--2---:R-:W-:Y:S08]  /*3290*/  HMMA.16816.F32 R24, R132.reuse, R184, R24 ;  /* 0x000000b88418723c */ /* 0x044ff00000001818 */
[-C--:B------:R-:W-:Y:S01]  /*32a0*/  HMMA.16816.F32 R28, R132, R186.reuse, R28 ;  /* 0x000000ba841c723c */ /* 0x080fe2000000181c */
[----:B---3--:R-:W-:Y:S06]  /*32b0*/  LDSM.16.M88.4 R12, [R220+0x11080] ;  /* 0x01108000dc0c783b */ /* 0x008fec0000000200 */
[----:B------:R-:W-:Y:S01]  /*32c0*/  IMNMX R134, R232, R140, PT ;  /* 0x0000008ce8867217 */ /* 0x000fe20003800200 */
[----:B------:R-:W-:Y:S01]  /*32d0*/  HMMA.16816.F32 R32, R4, R186, R32 ;  /* 0x000000ba0420723c */ /* 0x000fe20000001820 */
[----:B------:R-:W2:Y:S03]  /*32e0*/  LDSM.16.M88.4 R4, [R220+0x10080] ;  /* 0x01008000dc04783b */ /* 0x000ea60000000200 */
[C---:B------:R-:W-:Y:S02]  /*32f0*/  IADD3 R133, R140.reuse, 0x8, RZ ;  /* 0x000000088c857810 */ /* 0x040fe40007ffe0ff */
[----:B------:R-:W-:Y:S02]  /*3300*/  IADD3 R132, R140, 0x20, RZ ;  /* 0x000000208c847810 */ /* 0x000fe40007ffe0ff */
[-C--:B------:R-:W-:Y:S05]  /*3310*/  HMMA.16816.F32 R20, R8, R188.reuse, R20 ;  /* 0x000000bc0814723c */ /* 0x080fea0000001814 */
[----:B------:R-:W-:Y:S02]  /*3320*/  ISETP.GT.AND P0, PT, R134, RZ, PT ;  /* 0x000000ff8600720c */ /* 0x000fe40003f04270 */
[----:B------:R-:W-:Y:S01]  /*3330*/  IMNMX R133, R232, R133, PT ;  /* 0x00000085e8857217 */ /* 0x000fe20003800200 */
[C---:B----4-:R-:W-:Y:S04]  /*3340*/  HMMA.16816.F32 R24, R136.reuse, R188, R24 ;  /* 0x000000bc8818723c */ /* 0x050fe80000001818 */
[----:B------:R-:W-:Y:S02]  /*3350*/  FSEL R16, R205, -INF , P0 ;  /* 0xff800000cd107808 */ /* 0x000fe40000000000 */
[C---:B------:R-:W-:Y:S02]  /*3360*/  ISETP.GT.AND P0, PT, R134.reuse, 0x1, PT ;  /* 0x000000018600780c */ /* 0x040fe40003f04270 */
[-C--:B------:R-:W-:Y:S03]  /*3370*/  HMMA.16816.F32 R28, R136, R190.reuse, R28 ;  /* 0x000000be881c723c */ /* 0x080fe6000000181c */
[----:B------:R-:W-:Y:S02]  /*3380*/  ISETP.GT.AND P2, PT, R134, 0x21, PT ;  /* 0x000000218600780c */ /* 0x000fe40003f44270 */
[----:B------:R-:W-:Y:S02]  /*3390*/  FSEL R135, R204, -INF , P0 ;  /* 0xff800000cc877808 */ /* 0x000fe40000000000 */
[--C-:B------:R-:W-:Y:S01]  /*33a0*/  FFMA.FTZ R137, R16, c[0x0][0x29c], -R200.reuse ;  /* 0x0000a70010897a23 */ /* 0x100fe200000108c8 */
[----:B------:R-:W-:Y:S01]  /*33b0*/  HMMA.16816.F32 R32, R8, R190, R32 ;  /* 0x000000be0820723c */ /* 0x000fe20000001820 */
[----:B------:R-:W3:Y:S03]  /*33c0*/  LDSM.16.M88.4 R8, [R3+0x10080] ;  /* 0x010080000308783b */ /* 0x000ee60000000200 */
[----:B------:R-:W-:Y:S01]  /*33d0*/  FFMA.FTZ R135, R135, c[0x0][0x29c], -R200 ;  /* 0x0000a70087877a23 */ /* 0x000fe200000108c8 */
[C---:B------:R-:W-:Y:S01]  /*33e0*/  ISETP.GT.AND P0, PT, R133.reuse, RZ, PT ;  /* 0x000000ff8500720c */ /* 0x040fe20003f04270 */
[----:B------:R-:W4:Y:S01]  /*33f0*/  MUFU.EX2 R137, R137 ;  /* 0x0000008900897308 */ /* 0x000f220000000800 */
[----:B-1----:R-:W1:Y:S01]  /*3400*/  LDSM.16.M88.4 R16, [R3+0x11080] ;  /* 0x011080000310783b */ /* 0x002e620000000200 */
[----:B------:R-:W-:Y:S01]  /*3410*/  IMNMX R132, R232, R132, PT ;  /* 0x00000084e8847217 */ /* 0x000fe20003800200 */
[-C--:B--2---:R-:W-:Y:S05]  /*3420*/  HMMA.16816.F32 R20, R4, R192.reuse, R20 ;  /* 0x000000c00414723c */ /* 0x084fea0000001814 */
[----:B------:R-:W-:Y:S02]  /*3430*/  FSEL R136, R206, -INF , P0 ;  /* 0xff800000ce887808 */ /* 0x000fe40000000000 */
[----:B------:R-:W-:Y:S01]  /*3440*/  ISETP.GT.AND P0, PT, R133, 0x1, PT ;  /* 0x000000018500780c */ /* 0x000fe20003f04270 */
[C---:B------:R-:W-:Y:S01]  /*3450*/  HMMA.16816.F32 R24, R12.reuse, R192, R24 ;  /* 0x000000c00c18723c */ /* 0x040fe20000001818 */
[----:B------:R-:W2:Y:S03]  /*3460*/  MUFU.EX2 R135, R135 ;  /* 0x0000008700877308 */ /* 0x000ea60000000800 */
[----:B------:R-:W-:Y:S01]  /*3470*/  FSEL R138, R159, -INF , P0 ;  /* 0xff8000009f8a7808 */ /* 0x000fe20000000000 */
[--C-:B------:R-:W-:Y:S01]  /*3480*/  FFMA.FTZ R136, R136, c[0x0][0x29c], -R201.reuse ;  /* 0x0000a70088887a23 */ /* 0x100fe200000108c9 */
[----:B------:R-:W-:Y:S02]  /*3490*/  ISETP.GT.AND P0, PT, R132, RZ, PT ;  /* 0x000000ff8400720c */ /* 0x000fe40003f04270 */
[-C--:B------:R-:W-:Y:S03]  /*34a0*/  HMMA.16816.F32 R28, R12, R194.reuse, R28 ;  /* 0x000000c20c1c723c */ /* 0x080fe6000000181c */
[----:B------:R-:W-:Y:S01]  /*34b0*/  MUFU.EX2 R136, R136 ;  /* 0x0000008800887308 */ /* 0x000fe20000000800 */
[--C-:B------:R-:W-:Y:S01]  /*34c0*/  FFMA.FTZ R138, R138, c[0x0][0x29c], -R201.reuse ;  /* 0x0000a7008a8a7a23 */ /* 0x100fe200000108c9 */
[----:B------:R-:W-:Y:S02]  /*34d0*/  ISETP.GT.AND P1, PT, R133, 0x20, PT ;  /* 0x000000208500780c */ /* 0x000fe40003f24270 */
[----:B------:R-:W-:Y:S01]  /*34e0*/  FSEL R12, R209, -INF , P0 ;  /* 0xff800000d10c7808 */ /* 0x000fe20000000000 */
[----:B------:R-:W-:Y:S01]  /*34f0*/  HMMA.16816.F32 R32, R4, R194, R32 ;  /* 0x000000c20420723c */ /* 0x000fe20000001820 */
[----:B------:R-:W2:Y:S03]  /*3500*/  LDS R6, [R229.X4+0x12180] ;  /* 0x01218000e5067984 */ /* 0x000ea60000004800 */
[----:B------:R-:W-:Y:S01]  /*3510*/  ISETP.GT.AND P0, PT, R132, 0x1, PT ;  /* 0x000000018400780c */ /* 0x000fe20003f04270 */
[--C-:B------:R-:W-:Y:S01]  /*3520*/  FFMA.FTZ R12, R12, c[0x0][0x29c], -R202.reuse ;  /* 0x0000a7000c0c7a23 */ /* 0x100fe200000108ca */
[----:B------:R-:W2:Y:S01]  /*3530*/  MUFU.EX2 R15, R138 ;  /* 0x0000008a000f7308 */ /* 0x000ea20000000800 */
[----:B------:R-:W-:Y:S01]  /*3540*/  IADD3 R5, R140, 0x28, RZ ;  /* 0x000000288c057810 */ /* 0x000fe20007ffe0ff */
[-C--:B---3--:R-:W-:Y:S05]  /*3550*/  HMMA.16816.F32 R20, R8, R196.reuse, R20 ;  /* 0x000000c40814723c */ /* 0x088fea0000001814 */
[----:B------:R-:W-:Y:S02]  /*3560*/  FSEL R4, R207, -INF , P0 ;  /* 0xff800000cf047808 */ /* 0x000fe40000000000 */
[----:B------:R-:W-:Y:S01]  /*3570*/  IMNMX R5, R232, R5, PT ;  /* 0x00000005e8057217 */ /* 0x000fe20003800200 */
[C---:B-1----:R-:W-:Y:S01]  /*3580*/  HMMA.16816.F32 R24, R16.reuse, R196, R24 ;  /* 0x000000c41018723c */ /* 0x042fe20000001818 */
[----:B------:R-:W-:Y:S03]  /*3590*/  MUFU.EX2 R14, R12 ;  /* 0x0000000c000e7308 */ /* 0x000fe60000000800 */
[----:B------:R-:W-:Y:S01]  /*35a0*/  FFMA.FTZ R4, R4, c[0x0][0x29c], -R202 ;  /* 0x0000a70004047a23 */ /* 0x000fe200000108ca */
[----:B------:R-:W-:Y:S02]  /*35b0*/  ISETP.GT.AND P0, PT, R5, RZ, PT ;  /* 0x000000ff0500720c */ /* 0x000fe40003f04270 */
[----:B-----5:R-:W-:Y:S01]  /*35c0*/  FSEL R7, R142, -INF , P2 ;  /* 0xff8000008e077808 */ /* 0x020fe20001000000 */
[-C--:B------:R-:W-:Y:S03]  /*35d0*/  HMMA.16816.F32 R28, R16, R198.reuse, R28 ;  /* 0x000000c6101c723c */ /* 0x080fe6000000181c */
[----:B------:R1:W-:Y:S01]  /*35e0*/  MUFU.EX2 R13, R4 ;  /* 0x00000004000d7308 */ /* 0x0003e20000000800 */
[----:B------:R-:W-:Y:S01]  /*35f0*/  ISETP.GT.AND P6, PT, R132, 0x20, PT ;  /* 0x000000208400780c */ /* 0x000fe20003fc4270 */
[----:B------:R-:W-:Y:S01]  /*3600*/  FFMA.FTZ R7, R7, c[0x0][0x29c], -R200 ;  /* 0x0000a70007077a23 */ /* 0x000fe200000108c8 */
[----:B------:R-:W-:Y:S01]  /*3610*/  ISETP.GT.AND P2, PT, R5, 0x1, PT ;  /* 0x000000010500780c */ /* 0x000fe20003f44270 */
[----:B------:R-:W-:Y:S01]  /*3620*/  FFMA.FTZ R17, -R205, R205, 1 ;  /* 0x3f800000cd117423 */ /* 0x000fe200000101cd */
[----:B------:R-:W-:Y:S04]  /*3630*/  HMMA.16816.F32 R32, R8, R198, R32 ;  /* 0x000000c60820723c */ /* 0x000fe80000001820 */
[----:B------:R-:W-:Y:S01]  /*3640*/  FSEL R16, R144, -INF , P1 ;  /* 0xff80000090107808 */ /* 0x000fe20000800000 */
[----:B------:R-:W-:Y:S01]  /*3650*/  FFMA.FTZ R19, -R204, R204, 1 ;  /* 0x3f800000cc137423 */ /* 0x000fe200000101cc */
[----:B------:R-:W-:Y:S01]  /*3660*/  ISETP.GT.AND P1, PT, R5, 0x20, PT ;  /* 0x000000200500780c */ /* 0x000fe20003f24270 */
[----:B------:R-:W3:Y:S01]  /*3670*/  MUFU.EX2 R7, R7 ;  /* 0x0000000700077308 */ /* 0x000ee20000000800 */
[----:B------:R-:W-:Y:S01]  /*3680*/  ISETP.GT.AND P4, PT, R132, 0x21, PT ;  /* 0x000000218400780c */ /* 0x000fe20003f84270 */
[--C-:B--2---:R-:W-:Y:S03]  /*3690*/  FADD.FTZ R20, R20, -R6.reuse ;  /* 0x8000000614147221 */ /* 0x104fe60000010000 */
[--C-:B------:R-:W-:Y:S01]  /*36a0*/  FADD.FTZ R21, R21, -R6.reuse ;  /* 0x8000000615157221 */ /* 0x100fe20000010000 */
[----:B------:R-:W-:Y:S01]  /*36b0*/  FSEL R8, R156, -INF , P4 ;  /* 0xff8000009c087808 */ /* 0x000fe20002000000 */
[----:B----4-:R-:W-:Y:S01]  /*36c0*/  FMUL.FTZ R10, R137, R20 ;  /* 0x00000014890a7220 */ /* 0x010fe20000410000 */
[C---:B------:R-:W-:Y:S01]  /*36d0*/  F2FP.PACK_AB R20, R135.reuse, R137 ;  /* 0x000000898714723e */ /* 0x040fe200000000ff */
[----:B------:R-:W-:Y:S01]  /*36e0*/  FMUL.FTZ R135, R135, R21 ;  /* 0x0000001587877220 */ /* 0x000fe20000410000 */
[----:B------:R-:W-:Y:S01]  /*36f0*/  FSEL R9, R208, -INF , P2 ;  /* 0xff800000d0097808 */ /* 0x000fe20001000000 */
[----:B------:R-:W-:Y:S01]  /*3700*/  FFMA.FTZ R11, R16, c[0x0][0x29c], -R201 ;  /* 0x0000a700100b7a23 */ /* 0x000fe200000108c9 */
[----:B-1----:R-:W-:Y:S01]  /*3710*/  FSEL R4, R210, -INF , P0 ;  /* 0xff800000d2047808 */ /* 0x002fe20000000000 */
[----:B------:R-:W-:Y:S01]  /*3720*/  FMUL.FTZ R17, R17, R10 ;  /* 0x0000000a11117220 */ /* 0x000fe20000410000 */
[----:B------:R-:W-:Y:S01]  /*3730*/  ISETP.GT.AND P0, PT, R134, 0x20, PT ;  /* 0x000000208600780c */ /* 0x000fe20003f04270 */
[----:B------:R-:W-:Y:S02]  /*3740*/  FMUL.FTZ R19, R19, R135 ;  /* 0x0000008713137220 */ /* 0x000fe40000410000 */
[--C-:B------:R-:W-:Y:S01]  /*3750*/  FFMA.FTZ R4, R4, c[0x0][0x29c], -R203.reuse ;  /* 0x0000a70004047a23 */ /* 0x100fe200000108cb */
[----:B------:R-:W-:Y:S01]  /*3760*/  FSEL R12, R143, -INF , P0 ;  /* 0xff8000008f0c7808 */ /* 0x000fe20000000000 */
[----:B------:R-:W-:Y:S01]  /*3770*/  FADD.FTZ R32, R32, -R6 ;  /* 0x8000000620207221 */ /* 0x000fe20000010000 */
[----:B------:R-:W-:Y:S01]  /*3780*/  ISETP.GT.AND P0, PT, R133, 0x21, PT ;  /* 0x000000218500780c */ /* 0x000fe20003f04270 */
[----:B------:R1:W-:Y:S01]  /*3790*/  MUFU.EX2 R134, R4 ;  /* 0x0000000400867308 */ /* 0x0003e20000000800 */
[----:B------:R-:W-:Y:S01]  /*37a0*/  FFMA.FTZ R133, R8, c[0x0][0x29c], -R202 ;  /* 0x0000a70008857a23 */ /* 0x000fe200000108ca */
[----:B------:R-:W-:Y:S01]  /*37b0*/  FSEL R8, R158, -INF , P1 ;  /* 0xff8000009e087808 */ /* 0x000fe20000800000 */
[----:B------:R-:W-:Y:S01]  /*37c0*/  FFMA.FTZ R12, R12, c[0x0][0x29c], -R200 ;  /* 0x0000a7000c0c7a23 */ /* 0x000fe200000108c8 */
[----:B------:R-:W-:Y:S01]  /*37d0*/  FSEL R18, R141, -INF , P0 ;  /* 0xff8000008d127808 */ /* 0x000fe20000000000 */
[--C-:B------:R-:W-:Y:S01]  /*37e0*/  FFMA.FTZ R21, R9, c[0x0][0x29c], -R203.reuse ;  /* 0x0000a70009157a23 */ /* 0x100fe200000108cb */
[----:B------:R-:W-:Y:S01]  /*37f0*/  ISETP.GT.AND P0, PT, R5, 0x21, PT ;  /* 0x000000210500780c */ /* 0x000fe20003f04270 */
[----:B------:R-:W-:Y:S01]  /*3800*/  FFMA.FTZ R135, R8, c[0x0][0x29c], -R203 ;  /* 0x0000a70008877a23 */ /* 0x000fe200000108cb */
[----:B------:R-:W-:Y:S01]  /*3810*/  FSEL R5, R157, -INF , P6 ;  /* 0xff8000009d057808 */ /* 0x000fe20003000000 */
[----:B------:R-:W-:Y:S01]  /*3820*/  FFMA.FTZ R18, R18, c[0x0][0x29c], -R201 ;  /* 0x0000a70012127a23 */ /* 0x000fe200000108c9 */
[----:B------:R-:W2:Y:S01]  /*3830*/  MUFU.EX2 R12, R12 ;  /* 0x0000000c000c7308 */ /* 0x000ea20000000800 */
[----:B------:R-:W-:Y:S01]  /*3840*/  FFMA.FTZ R8, -R143, R143, 1 ;  /* 0x3f8000008f087423 */ /* 0x000fe2000001018f */
[----:B------:R-:W-:Y:S01]  /*3850*/  F2FP.PACK_AB R19, R19, R17 ;  /* 0x000000111313723e */ /* 0x000fe200000000ff */
[----:B------:R-:W-:Y:S01]  /*3860*/  FFMA.FTZ R132, R5, c[0x0][0x29c], -R202 ;  /* 0x0000a70005847a23 */ /* 0x000fe200000108ca */
[----:B------:R-:W-:Y:S01]  /*3870*/  F2FP.PACK_AB R17, R15, R136 ;  /* 0x000000880f11723e */ /* 0x000fe200000000ff */
[----:B------:R-:W4:Y:S01]  /*3880*/  LDS R5, [R229.X4+0x12200] ;  /* 0x01220000e5057984 */ /* 0x000f220000004800 */
[----:B------:R-:W-:Y:S01]  /*3890*/  FADD.FTZ R33, R33, -R6 ;  /* 0x8000000621217221 */ /* 0x000fe20000010000 */
[----:B------:R-:W-:Y:S02]  /*38a0*/  FSEL R16, R145, -INF , P0 ;  /* 0xff80000091107808 */ /* 0x000fe40000000000 */
[----:B------:R-:W-:Y:S01]  /*38b0*/  PLOP3.LUT P0, PT, PT, PT, UP0, 0x80, 0x0 ;  /* 0x000000000000781c */ /* 0x000fe20003f0f008 */
[----:B------:R-:W-:Y:S01]  /*38c0*/  MUFU.EX2 R11, R11 ;  /* 0x0000000b000b7308 */ /* 0x000fe20000000800 */
[C---:B---3--:R-:W-:Y:S02]  /*38d0*/  FMUL.FTZ R33, R7.reuse, R33 ;  /* 0x0000002107217220 */ /* 0x048fe40000410000 */
[----:B------:R-:W-:Y:S01]  /*38e0*/  FFMA.FTZ R137, R16, c[0x0][0x29c], -R203 ;  /* 0x0000a70010897a23 */ /* 0x000fe200000108cb */
[----:B-1----:R-:W1:Y:S06]  /*38f0*/  LDS R4, [R229.X4+0x121a0] ;  /* 0x0121a000e5047984 */ /* 0x002e6c0000004800 */
[----:B------:R3:W5:Y:S01]  /*3900*/  MUFU.EX2 R10, R18 ;  /* 0x00000012000a7308 */ /* 0x0007620000000800 */
[----:B--2---:R-:W-:Y:S04]  /*3910*/  FMUL.FTZ R6, R12, R32 ;  /* 0x000000200c067220 */ /* 0x004fe80000410000 */
[----:B------:R-:W-:Y:S05]  /*3920*/  FMUL.FTZ R32, R8, R6 ;  /* 0x0000000608207220 */ /* 0x000fea0000410000 */
[----:B------:R-:W2:Y:S10]  /*3930*/  MUFU.EX2 R8, R132 ;  /* 0x0000008400087308 */ /* 0x000eb40000000800 */
[----:B------:R-:W2:Y:S01]  /*3940*/  MUFU.EX2 R9, R133 ;  /* 0x0000008500097308 */ /* 0x000ea20000000800 */
[----:B---3--:R-:W-:Y:S01]  /*3950*/  F2FP.PACK_AB R18, R7, R12 ;  /* 0x0000000c0712723e */ /* 0x008fe200000000ff */
[----:B------:R-:W-:Y:S01]  /*3960*/  FFMA.FTZ R12, -R141, R141, 1 ;  /* 0x3f8000008d0c7423 */ /* 0x000fe2000001018d */
[----:B-----5:R-:W-:Y:S01]  /*3970*/  F2FP.PACK_AB R16, R10, R11 ;  /* 0x0000000b0a10723e */ /* 0x020fe200000000ff */
[--C-:B----4-:R-:W-:Y:S02]  /*3980*/  FADD.FTZ R24, R24, -R5.reuse ;  /* 0x8000000518187221 */ /* 0x110fe40000010000 */
[--C-:B------:R-:W-:Y:S02]  /*3990*/  FADD.FTZ R25, R25, -R5.reuse ;  /* 0x8000000519197221 */ /* 0x100fe40000010000 */
[----:B------:R-:W-:Y:S02]  /*39a0*/  FFMA.FTZ R7, -R142, R142, 1 ;  /* 0x3f8000008e077423 */ /* 0x000fe4000001018e */
[--C-:B-1----:R-:W-:Y:S02]  /*39b0*/  FADD.FTZ R23, R23, -R4.reuse ;  /* 0x8000000417177221 */ /* 0x102fe40000010000 */
[--C-:B------:R-:W-:Y:S02]  /*39c0*/  FADD.FTZ R35, R35, -R4.reuse ;  /* 0x8000000423237221 */ /* 0x100fe40000010000 */
[----:B------:R-:W-:Y:S02]  /*39d0*/  FMUL.FTZ R23, R15, R23 ;  /* 0x000000170f177220 */ /* 0x000fe40000410000 */
[----:B------:R1:W3:Y:S01]  /*39e0*/  MUFU.EX2 R15, R21 ;  /* 0x00000015000f7308 */ /* 0x0002e20000000800 */
[--C-:B------:R-:W-:Y:S02]  /*39f0*/  FADD.FTZ R34, R34, -R4.reuse ;  /* 0x8000000422227221 */ /* 0x100fe40000010000 */
[----:B------:R-:W-:Y:S02]  /*3a00*/  FMUL.FTZ R10, R10, R35 ;  /* 0x000000230a0a7220 */ /* 0x000fe40000410000 */
[----:B------:R-:W-:Y:S02]  /*3a10*/  FADD.FTZ R6, R22, -R4 ;  /* 0x8000000416067221 */ /* 0x000fe40000010000 */
[----:B------:R-:W4:Y:S01]  /*3a20*/  LDS R4, [R229.X4+0x12220] ;  /* 0x01222000e5047984 */ /* 0x000f220000004800 */
[----:B------:R-:W-:Y:S02]  /*3a30*/  FMUL.FTZ R34, R11, R34 ;  /* 0x000000220b227220 */ /* 0x000fe40000410000 */
[----:B------:R-:W-:Y:S02]  /*3a40*/  FMUL.FTZ R12, R12, R10 ;  /* 0x0000000a0c0c7220 */ /* 0x000fe40000410000 */
[--C-:B------:R-:W-:Y:S01]  /*3a50*/  FADD.FTZ R10, R28, -R5.reuse ;  /* 0x800000051c0a7221 */ /* 0x100fe20000010000 */
[----:B------:R-:W-:Y:S01]  /*3a60*/  STS [R230], R20 ;  /* 0x00000014e6007388 */ /* 0x000fe20000000800 */
[----:B------:R-:W-:Y:S02]  /*3a70*/  FADD.FTZ R5, R29, -R5 ;  /* 0x800000051d057221 */ /* 0x000fe40000010000 */
[----:B------:R-:W-:Y:S02]  /*3a80*/  FFMA.FTZ R11, -R209, R209, 1 ;  /* 0x3f800000d10b7423 */ /* 0x000fe400000101d1 */
[----:B--2---:R-:W-:Y:S01]  /*3a90*/  FMUL.FTZ R10, R8, R10 ;  /* 0x0000000a080a7220 */ /* 0x004fe20000410000 */
[----:B------:R-:W-:Y:S01]  /*3aa0*/  STS [R230+0x400], R17 ;  /* 0x00040011e6007388 */ /* 0x000fe20000000800 */
[C---:B------:R-:W-:Y:S01]  /*3ab0*/  FMUL.FTZ R5, R9.reuse, R5 ;  /* 0x0000000509057220 */ /* 0x040fe20000410000 */
[----:B------:R-:W-:Y:S01]  /*3ac0*/  F2FP.PACK_AB R8, R9, R8 ;  /* 0x000000080908723e */ /* 0x000fe200000000ff */
[----:B------:R-:W-:Y:S01]  /*3ad0*/  FFMA.FTZ R22, -R206, R206, 1 ;  /* 0x3f800000ce167423 */ /* 0x000fe200000101ce */
[----:B------:R-:W-:Y:S01]  /*3ae0*/  MUFU.EX2 R9, R137 ;  /* 0x0000008900097308 */ /* 0x000fe20000000800 */
[----:B-1----:R-:W-:Y:S01]  /*3af0*/  FMUL.FTZ R21, R14, R24 ;  /* 0x000000180e157220 */ /* 0x002fe20000410000 */
[----:B------:R-:W-:Y:S01]  /*3b00*/  STS [R231], R18 ;  /* 0x00000012e7007388 */ /* 0x000fe20000000800 */
[----:B------:R-:W-:Y:S02]  /*3b10*/  FFMA.FTZ R24, -R156, R156, 1 ;  /* 0x3f8000009c187423 */ /* 0x000fe4000001019c */
[----:B------:R-:W-:Y:S02]  /*3b20*/  FMUL.FTZ R21, R11, R21 ;  /* 0x000000150b157220 */ /* 0x000fe40000410000 */
[----:B------:R-:W-:Y:S01]  /*3b30*/  FFMA.FTZ R11, -R157, R157, 1 ;  /* 0x3f8000009d0b7423 */ /* 0x000fe2000001019d */
[----:B------:R1:W-:Y:S01]  /*3b40*/  STS [R231+0x400], R16 ;  /* 0x00040010e7007388 */ /* 0x0003e20000000800 */
[----:B------:R-:W-:Y:S02]  /*3b50*/  FMUL.FTZ R6, R136, R6 ;  /* 0x0000000688067220 */ /* 0x000fe40000410000 */
[----:B------:R-:W-:Y:S02]  /*3b60*/  FMUL.FTZ R5, R24, R5 ;  /* 0x0000000518057220 */ /* 0x000fe40000410000 */
[----:B------:R-:W-:Y:S02]  /*3b70*/  FMUL.FTZ R11, R11, R10 ;  /* 0x0000000a0b0b7220 */ /* 0x000fe40000410000 */
[----:B------:R-:W-:Y:S02]  /*3b80*/  FMUL.FTZ R22, R22, R6 ;  /* 0x0000000616167220 */ /* 0x000fe40000410000 */
[----:B------:R-:W-:Y:S01]  /*3b90*/  FFMA.FTZ R6, -R144, R144, 1 ;  /* 0x3f80000090067423 */ /* 0x000fe20000010190 */
[----:B------:R-:W-:Y:S01]  /*3ba0*/  F2FP.PACK_AB R11, R5, R11 ;  /* 0x0000000b050b723e */ /* 0x000fe200000000ff */
[----:B------:R-:W-:Y:S01]  /*3bb0*/  FMUL.FTZ R33, R7, R33 ;  /* 0x0000002107217220 */ /* 0x000fe20000410000 */
[----:B---3--:R-:W-:Y:S01]  /*3bc0*/  F2FP.PACK_AB R5, R15, R134 ;  /* 0x000000860f05723e */ /* 0x008fe200000000ff */
[----:B------:R-:W-:Y:S02]  /*3bd0*/  FFMA.FTZ R7, -R159, R159, 1 ;  /* 0x3f8000009f077423 */ /* 0x000fe4000001019f */
[----:B------:R-:W-:Y:S01]  /*3be0*/  FMUL.FTZ R34, R6, R34 ;  /* 0x0000002206227220 */ /* 0x000fe20000410000 */
[----:B------:R-:W-:Y:S01]  /*3bf0*/  F2FP.PACK_AB R6, R13, R14 ;  /* 0x0000000e0d06723e */ /* 0x000fe200000000ff */
[----:B------:R-:W-:Y:S01]  /*3c00*/  FMUL.FTZ R23, R7, R23 ;  /* 0x0000001707177220 */ /* 0x000fe20000410000 */
[----:B------:R2:W-:Y:S01]  /*3c10*/  STS [R230+0x1400], R5 ;  /* 0x00140005e6007388 */ /* 0x0005e20000000800 */
[----:B------:R-:W3:Y:S01]  /*3c20*/  MUFU.EX2 R7, R135 ;  /* 0x0000008700077308 */ /* 0x000ee20000000800 */
[--C-:B----4-:R-:W-:Y:S01]  /*3c30*/  FADD.FTZ R26, R26, -R4.reuse ;  /* 0x800000041a1a7221 */ /* 0x110fe20000010000 */
[----:B------:R-:W-:Y:S01]  /*3c40*/  F2FP.PACK_AB R12, R12, R34 ;  /* 0x000000220c0c723e */ /* 0x000fe200000000ff */
[--C-:B------:R-:W-:Y:S01]  /*3c50*/  FADD.FTZ R31, R31, -R4.reuse ;  /* 0x800000041f1f7221 */ /* 0x100fe20000010000 */
[----:B------:R-:W-:Y:S01]  /*3c60*/  F2FP.PACK_AB R10, R23, R22 ;  /* 0x00000016170a723e */ /* 0x000fe200000000ff */
[----:B------:R4:W-:Y:S01]  /*3c70*/  STS [R230+0x1000], R6 ;  /* 0x00100006e6007388 */ /* 0x0009e20000000800 */
[----:B------:R-:W-:Y:S02]  /*3c80*/  FMUL.FTZ R13, R13, R25 ;  /* 0x000000190d0d7220 */ /* 0x000fe40000410000 */
[----:B------:R-:W-:Y:S02]  /*3c90*/  FFMA.FTZ R14, -R207, R207, 1 ;  /* 0x3f800000cf0e7423 */ /* 0x000fe400000101cf */
[----:B------:R-:W-:Y:S01]  /*3ca0*/  FMUL.FTZ R134, R134, R26 ;  /* 0x0000001a86867220 */ /* 0x000fe20000410000 */
[----:B------:R-:W-:Y:S01]  /*3cb0*/  STS [R231+0x1000], R8 ;  /* 0x00100008e7007388 */ /* 0x000fe20000000800 */
[----:B-1----:R-:W-:Y:S02]  /*3cc0*/  FFMA.FTZ R16, -R208, R208, 1 ;  /* 0x3f800000d0107423 */ /* 0x002fe400000101d0 */
[----:B------:R-:W-:Y:S01]  /*3cd0*/  FMUL.FTZ R14, R14, R13 ;  /* 0x0000000d0e0e7220 */ /* 0x000fe20000410000 */
[----:B------:R-:W-:Y:S04]  /*3ce0*/  F2FP.PACK_AB R13, R33, R32 ;  /* 0x00000020210d723e */ /* 0x000fe800000000ff */
[----:B------:R-:W-:Y:S01]  /*3cf0*/  F2FP.PACK_AB R14, R14, R21 ;  /* 0x000000150e0e723e */ /* 0x000fe200000000ff */
[--C-:B--2---:R-:W-:Y:S04]  /*3d00*/  FADD.FTZ R5, R27, -R4.reuse ;  /* 0x800000041b057221 */ /* 0x104fe80000010000 */
[----:B------:R-:W-:Y:S02]  /*3d10*/  FMUL.FTZ R5, R15, R5 ;  /* 0x000000050f057220 */ /* 0x000fe40000410000 */
[----:B----4-:R-:W-:Y:S01]  /*3d20*/  FADD.FTZ R6, R30, -R4 ;  /* 0x800000041e067221 */ /* 0x010fe20000010000 */
[----:B---3--:R-:W-:Y:S01]  /*3d30*/  F2FP.PACK_AB R4, R9, R7 ;  /* 0x000000070904723e */ /* 0x008fe200000000ff */
[----:B------:R-:W-:Y:S02]  /*3d40*/  FFMA.FTZ R15, -R210, R210, 1 ;  /* 0x3f800000d20f7423 */ /* 0x000fe400000101d2 */
[----:B------:R-:W-:Y:S02]  /*3d50*/  FMUL.FTZ R6, R7, R6 ;  /* 0x0000000607067220 */ /* 0x000fe40000410000 */
[----:B------:R1:W-:Y:S01]  /*3d60*/  STS [R231+0x1400], R4 ;  /* 0x00140004e7007388 */ /* 0x0003e20000000800 */
[----:B------:R-:W-:Y:S02]  /*3d70*/  FMUL.FTZ R7, R15, R134 ;  /* 0x000000860f077220 */ /* 0x000fe40000410000 */
[----:B------:R-:W-:Y:S02]  /*3d80*/  FMUL.FTZ R5, R16, R5 ;  /* 0x0000000510057220 */ /* 0x000fe40000410000 */
[----:B------:R-:W-:Y:S01]  /*3d90*/  FMUL.FTZ R9, R9, R31 ;  /* 0x0000001f09097220 */ /* 0x000fe20000410000 */
[----:B------:R-:W-:Y:S01]  /*3da0*/  BAR.SYNC.DEFER_BLOCKING 0x0 ;  /* 0x0000000000007b1d */ /* 0x000fe20000010000 */
[----:B------:R-:W-:Y:S01]  /*3db0*/  FFMA.FTZ R15, -R158, R158, 1 ;  /* 0x3f8000009e0f7423 */ /* 0x000fe2000001019e */
[----:B------:R-:W-:Y:S01]  /*3dc0*/  F2FP.PACK_AB R5, R5, R7 ;  /* 0x000000070505723e */ /* 0x000fe200000000ff */
[----:B------:R-:W-:Y:S02]  /*3dd0*/  FFMA.FTZ R16, -R145, R145, 1 ;  /* 0x3f80000091107423 */ /* 0x000fe40000010191 */
        /* <DEDUP_REMOVED lines=91> */
[----:B-1--4-:R-:W-:Y:S01]  /*4390*/  LOP3.LUT P4, RZ, R233, 0x1, RZ, 0xc0, !PT ;  /* 0x00000001e9ff7812 */ /* 0x012fe2000788c0ff */
[----:B------:R-:W-:Y:S01]  /*43a0*/  USHF.R.S32.HI UR18, URZ, 0x1f, UR9 ;  /* 0x0000001f3f127899 */ /* 0x000fe20008011409 */
[----:B------:R-:W-:Y:S01]  /*43b0*/  IMAD.U32 R11, RZ, RZ, UR6 ;  /* 0x00000006ff0b7e24 */ /* 0x000fe2000f8e00ff */
[----:B------:R-:W-:Y:S01]  /*43c0*/  ULDC.64 UR4, c[0x0][0x208] ;  /* 0x0000820000047ab9 */ /* 0x000fe20000000a00 */
[----:B------:R-:W-:Y:S01]  /*43d0*/  IMAD.U32 R132, RZ, RZ, UR7 ;  /* 0x00000007ff847e24 */ /* 0x000fe2000f8e00ff */
[----:B------:R-:W-:Y:S02]  /*43e0*/  UIMAD UR18, UR18, UR4, URZ ;  /* 0x00000004121272a4 */ /* 0x000fe4000f8e023f */
[----:B------:R-:W-:Y:S02]  /*43f0*/  USHF.L.U32 UR19, UR9, 0x6, URZ ;  /* 0x0000000609137899 */ /* 0x000fe4000800063f */
[----:B------:R-:W-:Y:S02]  /*4400*/  UIMAD.WIDE.U32 UR20, UR9, UR4, URZ ;  /* 0x00000004091472a5 */ /* 0x000fe4000f8e003f */
[----:B------:R-:W-:Y:S02]  /*4410*/  UIMAD UR18, UR9, UR5, UR18 ;  /* 0x00000005091272a4 */ /* 0x000fe4000f8e0212 */
[----:B------:R-:W-:Y:S01]  /*4420*/  IADD3 R19, P0, R246, UR19, RZ ;  /* 0x00000013f6137c10 */ /* 0x000fe2000ff1e0ff */
[----:B------:R-:W-:Y:S01]  /*4430*/  USHF.L.U32 UR4, UR20, 0x6, URZ ;  /* 0x0000000614047899 */ /* 0x000fe2000800063f */
[----:B------:R-:W-:Y:S01]  /*4440*/  IMAD.U32 R8, RZ, RZ, UR19 ;  /* 0x00000013ff087e24 */ /* 0x000fe2000f8e00ff */
[----:B------:R-:W-:Y:S01]  /*4450*/  UIADD3 UR18, UR21, UR18, URZ ;  /* 0x0000001215127290 */ /* 0x000fe2000fffe03f */
[----:B------:R-:W-:Y:S03]  /*4460*/  IMAD.U32 R133, RZ, RZ, UR19 ;  /* 0x00000013ff857e24 */ /* 0x000fe6000f8e00ff */
[----:B------:R-:W-:Y:S01]  /*4470*/  IADD3 R8, -R236, c[0x0][0x168], -R8 ;  /* 0x00005a00ec087a10 */ /* 0x000fe20007ffe908 */
[----:B------:R-:W-:Y:S01]  /*4480*/  USHF.L.U64.HI UR18, UR20, 0x6, UR18 ;  /* 0x0000000614127899 */ /* 0x000fe20008010212 */
[----:B------:R-:W-:Y:S02]  /*4490*/  IADD3 R9, P2, R240, UR4, RZ ;  /* 0x00000004f0097c10 */ /* 0x000fe4000ff5e0ff */
[----:B------:R-:W-:Y:S02]  /*44a0*/  ISETP.LT.OR P6, PT, R8, 0x1, !P4 ;  /* 0x000000010800780c */ /* 0x000fe400067c1670 */
[----:B------:R-:W-:Y:S02]  /*44b0*/  LEA.HI.X.SX32 R133, R133, R250, 0x1, P0 ;  /* 0x000000fa85857211 */ /* 0x000fe400000f0eff */
[----:B------:R-:W-:Y:S02]  /*44c0*/  IADD3 R11, P1, P0, R240, UR4, R11 ;  /* 0x00000004f00b7c10 */ /* 0x000fe4000f83e00b */
[----:B------:R-:W-:Y:S02]  /*44d0*/  IADD3.X R17, R239, UR18, RZ, P2, !PT ;  /* 0x00000012ef117c10 */ /* 0x000fe400097fe4ff */
[----:B------:R-:W-:Y:S02]  /*44e0*/  LEA R16, P2, R9, c[0x0][0x1f0], 0x1 ;  /* 0x00007c0009107a11 */ /* 0x000fe400078408ff */
[----:B------:R-:W-:Y:S02]  /*44f0*/  IADD3.X R132, R239, UR18, R132, P1, P0 ;  /* 0x00000012ef847c10 */ /* 0x000fe40008fe0484 */
[----:B------:R-:W-:Y:S02]  /*4500*/  LEA R18, P0, R19, c[0x0][0x280], 0x2 ;  /* 0x0000a00013127a11 */ /* 0x000fe400078010ff */
[----:B------:R-:W-:Y:S02]  /*4510*/  LEA R10, P1, R11, c[0x0][0x1f0], 0x1 ;  /* 0x00007c000b0a7a11 */ /* 0x000fe400078208ff */
[----:B------:R-:W-:Y:S02]  /*4520*/  LEA.HI.X R17, R9, c[0x0][0x1f4], R17, 0x1, P2 ;  /* 0x00007d0009117a11 */ /* 0x000fe400010f0c11 */
[----:B------:R-:W-:Y:S02]  /*4530*/  LOP3.LUT P2, RZ, R233, 0x2, RZ, 0xc0, !PT ;  /* 0x00000002e9ff7812 */ /* 0x000fe4000784c0ff */
[----:B------:R-:W-:Y:S01]  /*4540*/  LEA.HI.X R19, R19, c[0x0][0x284], R133, 0x2, P0 ;  /* 0x0000a10013137a11 */ /* 0x000fe200000f1485 */
[----:B------:R-:W-:Y:S01]  /*4550*/  @!PT LDS RZ, [RZ] ;  /* 0x00000000fffff984 */ /* 0x000fe20000000800 */
[----:B------:R-:W-:Y:S01]  /*4560*/  @!PT LDS RZ, [RZ] ;  /* 0x00000000fffff984 */ /* 0x000fe20000000800 */
[----:B------:R-:W-:Y:S01]  /*4570*/  @!PT LDS RZ, [RZ] ;  /* 0x00000000fffff984 */ /* 0x000fe20000000800 */
[----:B------:R1:W-:Y:S01]  /*4580*/  LDGSTS.E.BYPASS.LTC128B.128 [R228+0xc080], [R16.64], !P6 ;  /* 0x0c08000010e47fae */ /* 0x0003e2000f101d50 */
[----:B------:R-:W-:Y:S02]  /*4590*/  LEA.HI.X R11, R11, c[0x0][0x1f4], R132, 0x1, P1 ;  /* 0x00007d000b0b7a11 */ /* 0x000fe400008f0c84 */
[C---:B------:R-:W-:Y:S02]  /*45a0*/  ISETP.LT.OR P1, PT, R8.reuse, 0x1, !P2 ;  /* 0x000000010800780c */ /* 0x040fe40005721670 */
        /* <DEDUP_REMOVED lines=12> */
.L_x_459:
[-C--:B-1--4-:R-:W-:Y:S01]  /*4670*/  HMMA.16816.F32 R84, R4, R12.reuse, R84 ;  /* 0x0000000c0454723c */ /* 0x092fe20000001854 */
[----:B------:R-:W-:Y:S01]  /*4680*/  LDSM.16.MT88.4 R8, [R223+0x15280] ;  /* 0x01528000df08783b */ /* 0x000fe20000004200 */
        /* <DEDUP_REMOVED lines=71> */
[----:B------:R-:W-:Y:S02]  /*4b00*/  USHF.R.S32.HI UR19, URZ, 0x1f, UR9 ;  /* 0x0000001f3f137899 */ /* 0x000fe40008011409 */
[----:B------:R-:W-:Y:S02]  /*4b10*/  ULDC.64 UR4, c[0x0][0x178] ;  /* 0x00005e0000047ab9 */ /* 0x000fe40000000a00 */
        /* <DEDUP_REMOVED lines=8> */
[----:B------:R-:W-:Y:S01]  /*4ba0*/  IMAD.U32 R6, RZ, RZ, UR18 ;  /* 0x00000012ff067e24 */ /* 0x000fe2000f8e00ff */
[----:B------:R-:W-:Y:S02]  /*4bb0*/  ULEA UR18, UP0, UR4, UR20, 0x5 ;  /* 0x0000001404127291 */ /* 0x000fe4000f80283f */
[----:B------:R-:W-:Y:S01]  /*4bc0*/  LEA.HI.X.SX32 R5, R5, R251, 0x1, P0 ;  /* 0x000000fb05057211 */ /* 0x000fe200000f0eff */
[----:B------:R-:W-:Y:S01]  /*4bd0*/  USHF.L.U64.HI UR19, UR22, 0x6, UR19 ;  /* 0x0000000616137899 */ /* 0x000fe20008010213 */
[----:B------:R-:W-:Y:S02]  /*4be0*/  LEA R10, P0, R4, c[0x0][0x258], 0x2 ;  /* 0x00009600040a7a11 */ /* 0x000fe400078010ff */
[----:B------:R-:W-:Y:S01]  /*4bf0*/  IADD3 R7, P1, R242, UR18, RZ ;  /* 0x00000012f2077c10 */ /* 0x000fe2000ff3e0ff */
[----:B------:R-:W-:Y:S01]  /*4c00*/  ULEA.HI.X UR4, UR4, UR19, UR5, 0x5, UP0 ;  /* 0x0000001304047291 */ /* 0x000fe200080f2c05 */
[----:B------:R-:W-:Y:S02]  /*4c10*/  LEA.HI.X R11, R4, c[0x0][0x25c], R5, 0x2, P0 ;  /* 0x00009700040b7a11 */ /* 0x000fe400000f1405 */
[----:B------:R-:W-:Y:S02]  /*4c20*/  IADD3 R4, -R236, c[0x0][0x168], -R6 ;  /* 0x00005a00ec047a10 */ /* 0x000fe40007ffe906 */
[----:B------:R-:W-:Y:S02]  /*4c30*/  IADD3 R5, P0, R242, UR20, RZ ;  /* 0x00000014f2057c10 */ /* 0x000fe4000ff1e0ff */
[----:B------:R-:W-:Y:S02]  /*4c40*/  ISETP.LT.OR P6, PT, R4, 0x1, !P4 ;  /* 0x000000010400780c */ /* 0x000fe400067c1670 */
[----:B------:R-:W-:Y:S02]  /*4c50*/  LEA R8, P2, R5, c[0x0][0x160], 0x1 ;  /* 0x0000580005087a11 */ /* 0x000fe400078408ff */
[C---:B------:R-:W-:Y:S02]  /*4c60*/  IADD3.X R9, R244.reuse, UR19, RZ, P0, !PT ;  /* 0x00000013f4097c10 */ /* 0x040fe400087fe4ff */
[----:B------:R-:W-:Y:S02]  /*4c70*/  IADD3.X R12, R244, UR4, RZ, P1, !PT ;  /* 0x00000004f40c7c10 */ /* 0x000fe40008ffe4ff */
[----:B------:R-:W-:Y:S02]  /*4c80*/  LOP3.LUT P1, RZ, R238, 0x2, RZ, 0xc0, !PT ;  /* 0x00000002eeff7812 */ /* 0x000fe4000782c0ff */
[----:B------:R-:W-:Y:S02]  /*4c90*/  LEA R6, P0, R7, c[0x0][0x160], 0x1 ;  /* 0x0000580007067a11 */ /* 0x000fe400078008ff */
[----:B------:R-:W-:Y:S02]  /*4ca0*/  LEA.HI.X R9, R5, c[0x0][0x164], R9, 0x1, P2 ;  /* 0x0000590005097a11 */ /* 0x000fe400010f0c09 */
[C---:B------:R-:W-:Y:S02]  /*4cb0*/  ISETP.LT.OR P2, PT, R4.reuse, 0x1, !P1 ;  /* 0x000000010400780c */ /* 0x040fe40004f41670 */
[----:B------:R-:W-:Y:S01]  /*4cc0*/  LEA.HI.X R7, R7, c[0x0][0x164], R12, 0x1, P0 ;  /* 0x0000590007077a11 */ /* 0x000fe200000f0c0c */
[----:B------:R-:W-:Y:S01]  /*4cd0*/  @!PT LDS RZ, [RZ] ;  /* 0x00000000fffff984 */ /* 0x000fe20000000800 */
[----:B------:R-:W-:Y:S01]  /*4ce0*/  @!PT LDS RZ, [RZ] ;  /* 0x00000000fffff984 */ /* 0x000fe20000000800 */
[----:B------:R-:W-:Y:S01]  /*4cf0*/  @!PT LDS RZ, [RZ] ;  /* 0x00000000fffff984 */ /* 0x000fe20000000800 */
[----:B------:R1:W-:Y:S01]  /*4d00*/  LDGSTS.E.BYPASS.LTC128B.128 [R228+0x6080], [R8.64], !P6 ;  /* 0x0608000008e47fae */ /* 0x0003e2000f101d50 */
        /* <DEDUP_REMOVED lines=11> */
.L_x_460:
        /* <DEDUP_REMOVED lines=27> */
[C---:B------:R-:W-:Y:S01]  /*4f70*/  HMMA.16816.F32 R136, R208.reuse, R216, R136 ;  /* 0x000000d8d088723c */ /* 0x040fe20000001888 */
[----:B------:R-:W2:Y:S07]  /*4f80*/  LDL.64 R216, [R1] ;  /* 0x0000000001d87983 */ /* 0x000eae0000100a00 */
[-C--:B------:R-:W-:Y:S01]  /*4f90*/  HMMA.16816.F32 R140, R208, R218.reuse, R140 ;  /* 0x000000dad08c723c */ /* 0x080fe2000000188c */
[----:B------:R-:W3:Y:S07]  /*4fa0*/  LDSM.16.M88.4 R208, [R220+0x15280] ;  /* 0x01528000dcd0783b */ /* 0x000eee0000000200 */
[----:B------:R-:W-:Y:S01]  /*4fb0*/  HMMA.16816.F32 R144, R200, R218, R144 ;  /* 0x000000dac890723c */ /* 0x000fe20000001890 */
[----:B------:R-:W4:Y:S07]  /*4fc0*/  LDSM.16.MT88.4 R200, [R0+0x3080] ;  /* 0x0030800000c8783b */ /* 0x000f2e0000004200 */
[-C--:B-1----:R-:W-:Y:S08]  /*4fd0*/  HMMA.16816.F32 R4, R156, R204.reuse, R4 ;  /* 0x000000cc9c04723c */ /* 0x082ff00000001804 */
[C---:B---3--:R-:W-:Y:S08]  /*4fe0*/  HMMA.16816.F32 R8, R208.reuse, R204, R8 ;  /* 0x000000ccd008723c */ /* 0x048ff00000001808 */
[-C--:B------:R-:W-:Y:S08]  /*4ff0*/  HMMA.16816.F32 R12, R208, R206.reuse, R12 ;  /* 0x000000ced00c723c */ /* 0x080ff0000000180c */
[C---:B------:R-:W-:Y:S01]  /*5000*/  HMMA.16816.F32 R16, R156.reuse, R206, R16 ;  /* 0x000000ce9c10723c */ /* 0x040fe20000001810 */
[----:B------:R-:W-:Y:S07]  /*5010*/  LDSM.16.MT88.4 R204, [R0+0x1880] ;  /* 0x0018800000cc783b */ /* 0x000fee0000004200 */
[-C--:B----4-:R-:W-:Y:S08]  /*5020*/  HMMA.16816.F32 R20, R156, R200.reuse, R20 ;  /* 0x000000c89c14723c */ /* 0x090ff00000001814 */
[C---:B------:R-:W-:Y:S08]  /*5030*/  HMMA.16816.F32 R24, R208.reuse, R200, R24 ;  /* 0x000000c8d018723c */ /* 0x040ff00000001818 */
[-C--:B------:R-:W-:Y:S08]  /*5040*/  HMMA.16816.F32 R28, R208, R202.reuse, R28 ;  /* 0x000000cad01c723c */ /* 0x080ff0000000181c */
[C---:B------:R-:W-:Y:S01]  /*5050*/  HMMA.16816.F32 R32, R156.reuse, R202, R32 ;  /* 0x000000ca9c20723c */ /* 0x040fe20000001820 */
[----:B------:R-:W1:Y:S07]  /*5060*/  LDSM.16.M88.4 R200, [R3+0x14280] ;  /* 0x0142800003c8783b */ /* 0x000e6e0000000200 */
[-C--:B------:R-:W-:Y:S08]  /*5070*/  HMMA.16816.F32 R132, R156, R212.reuse, R132 ;  /* 0x000000d49c84723c */ /* 0x080ff00000001884 */
[C---:B------:R-:W-:Y:S08]  /*5080*/  HMMA.16816.F32 R136, R208.reuse, R212, R136 ;  /* 0x000000d4d088723c */ /* 0x040ff00000001888 */
[-C--:B------:R-:W-:Y:S01]  /*5090*/  HMMA.16816.F32 R140, R208, R214.reuse, R140 ;  /* 0x000000d6d08c723c */ /* 0x080fe2000000188c */
[----:B------:R-:W3:Y:S07]  /*50a0*/  LDSM.16.M88.4 R208, [R3+0x15280] ;  /* 0x0152800003d0783b */ /* 0x000eee0000000200 */
[----:B------:R-:W-:Y:S01]  /*50b0*/  HMMA.16816.F32 R144, R156, R214, R144 ;  /* 0x000000d69c90723c */ /* 0x000fe20000001890 */
[----:B------:R-:W4:Y:S04]  /*50c0*/  LDSM.16.MT88.4 R156, [R0+0x3880] ;  /* 0x00388000009c783b */ /* 0x000f280000004200 */
[----:B------:R-:W5:Y:S03]  /*50d0*/  LDSM.16.MT88.4 R212, [R0+0x5880] ;  /* 0x0058800000d4783b */ /* 0x000f660000004200 */
[-C--:B-1----:R-:W-:Y:S08]  /*50e0*/  HMMA.16816.F32 R4, R200, R204.reuse, R4 ;  /* 0x000000ccc804723c */ /* 0x082ff00000001804 */
[C---:B---3--:R-:W-:Y:S08]  /*50f0*/  HMMA.16816.F32 R8, R208.reuse, R204, R8 ;  /* 0x000000ccd008723c */ /* 0x048ff00000001808 */
[-C--:B------:R-:W-:Y:S08]  /*5100*/  HMMA.16816.F32 R12, R208, R206.reuse, R12 ;  /* 0x000000ced00c723c */ /* 0x080ff0000000180c */
[C---:B------:R-:W-:Y:S08]  /*5110*/  HMMA.16816.F32 R16, R200.reuse, R206, R16 ;  /* 0x000000cec810723c */ /* 0x040ff00000001810 */
[-C--:B----4-:R-:W-:Y:S08]  /*5120*/  HMMA.16816.F32 R20, R200, R156.reuse, R20 ;  /* 0x0000009cc814723c */ /* 0x090ff00000001814 */
[C---:B------:R-:W-:Y:S08]  /*5130*/  HMMA.16816.F32 R24, R208.reuse, R156, R24 ;  /* 0x0000009cd018723c */ /* 0x040ff00000001818 */
[-C--:B------:R-:W-:Y:S08]  /*5140*/  HMMA.16816.F32 R28, R208, R158.reuse, R28 ;  /* 0x0000009ed01c723c */ /* 0x080ff0000000181c */
[C---:B------:R-:W-:Y:S07]  /*5150*/  HMMA.16816.F32 R32, R200.reuse, R158, R32 ;  /* 0x0000009ec820723c */ /* 0x040fee0000001820 */
[----:B------:R-:W-:Y:S01]  /*5160*/  IMAD.U32 R158, RZ, RZ, UR11 ;  /* 0x0000000bff9e7e24 */ /* 0x000fe2000f8e00ff */
[-C--:B-----5:R-:W-:Y:S08]  /*5170*/  HMMA.16816.F32 R132, R200, R212.reuse, R132 ;  /* 0x000000d4c884723c */ /* 0x0a0ff00000001884 */
[C---:B------:R-:W-:Y:S08]  /*5180*/  HMMA.16816.F32 R136, R208.reuse, R212, R136 ;  /* 0x000000d4d088723c */ /* 0x040ff00000001888 */
[-C--:B------:R-:W-:Y:S08]  /*5190*/  HMMA.16816.F32 R140, R208, R214.reuse, R140 ;  /* 0x000000d6d08c723c */ /* 0x080ff0000000188c */
[----:B------:R-:W-:Y:S04]  /*51a0*/  HMMA.16816.F32 R144, R200, R214, R144 ;  /* 0x000000d6c890723c */ /* 0x000fe80000001890 */
[----:B--2---:R-:W-:Y:S01]  /*51b0*/  IADD3 R157, P0, R216, UR11, RZ ;  /* 0x0000000bd89d7c10 */ /* 0x004fe2000ff1e0ff */
        /* <DEDUP_REMOVED lines=103> */
.L_x_458:
[----:B------:R-:W-:Y:S05]  /*5830*/  @P1 BRA `(.L_x_462) ;  /* 0x0000105000001947 */ /* 0x000fea0003800000 */
[----:B------:R-:W-:Y:S01]  /*5840*/  SHF.R.S32.HI R7, RZ, 0x1f, R234 ;  /* 0x0000001fff077819 */ /* 0x000fe200000114ea */
[----:B------:R-:W-:Y:S01]  /*5850*/  BAR.SYNC.DEFER_BLOCKING 0x1, 0x100 ;  /* 0x0044000000007b1d */ /* 0x000fe20000010000 */
[----:B------:R-:W-:Y:S01]  /*5860*/  F2FP.PACK_AB R36, R37, R36 ;  /* 0x000000242524723e */ /* 0x000fe200000000ff */
[----:B------:R-:W-:Y:S01]  /*5870*/  USHF.R.S32.HI UR6, URZ, 0x1f, UR13 ;  /* 0x0000001f3f067899 */ /* 0x000fe2000801140d */
[CC--:B------:R-:W-:Y:S01]  /*5880*/  LEA.HI R3, R7.reuse, R234.reuse, RZ, 0x2 ;  /* 0x000000ea07037211 */ /* 0x0c0fe200078f10ff */
[----:B------:R-:W-:Y:S01]  /*5890*/  USHF.R.S32.HI UR7, URZ, 0x1f, UR14 ;  /* 0x0000001f3f077899 */ /* 0x000fe2000801140e */
[----:B------:R-:W-:Y:S01]  /*58a0*/  LEA.HI R0, R7, R234, RZ, 0x5 ;  /* 0x000000ea07007211 */ /* 0x000fe200078f28ff */
[----:B------:R-:W-:Y:S01]  /*58b0*/  ULDC.64 UR4, c[0x0][0x338] ;  /* 0x0000ce0000047ab9 */ /* 0x000fe20000000a00 */
[--C-:B------:R-:W-:Y:S01]  /*58c0*/  SHF.R.S32.HI R5, RZ, 0x2, R3.reuse ;  /* 0x00000002ff057819 */ /* 0x100fe20000011403 */
[----:B------:R-:W-:Y:S01]  /*58d0*/  UIMAD UR4, UR6, UR4, URZ ;  /* 0x00000004060472a4 */ /* 0x000fe2000f8e023f */
[----:B------:R-:W-:Y:S01]  /*58e0*/  SHF.R.S32.HI R2, RZ, 0x1f, R3 ;  /* 0x0000001fff027819 */ /* 0x000fe20000011403 */
[----:B------:R-:W-:Y:S01]  /*58f0*/  BSSY B0, `(.L_x_463) ;  /* 0x00000b3000007945 */ /* 0x000fe20003800000 */
[----:B------:R-:W-:Y:S01]  /*5900*/  SHF.R.S32.HI R4, RZ, 0x5, R0 ;  /* 0x00000005ff047819 */ /* 0x000fe20000011400 */
[----:B------:R-:W-:Y:S01]  /*5910*/  UIMAD UR5, UR13, UR5, UR4 ;  /* 0x000000050d0572a4 */ /* 0x000fe2000f8e0204 */
[----:B------:R-:W-:-:S02]  /*5920*/  LEA.HI R2, R2, R5, RZ, 0x3 ;  /* 0x0000000502027211 */ /* 0x000fc400078f18ff */
[----:B------:R-:W-:Y:S01]  /*5930*/  LEA.HI R0, R0, R4, RZ, 0x1 ;  /* 0x0000000400007211 */ /* 0x000fe200078f08ff */
[----:B------:R-:W-:Y:S01]  /*5940*/  ULDC UR4, c[0x0][0x2f0] ;  /* 0x0000bc0000047ab9 */ /* 0x000fe20000000800 */
[----:B------:R-:W-:Y:S01]  /*5950*/  LOP3.LUT R6, R2, 0xfffffff8, RZ, 0xc0, !PT ;  /* 0xfffffff802067812 */ /* 0x000fe200078ec0ff */
[----:B------:R-:W-:Y:S01]  /*5960*/  UIADD3 UR10, -UR10, UR4, URZ ;  /* 0x000000040a0a7290 */ /* 0x000fe2000fffe13f */
        /* <DEDUP_REMOVED lines=13> */
[----:B------:R-:W-:Y:S01]  /*5a40*/  LOP3.LUT R8, R0, 0x1ffffff8, RZ, 0xc0, !PT ;  /* 0x1ffffff800087812 */ /* 0x000fe200078ec0ff */
[----:B------:R-:W-:Y:S01]  /*5a50*/  UISETP.LT.AND UP0, UPT, UR10, 0x40, UPT ;  /* 0x000000400a00788c */ /* 0x000fe2000bf01270 */
[----:B------:R-:W-:-:S02]  /*5a60*/  SHF.R.S32.HI R14, RZ, 0x3, R0 ;  /* 0x00000003ff0e7819 */ /* 0x000fc40000011400 */
[----:B------:R-:W-:Y:S01]  /*5a70*/  LOP3.LUT R4, R2, 0x18, R4, 0xf8, !PT ;  /* 0x0000001802047812 */ /* 0x000fe200078ef804 */
[----:B------:R-:W-:Y:S01]  /*5a80*/  IMAD.IADD R8, R234, 0x1, -R8 ;  /* 0x00000001ea087824 */ /* 0x000fe200078e0a08 */
[----:B------:R-:W-:Y:S01]  /*5a90*/  SHF.R.U32.HI R0, RZ, 0x3, R2 ;  /* 0x00000003ff007819 */ /* 0x000fe20000011602 */
[----:B------:R-:W-:Y:S01]  /*5aa0*/  IMAD.SHL.U32 R2, R14, 0x40, RZ ;  /* 0x000000400e027824 */ /* 0x000fe200078e00ff */
[----:B------:R-:W-:Y:S01]  /*5ab0*/  F2FP.PACK_AB R38, R39, R38 ;  /* 0x000000262726723e */ /* 0x000fe200000000ff */
[----:B------:R-:W-:Y:S01]  /*5ac0*/  IMAD.SHL.U32 R8, R8, 0x8, RZ ;  /* 0x0000000808087824 */ /* 0x000fe200078e00ff */
[----:B------:R-:W-:Y:S01]  /*5ad0*/  LOP3.LUT R0, R4, R0, RZ, 0x3c, !PT ;  /* 0x0000000004007212 */ /* 0x000fe200078e3cff */
[----:B------:R-:W-:Y:S01]  /*5ae0*/  USEL UR10, UR10, 0x40, UP0 ;  /* 0x000000400a0a7887 */ /* 0x000fe20008000000 */
[----:B------:R-:W-:Y:S02]  /*5af0*/  LOP3.LUT R2, R2, 0x1c0, RZ, 0xc0, !PT ;  /* 0x000001c002027812 */ /* 0x000fe400078ec0ff */
[----:B------:R-:W-:Y:S01]  /*5b00*/  F2FP.PACK_AB R48, R49, R48 ;  /* 0x000000303130723e */ /* 0x000fe200000000ff */
[----:B------:R-:W-:Y:S01]  /*5b10*/  IMAD.U32 R0, R3, 0x2, R0 ;  /* 0x0000000203007824 */ /* 0x000fe200078e0000 */
[----:B------:R-:W-:-:S02]  /*5b20*/  LOP3.LUT R5, R2, 0x38, R8, 0xf8, !PT ;  /* 0x0000003802057812 */ /* 0x000fc400078ef808 */
[----:B------:R-:W-:Y:S01]  /*5b30*/  SHF.R.U32.HI R30, RZ, 0x3, R2 ;  /* 0x00000003ff1e7819 */ /* 0x000fe20000011602 */
        /* <DEDUP_REMOVED lines=68> */
[----:B------:R-:W-:Y:S02]  /*5f80*/  LOP3.LUT R30, R5, R30, RZ, 0x3c, !PT ;  /* 0x0000001e051e7212 */ /* 0x000fe400078e3cff */
        /* <DEDUP_REMOVED lines=25> */
[----:B------:R2:W-:Y:S04]  /*6120*/  STS [R2+0x4080], R4 ;  /* 0x0040800402007388 */ /* 0x0005e80000000800 */
[----:B------:R-:W-:Y:S04]  /*6130*/  STS [R2+0x4480], R3 ;  /* 0x0044800302007388 */ /* 0x000fe80000000800 */
[----:B------:R3:W-:Y:S01]  /*6140*/  STS [R0+0x5080], R9 ;  /* 0x0050800900007388 */ /* 0x0007e20000000800 */
[----:B-1----:R-:W-:-:S03]  /*6150*/  SHF.R.S32.HI R15, RZ, 0x1f, R14 ;  /* 0x0000001fff0f7819 */ /* 0x002fc6000001140e */
[----:B------:R1:W-:Y:S04]  /*6160*/  STS [R0+0x5480], R7 ;  /* 0x0054800700007388 */ /* 0x0003e80000000800 */
[----:B------:R4:W-:Y:S04]  /*6170*/  STS [R2+0x5080], R6 ;  /* 0x0050800602007388 */ /* 0x0009e80000000800 */
[----:B------:R5:W-:Y:S01]  /*6180*/  STS [R2+0x5480], R5 ;  /* 0x0054800502007388 */ /* 0x000be20000000800 */
[----:B--2---:R-:W-:Y:S01]  /*6190*/  IMAD.U32 R4, RZ, RZ, UR14 ;  /* 0x0000000eff047e24 */ /* 0x004fe2000f8e00ff */
[----:B---3--:R-:W-:Y:S01]  /*61a0*/  SHF.R.S32.HI R9, RZ, 0x1f, R8 ;  /* 0x0000001fff097819 */ /* 0x008fe20000011408 */
[----:B-1----:R-:W-:Y:S01]  /*61b0*/  IMAD.SHL.U32 R0, R10, 0x2, RZ ;  /* 0x000000020a007824 */ /* 0x002fe200078e00ff */
[----:B------:R-:W-:Y:S01]  /*61c0*/  BAR.SYNC.DEFER_BLOCKING 0x1, 0x100 ;  /* 0x0044000000007b1d */ /* 0x000fe20000010000 */
[----:B----4-:R-:W-:-:S02]  /*61d0*/  IMAD.U32 R6, RZ, RZ, UR15 ;  /* 0x0000000fff067e24 */ /* 0x010fc4000f8e00ff */
[----:B-----5:R-:W-:Y:S02]  /*61e0*/  IMAD.U32 R2, RZ, RZ, UR13 ;  /* 0x0000000dff027e24 */ /* 0x020fe4000f8e00ff */
[----:B------:R-:W-:-:S04]  /*61f0*/  IMAD.WIDE R6, R6, 0x40, R14 ;  /* 0x0000004006067825 */ /* 0x000fc800078e020e */
[----:B------:R-:W-:-:S05]  /*6200*/  IMAD.WIDE.U32 R2, R2, c[0x0][0x338], R8 ;  /* 0x0000ce0002027a25 */ /* 0x000fca00078e0008 */
[----:B------:R-:W-:Y:S01]  /*6210*/  IADD3 R3, R3, UR5, RZ ;  /* 0x0000000503037c10 */ /* 0x000fe2000fffe0ff */
[----:B------:R-:W-:Y:S02]  /*6220*/  ULDC.64 UR4, c[0x0][0x340] ;  /* 0x0000d00000047ab9 */ /* 0x000fe40000000a00 */
[----:B------:R-:W-:Y:S02]  /*6230*/  UIMAD UR4, UR7, UR4, URZ ;  /* 0x00000004070472a4 */ /* 0x000fe4000f8e023f */
[----:B------:R-:W-:Y:S01]  /*6240*/  IMAD.WIDE.U32 R12, R4, c[0x0][0x340], R2 ;  /* 0x0000d000040c7a25 */ /* 0x000fe200078e0002 */
[----:B------:R1:W2:Y:S01]  /*6250*/  LDS.128 R40, [R0+0x7080] ;  /* 0x0070800000287984 */ /* 0x0002a20000000c00 */
[----:B------:R-:W-:-:S03]  /*6260*/  UIMAD UR4, UR14, UR5, UR4 ;  /* 0x000000050e0472a4 */ /* 0x000fc6000f8e0204 */
[----:B------:R1:W3:Y:S03]  /*6270*/  LDS.128 R36, [R0+0x9080] ;  /* 0x0090800000247984 */ /* 0x0002e60000000c00 */
[----:B------:R-:W-:Y:S01]  /*6280*/  IADD3 R5, R13, UR4, RZ ;  /* 0x000000040d057c10 */ /* 0x000fe2000fffe0ff */
[----:B------:R1:W4:Y:S04]  /*6290*/  LDS.128 R32, [R0+0xb080] ;  /* 0x00b0800000207984 */ /* 0x0003280000000c00 */
[----:B------:R1:W1:Y:S04]  /*62a0*/  LDS.128 R52, [R0+0x80] ;  /* 0x0000800000347984 */ /* 0x0002680000000c00 */
        /* <DEDUP_REMOVED lines=23> */
.L_x_464:
[----:B------:R-:W-:Y:S05]  /*6420*/  BSYNC B0 ;  /* 0x0000000000007941 */ /* 0x000fea0003800000 */
.L_x_463:
        /* <DEDUP_REMOVED lines=21> */
.L_x_466:
[----:B------:R-:W-:Y:S05]  /*6580*/  BSYNC B0 ;  /* 0x0000000000007941 */ /* 0x000fea0003800000 */
.L_x_465:
[----:B------:R-:W-:Y:S01]  /*6590*/  ULDC.64 UR4, c[0x0][0x308] ;  /* 0x0000c20000047ab9 */ /* 0x000fe20000000a00 */
[----:B-1----:R-:W-:Y:S01]  /*65a0*/  MOV R2, UR13 ;  /* 0x0000000d00027c02 */ /* 0x002fe20008000f00 */
[----:B------:R-:W-:Y:S01]  /*65b0*/  UIMAD UR4, UR6, UR4, URZ ;  /* 0x00000004060472a4 */ /* 0x000fe2000f8e023f */
[----:B------:R-:W-:Y:S01]  /*65c0*/  MOV R0, UR14 ;  /* 0x0000000e00007c02 */ /* 0x000fe20008000f00 */
[----:B------:R-:W-:Y:S02]  /*65d0*/  BSSY B0, `(.L_x_467) ;  /* 0x0000018000007945 */ /* 0x000fe40003800000 */
[----:B------:R-:W-:Y:S01]  /*65e0*/  UIMAD UR13, UR13, UR5, UR4 ;  /* 0x000000050d0d72a4 */ /* 0x000fe2000f8e0204 */
[----:B------:R-:W-:-:S02]  /*65f0*/  IMAD.WIDE.U32 R2, R2, c[0x0][0x308], R8 ;  /* 0x0000c20002027a25 */ /* 0x000fc400078e0008 */
[----:B------:R-:W-:Y:S02]  /*6600*/  ULDC.64 UR4, c[0x0][0x310] ;  /* 0x0000c40000047ab9 */ /* 0x000fe40000000a00 */
[----:B------:R-:W-:Y:S01]  /*6610*/  UIMAD UR4, UR7, UR4, URZ ;  /* 0x00000004070472a4 */ /* 0x000fe2000f8e023f */
[----:B------:R-:W-:-:S03]  /*6620*/  IADD3 R3, R3, UR13, RZ ;  /* 0x0000000d03037c10 */ /* 0x000fc6000fffe0ff */
[----:B------:R-:W-:Y:S02]  /*6630*/  UIMAD UR4, UR14, UR5, UR4 ;  /* 0x000000050e0472a4 */ /* 0x000fe4000f8e0204 */
[----:B------:R-:W-:-:S05]  /*6640*/  IMAD.WIDE.U32 R10, R0, c[0x0][0x310], R2 ;  /* 0x0000c400000a7a25 */ /* 0x000fca00078e0002 */
[----:B------:R-:W-:Y:S01]  /*6650*/  IADD3 R3, R11, UR4, RZ ;  /* 0x000000040b037c10 */ /* 0x000fe2000fffe0ff */
        /* <DEDUP_REMOVED lines=15> */
.L_x_468:
[----:B------:R-:W-:Y:S05]  /*6750*/  BSYNC B0 ;  /* 0x0000000000007941 */ /* 0x000fea0003800000 */
.L_x_467:
        /* <DEDUP_REMOVED lines=19> */
.L_x_462:
[----:B------:R-:W-:Y:S01]  /*6890*/  SHF.R.S32.HI R0, RZ, 0x1f, R234 ;  /* 0x0000001fff007819 */ /* 0x000fe200000114ea */
[----:B------:R-:W-:Y:S01]  /*68a0*/  USHF.R.S32.HI UR6, URZ, 0x1f, UR13 ;  /* 0x0000001f3f067899 */ /* 0x000fe2000801140d */
[----:B------:R-:W-:Y:S01]  /*68b0*/  IMAD.U32 R2, RZ, RZ, UR13 ;  /* 0x0000000dff027e24 */ /* 0x000fe2000f8e00ff */
[----:B------:R-:W-:Y:S01]  /*68c0*/  ULDC.64 UR4, c[0x0][0x308] ;  /* 0x0000c20000047ab9 */ /* 0x000fe20000000a00 */
[----:B------:R-:W-:Y:S01]  /*68d0*/  LEA.HI R8, R0, R234, RZ, 0x3 ;  /* 0x000000ea00087211 */ /* 0x000fe200078f18ff */
[----:B------:R-:W-:Y:S01]  /*68e0*/  UIMAD UR4, UR6, UR4, URZ ;  /* 0x00000004060472a4 */ /* 0x000fe2000f8e023f */
[----:B------:R-:W-:Y:S01]  /*68f0*/  IMAD.U32 R10, RZ, RZ, UR14 ;  /* 0x0000000eff0a7e24 */ /* 0x000fe2000f8e00ff */
[----:B------:R-:W-:Y:S01]  /*6900*/  ULDC UR8, c[0x0][0x2f0] ;  /* 0x0000bc0000087ab9 */ /* 0x000fe20000000800 */
[----:B------:R-:W-:Y:S01]  /*6910*/  LOP3.LUT R0, R8, 0x1ffffff8, RZ, 0xc0, !PT ;  /* 0x1ffffff808007812 */ /* 0x000fe200078ec0ff */
[----:B------:R-:W-:Y:S01]  /*6920*/  UIMAD UR5, UR13, UR5, UR4 ;  /* 0x000000050d0572a4 */ /* 0x000fe2000f8e0204 */
[----:B------:R-:W-:Y:S01]  /*6930*/  SHF.R.S32.HI R8, RZ, 0x3, R8 ;  /* 0x00000003ff087819 */ /* 0x000fe20000011408 */
[----:B------:R-:W-:Y:S01]  /*6940*/  UIADD3 UR8, -UR10, UR8, URZ ;  /* 0x000000080a087290 */ /* 0x000fe2000fffe13f */
[----:B------:R-:W-:Y:S01]  /*6950*/  IMAD.U32 R6, RZ, RZ, UR15 ;  /* 0x0000000fff067e24 */ /* 0x000fe2000f8e00ff */
[----:B------:R-:W-:Y:S01]  /*6960*/  USHF.R.S32.HI UR7, URZ, 0x1f, UR14 ;  /* 0x0000001f3f077899 */ /* 0x000fe2000801140e */
[----:B------:R-:W-:Y:S01]  /*6970*/  IMAD.IADD R0, R234, 0x1, -R0 ;  /* 0x00000001ea007824 */ /* 0x000fe200078e0a00 */
[----:B------:R-:W-:Y:S01]  /*6980*/  SHF.R.S32.HI R9, RZ, 0x1f, R8 ;  /* 0x0000001fff097819 */ /* 0x000fe20000011408 */
[----:B------:R-:W-:Y:S01]  /*6990*/  BSSY B0, `(.L_x_469) ;  /* 0x000001c000007945 */ /* 0x000fe20003800000 */
[----:B------:R-:W-:Y:S01]  /*69a0*/  ISETP.GE.AND P4, PT, R8, UR8, PT ;  /* 0x0000000808007c0c */ /* 0x000fe2000bf86270 */
[----:B------:R-:W-:-:S02]  /*69b0*/  IMAD.SHL.U32 R12, R0, 0x8, RZ ;  /* 0x00000008000c7824 */ /* 0x000fc400078e00ff */
[----:B------:R-:W-:-:S03]  /*69c0*/  IMAD.WIDE R6, R6, 0x40, R8 ;  /* 0x0000004006067825 */ /* 0x000fc600078e0208 */
[--C-:B------:R-:W-:Y:S02]  /*69d0*/  SHF.R.S32.HI R13, RZ, 0x1f, R12.reuse ;  /* 0x0000001fff0d7819 */ /* 0x100fe4000001140c */
[C---:B------:R-:W-:Y:S02]  /*69e0*/  IADD3 R16, R12.reuse, 0x40, RZ ;  /* 0x000000400c107810 */ /* 0x040fe40007ffe0ff */
[----:B------:R-:W-:Y:S01]  /*69f0*/  IADD3 R17, R12, 0x80, RZ ;  /* 0x000000800c117810 */ /* 0x000fe20007ffe0ff */
[----:B------:R-:W-:-:S05]  /*6a00*/  IMAD.WIDE.U32 R2, R2, c[0x0][0x308], R12 ;  /* 0x0000c20002027a25 */ /* 0x000fca00078e000c */
[----:B------:R-:W-:Y:S01]  /*6a10*/  IADD3 R3, R3, UR5, RZ ;  /* 0x0000000503037c10 */ /* 0x000fe2000fffe0ff */
[----:B------:R-:W-:Y:S02]  /*6a20*/  ULDC.64 UR4, c[0x0][0x310] ;  /* 0x0000c40000047ab9 */ /* 0x000fe40000000a00 */
[----:B------:R-:W-:Y:S02]  /*6a30*/  UIMAD UR4, UR7, UR4, URZ ;  /* 0x00000004070472a4 */ /* 0x000fe4000f8e023f */
[----:B------:R-:W-:Y:S02]  /*6a40*/  IMAD.WIDE.U32 R10, R10, c[0x0][0x310], R2 ;  /* 0x0000c4000a0a7a25 */ /* 0x000fe400078e0002 */
[----:B------:R-:W-:-:S06]  /*6a50*/  UIMAD UR4, UR14, UR5, UR4 ;  /* 0x000000050e0472a4 */ /* 0x000fcc000f8e0204 */
[----:B------:R-:W-:Y:S01]  /*6a60*/  IADD3 R3, R11, UR4, RZ ;  /* 0x000000040b037c10 */ /* 0x000fe2000fffe0ff */
        /* <DEDUP_REMOVED lines=14> */
.L_x_470:
[----:B------:R-:W-:Y:S05]  /*6b50*/  BSYNC B0 ;  /* 0x0000000000007941 */ /* 0x000fea0003800000 */
.L_x_469:
        /* <DEDUP_REMOVED lines=19> */
.L_x_472:
[----:B------:R-:W-:Y:S05]  /*6c90*/  BSYNC B0 ;  /* 0x0000000000007941 */ /* 0x000fea0003800000 */
.L_x_471:
        /* <DEDUP_REMOVED lines=27> */
.L_x_474:
[----:B------:R-:W-:Y:S05]  /*6e50*/  BSYNC B0 ;  /* 0x0000000000007941 */ /* 0x000fea0003800000 */
.L_x_473:
        /* <DEDUP_REMOVED lines=18> */
.L_x_475:
        /* <DEDUP_REMOVED lines=16> */
.L_x_1391:


//--------------------- .text._ZN7cutlass13device_kernelIN5flash19enable_sm80_to_sm89INS1_16FlashAttnBwdSm80INS1_25CollectiveMainloopBwdSm80ILi1ELi1EN4cute5tupleIJNS5_1CILi64EEES8_NS7_ILi192EEEEEENS_6half_tEfNS_4arch4Sm80ELb1ELb0ELb1ELb0ELb1ELb0ELb0ELb0ELi2ELi2ELi2ELi2ELb1EEENS1_21CollectiveEpilogueBwdISA_SB_SD_Li256ELb0ELb0ELi4EEENS1_25SingleTileBwdLPTSchedulerILb0ELi64ELb1EEEEEEEEEvNT_6ParamsE --------------------------
	.section	.text._ZN7cutlass13device_kernelIN5flash19enable_sm80_to_sm89INS1_16FlashAttnBwdSm80INS1_25CollectiveMainloopBwdSm80ILi1ELi1EN4cute5tupleIJNS5_1CILi64EEES8_NS7_ILi192EEEEEENS_6half_tEfNS_4arch4Sm80ELb1ELb0ELb1ELb0ELb1ELb0ELb0ELb0ELi2ELi2ELi2ELi2ELb1EEENS1_21CollectiveEpilogueBwdISA_SB_SD_Li256ELb0ELb0ELi4EEENS1_25SingleTileBwdLPTSchedulerILb0ELi64ELb1EEEEEEEEEvNT_6ParamsE,"ax",@progbits
	.sectioninfo	@"SHI_REGISTERS=255"
	.align	128
.text._ZN7cutlass13device_kernelIN5flash19enable_sm80_to_sm89INS1_16FlashAttnBwdSm80INS1_25CollectiveMainloopBwdSm80ILi1ELi1EN4cute5tupleIJNS5_1CILi64EEES8_NS7_ILi192EEEEEENS_6half_tEfNS_4arch4Sm80ELb1ELb0ELb1ELb0ELb1ELb0ELb0ELb0ELi2ELi2ELi2ELi2ELb1EEENS1_21CollectiveEpilogueBwdISA_SB_SD_Li256ELb0ELb0ELi4EEENS1_25SingleTileBwdLPTSchedulerILb0ELi64ELb1EEEEEEEEEvNT_6ParamsE:
        .type           _ZN7cutlass13device_kernelIN5flash19enable_sm80_to_sm89INS1_16FlashAttnBwdSm80INS1_25CollectiveMainloopBwdSm80ILi1ELi1EN4cute5tupleIJNS5_1CILi64EEES8_NS7_ILi192EEEEEENS_6half_tEfNS_4arch4Sm80ELb1ELb0ELb1ELb0ELb1ELb0ELb0ELb0ELi2ELi2ELi2ELi2ELb1EEENS1_21CollectiveEpilogueBwdISA_SB_SD_Li256ELb0ELb0ELi4EEENS1_25SingleTileBwdLPTSchedulerILb0ELi64ELb1EEEEEEEEEvNT_6ParamsE,@function
        .size           _ZN7cutlass13device_kernelIN5flash19enable_sm80_to_sm89INS1_16FlashAttnBwdSm80INS1_25CollectiveMainloopBwdSm80ILi1ELi1EN4cute5tupleIJNS5_1CILi64EEES8_NS7_ILi192EEEEEENS_6half_tEfNS_4arch4Sm80ELb1ELb0ELb1ELb0ELb1ELb0ELb0ELb0ELi2ELi2ELi2ELi2ELb1EEENS1_21CollectiveEpilogueBwdISA_SB_SD_Li256ELb0ELb0ELi4EEENS1_25SingleTileBwdLPTSchedulerILb0ELi64ELb1EEEEEEEEEvNT_6ParamsE,(.L_x_1392 - _ZN7cutlass13device_kernelIN5flash19enable_sm80_to_sm89INS1_16FlashAttnBwdSm80INS1_25CollectiveMainloopBwdSm80ILi1ELi1EN4cute5tupleIJNS5_1CILi64EEES8_NS7_ILi192EEEEEENS_6half_tEfNS_4arch4Sm80ELb1ELb0ELb1ELb0ELb1ELb0ELb0ELb0ELi2ELi2ELi2ELi2ELb1EEENS1_21CollectiveEpilogueBwdISA_SB_SD_Li256ELb0ELb0ELi4EEENS1_25SingleTileBwdLPTSchedulerILb0ELi64ELb1EEEEEEEEEvNT_6ParamsE)
        .other          _ZN7cutlass13device_kernelIN5flash19enable_sm80_to_sm89INS1_16FlashAttnBwdSm80INS1_25CollectiveMainloopBwdSm80ILi1ELi1EN4cute5tupleIJNS5_1CILi64EEES8_NS7_ILi192EEEEEENS_6half_tEfNS_4arch4Sm80ELb1ELb0ELb1ELb0ELb1ELb0ELb0ELb0ELi2ELi2ELi2ELi2ELb1EEENS1_21CollectiveEpilogueBwdISA_SB_SD_Li256ELb0ELb0ELi4EEENS1_25SingleTileBwdLPTSchedulerILb0ELi64ELb1EEEEEEEEEvNT_6ParamsE,@"STO_CUDA_ENTRY STV_DEFAULT"
_ZN7cutlass13device_kernelIN5flash19enable_sm80_to_sm89INS1_16FlashAttnBwdSm80INS1_25CollectiveMainloopBwdSm80ILi1ELi1EN4cute5tupleIJNS5_1CILi64EEES8_NS7_ILi192EEEEEENS_6half_tEfNS_4arch4Sm80ELb1ELb0ELb1ELb0ELb1ELb0ELb0ELb0ELi2ELi2ELi2ELi2ELb1EEENS1_21CollectiveEpilogueBwdISA_SB_SD_Li256ELb0ELb0ELi4EEENS1_25SingleTileBwdLPTSchedulerILb0ELi64ELb1EEEEEEEEEvNT_6ParamsE:
        /* <DEDUP_REMOVED lines=28> */
.L_x_477:
[----:B------:R-:W-:Y:S02]  /*01c0*/  ULDC UR9, c[0x0][0x3ac] ;  /* 0x0000eb0000097ab9 */ /* 0x000fe40000000800 */
[----:B------:R-:W-:Y:S02]  /*01d0*/  UISETP.NE.AND UP0, UPT, UR9, 0x1, UPT ;  /* 0x000000010900788c */ /* 0x000fe4000bf05270 */
[----:B------:R-:W-:Y:S02]  /*01e0*/  ULDC.64 UR4, c[0x0][0x3b0] ;  /* 0x0000ec0000047ab9 */ /* 0x000fe40000000a00 */
[----:B------:R-:W-:Y:S02]  /*01f0*/  UIMAD.WIDE.U32 UR10, UR8, UR4, URZ ;  /* 0x00000004080a72a5 */ /* 0x000fe4000f8e003f */
[----:B------:R-:W-:-:S05]  /*0200*/  UMOV UR6, UR8 ;  /* 0x0000000800067c82 */ /* 0x000fca0008000000 */
[----:B------:R-:W-:-:S04]  /*0210*/  @UP0 USHF.R.U32.HI UR6, URZ, UR5, UR11 ;  /* 0x000000053f060299 */ /* 0x000fc8000801160b */
[----:B------:R-:W-:Y:S02]  /*0220*/  UIMAD UR9, UR6, UR9, URZ ;  /* 0x00000009060972a4 */ /* 0x000fe4000f8e023f */
.L_x_478:
[----:B------:R-:W-:Y:S02]  /*0230*/  ULDC.64 UR14, c[0x0][0x3a0] ;  /* 0x0000e800000e7ab9 */ /* 0x000fe40000000a00 */
[----:B------:R-:W-:Y:S02]  /*0240*/  UIADD3 UR8, UR8, -UR9, URZ ;  /* 0x8000000908087290 */ /* 0x000fe4000fffe03f */
[----:B------:R-:W-:Y:S02]  /*0250*/  UISETP.NE.AND UP0, UPT, UR14, 0x1, UPT ;  /* 0x000000010e00788c */ /* 0x000fe4000bf05270 */
[----:B------:R-:W-:Y:S02]  /*0260*/  ULDC.64 UR4, c[0x0][0x3a8] ;  /* 0x0000ea0000047ab9 */ /* 0x000fe40000000a00 */
[----:B------:R-:W-:Y:S02]  /*0270*/  UIMAD UR5, UR7, UR5, UR8 ;  /* 0x00000005070572a4 */ /* 0x000fe4000f8e0208 */
[----:B------:R-:W-:-:S02]  /*0280*/  ULOP3.LUT UR6, URZ, UR6, URZ, 0x33, !UPT ;  /* 0x000000063f067292 */ /* 0x000fc4000f8e333f */
[----:B------:R-:W-:Y:S02]  /*0290*/  UIMAD.WIDE.U32 UR8, UR5, UR15, URZ ;  /* 0x0000000f050872a5 */ /* 0x000fe4000f8e003f */
[----:B------:R-:W-:Y:S02]  /*02a0*/  ULDC UR13, c[0x0][0x394] ;  /* 0x0000e500000d7ab9 */ /* 0x000fe40000000800 */
[----:B------:R-:W-:Y:S02]  /*02b0*/  UMOV UR15, UR5 ;  /* 0x00000005000f7c82 */ /* 0x000fe40008000000 */
[----:B------:R-:W-:Y:S02]  /*02c0*/  @UP0 USHF.R.U32.HI UR15, URZ, UR4, UR9 ;  /* 0x000000043f0f0299 */ /* 0x000fe40008011609 */
[----:B------:R-:W-:Y:S02]  /*02d0*/  UIADD3 UR13, UR6, UR13, URZ ;  /* 0x0000000d060d7290 */ /* 0x000fe4000fffe03f */
[----:B------:R-:W-:-:S04]  /*02e0*/  UIADD3 UR4, -UR15, URZ, URZ ;  /* 0x0000003f0f047290 */ /* 0x000fc8000fffe13f */
[----:B------:R-:W-:Y:S01]  /*02f0*/  UIMAD UR14, UR4, UR14, UR5 ;  /* 0x0000000e040e72a4 */ /* 0x000fe2000f8e0205 */
[----:B------:R-:W-:Y:S05]  /*0300*/  BRA `(.L_x_479) ;  /* 0x0000028000007947 */ /* 0x000fea0003800000 */
.L_x_476:
        /* <DEDUP_REMOVED lines=20> */
.L_x_480:
[----:B------:R-:W-:Y:S02]  /*0450*/  ULDC UR9, c[0x0][0x3ac] ;  /* 0x0000eb0000097ab9 */ /* 0x000fe40000000800 */
[----:B------:R-:W-:Y:S02]  /*0460*/  UISETP.NE.AND UP0, UPT, UR9, 0x1, UPT ;  /* 0x000000010900788c */ /* 0x000fe4000bf05270 */
[----:B------:R-:W-:Y:S02]  /*0470*/  ULDC.64 UR4, c[0x0][0x3b0] ;  /* 0x0000ec0000047ab9 */ /* 0x000fe40000000a00 */
[----:B------:R-:W-:Y:S02]  /*0480*/  UIMAD.WIDE.U32 UR10, UR8, UR4, URZ ;  /* 0x00000004080a72a5 */ /* 0x000fe4000f8e003f */
[----:B------:R-:W-:-:S05]  /*0490*/  UMOV UR6, UR8 ;  /* 0x0000000800067c82 */ /* 0x000fca0008000000 */
[----:B------:R-:W-:-:S04]  /*04a0*/  @UP0 USHF.R.U32.HI UR6, URZ, UR5, UR11 ;  /* 0x000000053f060299 */ /* 0x000fc8000801160b */
[----:B------:R-:W-:Y:S02]  /*04b0*/  UIMAD UR9, UR6, UR9, URZ ;  /* 0x00000009060972a4 */ /* 0x000fe4000f8e023f */
.L_x_481:
        /* <DEDUP_REMOVED lines=12> */
[----:B------:R-:W-:Y:S02]  /*0580*/  UIMAD UR14, UR4, UR14, UR5 ;  /* 0x0000000e040e72a4 */ /* 0x000fe4000f8e0205 */
.L_x_479:
        /* <DEDUP_REMOVED lines=542> */
.L_x_485:
        /* <DEDUP_REMOVED lines=502> */
.L_x_483:
        /* <DEDUP_REMOVED lines=117> */
.L_x_484:
        /* <DEDUP_REMOVED lines=167> */
.L_x_482:
        /* <DEDUP_REMOVED lines=191> */
.L_x_488:
[----:B------:R-:W-:Y:S05]  /*6480*/  BSYNC B0 ;  /* 0x0000000000007941 */ /* 0x000fea0003800000 */
.L_x_487:
        /* <DEDUP_REMOVED lines=21> */
.L_x_490:
[----:B------:R-:W-:Y:S05]  /*65e0*/  BSYNC B0 ;  /* 0x0000000000007941 */ /* 0x000fea0003800000 */
.L_x_489:
        /* <DEDUP_REMOVED lines=28> */
.L_x_492:
[----:B------:R-:W-:Y:S05]  /*67b0*/  BSYNC B0 ;  /* 0x0000000000007941 */ /* 0x000fea0003800000 */
.L_x_491:
        /* <DEDUP_REMOVED lines=19> */
.L_x_486:
        /* <DEDUP_REMOVED lines=44> */
.L_x_494:
[----:B------:R-:W-:Y:S05]  /*6bb0*/  BSYNC B0 ;  /* 0x0000000000007941 */ /* 0x000fea0003800000 */
.L_x_493:
        /* <DEDUP_REMOVED lines=19> */
.L_x_496:
[----:B------:R-:W-:Y:S05]  /*6cf0*/  BSYNC B0 ;  /* 0x0000000000007941 */ /* 0x000fea0003800000 */
.L_x_495:
        /* <DEDUP_REMOVED lines=27> */
.L_x_498:
[----:B------:R-:W-:Y:S05]  /*6eb0*/  BSYNC B0 ;  /* 0x0000000000007941 */ /* 0x000fea0003800000 */
.L_x_497:
        /* <DEDUP_REMOVED lines=18> */
.L_x_499:
        /* <DEDUP_REMOVED lines=10> */
.L_x_1392:


//--------------------- .text._ZN7cutlass13device_kernelIN5flash19enable_sm80_to_sm89INS1_16FlashAttnBwdSm80INS1_25CollectiveMainloopBwdSm80ILi1ELi1EN4cute5tupleIJNS5_1CILi64EEES8_NS7_ILi192EEEEEENS_6half_tEfNS_4arch4Sm80ELb1ELb0ELb1ELb0ELb0ELb0ELb0ELb0ELi2ELi2ELi2ELi2ELb1EEENS1_24CollectiveEpilogueBwdGQAISA_fSD_Li256ELb0ELb0EEENS1_25SingleTileBwdLPTSchedulerILb0ELi64ELb0EEEEEEEEEvNT_6ParamsE --------------------------
	.section	.text._ZN7cutlass13device_kernelIN5flash19enable_sm80_to_sm89INS1_16FlashAttnBwdSm80INS1_25CollectiveMainloopBwdSm80ILi1ELi1EN4cute5tupleIJNS5_1CILi64EEES8_NS7_ILi192EEEEEENS_6half_tEfNS_4arch4Sm80ELb1ELb0ELb1ELb0ELb0ELb0ELb0ELb0ELi2ELi2ELi2ELi2ELb1EEENS1_24CollectiveEpilogueBwdGQAISA_fSD_Li256ELb0ELb0EEENS1_25SingleTileBwdLPTSchedulerILb0ELi64ELb0EEEEEEEEEvNT_6ParamsE,"ax",@progbits
	.sectioninfo	@"SHI_REGISTERS=255"
	.align	128
.text._ZN7cutlass13device_kernelIN5flash19enable_sm80_to_sm89INS1_16FlashAttnBwdSm80INS1_25CollectiveMainloopBwdSm80ILi1ELi1EN4cute5tupleIJNS5_1CILi64EEES8_NS7_ILi192EEEEEENS_6half_tEfNS_4arch4Sm80ELb1ELb0ELb1ELb0ELb0ELb0ELb0ELb0ELi2ELi2ELi2ELi2ELb1EEENS1_24CollectiveEpilogueBwdGQAISA_fSD_Li256ELb0ELb0EEENS1_25SingleTileBwdLPTSchedulerILb0ELi64ELb0EEEEEEEEEvNT_6ParamsE:
        .type           _ZN7cutlass13device_kernelIN5flash19enable_sm80_to_sm89INS1_16FlashAttnBwdSm80INS1_25CollectiveMainloopBwdSm80ILi1ELi1EN4cute5tupleIJNS5_1CILi64EEES8_NS7_ILi192EEEEEENS_6half_tEfNS_4arch4Sm80ELb1ELb0ELb1ELb0ELb0ELb0ELb0ELb0ELi2ELi2ELi2ELi2ELb1EEENS1_24CollectiveEpilogueBwdGQAISA_fSD_Li256ELb0ELb0EEENS1_25SingleTileBwdLPTSchedulerILb0ELi64ELb0EEEEEEEEEvNT_6ParamsE,@function
        .size           _ZN7cutlass13device_kernelIN5flash19enable_sm80_to_sm89INS1_16FlashAttnBwdSm80INS1_25CollectiveMainloopBwdSm80ILi1ELi1EN4cute5tupleIJNS5_1CILi64EEES8_NS7_ILi192EEEEEENS_6half_tEfNS_4arch4Sm80ELb1ELb0ELb1ELb0ELb0ELb0ELb0ELb0ELi2ELi2ELi2ELi2ELb1EEENS1_24CollectiveEpilogueBwdGQAISA_fSD_Li256ELb0ELb0EEENS1_25SingleTileBwdLPTSchedulerILb0ELi64ELb0EEEEEEEEEvNT_6ParamsE,(.L_x_1393 - _ZN7cutlass13device_kernelIN5flash19enable_sm80_to_sm89INS1_16FlashAttnBwdSm80INS1_25CollectiveMainloopBwdSm80ILi1ELi1EN4cute5tupleIJNS5_1CILi64EEES8_NS7_ILi192EEEEEENS_6half_tEfNS_4arch4Sm80ELb1ELb0ELb1ELb0ELb0ELb0ELb0ELb0ELi2ELi2ELi2ELi2ELb1EEENS1_24CollectiveEpilogueBwdGQAISA_fSD_Li256ELb0ELb0EEENS1_25SingleTileBwdLPTSchedulerILb0ELi64ELb0EEEEEEEEEvNT_6ParamsE)
        .other          _ZN7cutlass13device_kernelIN5flash19enable_sm80_to_sm89INS1_16FlashAttnBwdSm80INS1_25CollectiveMainloopBwdSm80ILi1ELi1EN4cute5tupleIJNS5_1CILi64EEES8_NS7_ILi192EEEEEENS_6half_tEfNS_4arch4Sm80ELb1ELb0ELb1ELb0ELb0ELb0ELb0ELb0ELi2ELi2ELi2ELi2ELb1EEENS1_24CollectiveEpilogueBwdGQAISA_fSD_Li256ELb0ELb0EEENS1_25SingleTileBwdLPTSchedulerILb0ELi64ELb0EEEEEEEEEvNT_6ParamsE,@"STO_CUDA_ENTRY STV_DEFAULT"
_ZN7cutlass13device_kernelIN5flash19enable_sm80_to_sm89INS1_16FlashAttnBwdSm80INS1_25CollectiveMainloopBwdSm80ILi1ELi1EN4cute5tupleIJNS5_1CILi64EEES8_NS7_ILi192EEEEEENS_6half_tEfNS_4arch4Sm80ELb1ELb0ELb1ELb0ELb0ELb0ELb0ELb0ELi2ELi2ELi2ELi2ELb1EEENS1_24CollectiveEpilogueBwdGQAISA_fSD_Li256ELb0ELb0EEENS1_25SingleTileBwdLPTSchedulerILb0ELi64ELb0EEEEEEEEEvNT_6ParamsE:
        /* <DEDUP_REMOVED lines=28> */
.L_x_501:
[----:B------:R-:W-:Y:S02]  /*01c0*/  ULDC UR7, c[0x0][0x3b4] ;  /* 0x0000ed0000077ab9 */ /* 0x000fe40000000800 */
[----:B------:R-:W-:Y:S02]  /*01d0*/  UISETP.NE.AND UP0, UPT, UR7, 0x1, UPT ;  /* 0x000000010700788c */ /* 0x000fe4000bf05270 */
[----:B------:R-:W-:Y:S02]  /*01e0*/  ULDC.64 UR4, c[0x0][0x3b8] ;  /* 0x0000ee0000047ab9 */ /* 0x000fe40000000a00 */
[----:B------:R-:W-:Y:S02]  /*01f0*/  UIMAD.WIDE.U32 UR10, UR6, UR4, URZ ;  /* 0x00000004060a72a5 */ /* 0x000fe4000f8e003f */
[----:B------:R-:W-:-:S05]  /*0200*/  UMOV UR15, UR6 ;  /* 0x00000006000f7c82 */ /* 0x000fca0008000000 */
[----:B------:R-:W-:-:S04]  /*0210*/  @UP0 USHF.R.U32.HI UR15, URZ, UR5, UR11 ;  /* 0x000000053f0f0299 */ /* 0x000fc8000801160b */
[----:B------:R-:W-:-:S04]  /*0220*/  UIMAD UR7, UR15, UR7, URZ ;  /* 0x000000070f0772a4 */ /* 0x000fc8000f8e023f */
.L_x_502:
        /* <DEDUP_REMOVED lines=11> */
.L_x_500:
        /* <DEDUP_REMOVED lines=20> */
.L_x_504:
[----:B------:R-:W-:Y:S02]  /*0420*/  ULDC UR7, c[0x0][0x3b4] ;  /* 0x0000ed0000077ab9 */ /* 0x000fe40000000800 */
[----:B------:R-:W-:Y:S02]  /*0430*/  UISETP.NE.AND UP0, UPT, UR7, 0x1, UPT ;  /* 0x000000010700788c */ /* 0x000fe4000bf05270 */
[----:B------:R-:W-:Y:S02]  /*0440*/  ULDC.64 UR4, c[0x0][0x3b8] ;  /* 0x0000ee0000047ab9 */ /* 0x000fe40000000a00 */
[----:B------:R-:W-:Y:S02]  /*0450*/  UIMAD.WIDE.U32 UR10, UR6, UR4, URZ ;  /* 0x00000004060a72a5 */ /* 0x000fe4000f8e003f */
[----:B------:R-:W-:-:S05]  /*0460*/  UMOV UR15, UR6 ;  /* 0x00000006000f7c82 */ /* 0x000fca0008000000 */
[----:B------:R-:W-:-:S04]  /*0470*/  @UP0 USHF.R.U32.HI UR15, URZ, UR5, UR11 ;  /* 0x000000053f0f0299 */ /* 0x000fc8000801160b */
[----:B------:R-:W-:-:S04]  /*0480*/  UIMAD UR7, UR15, UR7, URZ ;  /* 0x000000070f0772a4 */ /* 0x000fc8000f8e023f */
.L_x_505:
        /* <DEDUP_REMOVED lines=10> */
.L_x_503:
        /* <DEDUP_REMOVED lines=16> */
[----:B------:R-:W-:Y:S01]  /*0630*/  UIADD3 UR6, UR6, 0x3f, URZ ;  /* 0x0000003f06067890 */ /* 0x000fe2000fffe03f */
[----:B------:R-:W-:Y:S01]  /*0640*/  CS2R R118, SRZ ;  /* 0x0000000000767805 */ /* 0x000fe2000001ff00 */
[----:B------:R-:W-:Y:S01]  /*0650*/  USHF.R.S32.HI UR4, URZ, 0x1f, UR5 ;  /* 0x0000001f3f047899 */ /* 0x000fe20008011405 */
[----:B------:R-:W-:Y:S01]  /*0660*/  CS2R R116, SRZ ;  /* 0x0000000000747805 */ /* 0x000fe2000001ff00 */
[----:B------:R-:W-:Y:S01]  /*0670*/  ULDC.64 UR16, c[0x0][0x118] ;  /* 0x0000460000107ab9 */ /* 0x000fe20000000a00 */
[----:B------:R-:W-:Y:S01]  /*0680*/  CS2R R110, SRZ ;  /* 0x00000000006e7805 */ /* 0x000fe2000001ff00 */
[----:B------:R-:W-:Y:S01]  /*0690*/  ULEA.HI UR11, UR4, UR5, URZ, 0x6 ;  /* 0x00000005040b7291 */ /* 0x000fe2000f8f303f */
[----:B------:R-:W-:Y:S01]  /*06a0*/  CS2R R108, SRZ ;  /* 0x00000000006c7805 */ /* 0x000fe2000001ff00 */
[----:B------:R-:W-:Y:S01]  /*06b0*/  USHF.R.S32.HI UR4, URZ, 0x1f, UR6 ;  /* 0x0000001f3f047899 */ /* 0x000fe20008011406 */
[----:B------:R-:W-:Y:S01]  /*06c0*/  CS2R R114, SRZ ;  /* 0x0000000000727805 */ /* 0x000fe2000001ff00 */
[----:B------:R-:W-:Y:S01]  /*06d0*/  USHF.R.S32.HI UR11, URZ, 0x6, UR11 ;  /* 0x000000063f0b7899 */ /* 0x000fe2000801140b */
[----:B------:R-:W-:Y:S01]  /*06e0*/  CS2R R112, SRZ ;  /* 0x0000000000707805 */ /* 0x000fe2000001ff00 */
[----:B------:R-:W-:Y:S01]  /*06f0*/  ULEA.HI UR4, UR4, UR6, URZ, 0x6 ;  /* 0x0000000604047291 */ /* 0x000fe2000f8f303f */
[----:B------:R-:W-:Y:S01]  /*0700*/  CS2R R106, SRZ ;  /* 0x00000000006a7805 */ /* 0x000fe2000001ff00 */
[----:B------:R-:W-:Y:S01]  /*0710*/  UISETP.LT.AND UP0, UPT, URZ, UR11, UPT ;  /* 0x0000000b3f00728c */ /* 0x000fe2000bf01270 */
[----:B------:R-:W-:Y:S01]  /*0720*/  CS2R R104, SRZ ;  /* 0x0000000000687805 */ /* 0x000fe2000001ff00 */
[----:B------:R-:W-:Y:S01]  /*0730*/  USHF.R.S32.HI UR12, URZ, 0x6, UR4 ;  /* 0x000000063f0c7899 */ /* 0x000fe20008011404 */
        /* <DEDUP_REMOVED lines=498> */
.L_x_509:
        /* <DEDUP_REMOVED lines=502> */
.L_x_507:
        /* <DEDUP_REMOVED lines=117> */
.L_x_508:
        /* <DEDUP_REMOVED lines=167> */
.L_x_506:
[----:B------:R-:W-:Y:S05]  /*5780*/  @P1 EXIT ;  /* 0x000000000000194d */ /* 0x000fea0003800000 */
[----:B------:R-:W-:Y:S01]  /*5790*/  ULDC.64 UR4, c[0x0][0x338] ;  /* 0x0000ce0000047ab9 */ /* 0x000fe20000000a00 */
[----:B-1----:R-:W-:Y:S01]  /*57a0*/  IMAD.U32 R8, RZ, RZ, UR14 ;  /* 0x0000000eff087e24 */ /* 0x002fe2000f8e00ff */
[----:B------:R-:W-:Y:S01]  /*57b0*/  UISETP.NE.AND UP0, UPT, UR4, 0x1, UPT ;  /* 0x000000010400788c */ /* 0x000fe2000bf05270 */
[----:B------:R-:W-:Y:S01]  /*57c0*/  IMAD.U32 R6, RZ, RZ, UR14 ;  /* 0x0000000eff067e24 */ /* 0x000fe2000f8e00ff */
[----:B------:R-:W-:-:S02]  /*57d0*/  UIMAD.WIDE.U32 UR6, UR13, UR5, URZ ;  /* 0x000000050d0672a5 */ /* 0x000fc4000f8e003f */
[----:B------:R-:W-:Y:S02]  /*57e0*/  ULDC UR4, c[0x0][0x340] ;  /* 0x0000d00000047ab9 */ /* 0x000fe40000000800 */
[----:B------:R-:W-:Y:S02]  /*57f0*/  UIMAD UR15, UR15, 0x3000, URZ ;  /* 0x000030000f0f78a4 */ /* 0x000fe4000f8e023f */
[----:B------:R-:W-:-:S03]  /*5800*/  USHF.R.S32.HI UR8, URZ, 0x1f, UR14 ;  /* 0x0000001f3f087899 */ /* 0x000fc6000801140e */
[----:B------:R-:W-:Y:S01]  /*5810*/  @UP0 USHF.R.U32.HI UR13, URZ, UR4, UR7 ;  /* 0x000000043f0d0299 */ /* 0x000fe20008011607 */
[----:B------:R-:W-:Y:S01]  /*5820*/  BAR.SYNC.DEFER_BLOCKING 0x1, 0x100 ;  /* 0x0044000000007b1d */ /* 0x000fe20000010000 */
[----:B------:R-:W-:Y:S01]  /*5830*/  USHF.R.S32.HI UR7, URZ, 0x1f, UR15 ;  /* 0x0000001f3f077899 */ /* 0x000fe2000801140f */
[C---:B------:R-:W-:Y:S01]  /*5840*/  IADD3 R2, P0, R234.reuse, UR15, RZ ;  /* 0x0000000fea027c10 */ /* 0x040fe2000ff1e0ff */
[----:B------:R-:W-:Y:S02]  /*5850*/  USHF.R.S32.HI UR6, URZ, 0x1f, UR13 ;  /* 0x0000001f3f067899 */ /* 0x000fe4000801140d */
[----:B------:R-:W-:Y:S01]  /*5860*/  IMAD.U32 R4, RZ, RZ, UR13 ;  /* 0x0000000dff047e24 */ /* 0x000fe2000f8e00ff */
[----:B------:R-:W-:Y:S01]  /*5870*/  ULDC.64 UR4, c[0x0][0x328] ;  /* 0x0000ca0000047ab9 */ /* 0x000fe20000000a00 */
[----:B------:R-:W-:Y:S01]  /*5880*/  LEA.HI.X.SX32 R3, R234, UR7, 0x1, P0 ;  /* 0x00000007ea037c11 */ /* 0x000fe200080f0eff */
[----:B------:R-:W-:Y:S01]  /*5890*/  UIMAD UR4, UR6, UR4, URZ ;  /* 0x00000004060472a4 */ /* 0x000fe2000f8e023f */
[----:B------:R-:W-:-:S03]  /*58a0*/  IMAD.U32 R0, RZ, RZ, UR13 ;  /* 0x0000000dff007e24 */ /* 0x000fc6000f8e00ff */
[----:B------:R-:W-:Y:S01]  /*58b0*/  UIMAD UR7, UR13, UR5, UR4 ;  /* 0x000000050d0772a4 */ /* 0x000fe2000f8e0204 */
[--C-:B------:R-:W-:Y:S02]  /*58c0*/  IMAD.WIDE.U32 R4, R4, c[0x0][0x328], R2.reuse ;  /* 0x0000ca0004047a25 */ /* 0x100fe400078e0002 */
[----:B------:R-:W-:Y:S02]  /*58d0*/  ULDC.64 UR4, c[0x0][0x300] ;  /* 0x0000c00000047ab9 */ /* 0x000fe40000000a00 */
[----:B------:R-:W-:Y:S01]  /*58e0*/  UIMAD UR4, UR6, UR4, URZ ;  /* 0x00000004060472a4 */ /* 0x000fe2000f8e023f */
[----:B------:R-:W-:Y:S01]  /*58f0*/  IADD3 R5, R5, UR7, RZ ;  /* 0x0000000705057c10 */ /* 0x000fe2000fffe0ff */
[----:B------:R-:W-:Y:S01]  /*5900*/  IMAD.WIDE.U32 R2, R0, c[0x0][0x300], R2 ;  /* 0x0000c00000027a25 */ /* 0x000fe200078e0002 */
[----:B------:R-:W-:Y:S02]  /*5910*/  ULDC.64 UR6, c[0x0][0x330] ;  /* 0x0000cc0000067ab9 */ /* 0x000fe40000000a00 */
[----:B------:R-:W-:Y:S01]  /*5920*/  UIMAD UR6, UR8, UR6, URZ ;  /* 0x00000006080672a4 */ /* 0x000fe2000f8e023f */
[----:B------:R-:W-:Y:S01]  /*5930*/  IMAD.WIDE.U32 R8, R8, c[0x0][0x330], R4 ;  /* 0x0000cc0008087a25 */ /* 0x000fe200078e0004 */
[----:B------:R-:W-:-:S02]  /*5940*/  UIMAD UR13, UR13, UR5, UR4 ;  /* 0x000000050d0d72a4 */ /* 0x000fc4000f8e0204 */
[----:B------:R-:W-:Y:S02]  /*5950*/  UIMAD UR6, UR14, UR7, UR6 ;  /* 0x000000070e0672a4 */ /* 0x000fe4000f8e0206 */
[----:B------:R-:W-:Y:S01]  /*5960*/  LEA R4, P1, R8, c[0x0][0x310], 0x2 ;  /* 0x0000c40008047a11 */ /* 0x000fe200078210ff */
[----:B------:R-:W-:Y:S01]  /*5970*/  ULDC.64 UR4, c[0x0][0x308] ;  /* 0x0000c20000047ab9 */ /* 0x000fe20000000a00 */
[----:B------:R-:W-:Y:S01]  /*5980*/  IADD3 R3, R3, UR13, RZ ;  /* 0x0000000d03037c10 */ /* 0x000fe2000fffe0ff */
[----:B------:R-:W-:Y:S01]  /*5990*/  UIMAD UR4, UR8, UR4, URZ ;  /* 0x00000004080472a4 */ /* 0x000fe2000f8e023f */
[----:B------:R-:W-:-:S03]  /*59a0*/  IADD3 R0, R9, UR6, RZ ;  /* 0x0000000609007c10 */ /* 0x000fc6000fffe0ff */
[----:B------:R-:W-:Y:S01]  /*59b0*/  UIMAD UR4, UR14, UR5, UR4 ;  /* 0x000000050e0472a4 */ /* 0x000fe2000f8e0204 */
[----:B------:R-:W-:Y:S01]  /*59c0*/  LEA.HI.X R5, R8, c[0x0][0x314], R0, 0x2, P1 ;  /* 0x0000c50008057a11 */ /* 0x000fe200008f1400 */
[----:B------:R-:W-:-:S04]  /*59d0*/  IMAD.WIDE.U32 R6, R6, c[0x0][0x308], R2 ;  /* 0x0000c20006067a25 */ /* 0x000fc800078e0002 */
[----:B------:R-:W-:Y:S01]  /*59e0*/  RED.E.ADD.F32.FTZ.RN.STRONG.GPU [R4.64], R36 ;  /* 0x000000240400798e */ /* 0x000fe2000c10e790 */
[C---:B------:R-:W-:Y:S02]  /*59f0*/  LEA R2, P0, R6.reuse, c[0x0][0x2e8], 0x2 ;  /* 0x0000ba0006027a11 */ /* 0x040fe400078010ff */
[----:B------:R-:W-:Y:S01]  /*5a00*/  IADD3 R3, R7, UR4, RZ ;  /* 0x0000000407037c10 */ /* 0x000fe2000fffe0ff */
[----:B------:R-:W-:Y:S03]  /*5a10*/  RED.E.ADD.F32.FTZ.RN.STRONG.GPU [R4.64+0x400], R37 ;  /* 0x000400250400798e */ /* 0x000fe6000c10e790 */
        /* <DEDUP_REMOVED lines=96> */
.L_x_510:
        /* <DEDUP_REMOVED lines=14> */
.L_x_1393:


//--------------------- .text._ZN7cutlass13device_kernelIN5flash19enable_sm80_to_sm89INS1_16FlashAttnBwdSm80INS1_25CollectiveMainloopBwdSm80ILi1ELi1EN4cute5tupleIJNS5_1CILi64EEES8_NS7_ILi192EEEEEENS_6half_tEfNS_4arch4Sm80ELb1ELb0ELb1ELb0ELb1ELb0ELb0ELb0ELi2ELi2ELi2ELi2ELb1EEENS1_24CollectiveEpilogueBwdGQAISA_fSD_Li256ELb0ELb1EEENS1_25SingleTileBwdLPTSchedulerILb0ELi64ELb1EEEEEEEEEvNT_6ParamsE --------------------------
	.section	.text._ZN7cutlass13device_kernelIN5flash19enable_sm80_to_sm89INS1_16FlashAttnBwdSm80INS1_25CollectiveMainloopBwdSm80ILi1ELi1EN4cute5tupleIJNS5_1CILi64EEES8_NS7_ILi192EEEEEENS_6half_tEfNS_4arch4Sm80ELb1ELb0ELb1ELb0ELb1ELb0ELb0ELb0ELi2ELi2ELi2ELi2ELb1EEENS1_24CollectiveEpilogueBwdGQAISA_fSD_Li256ELb0ELb1EEENS1_25SingleTileBwdLPTSchedulerILb0ELi64ELb1EEEEEEEEEvNT_6ParamsE,"ax",@progbits
	.sectioninfo	@"SHI_REGISTERS=255"
	.align	128
.text._ZN7cutlass13device_kernelIN5flash19enable_sm80_to_sm89INS1_16FlashAttnBwdSm80INS1_25CollectiveMainloopBwdSm80ILi1ELi1EN4cute5tupleIJNS5_1CILi64EEES8_NS7_ILi192EEEEEENS_6half_tEfNS_4arch4Sm80ELb1ELb0ELb1ELb0ELb1ELb0ELb0ELb0ELi2ELi2ELi2ELi2ELb1EEENS1_24CollectiveEpilogueBwdGQAISA_fSD_Li256ELb0ELb1EEENS1_25SingleTileBwdLPTSchedulerILb0ELi64ELb1EEEEEEEEEvNT_6ParamsE:
        .type           _ZN7cutlass13device_kernelIN5flash19enable_sm80_to_sm89INS1_16FlashAttnBwdSm80INS1_25CollectiveMainloopBwdSm80ILi1ELi1EN4cute5tupleIJNS5_1CILi64EEES8_NS7_ILi192EEEEEENS_6half_tEfNS_4arch4Sm80ELb1ELb0ELb1ELb0ELb1ELb0ELb0ELb0ELi2ELi2ELi2ELi2ELb1EEENS1_24CollectiveEpilogueBwdGQAISA_fSD_Li256ELb0ELb1EEENS1_25SingleTileBwdLPTSchedulerILb0ELi64ELb1EEEEEEEEEvNT_6ParamsE,@function
        .size           _ZN7cutlass13device_kernelIN5flash19enable_sm80_to_sm89INS1_16FlashAttnBwdSm80INS1_25CollectiveMainloopBwdSm80ILi1ELi1EN4cute5tupleIJNS5_1CILi64EEES8_NS7_ILi192EEEEEENS_6half_tEfNS_4arch4Sm80ELb1ELb0ELb1ELb0ELb1ELb0ELb0ELb0ELi2ELi2ELi2ELi2ELb1EEENS1_24CollectiveEpilogueBwdGQAISA_fSD_Li256ELb0ELb1EEENS1_25SingleTileBwdLPTSchedulerILb0ELi64ELb1EEEEEEEEEvNT_6ParamsE,(.L_x_1394 - _ZN7cutlass13device_kernelIN5flash19enable_sm80_to_sm89INS1_16FlashAttnBwdSm80INS1_25CollectiveMainloopBwdSm80ILi1ELi1EN4cute5tupleIJNS5_1CILi64EEES8_NS7_ILi192EEEEEENS_6half_tEfNS_4arch4Sm80ELb1ELb0ELb1ELb0ELb1ELb0ELb0ELb0ELi2ELi2ELi2ELi2ELb1EEENS1_24CollectiveEpilogueBwdGQAISA_fSD_Li256ELb0ELb1EEENS1_25SingleTileBwdLPTSchedulerILb0ELi64ELb1EEEEEEEEEvNT_6ParamsE)
        .other          _ZN7cutlass13device_kernelIN5flash19enable_sm80_to_sm89INS1_16FlashAttnBwdSm80INS1_25CollectiveMainloopBwdSm80ILi1ELi1EN4cute5tupleIJNS5_1CILi64EEES8_NS7_ILi192EEEEEENS_6half_tEfNS_4arch4Sm80ELb1ELb0ELb1ELb0ELb1ELb0ELb0ELb0ELi2ELi2ELi2ELi2ELb1EEENS1_24CollectiveEpilogueBwdGQAISA_fSD_Li256ELb0ELb1EEENS1_25SingleTileBwdLPTSchedulerILb0ELi64ELb1EEEEEEEEEvNT_6ParamsE,@"STO_CUDA_ENTRY STV_DEFAULT"
_ZN7cutlass13device_kernelIN5flash19enable_sm80_to_sm89INS1_16FlashAttnBwdSm80INS1_25CollectiveMainloopBwdSm80ILi1ELi1EN4cute5tupleIJNS5_1CILi64EEES8_NS7_ILi192EEEEEENS_6half_tEfNS_4arch4Sm80ELb1ELb0ELb1ELb0ELb1ELb0ELb0ELb0ELi2ELi2ELi2ELi2ELb1EEENS1_24CollectiveEpilogueBwdGQAISA_fSD_Li256ELb0ELb1EEENS1_25SingleTileBwdLPTSchedulerILb0ELi64ELb1EEEEEEEEEvNT_6ParamsE:
        /* <DEDUP_REMOVED lines=28> */
.L_x_512:
[----:B------:R-:W-:Y:S02]  /*01c0*/  ULDC UR9, c[0x0][0x3b4] ;  /* 0x0000ed0000097ab9 */ /* 0x000fe40000000800 */
[----:B------:R-:W-:Y:S02]  /*01d0*/  UISETP.NE.AND UP0, UPT, UR9, 0x1, UPT ;  /* 0x000000010900788c */ /* 0x000fe4000bf05270 */
[----:B------:R-:W-:Y:S02]  /*01e0*/  ULDC.64 UR4, c[0x0][0x3b8] ;  /* 0x0000ee0000047ab9 */ /* 0x000fe40000000a00 */
[----:B------:R-:W-:Y:S02]  /*01f0*/  UIMAD.WIDE.U32 UR10, UR8, UR4, URZ ;  /* 0x00000004080a72a5 */ /* 0x000fe4000f8e003f */
[----:B------:R-:W-:-:S05]  /*0200*/  UMOV UR6, UR8 ;  /* 0x0000000800067c82 */ /* 0x000fca0008000000 */
[----:B------:R-:W-:-:S04]  /*0210*/  @UP0 USHF.R.U32.HI UR6, URZ, UR5, UR11 ;  /* 0x000000053f060299 */ /* 0x000fc8000801160b */
[----:B------:R-:W-:Y:S02]  /*0220*/  UIMAD UR9, UR6, UR9, URZ ;  /* 0x00000009060972a4 */ /* 0x000fe4000f8e023f */
.L_x_513:
        /* <DEDUP_REMOVED lines=14> */
.L_x_511:
        /* <DEDUP_REMOVED lines=20> */
.L_x_515:
[----:B------:R-:W-:Y:S02]  /*0450*/  ULDC UR9, c[0x0][0x3b4] ;  /* 0x0000ed0000097ab9 */ /* 0x000fe40000000800 */
[----:B------:R-:W-:Y:S02]  /*0460*/  UISETP.NE.AND UP0, UPT, UR9, 0x1, UPT ;  /* 0x000000010900788c */ /* 0x000fe4000bf05270 */
[----:B------:R-:W-:Y:S02]  /*0470*/  ULDC.64 UR4, c[0x0][0x3b8] ;  /* 0x0000ee0000047ab9 */ /* 0x000fe40000000a00 */
[----:B------:R-:W-:Y:S02]  /*0480*/  UIMAD.WIDE.U32 UR10, UR8, UR4, URZ ;  /* 0x00000004080a72a5 */ /* 0x000fe4000f8e003f */
[----:B------:R-:W-:-:S05]  /*0490*/  UMOV UR6, UR8 ;  /* 0x0000000800067c82 */ /* 0x000fca0008000000 */
[----:B------:R-:W-:-:S04]  /*04a0*/  @UP0 USHF.R.U32.HI UR6, URZ, UR5, UR11 ;  /* 0x000000053f060299 */ /* 0x000fc8000801160b */
[----:B------:R-:W-:Y:S02]  /*04b0*/  UIMAD UR9, UR6, UR9, URZ ;  /* 0x00000009060972a4 */ /* 0x000fe4000f8e023f */
.L_x_516:
        /* <DEDUP_REMOVED lines=13> */
.L_x_514:
        /* <DEDUP_REMOVED lines=531> */
.L_x_520:
        /* <DEDUP_REMOVED lines=502> */
.L_x_518:
        /* <DEDUP_REMOVED lines=117> */
.L_x_519:
        /* <DEDUP_REMOVED lines=167> */
.L_x_517:
[----:B------:R-:W-:Y:S05]  /*57e0*/  @P1 EXIT ;  /* 0x000000000000194d */ /* 0x000fea0003800000 */
[----:B------:R-:W-:Y:S01]  /*57f0*/  ULDC.64 UR10, c[0x0][0x338] ;  /* 0x0000ce00000a7ab9 */ /* 0x000fe20000000a00 */
[----:B------:R-:W-:Y:S01]  /*5800*/  BAR.SYNC.DEFER_BLOCKING 0x1, 0x100 ;  /* 0x0044000000007b1d */ /* 0x000fe20000010000 */
[----:B------:R-:W-:Y:S01]  /*5810*/  UISETP.NE.AND UP0, UPT, UR10, 0x1, UPT ;  /* 0x000000010a00788c */ /* 0x000fe2000bf05270 */
[----:B------:R-:W-:Y:S01]  /*5820*/  ISETP.NE.AND P1, PT, R234, RZ, PT ;  /* 0x000000ffea00720c */ /* 0x000fe20003f25270 */
[----:B------:R-:W-:-:S03]  /*5830*/  UIMAD.WIDE.U32 UR18, UR14, UR11, URZ ;  /* 0x0000000b0e1272a5 */ /* 0x000fc6000f8e003f */
[----:B------:R-:W-:Y:S01]  /*5840*/  ULDC UR6, c[0x0][0x358] ;  /* 0x0000d60000067ab9 */ /* 0x000fe20000000800 */
[----:B------:R-:W-:Y:S01]  /*5850*/  BSSY B0, `(.L_x_521) ;  /* 0x000001d000007945 */ /* 0x000fe20003800000 */
[----:B------:R-:W-:Y:S02]  /*5860*/  UIMAD UR6, UR13, UR6, URZ ;  /* 0x000000060d0672a4 */ /* 0x000fe4000f8e023f */
[----:B------:R-:W-:Y:S02]  /*5870*/  ULDC UR11, c[0x0][0x2f4] ;  /* 0x0000bd00000b7ab9 */ /* 0x000fe40000000800 */
[----:B------:R-:W-:Y:S02]  /*5880*/  ULDC UR4, c[0x0][0x340] ;  /* 0x0000d00000047ab9 */ /* 0x000fe40000000800 */
[----:B------:R-:W-:Y:S02]  /*5890*/  UIMAD UR5, UR15, UR11, URZ ;  /* 0x0000000b0f0572a4 */ /* 0x000fe4000f8e023f */
[----:B------:R-:W-:-:S02]  /*58a0*/  UMOV UR9, UR14 ;  /* 0x0000000e00097c82 */ /* 0x000fc40008000000 */
[----:B------:R-:W-:Y:S02]  /*58b0*/  UIMAD UR11, UR6, UR11, URZ ;  /* 0x0000000b060b72a4 */ /* 0x000fe4000f8e023f */
[----:B------:R-:W-:Y:S02]  /*58c0*/  @UP0 USHF.R.U32.HI UR9, URZ, UR4, UR19 ;  /* 0x000000043f090299 */ /* 0x000fe40008011613 */
[----:B------:R-:W-:Y:S02]  /*58d0*/  USHF.R.S32.HI UR4, URZ, 0x1f, UR5 ;  /* 0x0000001f3f047899 */ /* 0x000fe40008011405 */
[----:B------:R-:W-:Y:S02]  /*58e0*/  USHF.R.S32.HI UR7, URZ, 0x1f, UR11 ;  /* 0x0000001f3f077899 */ /* 0x000fe4000801140b */
[----:B------:R-:W-:Y:S02]  /*58f0*/  USHF.R.S32.HI UR8, URZ, 0x1f, UR9 ;  /* 0x0000001f3f087899 */ /* 0x000fe40008011409 */
[----:B------:R-:W-:-:S04]  /*5900*/  UIADD3 UR11, UP1, UP0, UR11, UR5, UR9 ;  /* 0x000000050b0b7290 */ /* 0x000fc8000f83e009 */
[----:B------:R-:W-:Y:S02]  /*5910*/  UIADD3.X UR7, UR7, UR4, UR8, UP1, UP0 ;  /* 0x0000000407077290 */ /* 0x000fe40008fe0408 */
[----:B------:R-:W-:Y:S02]  /*5920*/  USHF.L.U32 UR6, UR11, 0x2, URZ ;  /* 0x000000020b067899 */ /* 0x000fe4000800063f */
[----:B------:R-:W-:Y:S02]  /*5930*/  ULDC.64 UR4, c[0x0][0x350] ;  /* 0x0000d40000047ab9 */ /* 0x000fe40000000a00 */
[----:B------:R-:W-:Y:S02]  /*5940*/  USHF.L.U64.HI UR7, UR11, 0x2, UR7 ;  /* 0x000000020b077899 */ /* 0x000fe40008010207 */
[----:B------:R-:W-:Y:S02]  /*5950*/  UIADD3 UR4, UP0, UR6, UR4, URZ ;  /* 0x0000000406047290 */ /* 0x000fe4000ff1e03f */
[----:B------:R-:W-:-:S02]  /*5960*/  UIADD3 UR11, -UR9, URZ, URZ ;  /* 0x0000003f090b7290 */ /* 0x000fc4000fffe13f */
[----:B------:R-:W-:Y:S02]  /*5970*/  UIADD3.X UR5, UR7, UR5, URZ, UP0, !UPT ;  /* 0x0000000507057290 */ /* 0x000fe400087fe43f */
[----:B------:R-:W-:Y:S01]  /*5980*/  UIMAD UR11, UR11, UR10, UR14 ;  /* 0x0000000a0b0b72a4 */ /* 0x000fe2000f8e020e */
[----:B-1----:R-:W-:Y:S01]  /*5990*/  IMAD.U32 R4, RZ, RZ, UR4 ;  /* 0x00000004ff047e24 */ /* 0x002fe2000f8e00ff */
[----:B------:R-:W-:Y:S02]  /*59a0*/  USHF.R.S32.HI UR10, URZ, 0x1f, UR15 ;  /* 0x0000001f3f0a7899 */ /* 0x000fe4000801140f */
[----:B------:R-:W-:Y:S01]  /*59b0*/  MOV R5, UR5 ;  /* 0x0000000500057c02 */ /* 0x000fe20008000f00 */
[----:B------:R-:W-:Y:S05]  /*59c0*/  @P1 BRA `(.L_x_522) ;  /* 0x0000005000001947 */ /* 0x000fea0003800000 */
.L_x_523:
[----:B------:R-:W2:Y:S01]  /*59d0*/  LDG.E.STRONG.GPU R0, [R4.64] ;  /* 0x0000001004007981 */ /* 0x000ea2000c1ef900 */
[----:B------:R-:W-:Y:S01]  /*59e0*/  YIELD ;  /* 0x0000000000007946 */ /* 0x000fe20003800000 */
[----:B--2---:R-:W-:Y:S01]  /*59f0*/  ISETP.NE.AND P0, PT, R0, UR11, PT ;  /* 0x0000000b00007c0c */ /* 0x004fe2000bf05270 */
[----:B------:R-:W-:-:S12]  /*5a00*/  CCTL.IVALL ;  /* 0x00000000ff00798f */ /* 0x000fd80002000000 */
[----:B------:R-:W-:Y:S05]  /*5a10*/  @P0 BRA `(.L_x_523) ;  /* 0xffffffb000000947 */ /* 0x000fea000383ffff */
.L_x_522:
[----:B------:R-:W-:Y:S05]  /*5a20*/  BSYNC B0 ;  /* 0x0000000000007941 */ /* 0x000fea0003800000 */
.L_x_521:
[----:B------:R-:W-:Y:S01]  /*5a30*/  MOV R10, 0xffffffff ;  /* 0xffffffff000a7802 */ /* 0x000fe20000000f00 */
[----:B------:R-:W-:Y:S05]  /*5a40*/  BRA.CONV ~URZ, `(.L_x_524) ;  /* 0x000000237f007947 */ /* 0x000fea000b800000 */
[----:B------:R-:W-:Y:S02]  /*5a50*/  MOV R2, 0x5a70 ;  /* 0x00005a7000027802 */ /* 0x000fe40000000f00 */
[----:B------:R-:W-:Y:S05]  /*5a60*/  CALL.REL.NOINC `($__internal_4_$__cuda_sm70_warpsync) ;  /* 0x00000b3000007944 */ /* 0x000fea0003c00000 */
.L_x_524:
[----:B------:R-:W-:Y:S01]  /*5a70*/  UIMAD UR4, UR13, 0x3000, URZ ;  /* 0x000030000d0478a4 */ /* 0x000fe2000f8e023f */
        /* <DEDUP_REMOVED lines=14> */
[----:B------:R-:W-:-:S05]  /*5b60*/  IMAD.WIDE.U32 R6, R6, c[0x0][0x330], R2 ;  /* 0x0000cc0006067a25 */ /* 0x000fca00078e0002 */
        /* <DEDUP_REMOVED lines=53> */
[----:B------:R-:W-:Y:S05]  /*5ec0*/  CALL.REL.NOINC `($__internal_4_$__cuda_sm70_warpsync) ;  /* 0x000006d000007944 */ /* 0x000fea0003c00000 */
.L_x_525:
        /* <DEDUP_REMOVED lines=12> */
.L_x_527:
[----:B------:R-:W-:Y:S05]  /*5f90*/  BSYNC B0 ;  /* 0x0000000000007941 */ /* 0x000fea0003800000 */
.L_x_526:
[----:B------:R-:W-:Y:S01]  /*5fa0*/  ULDC.64 UR4, c[0x0][0x348] ;  /* 0x0000d20000047ab9 */ /* 0x000fe20000000a00 */
[----:B------:R-:W-:Y:S01]  /*5fb0*/  BSSY B0, `(.L_x_528) ;  /* 0x000000b000007945 */ /* 0x000fe20003800000 */
[----:B------:R-:W-:-:S04]  /*5fc0*/  UIADD3 UR4, UP0, UR6, UR4, URZ ;  /* 0x0000000406047290 */ /* 0x000fc8000ff1e03f */
[----:B------:R-:W-:Y:S02]  /*5fd0*/  UIADD3.X UR5, UR7, UR5, URZ, UP0, !UPT ;  /* 0x0000000507057290 */ /* 0x000fe400087fe43f */
[----:B--2---:R-:W-:-:S04]  /*5fe0*/  MOV R4, UR4 ;  /* 0x0000000400047c02 */ /* 0x004fc80008000f00 */
[----:B------:R-:W-:Y:S01]  /*5ff0*/  MOV R5, UR5 ;  /* 0x0000000500057c02 */ /* 0x000fe20008000f00 */
[----:B------:R-:W-:Y:S05]  /*6000*/  @P1 BRA `(.L_x_529) ;  /* 0x0000005000001947 */ /* 0x000fea0003800000 */
.L_x_530:
[----:B------:R-:W2:Y:S01]  /*6010*/  LDG.E.STRONG.GPU R0, [R4.64] ;  /* 0x0000001004007981 */ /* 0x000ea2000c1ef900 */
[----:B------:R-:W-:Y:S01]  /*6020*/  YIELD ;  /* 0x0000000000007946 */ /* 0x000fe20003800000 */
[----:B--2---:R-:W-:Y:S01]  /*6030*/  ISETP.NE.AND P0, PT, R0, UR11, PT ;  /* 0x0000000b00007c0c */ /* 0x004fe2000bf05270 */
[----:B------:R-:W-:-:S12]  /*6040*/  CCTL.IVALL ;  /* 0x00000000ff00798f */ /* 0x000fd80002000000 */
[----:B------:R-:W-:Y:S05]  /*6050*/  @P0 BRA `(.L_x_530) ;  /* 0xffffffb000000947 */ /* 0x000fea000383ffff */
.L_x_529:
[----:B------:R-:W-:Y:S05]  /*6060*/  BSYNC B0 ;  /* 0x0000000000007941 */ /* 0x000fea0003800000 */
.L_x_528:
[----:B------:R-:W-:Y:S05]  /*6070*/  BRA.CONV ~URZ, `(.L_x_531) ;  /* 0x000000237f007947 */ /* 0x000fea000b800000 */
[----:B-1----:R-:W-:Y:S02]  /*6080*/  MOV R2, 0x60a0 ;  /* 0x000060a000027802 */ /* 0x002fe40000000f00 */
[----:B------:R-:W-:Y:S05]  /*6090*/  CALL.REL.NOINC `($__internal_4_$__cuda_sm70_warpsync) ;  /* 0x0000050000007944 */ /* 0x000fea0003c00000 */
.L_x_531:
[----:B------:R-:W-:Y:S01]  /*60a0*/  ULDC.64 UR4, c[0x0][0x300] ;  /* 0x0000c00000047ab9 */ /* 0x000fe20000000a00 */
[----:B-1----:R-:W-:Y:S01]  /*60b0*/  MOV R3, R9 ;  /* 0x0000000900037202 */ /* 0x002fe20000000f00 */
[----:B------:R-:W-:Y:S01]  /*60c0*/  UIMAD UR4, UR8, UR4, URZ ;  /* 0x00000004080472a4 */ /* 0x000fe2000f8e023f */
[----:B------:R-:W-:Y:S02]  /*60d0*/  IMAD.U32 R0, RZ, RZ, UR9 ;  /* 0x00000009ff007e24 */ /* 0x000fe4000f8e00ff */
[----:B------:R-:W-:Y:S01]  /*60e0*/  IMAD.MOV.U32 R2, RZ, RZ, R8 ;  /* 0x000000ffff027224 */ /* 0x000fe200078e0008 */
[----:B------:R-:W-:Y:S01]  /*60f0*/  UIMAD UR12, UR9, UR5, UR4 ;  /* 0x00000005090c72a4 */ /* 0x000fe2000f8e0204 */
[----:B------:R-:W-:Y:S02]  /*6100*/  IMAD.U32 R6, RZ, RZ, UR15 ;  /* 0x0000000fff067e24 */ /* 0x000fe4000f8e00ff */
[----:B------:R-:W-:Y:S01]  /*6110*/  IMAD.WIDE.U32 R2, R0, c[0x0][0x300], R2 ;  /* 0x0000c00000027a25 */ /* 0x000fe200078e0002 */
[----:B------:R-:W-:-:S02]  /*6120*/  ULDC.64 UR4, c[0x0][0x308] ;  /* 0x0000c20000047ab9 */ /* 0x000fc40000000a00 */
[----:B------:R-:W-:Y:S02]  /*6130*/  UIMAD UR4, UR10, UR4, URZ ;  /* 0x000000040a0472a4 */ /* 0x000fe4000f8e023f */
[----:B------:R-:W-:Y:S02]  /*6140*/  IADD3 R3, R3, UR12, RZ ;  /* 0x0000000c03037c10 */ /* 0x000fe4000fffe0ff */
[----:B------:R-:W-:-:S03]  /*6150*/  UIMAD UR4, UR15, UR5, UR4 ;  /* 0x000000050f0472a4 */ /* 0x000fc6000f8e0204 */
        /* <DEDUP_REMOVED lines=56> */
.L_x_532:
        /* <DEDUP_REMOVED lines=12> */
        .weak           $__internal_4_$__cuda_sm70_warpsync
        .type           $__internal_4_$__cuda_sm70_warpsync,@function
        .size           $__internal_4_$__cuda_sm70_warpsync,(.L_x_1394 - $__internal_4_$__cuda_sm70_warpsync)
$__internal_4_$__cuda_sm70_warpsync:
[----:B------:R-:W-:Y:S01]  /*65a0*/  MOV R3, 0x0 ;  /* 0x0000000000037802 */ /* 0x000fe20000000f00 */
[----:B------:R-:W-:Y:S04]  /*65b0*/  WARPSYNC R10 ;  /* 0x0000000a00007348 */ /* 0x000fe80003800000 */
[----:B------:R-:W-:Y:S05]  /*65c0*/  RET.REL.NODEC R2 `(_ZN7cutlass13device_kernelIN5flash19enable_sm80_to_sm89INS1_16FlashAttnBwdSm80INS1_25CollectiveMainloopBwdSm80ILi1ELi1EN4cute5tupleIJNS5_1CILi64EEES8_NS7_ILi192EEEEEENS_6half_tEfNS_4arch4Sm80ELb1ELb0ELb1ELb0ELb1ELb0ELb0ELb0ELi2ELi2ELi2ELi2ELb1EEENS1_24CollectiveEpilogueBwdGQAISA_fSD_Li256ELb0ELb1EEENS1_25SingleTileBwdLPTSchedulerILb0ELi64ELb1EEEEEEEEEvNT_6ParamsE) ;  /* 0xffff9a3002007950 */ /* 0x000fea0003c3ffff */
.L_x_533:
        /* <DEDUP_REMOVED lines=11> */
.L_x_1394:


//--------------------- .text._ZN7cutlass13device_kernelIN5flash19enable_sm80_to_sm89INS1_16FlashAttnBwdSm80INS1_25CollectiveMainloopBwdSm80ILi1ELi1EN4cute5tupleIJNS5_1CILi64EEES8_NS7_ILi192EEEEEENS_6half_tEfNS_4arch4Sm80ELb1ELb0ELb1ELb1ELb0ELb0ELb0ELb0ELi2ELi2ELi2ELi2ELb1EEENS1_21CollectiveEpilogueBwdISA_SB_SD_Li256ELb1ELb0ELi4EEENS1_25SingleTileBwdLPTSchedulerILb1ELi64ELb0EEEEEEEEEvNT_6ParamsE --------------------------
	.section	.text._ZN7cutlass13device_kernelIN5flash19enable_sm80_to_sm89INS1_16FlashAttnBwdSm80INS1_25CollectiveMainloopBwdSm80ILi1ELi1EN4cute5tupleIJNS5_1CILi64EEES8_NS7_ILi192EEEEEENS_6half_tEfNS_4arch4Sm80ELb1ELb0ELb1ELb1ELb0ELb0ELb0ELb0ELi2ELi2ELi2ELi2ELb1EEENS1_21CollectiveEpilogueBwdISA_SB_SD_Li256ELb1ELb0ELi4EEENS1_25SingleTileBwdLPTSchedulerILb1ELi64ELb0EEEEEEEEEvNT_6ParamsE,"ax",@progbits
	.sectioninfo	@"SHI_REGISTERS=255"
	.align	128
.text._ZN7cutlass13device_kernelIN5flash19enable_sm80_to_sm89INS1_16FlashAttnBwdSm80INS1_25CollectiveMainloopBwdSm80ILi1ELi1EN4cute5tupleIJNS5_1CILi64EEES8_NS7_ILi192EEEEEENS_6half_tEfNS_4arch4Sm80ELb1ELb0ELb1ELb1ELb0ELb0ELb0ELb0ELi2ELi2ELi2ELi2ELb1EEENS1_21CollectiveEpilogueBwdISA_SB_SD_Li256ELb1ELb0ELi4EEENS1_25SingleTileBwdLPTSchedulerILb1ELi64ELb0EEEEEEEEEvNT_6ParamsE:
        .type           _ZN7cutlass13device_kernelIN5flash19enable_sm80_to_sm89INS1_16FlashAttnBwdSm80INS1_25CollectiveMainloopBwdSm80ILi1ELi1EN4cute5tupleIJNS5_1CILi64EEES8_NS7_ILi192EEEEEENS_6half_tEfNS_4arch4Sm80ELb1ELb0ELb1ELb1ELb0ELb0ELb0ELb0ELi2ELi2ELi2ELi2ELb1EEENS1_21CollectiveEpilogueBwdISA_SB_SD_Li256ELb1ELb0ELi4EEENS1_25SingleTileBwdLPTSchedulerILb1ELi64ELb0EEEEEEEEEvNT_6ParamsE,@function
        .size           _ZN7cutlass13device_kernelIN5flash19enable_sm80_to_sm89INS1_16FlashAttnBwdSm80INS1_25CollectiveMainloopBwdSm80ILi1ELi1EN4cute5tupleIJNS5_1CILi64EEES8_NS7_ILi192EEEEEENS_6half_tEfNS_4arch4Sm80ELb1ELb0ELb1ELb1ELb0ELb0ELb0ELb0ELi2ELi2ELi2ELi2ELb1EEENS1_21CollectiveEpilogueBwdISA_SB_SD_Li256ELb1ELb0ELi4EEENS1_25SingleTileBwdLPTSchedulerILb1ELi64ELb0EEEEEEEEEvNT_6ParamsE,(.L_x_1396 - _ZN7cutlass13device_kernelIN5flash19enable_sm80_to_sm89INS1_16FlashAttnBwdSm80INS1_25CollectiveMainloopBwdSm80ILi1ELi1EN4cute5tupleIJNS5_1CILi64EEES8_NS7_ILi192EEEEEENS_6half_tEfNS_4arch4Sm80ELb1ELb0ELb1ELb1ELb0ELb0ELb0ELb0ELi2ELi2ELi2ELi2ELb1EEENS1_21CollectiveEpilogueBwdISA_SB_SD_Li256ELb1ELb0ELi4EEENS1_25SingleTileBwdLPTSchedulerILb1ELi64ELb0EEEEEEEEEvNT_6ParamsE)
        .other          _ZN7cutlass13device_kernelIN5flash19enable_sm80_to_sm89INS1_16FlashAttnBwdSm80INS1_25CollectiveMainloopBwdSm80ILi1ELi1EN4cute5tupleIJNS5_1CILi64EEES8_NS7_ILi192EEEEEENS_6half_tEfNS_4arch4Sm80ELb1ELb0ELb1ELb1ELb0ELb0ELb0ELb0ELi2ELi2ELi2ELi2ELb1EEENS1_21CollectiveEpilogueBwdISA_SB_SD_Li256ELb1ELb0ELi4EEENS1_25SingleTileBwdLPTSchedulerILb1ELi64ELb0EEEEEEEEEvNT_6ParamsE,@"STO_CUDA_ENTRY STV_DEFAULT"
_ZN7cutlass13device_kernelIN5flash19enable_sm80_to_sm89INS1_16FlashAttnBwdSm80INS1_25CollectiveMainloopBwdSm80ILi1ELi1EN4cute5tupleIJNS5_1CILi64EEES8_NS7_ILi192EEEEEENS_6half_tEfNS_4arch4Sm80ELb1ELb0ELb1ELb1ELb0ELb0ELb0ELb0ELi2ELi2ELi2ELi2ELb1EEENS1_21CollectiveEpilogueBwdISA_SB_SD_Li256ELb1ELb0ELi4EEENS1_25SingleTileBwdLPTSchedulerILb1ELi64ELb0EEEEEEEEEvNT_6ParamsE:
[----:B------:R-:W-:Y:S02]  /*0000*/  MOV R1, c[0x0][0x28] ;  /* 0x00000a0000017a02 */ /* 0x000fe40000000f00 */
[----:B------:R-:W1:Y:S01]  /*0010*/  S2R R33, SR_TID.X ;  /* 0x0000000000217919 */ /* 0x000e620000002100 */
[----:B------:R-:W2:Y:S01]  /*0020*/  S2UR UR4, SR_CTAID.X ;  /* 0x00000000000479c3 */ /* 0x000ea20000002500 */
[----:B------:R-:W-:Y:S01]  /*0030*/  ULDC.64 UR20, c[0x0][0x118] ;  /* 0x0000460000147ab9 */ /* 0x000fe20000000a00 */
        /* <DEDUP_REMOVED lines=9> */
[----:B------:R-:W-:Y:S02]  /*00d0*/  @UP0 UMOV UR7, UR11 ;  /* 0x0000000b00070c82 */ /* 0x000fe40008000000 */
        /* <DEDUP_REMOVED lines=12> */
[----:B------:R-:W-:Y:S02]  /*01a0*/  @UP0 UMOV UR9, UR11 ;  /* 0x0000000b00090c82 */ /* 0x000fe40008000000 */
[----:B------:R-:W-:-:S04]  /*01b0*/  @UP0 USHF.R.U32.HI UR18, URZ, UR5, UR9 ;  /* 0x000000053f120299 */ /* 0x000fc80008011609 */
[----:B------:R-:W-:Y:S01]  /*01c0*/  UIMAD UR7, UR18, UR7, URZ ;  /* 0x00000007120772a4 */ /* 0x000fe2000f8e023f */
[----:B------:R-:W-:Y:S05]  /*01d0*/  BRA `(.L_x_536) ;  /* 0x0000008000007947 */ /* 0x000fea0003800000 */
.L_x_535:
[----:B------:R-:W-:Y:S02]  /*01e0*/  ULDC UR7, c[0x0][0x3ac] ;  /* 0x0000eb0000077ab9 */ /* 0x000fe40000000800 */
[----:B------:R-:W-:Y:S02]  /*01f0*/  UISETP.NE.AND UP0, UPT, UR7, 0x1, UPT ;  /* 0x000000010700788c */ /* 0x000fe4000bf05270 */
[----:B------:R-:W-:Y:S02]  /*0200*/  ULDC.64 UR4, c[0x0][0x3b0] ;  /* 0x0000ec0000047ab9 */ /* 0x000fe40000000a00 */
[----:B------:R-:W-:Y:S02]  /*0210*/  UIMAD.WIDE.U32 UR10, UR6, UR4, URZ ;  /* 0x00000004060a72a5 */ /* 0x000fe4000f8e003f */
[----:B------:R-:W-:-:S05]  /*0220*/  UMOV UR18, UR6 ;  /* 0x0000000600127c82 */ /* 0x000fca0008000000 */
[----:B------:R-:W-:Y:S02]  /*0230*/  @UP0 UMOV UR9, UR11 ;  /* 0x0000000b00090c82 */ /* 0x000fe40008000000 */
[----:B------:R-:W-:-:S04]  /*0240*/  @UP0 USHF.R.U32.HI UR18, URZ, UR5, UR9 ;  /* 0x000000053f120299 */ /* 0x000fc80008011609 */
[----:B------:R-:W-:-:S04]  /*0250*/  UIMAD UR7, UR18, UR7, URZ ;  /* 0x00000007120772a4 */ /* 0x000fc8000f8e023f */
.L_x_536:
[----:B------:R-:W-:Y:S01]  /*0260*/  UIADD3 UR9, UR6, -UR7, URZ ;  /* 0x8000000706097290 */ /* 0x000fe2000fffe03f */
[----:B------:R-:W-:Y:S01]  /*0270*/  ISETP.NE.U32.AND P0, PT, RZ, c[0x0][0x3e0], PT ;  /* 0x0000f800ff007a0c */ /* 0x000fe20003f05070 */
[----:B------:R-:W-:Y:S02]  /*0280*/  ULDC.64 UR4, c[0x0][0x3a8] ;  /* 0x0000ea0000047ab9 */ /* 0x000fe40000000a00 */
[----:B------:R-:W-:Y:S01]  /*0290*/  ULDC.64 UR6, c[0x0][0x3a0] ;  /* 0x0000e80000067ab9 */ /* 0x000fe20000000a00 */
[----:B------:R-:W-:Y:S01]  /*02a0*/  ISETP.NE.AND.EX P0, PT, RZ, c[0x0][0x3e4], PT, P0 ;  /* 0x0000f900ff007a0c */ /* 0x000fe20003f05300 */
[----:B------:R-:W-:Y:S02]  /*02b0*/  UISETP.NE.AND UP0, UPT, UR6, 0x1, UPT ;  /* 0x000000010600788c */ /* 0x000fe4000bf05270 */
[----:B------:R-:W-:-:S04]  /*02c0*/  UIMAD UR5, UR8, UR5, UR9 ;  /* 0x00000005080572a4 */ /* 0x000fc8000f8e0209 */
[----:B------:R-:W-:-:S03]  /*02d0*/  UIMAD.WIDE.U32 UR8, UR5, UR7, URZ ;  /* 0x00000007050872a5 */ /* 0x000fc6000f8e003f */
[----:B------:R-:W-:-:S04]  /*02e0*/  UMOV UR16, UR5 ;  /* 0x0000000500107c82 */ /* 0x000fc80008000000 */
[----:B------:R-:W-:Y:S02]  /*02f0*/  @UP0 UMOV UR7, UR9 ;  /* 0x0000000900070c82 */ /* 0x000fe40008000000 */
[----:B------:R-:W-:-:S04]  /*0300*/  @UP0 USHF.R.U32.HI UR16, URZ, UR4, UR7 ;  /* 0x000000043f100299 */ /* 0x000fc80008011607 */
[----:B------:R-:W-:-:S04]  /*0310*/  UIADD3 UR17, -UR16, URZ, URZ ;  /* 0x0000003f10117290 */ /* 0x000fc8000fffe13f */
[----:B------:R-:W-:Y:S01]  /*0320*/  UIMAD UR17, UR17, UR6, UR5 ;  /* 0x00000006111172a4 */ /* 0x000fe2000f8e0205 */
[----:B------:R-:W-:Y:S05]  /*0330*/  @!P0 BRA `(.L_x_537) ;  /* 0x0000008000008947 */ /* 0x000fea0003800000 */
[----:B------:R-:W-:Y:S02]  /*0340*/  UMOV UR4, 0x4 ;  /* 0x0000000400047882 */ /* 0x000fe40000000000 */
[----:B------:R-:W-:Y:S02]  /*0350*/  ULDC.64 UR6, c[0x0][0x3e0] ;  /* 0x0000f80000067ab9 */ /* 0x000fe40000000a00 */
[----:B------:R-:W-:-:S06]  /*0360*/  UIMAD.WIDE UR4, UR16, UR4, UR6 ;  /* 0x00000004100472a5 */ /* 0x000fcc000f8e0206 */
[----:B------:R-:W-:Y:S02]  /*0370*/  MOV R2, UR4 ;  /* 0x0000000400027c02 */ /* 0x000fe40008000f00 */
[----:B------:R-:W-:-:S05]  /*0380*/  MOV R3, UR5 ;  /* 0x0000000500037c02 */ /* 0x000fca0008000f00 */
[----:B------:R-:W2:Y:S02]  /*0390*/  LDG.E R0, [R2.64] ;  /* 0x0000001402007981 */ /* 0x000ea4000c1e1900 */
[----:B--2---:R1:W2:Y:S02]  /*03a0*/  R2UR UR5, R0 ;  /* 0x00000000000573c2 */ /* 0x0042a400000e0000 */
[----:B-12---:R-:W-:Y:S05]  /*03b0*/  BRA `(.L_x_538) ;  /* 0x000000f000007947 */ /* 0x006fea0003800000 */
.L_x_537:
[----:B------:R-:W-:-:S04]  /*03c0*/  ISETP.NE.U32.AND P0, PT, RZ, c[0x0][0x3d8], PT ;  /* 0x0000f600ff007a0c */ /* 0x000fc80003f05070 */
[----:B------:R-:W-:-:S13]  /*03d0*/  ISETP.NE.AND.EX P0, PT, RZ, c[0x0][0x3dc], PT, P0 ;  /* 0x0000f700ff007a0c */ /* 0x000fda0003f05300 */
[----:B------:R-:W-:Y:S05]  /*03e0*/  @!P0 BRA `(.L_x_539) ;  /* 0x000000b000008947 */ /* 0x000fea0003800000 */
[----:B------:R-:W-:Y:S02]  /*03f0*/  UMOV UR4, 0x4 ;  /* 0x0000000400047882 */ /* 0x000fe40000000000 */
[----:B------:R-:W-:Y:S02]  /*0400*/  ULDC.64 UR6, c[0x0][0x3d8] ;  /* 0x0000f60000067ab9 */ /* 0x000fe40000000a00 */
[----:B------:R-:W-:-:S06]  /*0410*/  UIMAD.WIDE UR4, UR16, UR4, UR6 ;  /* 0x00000004100472a5 */ /* 0x000fcc000f8e0206 */
[----:B------:R-:W-:Y:S02]  /*0420*/  MOV R2, UR4 ;  /* 0x0000000400027c02 */ /* 0x000fe40008000f00 */
[----:B------:R-:W-:-:S05]  /*0430*/  MOV R3, UR5 ;  /* 0x0000000500037c02 */ /* 0x000fca0008000f00 */
[----:B------:R-:W2:Y:S04]  /*0440*/  LDG.E R4, [R2.64] ;  /* 0x0000001402047981 */ /* 0x000ea8000c1e1900 */
[----:B------:R-:W3:Y:S01]  /*0450*/  LDG.E R0, [R2.64+0x4] ;  /* 0x0000041402007981 */ /* 0x000ee2000c1e1900 */
[----:B--2---:R-:W1:Y:S08]  /*0460*/  R2UR UR5, R4 ;  /* 0x00000000040573c2 */ /* 0x004e7000000e0000 */
[----:B---3--:R-:W1:Y:S02]  /*0470*/  R2UR UR4, R0 ;  /* 0x00000000000473c2 */ /* 0x008e6400000e0000 */
[----:B-1----:R-:W-:Y:S01]  /*0480*/  UIADD3 UR5, -UR5, UR4, URZ ;  /* 0x0000000405057290 */ /* 0x002fe2000fffe13f */
[----:B------:R-:W-:Y:S05]  /*0490*/  BRA `(.L_x_538) ;  /* 0x0000001000007947 */ /* 0x000fea0003800000 */
.L_x_539:
[----:B------:R-:W-:Y:S02]  /*04a0*/  ULDC UR5, c[0x0][0x3d4] ;  /* 0x0000f50000057ab9 */ /* 0x000fe40000000800 */
.L_x_538:
[----:B------:R-:W-:-:S04]  /*04b0*/  UIADD3 UR5, UR5, 0x3f, URZ ;  /* 0x0000003f05057890 */ /* 0x000fc8000fffe03f */
[----:B------:R-:W-:-:S04]  /*04c0*/  USHF.R.S32.HI UR4, URZ, 0x1f, UR5 ;  /* 0x0000001f3f047899 */ /* 0x000fc80008011405 */
[----:B------:R-:W-:-:S04]  /*04d0*/  ULEA.HI UR4, UR4, UR5, URZ, 0x6 ;  /* 0x0000000504047291 */ /* 0x000fc8000f8f303f */
[----:B------:R-:W-:-:S04]  /*04e0*/  USHF.R.S32.HI UR4, URZ, 0x6, UR4 ;  /* 0x000000063f047899 */ /* 0x000fc80008011404 */
[----:B------:R-:W-:-:S04]  /*04f0*/  UISETP.GE.AND UP0, UPT, UR18, UR4, UPT ;  /* 0x000000041200728c */ /* 0x000fc8000bf06270 */
[----:B------:R-:W-:Y:S01]  /*0500*/  USEL UR16, UR16, 0xffffffff, !UP0 ;  /* 0xffffffff10107887 */ /* 0x000fe2000c000000 */
[----:B------:R-:W-:Y:S05]  /*0510*/  BRA `(.L_x_540) ;  /* 0x0000049000007947 */ /* 0x000fea0003800000 */
.L_x_534:
        /* <DEDUP_REMOVED lines=22> */
.L_x_541:
        /* <DEDUP_REMOVED lines=8> */
.L_x_542:
        /* <DEDUP_REMOVED lines=22> */
.L_x_543:
        /* <DEDUP_REMOVED lines=14> */
.L_x_545:
[----:B------:R-:W-:Y:S02]  /*0940*/  ULDC UR5, c[0x0][0x3d4] ;  /* 0x0000f50000057ab9 */ /* 0x000fe40000000800 */
.L_x_544:
[----:B------:R-:W-:-:S04]  /*0950*/  UIADD3 UR5, UR5, 0x3f, URZ ;  /* 0x0000003f05057890 */ /* 0x000fc8000fffe03f */
[----:B------:R-:W-:-:S04]  /*0960*/  USHF.R.S32.HI UR4, URZ, 0x1f, UR5 ;  /* 0x0000001f3f047899 */ /* 0x000fc80008011405 */
[----:B------:R-:W-:-:S04]  /*0970*/  ULEA.HI UR4, UR4, UR5, URZ, 0x6 ;  /* 0x0000000504047291 */ /* 0x000fc8000f8f303f */
[----:B------:R-:W-:-:S04]  /*0980*/  USHF.R.S32.HI UR4, URZ, 0x6, UR4 ;  /* 0x000000063f047899 */ /* 0x000fc80008011404 */
[----:B------:R-:W-:-:S04]  /*0990*/  UISETP.GE.AND UP0, UPT, UR18, UR4, UPT ;  /* 0x000000041200728c */ /* 0x000fc8000bf06270 */
[----:B------:R-:W-:-:S06]  /*09a0*/  USEL UR16, UR16, 0xffffffff, !UP0 ;  /* 0xffffffff10107887 */ /* 0x000fcc000c000000 */
.L_x_540:
[----:B------:R-:W-:-:S13]  /*09b0*/  ISETP.LE.AND P0, PT, RZ, UR16, PT ;  /* 0x00000010ff007c0c */ /* 0x000fda000bf03270 */
[----:B------:R-:W-:Y:S05]  /*09c0*/  @!P0 EXIT ;  /* 0x000000000000894d */ /* 0x000fea0003800000 */
[----:B------:R-:W-:Y:S02]  /*09d0*/  ULDC.64 UR4, c[0x0][0x2c8] ;  /* 0x0000b20000047ab9 */ /* 0x000fe40000000a00 */
[----:B------:R-:W-:Y:S02]  /*09e0*/  UISETP.NE.U32.AND UP2, UPT, URZ, UR4, UPT ;  /* 0x000000043f00728c */ /* 0x000fe4000bf45070 */
[----:B------:R-:W-:Y:S02]  /*09f0*/  UMOV UR6, 0x4 ;  /* 0x0000000400067882 */ /* 0x000fe40000000000 */
[----:B------:R-:W-:Y:S02]  /*0a00*/  UISETP.NE.AND.EX UP2, UPT, URZ, UR5, UPT, UP2 ;  /* 0x000000053f00728c */ /* 0x000fe4000bf45320 */
[----:B------:R-:W-:Y:S02]  /*0a10*/  ULDC.64 UR8, c[0x0][0x2c8] ;  /* 0x0000b20000087ab9 */ /* 0x000fe40000000a00 */
[----:B------:R-:W-:-:S02]  /*0a20*/  UIMAD.WIDE UR8, UR16, UR6, UR8 ;  /* 0x00000006100872a5 */ /* 0x000fc4000f8e0208 */
[----:B------:R-:W-:Y:S01]  /*0a30*/  PLOP3.LUT P2, PT, PT, PT, UP2, 0x80, 0x0 ;  /* 0x000000000000781c */ /* 0x000fe20003f4f028 */
[----:B------:R-:W-:Y:S02]  /*0a40*/  ULDC.64 UR4, c[0x0][0x2d8] ;  /* 0x0000b60000047ab9 */ /* 0x000fe40000000a00 */
[----:B------:R-:W-:Y:S01]  /*0a50*/  UISETP.NE.U32.AND UP0, UPT, URZ, UR4, UPT ;  /* 0x000000043f00728c */ /* 0x000fe2000bf05070 */
[----:B------:R-:W-:Y:S02]  /*0a60*/  IMAD.U32 R6, RZ, RZ, UR8 ;  /* 0x00000008ff067e24 */ /* 0x000fe4000f8e00ff */
[----:B------:R-:W-:Y:S01]  /*0a70*/  IMAD.U32 R7, RZ, RZ, UR9 ;  /* 0x00000009ff077e24 */ /* 0x000fe2000f8e00ff */
[----:B------:R-:W-:-:S06]  /*0a80*/  UISETP.NE.AND.EX UP0, UPT, URZ, UR5, UPT, UP0 ;  /* 0x000000053f00728c */ /* 0x000fcc000bf05300 */
[----:B------:R-:W2:Y:S01]  /*0a90*/  @P2 LDG.E R4, [R6.64] ;  /* 0x0000001406042981 */ /* 0x000ea2000c1e1900 */
[----:B------:R-:W-:Y:S01]  /*0aa0*/  ULDC.64 UR4, c[0x0][0x2d8] ;  /* 0x0000b60000047ab9 */ /* 0x000fe20000000a00 */
[----:B------:R-:W-:-:S03]  /*0ab0*/  PLOP3.LUT P0, PT, PT, PT, UP0, 0x80, 0x0 ;  /* 0x000000000000781c */ /* 0x000fc60003f0f008 */
[----:B------:R-:W-:-:S06]  /*0ac0*/  @UP0 UIMAD.WIDE UR4, UR16, UR6, UR4 ;  /* 0x00000006100402a5 */ /* 0x000fcc000f8e0204 */
[----:B------:R-:W-:Y:S01]  /*0ad0*/  MOV R2, UR4 ;  /* 0x0000000400027c02 */ /* 0x000fe20008000f00 */
[----:B------:R-:W-:Y:S01]  /*0ae0*/  IMAD.U32 R3, RZ, RZ, UR5 ;  /* 0x00000005ff037e24 */ /* 0x000fe2000f8e00ff */
[----:B------:R-:W-:Y:S02]  /*0af0*/  ULDC.64 UR4, c[0x0][0x2d0] ;  /* 0x0000b40000047ab9 */ /* 0x000fe40000000a00 */
[----:B------:R-:W-:Y:S01]  /*0b00*/  UISETP.NE.U32.AND UP1, UPT, URZ, UR4, UPT ;  /* 0x000000043f00728c */ /* 0x000fe2000bf25070 */
[----:B------:R-:W-:Y:S01]  /*0b10*/  MOV R5, RZ ;  /* 0x000000ff00057202 */ /* 0x000fe20000000f00 */
[----:B------:R1:W3:Y:S01]  /*0b20*/  @P0 LDG.E R0, [R2.64] ;  /* 0x0000001402000981 */ /* 0x0002e2000c1e1900 */
[----:B------:R-:W-:Y:S01]  /*0b30*/  IMAD.MOV.U32 R8, RZ, RZ, RZ ;  /* 0x000000ffff087224 */ /* 0x000fe200078e00ff */
[----:B------:R-:W-:-:S03]  /*0b40*/  UISETP.NE.AND.EX UP1, UPT, URZ, UR5, UPT, UP1 ;  /* 0x000000053f00728c */ /* 0x000fc6000bf25310 */
[----:B------:R-:W-:Y:S01]  /*0b50*/  ULDC.64 UR4, c[0x0][0x2d0] ;  /* 0x0000b40000047ab9 */ /* 0x000fe20000000a00 */
[----:B------:R4:W5:Y:S01]  /*0b60*/  @P2 LDG.E R5, [R6.64] ;  /* 0x0000001406052981 */ /* 0x000962000c1e1900 */
[----:B------:R-:W-:Y:S01]  /*0b70*/  UIMAD.WIDE UR4, UR16, UR6, UR4 ;  /* 0x00000006100472a5 */ /* 0x000fe2000f8e0204 */
[----:B------:R-:W-:-:S05]  /*0b80*/  PLOP3.LUT P1, PT, PT, PT, UP1, 0x80, 0x0 ;  /* 0x000000000000781c */ /* 0x000fca0003f2f018 */
[----:B-1----:R-:W-:Y:S01]  /*0b90*/  MOV R2, UR4 ;  /* 0x0000000400027c02 */ /* 0x002fe20008000f00 */
[----:B------:R-:W-:-:S07]  /*0ba0*/  IMAD.U32 R3, RZ, RZ, UR5 ;  /* 0x00000005ff037e24 */ /* 0x000fce000f8e00ff */
[----:B------:R4:W5:Y:S01]  /*0bb0*/  @P1 LDG.E R8, [R2.64] ;  /* 0x0000001402081981 */ /* 0x000962000c1e1900 */
[----:B------:R-:W-:Y:S02]  /*0bc0*/  ULDC UR15, c[0x0][0x168] ;  /* 0x00005a00000f7ab9 */ /* 0x000fe40000000800 */
[----:B------:R-:W-:Y:S02]  /*0bd0*/  UMOV UR22, URZ ;  /* 0x0000003f00167c82 */ /* 0x000fe40008000000 */
[----:B------:R-:W-:Y:S01]  /*0be0*/  ULDC UR14, c[0x0][0x198] ;  /* 0x00006600000e7ab9 */ /* 0x000fe20000000800 */
[----:B--2---:R-:W1:Y:S02]  /*0bf0*/  @P2 R2UR UR5, R4 ;  /* 0x00000000040523c2 */ /* 0x004e6400000e0000 */
[----:B-1----:R-:W-:-:S04]  /*0c00*/  @UP2 ULEA UR5, UR16, UR5, 0x6 ;  /* 0x0000000510052291 */ /* 0x002fc8000f8e303f */
[----:B------:R-:W-:-:S04]  /*0c10*/  @UP2 USHF.R.S32.HI UR4, URZ, 0x1f, UR5 ;  /* 0x0000001f3f042899 */ /* 0x000fc80008011405 */
[----:B------:R-:W-:Y:S01]  /*0c20*/  @UP2 ULEA.HI UR4, UR4, UR5, URZ, 0x6 ;  /* 0x0000000504042291 */ /* 0x000fe2000f8f303f */
[----:B---3--:R4:W1:Y:S03]  /*0c30*/  @P0 R2UR UR15, R0 ;  /* 0x00000000000f03c2 */ /* 0x00886600000e0000 */
[----:B------:R-:W-:Y:S01]  /*0c40*/  @UP2 ULOP3.LUT UR22, UR4, 0xffffffc0, URZ, 0xc0, !UPT ;  /* 0xffffffc004162892 */ /* 0x000fe2000f8ec03f */
[----:B-1--4-:R-:W-:Y:S06]  /*0c50*/  @P0 BRA `(.L_x_546) ;  /* 0x0000006000000947 */ /* 0x012fec0003800000 */
[----:B------:R-:W-:Y:S05]  /*0c60*/  @!P2 BRA `(.L_x_546) ;  /* 0x000000500000a947 */ /* 0x000fea0003800000 */
[----:B------:R-:W2:Y:S04]  /*0c70*/  LDG.E R4, [R6.64] ;  /* 0x0000001406047981 */ /* 0x000ea8000c1e1900 */
[----:B------:R-:W3:Y:S01]  /*0c80*/  LDG.E R0, [R6.64+0x4] ;  /* 0x0000041406007981 */ /* 0x000ee2000c1e1900 */
[----:B--2---:R-:W1:Y:S08]  /*0c90*/  R2UR UR15, R4 ;  /* 0x00000000040f73c2 */ /* 0x004e7000000e0000 */
[----:B---3--:R-:W1:Y:S02]  /*0ca0*/  R2UR UR4, R0 ;  /* 0x00000000000473c2 */ /* 0x008e6400000e0000 */
[----:B-1----:R-:W-:-:S06]  /*0cb0*/  UIADD3 UR15, -UR15, UR4, URZ ;  /* 0x000000040f0f7290 */ /* 0x002fcc000fffe13f */
.L_x_546:
[----:B------:R-:W-:-:S04]  /*0cc0*/  ISETP.NE.U32.AND P0, PT, RZ, c[0x0][0x2e0], PT ;  /* 0x0000b800ff007a0c */ /* 0x000fc80003f05070 */
[----:B------:R-:W-:-:S13]  /*0cd0*/  ISETP.NE.AND.EX P0, PT, RZ, c[0x0][0x2e4], PT, P0 ;  /* 0x0000b900ff007a0c */ /* 0x000fda0003f05300 */
[----:B------:R-:W-:Y:S05]  /*0ce0*/  @!P0 BRA `(.L_x_547) ;  /* 0x0000007000008947 */ /* 0x000fea0003800000 */
[----:B------:R-:W-:Y:S02]  /*0cf0*/  ULDC.64 UR4, c[0x0][0x2e0] ;  /* 0x0000b80000047ab9 */ /* 0x000fe40000000a00 */
[----:B------:R-:W-:-:S06]  /*0d00*/  UIMAD.WIDE UR4, UR16, UR6, UR4 ;  /* 0x00000006100472a5 */ /* 0x000fcc000f8e0204 */
[----:B------:R-:W-:Y:S02]  /*0d10*/  MOV R2, UR4 ;  /* 0x0000000400027c02 */ /* 0x000fe40008000f00 */
[----:B------:R-:W-:-:S05]  /*0d20*/  MOV R3, UR5 ;  /* 0x0000000500037c02 */ /* 0x000fca0008000f00 */
[----:B------:R-:W2:Y:S02]  /*0d30*/  LDG.E R0, [R2.64] ;  /* 0x0000001402007981 */ /* 0x000ea4000c1e1900 */
[----:B--2---:R1:W2:Y:S02]  /*0d40*/  R2UR UR14, R0 ;  /* 0x00000000000e73c2 */ /* 0x0042a400000e0000 */
[----:B-12---:R-:W-:Y:S05]  /*0d50*/  BRA `(.L_x_548) ;  /* 0x0000006000007947 */ /* 0x006fea0003800000 */
.L_x_547:
[----:B------:R-:W-:Y:S05]  /*0d60*/  @!P1 BRA `(.L_x_548) ;  /* 0x0000005000009947 */ /* 0x000fea0003800000 */
[----:B------:R1:W2:Y:S04]  /*0d70*/  LDG.E R0, [R2.64] ;  /* 0x0000001402007981 */ /* 0x0002a8000c1e1900 */
[----:B-1----:R-:W3:Y:S01]  /*0d80*/  LDG.E R2, [R2.64+0x4] ;  /* 0x0000041402027981 */ /* 0x002ee2000c1e1900 */
[----:B--2---:R-:W1:Y:S08]  /*0d90*/  R2UR UR14, R0 ;  /* 0x00000000000e73c2 */ /* 0x004e7000000e0000 */
[----:B---3--:R-:W1:Y:S02]  /*0da0*/  R2UR UR4, R2 ;  /* 0x00000000020473c2 */ /* 0x008e6400000e0000 */
[----:B-1----:R-:W-:-:S06]  /*0db0*/  UIADD3 UR14, -UR14, UR4, URZ ;  /* 0x000000040e0e7290 */ /* 0x002fcc000fffe13f */
.L_x_548:
[----:B------:R-:W-:Y:S01]  /*0dc0*/  USHF.L.U32 UR9, UR18, 0x6, URZ ;  /* 0x0000000612097899 */ /* 0x000fe2000800063f */
[----:B------:R-:W-:Y:S01]  /*0dd0*/  PLOP3.LUT P1, PT, PT, PT, PT, 0x80, 0x0 ;  /* 0x000000000000781c */ /* 0x000fe20003f2f070 */
[----:B------:R-:W-:Y:S01]  /*0de0*/  ULDC UR4, c[0x0][0x2a4] ;  /* 0x0000a90000047ab9 */ /* 0x000fe20000000800 */
[----:B------:R-:W-:Y:S01]  /*0df0*/  CS2R R126, SRZ ;  /* 0x00000000007e7805 */ /* 0x000fe2000001ff00 */
[----:B------:R-:W-:Y:S01]  /*0e00*/  UIADD3 UR6, UR9, UR15, -UR14 ;  /* 0x0000000f09067290 */ /* 0x000fe2000fffe80e */
[----:B------:R-:W-:Y:S01]  /*0e10*/  CS2R R124, SRZ ;  /* 0x00000000007c7805 */ /* 0x000fe2000001ff00 */
[----:B------:R-:W-:Y:S01]  /*0e20*/  UIADD3 UR5, UR15, 0x3f, URZ ;  /* 0x0000003f0f057890 */ /* 0x000fe2000fffe03f */
[----:B------:R-:W-:Y:S01]  /*0e30*/  CS2R R130, SRZ ;  /* 0x0000000000827805 */ /* 0x000fe2000001ff00 */
[----:B------:R-:W-:Y:S01]  /*0e40*/  UIADD3 UR4, UR6, -UR4, URZ ;  /* 0x8000000406047290 */ /* 0x000fe2000fffe03f */
[----:B------:R-:W-:Y:S01]  /*0e50*/  CS2R R128, SRZ ;  /* 0x0000000000807805 */ /* 0x000fe2000001ff00 */
[----:B------:R-:W-:Y:S01]  /*0e60*/  CS2R R122, SRZ ;  /* 0x00000000007a7805 */ /* 0x000fe2000001ff00 */
[----:B------:R-:W-:Y:S01]  /*0e70*/  CS2R R120, SRZ ;  /* 0x0000000000787805 */ /* 0x000fe2000001ff00 */
[----:B------:R-:W-:Y:S01]  /*0e80*/  USHF.R.S32.HI UR13, URZ, 0x1f, UR4 ;  /* 0x0000001f3f0d7899 */ /* 0x000fe20008011404 */
[----:B------:R-:W-:Y:S01]  /*0e90*/  IMAD.MOV.U32 R9, RZ, RZ, RZ ;  /* 0x000000ffff097224 */ /* 0x000fe200078e00ff */
[----:B------:R-:W-:Y:S01]  /*0ea0*/  CS2R R10, SRZ ;  /* 0x00000000000a7805 */ /* 0x000fe2000001ff00 */
[----:B------:R-:W-:Y:S01]  /*0eb0*/  IMAD.MOV.U32 R118, RZ, RZ, RZ ;  /* 0x000000ffff767224 */ /* 0x000fe200078e00ff */
[----:B------:R-:W-:Y:S01]  /*0ec0*/  ULEA.HI UR13, UR13, UR4, URZ, 0x6 ;  /* 0x000000040d0d7291 */ /* 0x000fe2000f8f303f */
[----:B------:R-:W-:Y:S01]  /*0ed0*/  MOV R116, RZ ;  /* 0x000000ff00747202 */ /* 0x000fe20000000f00 */
[----:B------:R-:W-:Y:S01]  /*0ee0*/  USHF.R.S32.HI UR4, URZ, 0x1f, UR5 ;  /* 0x0000001f3f047899 */ /* 0x000fe20008011405 */
[----:B------:R-:W-:Y:S01]  /*0ef0*/  IMAD.MOV.U32 R110, RZ, RZ, RZ ;  /* 0x000000ffff6e7224 */ /* 0x000fe200078e00ff */
[----:B------:R-:W-:Y:S01]  /*0f00*/  USHF.R.S32.HI UR13, URZ, 0x6, UR13 ;  /* 0x000000063f0d7899 */ /* 0x000fe2000801140d */
[----:B------:R-:W-:Y:S01]  /*0f10*/  CS2R R12, SRZ ;  /* 0x00000000000c7805 */ /* 0x000fe2000001ff00 */
        /* <DEDUP_REMOVED lines=53> */
[--C-:B------:R-:W-:Y:S01]  /*1270*/  SHF.R.S32.HI R9, RZ, 0x1f, R33.reuse ;  /* 0x0000001fff097819 */ /* 0x100fe20000011421 */
[----:B------:R-:W-:Y:S01]  /*1280*/  UIMAD UR6, UR22, 0xc0, URZ ;  /* 0x000000c0160678a4 */ /* 0x000fe2000f8e023f */
[----:B------:R-:W-:Y:S01]  /*1290*/  SHF.R.S32.HI R10, RZ, 0x1f, R33 ;  /* 0x0000001fff0a7819 */ /* 0x000fe20000011421 */
[----:B------:R-:W-:Y:S01]  /*12a0*/  ULDC.64 UR4, c[0x0][0x248] ;  /* 0x0000920000047ab9 */ /* 0x000fe20000000a00 */
[CC--:B------:R-:W-:Y:S01]  /*12b0*/  LEA.HI R32, R9.reuse, R33.reuse, RZ, 0x5 ;  /* 0x0000002109207211 */ /* 0x0c0fe200078f28ff */
[----:B------:R-:W-:Y:S01]  /*12c0*/  UISETP.NE.AND UP0, UPT, UR4, 0x1, UPT ;  /* 0x000000010400788c */ /* 0x000fe2000bf05270 */
[----:B------:R-:W-:Y:S01]  /*12d0*/  LEA.HI R29, R9, R33, RZ, 0x3 ;  /* 0x00000021091d7211 */ /* 0x000fe200078f18ff */
[----:B------:R-:W-:Y:S01]  /*12e0*/  IMAD.U32 R0, RZ, RZ, UR6 ;  /* 0x00000006ff007e24 */ /* 0x000fe2000f8e00ff */
[----:B------:R-:W-:Y:S01]  /*12f0*/  SHF.R.S32.HI R4, RZ, 0x5, R32 ;  /* 0x00000005ff047819 */ /* 0x000fe20000011420 */
[----:B------:R-:W-:Y:S01]  /*1300*/  ULDC UR4, c[0x0][0x250] ;  /* 0x0000940000047ab9 */ /* 0x000fe20000000800 */
[----:B------:R-:W-:Y:S01]  /*1310*/  SHF.R.S32.HI R242, RZ, 0x3, R29 ;  /* 0x00000003fff27819 */ /* 0x000fe2000001141d */
[----:B------:R-:W-:Y:S01]  /*1320*/  UMOV UR8, UR17 ;  /* 0x0000001100087c82 */ /* 0x000fe20008000000 */
[----:B------:R-:W-:Y:S01]  /*1330*/  IADD3 R24, P1, R33, UR6, RZ ;  /* 0x0000000621187c10 */ /* 0x000fe2000ff3e0ff */
[----:B------:R-:W-:Y:S01]  /*1340*/  UIMAD.WIDE.U32 UR6, UR17, UR5, URZ ;  /* 0x00000005110672a5 */ /* 0x000fe2000f8e003f */
[----:B------:R-:W-:Y:S01]  /*1350*/  LEA.HI R3, R32, R4, RZ, 0x1 ;  /* 0x0000000420037211 */ /* 0x000fe200078f08ff */
[----:B------:R-:W-:Y:S01]  /*1360*/  USHF.R.S32.HI UR19, URZ, 0x1f, UR17 ;  /* 0x0000001f3f137899 */ /* 0x000fe20008011411 */
[----:B------:R-:W-:Y:S01]  /*1370*/  SHF.R.S32.HI R7, RZ, 0x1f, R242 ;  /* 0x0000001fff077819 */ /* 0x000fe200000114f2 */
[----:B------:R-:W-:Y:S01]  /*1380*/  IMAD.MOV.U32 R220, RZ, RZ, 0x20 ;  /* 0x00000020ffdc7424 */ /* 0x000fe200078e00ff */
[C---:B-----5:R-:W-:Y:S01]  /*1390*/  IADD3 R6, P2, R242.reuse, R5, RZ ;  /* 0x00000005f2067210 */ /* 0x060fe20007f5e0ff */
[----:B------:R-:W-:Y:S01]  /*13a0*/  IMAD.MOV.U32 R222, RZ, RZ, 0x40 ;  /* 0x00000040ffde7424 */ /* 0x000fe200078e00ff */
[----:B------:R-:W-:Y:S01]  /*13b0*/  IADD3 R2, P0, R242, R8, RZ ;  /* 0x00000008f2027210 */ /* 0x000fe20007f1e0ff */
[----:B------:R-:W-:Y:S01]  /*13c0*/  @UP0 UMOV UR5, UR7 ;  /* 0x0000000700050c82 */ /* 0x000fe20008000000 */
[----:B------:R-:W-:Y:S01]  /*13d0*/  LEA.HI R31, R9, R33, RZ, 0x4 ;  /* 0x00000021091f7211 */ /* 0x000fe200078f20ff */
[----:B------:R-:W-:Y:S01]  /*13e0*/  @UP0 USHF.R.U32.HI UR8, URZ, UR4, UR5 ;  /* 0x000000043f080299 */ /* 0x000fe20008011605 */
[----:B------:R-:W-:Y:S01]  /*13f0*/  LEA.HI.X.SX32 R25, R0, R10, 0x1, P1 ;  /* 0x0000000a00197211 */ /* 0x000fe200008f0eff */
[----:B------:R-:W-:Y:S01]  /*1400*/  ULDC.64 UR6, c[0x0][0x1e0] ;  /* 0x0000780000067ab9 */ /* 0x000fe20000000a00 */
[----:B------:R-:W-:Y:S01]  /*1410*/  LOP3.LUT R0, R3, 0xfffffffe, RZ, 0xc0, !PT ;  /* 0xfffffffe03007812 */ /* 0x000fe200078ec0ff */
[----:B------:R-:W-:Y:S01]  /*1420*/  USHF.R.S32.HI UR11, URZ, 0x1f, UR8 ;  /* 0x0000001f3f0b7899 */ /* 0x000fe20008011408 */
[-C--:B------:R-:W-:Y:S01]  /*1430*/  LEA.HI.X.SX32 R5, R5, R7.reuse, 0x1, P2 ;  /* 0x0000000705057211 */ /* 0x080fe200010f0eff */
[----:B------:R-:W-:Y:S01]  /*1440*/  IMAD.U32 R14, RZ, RZ, UR8 ;  /* 0x00000008ff0e7e24 */ /* 0x000fe2000f8e00ff */
[----:B------:R-:W-:Y:S01]  /*1450*/  LEA.HI.X.SX32 R3, R8, R7, 0x1, P0 ;  /* 0x0000000708037211 */ /* 0x000fe200000f0eff */
[----:B------:R-:W-:Y:S01]  /*1460*/  IMAD.IADD R229, R4, 0x1, -R0 ;  /* 0x0000000104e57824 */ /* 0x000fe200078e0a00 */
[----:B------:R-:W-:Y:S01]  /*1470*/  SHF.R.S32.HI R7, RZ, 0x4, R31 ;  /* 0x00000004ff077819 */ /* 0x000fe2000001141f */
[----:B------:R-:W-:Y:S01]  /*1480*/  UIMAD UR6, UR11, UR6, URZ ;  /* 0x000000060b0672a4 */ /* 0x000fe2000f8e023f */
[----:B------:R-:W-:Y:S01]  /*1490*/  LEA.HI R19, R9, R33, RZ, 0x2 ;  /* 0x0000002109137211 */ /* 0x000fe200078f10ff */
[----:B------:R-:W-:Y:S01]  /*14a0*/  ULDC.64 UR4, c[0x0][0x1b0] ;  /* 0x00006c0000047ab9 */ /* 0x000fe20000000a00 */
[----:B------:R-:W-:Y:S01]  /*14b0*/  LEA.HI R4, R31, R7, RZ, 0x1 ;  /* 0x000000071f047211 */ /* 0x000fe200078f08ff */
[----:B------:R-:W-:Y:S01]  /*14c0*/  UIMAD UR4, UR11, UR4, URZ ;  /* 0x000000040b0472a4 */ /* 0x000fe2000f8e023f */
[--C-:B------:R-:W-:Y:S01]  /*14d0*/  SHF.R.S32.HI R8, RZ, 0x2, R19.reuse ;  /* 0x00000002ff087819 */ /* 0x100fe20000011413 */
[----:B------:R-:W-:Y:S01]  /*14e0*/  UIMAD UR23, UR8, UR7, UR6 ;  /* 0x00000007081772a4 */ /* 0x000fe2000f8e0206 */
[----:B------:R-:W-:Y:S01]  /*14f0*/  SHF.R.S32.HI R0, RZ, 0x1f, R19 ;  /* 0x0000001fff007819 */ /* 0x000fe20000011413 */
[----:B------:R-:W-:Y:S01]  /*1500*/  USHF.R.S32.HI UR11, URZ, 0x1f, UR16 ;  /* 0x0000001f3f0b7899 */ /* 0x000fe20008011410 */
[----:B------:R-:W-:Y:S01]  /*1510*/  LOP3.LUT R4, R4, 0xfffffffe, RZ, 0xc0, !PT ;  /* 0xfffffffe04047812 */ /* 0x000fe200078ec0ff */
[----:B------:R-:W-:Y:S01]  /*1520*/  ULDC.64 UR6, c[0x0][0x180] ;  /* 0x0000600000067ab9 */ /* 0x000fe20000000a00 */
[----:B------:R-:W-:Y:S01]  /*1530*/  LEA.HI R0, R0, R8, RZ, 0x3 ;  /* 0x0000000800007211 */ /* 0x000fe200078f18ff */
[----:B------:R-:W-:Y:S01]  /*1540*/  UIMAD UR24, UR19, UR6, URZ ;  /* 0x00000006131872a4 */ /* 0x000fe2000f8e023f */
[----:B------:R-:W-:Y:S01]  /*1550*/  IMAD.SHL.U32 R28, R229, 0x400, RZ ;  /* 0x00000400e51c7824 */ /* 0x000fe200078e00ff */
[----:B------:R-:W-:Y:S01]  /*1560*/  USEL UR6, UR11, URZ, !UP1 ;  /* 0x0000003f0b067287 */ /* 0x000fe2000c800000 */
[----:B------:R-:W-:Y:S01]  /*1570*/  IMAD.IADD R22, R7, 0x1, -R4 ;  /* 0x0000000107167824 */ /* 0x000fe200078e0a04 */
[----:B------:R-:W-:Y:S01]  /*1580*/  LOP3.LUT R0, R0, 0xfffffff8, RZ, 0xc0, !PT ;  /* 0xfffffff800007812 */ /* 0x000fe200078ec0ff */
[----:B------:R-:W-:Y:S01]  /*1590*/  UIMAD UR12, UR8, UR5, UR4 ;  /* 0x00000005080c72a4 */ /* 0x000fe2000f8e0204 */
[----:B------:R-:W-:Y:S01]  /*15a0*/  LOP3.LUT R7, R29, 0xfffffff8, RZ, 0xc0, !PT ;  /* 0xfffffff81d077812 */ /* 0x000fe200078ec0ff */
[----:B------:R-:W-:Y:S01]  /*15b0*/  USEL UR8, UR16, URZ, !UP1 ;  /* 0x0000003f10087287 */ /* 0x000fe2000c800000 */
[----:B------:R-:W-:Y:S01]  /*15c0*/  LEA.HI R4, R9, R33, RZ, 0x6 ;  /* 0x0000002109047211 */ /* 0x000fe200078f30ff */
[----:B------:R-:W-:Y:S01]  /*15d0*/  IMAD.IADD R18, R8, 0x1, -R0 ;  /* 0x0000000108127824 */ /* 0x000fe200078e0a00 */
[----:B------:R-:W-:Y:S01]  /*15e0*/  ULDC.64 UR4, c[0x0][0x1e8] ;  /* 0x00007a0000047ab9 */ /* 0x000fe20000000a00 */
[----:B------:R-:W-:Y:S01]  /*15f0*/  IMAD.IADD R20, R33, 0x1, -R7 ;  /* 0x0000000121147824 */ /* 0x000fe200078e0a07 */
[----:B------:R-:W-:Y:S01]  /*1600*/  SHF.R.S32.HI R21, RZ, 0x6, R4 ;  /* 0x00000006ff157819 */ /* 0x000fe20000011404 */
[----:B------:R-:W-:Y:S01]  /*1610*/  IMAD.U32 R0, RZ, RZ, UR18 ;  /* 0x00000012ff007e24 */ /* 0x000fe2000f8e00ff */
[----:B------:R-:W-:Y:S01]  /*1620*/  UIMAD UR4, UR6, UR4, URZ ;  /* 0x00000004060472a4 */ /* 0x000fe2000f8e023f */
[----:B------:R-:W-:Y:S01]  /*1630*/  IMAD.SHL.U32 R16, R20, 0x8, RZ ;  /* 0x0000000814107824 */ /* 0x000fe200078e00ff */
[----:B------:R-:W-:Y:S01]  /*1640*/  LOP3.LUT P0, RZ, R18, 0x4, RZ, 0xc0, !PT ;  /* 0x0000000412ff7812 */ /* 0x000fe2000780c0ff */
[----:B------:R-:W-:Y:S01]  /*1650*/  IMAD.WIDE R12, R0, 0x40, R2 ;  /* 0x00000040000c7825 */ /* 0x000fe200078e0202 */
[----:B------:R-:W-:Y:S01]  /*1660*/  UIMAD UR7, UR17, UR7, UR24 ;  /* 0x00000007110772a4 */ /* 0x000fe2000f8e0218 */
[----:B------:R-:W-:Y:S01]  /*1670*/  CS2R R130, SRZ ;  /* 0x0000000000827805 */ /* 0x000fe2000001ff00 */
[----:B------:R-:W-:Y:S01]  /*1680*/  SHF.R.S32.HI R17, RZ, 0x1f, R16 ;  /* 0x0000001fff117819 */ /* 0x000fe20000011410 */
[----:B------:R-:W-:Y:S01]  /*1690*/  IMAD.SHL.U32 R0, R242, 0x40, RZ ;  /* 0x00000040f2007824 */ /* 0x000fe200078e00ff */
[----:B------:R-:W-:Y:S01]  /*16a0*/  USEL UR11, UR11, URZ, !UP2 ;  /* 0x0000003f0b0b7287 */ /* 0x000fe2000d000000 */
[C---:B------:R-:W-:Y:S01]  /*16b0*/  IMAD R2, R5.reuse, c[0x0][0x178], RZ ;  /* 0x00005e0005027a24 */ /* 0x040fe200078e02ff */
[----:B------:R-:W-:Y:S01]  /*16c0*/  USHF.R.S32.HI UR24, URZ, 0x1f, UR13 ;  /* 0x0000001f3f187899 */ /* 0x000fe2000801140d */
[----:B------:R-:W-:Y:S01]  /*16d0*/  IMAD R3, R5, c[0x0][0x208], RZ ;  /* 0x0000820005037a24 */ /* 0x000fe200078e02ff */
[----:B------:R-:W-:Y:S01]  /*16e0*/  LOP3.LUT R0, R0, 0x1c0, RZ, 0xc0, !PT ;  /* 0x000001c000007812 */ /* 0x000fe200078ec0ff */
[----:B------:R-:W-:Y:S01]  /*16f0*/  IMAD R8, R6, c[0x0][0x17c], R2 ;  /* 0x00005f0006087a24 */ /* 0x000fe200078e0202 */
[----:B------:R-:W-:Y:S01]  /*1700*/  ISETP.GE.AND P6, PT, R16, c[0x0][0x1cc], PT ;  /* 0x0000730010007a0c */ /* 0x000fe20003fc6270 */
[--C-:B------:R-:W-:Y:S01]  /*1710*/  IMAD.WIDE.U32 R4, R6, c[0x0][0x178], R16.reuse ;  /* 0x00005e0006047a25 */ /* 0x100fe200078e0010 */
[----:B------:R-:W-:Y:S01]  /*1720*/  LOP3.LUT R7, R0, 0x38, R16, 0xf8, !PT ;  /* 0x0000003800077812 */ /* 0x000fe200078ef810 */
[----:B------:R-:W-:Y:S01]  /*1730*/  CS2R R128, SRZ ;  /* 0x0000000000807805 */ /* 0x000fe2000001ff00 */
[----:B------:R-:W-:Y:S01]  /*1740*/  SHF.R.U32.HI R0, RZ, 0x3, R0 ;  /* 0x00000003ff007819 */ /* 0x000fe20000011600 */
[----:B------:R-:W-:Y:S01]  /*1750*/  IMAD.SHL.U32 R30, R21, 0x200, RZ ;  /* 0x00000200151e7824 */ /* 0x000fe200078e00ff */
[----:B------:R-:W-:Y:S01]  /*1760*/  IADD3 R23, R16, 0x40, RZ ;  /* 0x0000004010177810 */ /* 0x000fe20007ffe0ff */
[----:B------:R-:W-:Y:S01]  /*1770*/  IMAD.WIDE.U32 R10, R14, c[0x0][0x1e0], R16 ;  /* 0x000078000e0a7a25 */ /* 0x000fe200078e0010 */
[----:B------:R-:W-:Y:S01]  /*1780*/  IADD3 R26, R16, 0x80, RZ ;  /* 0x00000080101a7810 */ /* 0x000fe20007ffe0ff */
[----:B------:R-:W-:Y:S01]  /*1790*/  CS2R R126, SRZ ;  /* 0x00000000007e7805 */ /* 0x000fe2000001ff00 */
[----:B------:R-:W-:Y:S01]  /*17a0*/  LOP3.LUT R228, R30, R7, R0, 0xf6, !PT ;  /* 0x000000071ee47212 */ /* 0x000fe200078ef600 */
[----:B------:R-:W-:Y:S01]  /*17b0*/  IMAD.IADD R9, R5, 0x1, R8 ;  /* 0x0000000105097824 */ /* 0x000fe200078e0208 */
[----:B------:R-:W-:Y:S01]  /*17c0*/  IADD3 R5, R11, UR23, RZ ;  /* 0x000000170b057c10 */ /* 0x000fe2000fffe0ff */
[----:B------:R-:W-:Y:S01]  /*17d0*/  IMAD R15, R6, c[0x0][0x20c], R3 ;  /* 0x00008300060f7a24 */ /* 0x000fe200078e0203 */
[----:B------:R-:W-:Y:S01]  /*17e0*/  ISETP.GE.AND P5, PT, R23, c[0x0][0x1cc], PT ;  /* 0x0000730017007a0c */ /* 0x000fe20003fa6270 */
[----:B------:R-:W-:Y:S01]  /*17f0*/  IMAD.MOV.U32 R8, RZ, RZ, R4 ;  /* 0x000000ffff087224 */ /* 0x000fe200078e0004 */
[----:B------:R-:W-:Y:S01]  /*1800*/  ISETP.GE.AND P3, PT, R26, c[0x0][0x1cc], PT ;  /* 0x000073001a007a0c */ /* 0x000fe20003f66270 */
[----:B------:R-:W-:Y:S01]  /*1810*/  IMAD.WIDE.U32 R2, R6, c[0x0][0x208], R16 ;  /* 0x0000820006027a25 */ /* 0x000fe200078e0010 */
[----:B------:R-:W-:Y:S01]  /*1820*/  CS2R R124, SRZ ;  /* 0x00000000007c7805 */ /* 0x000fe2000001ff00 */
[----:B------:R-:W-:Y:S01]  /*1830*/  CS2R R122, SRZ ;  /* 0x00000000007a7805 */ /* 0x000fe2000001ff00 */
[----:B------:R-:W-:Y:S01]  /*1840*/  CS2R R120, SRZ ;  /* 0x0000000000787805 */ /* 0x000fe2000001ff00 */
[----:B------:R-:W-:Y:S01]  /*1850*/  IMAD.MOV.U32 R4, RZ, RZ, R10 ;  /* 0x000000ffff047224 */ /* 0x000fe200078e000a */
[----:B------:R-:W-:Y:S01]  /*1860*/  CS2R R118, SRZ ;  /* 0x0000000000767805 */ /* 0x000fe2000001ff00 */
[----:B------:R-:W-:Y:S01]  /*1870*/  IMAD.SHL.U32 R0, R18, 0x40, RZ ;  /* 0x0000004012007824 */ /* 0x000fe200078e00ff */
[----:B------:R-:W-:Y:S01]  /*1880*/  CS2R R116, SRZ ;  /* 0x0000000000747805 */ /* 0x000fe2000001ff00 */
[----:B------:R-:W-:Y:S01]  /*1890*/  IMAD.U32 R10, RZ, RZ, UR17 ;  /* 0x00000011ff0a7e24 */ /* 0x000fe2000f8e00ff */
[----:B------:R-:W-:Y:S01]  /*18a0*/  CS2R R114, SRZ ;  /* 0x0000000000727805 */ /* 0x000fe2000001ff00 */
[----:B------:R-:W-:Y:S01]  /*18b0*/  IMAD.MOV.U32 R6, RZ, RZ, R2 ;  /* 0x000000ffff067224 */ /* 0x000fe200078e0002 */
[----:B------:R-:W-:Y:S01]  /*18c0*/  LOP3.LUT R0, R0, 0x1c0, RZ, 0xc0, !PT ;  /* 0x000001c000007812 */ /* 0x000fe200078ec0ff */
[----:B------:R-:W-:Y:S01]  /*18d0*/  IMAD.SHL.U32 R2, R21, 0x8, RZ ;  /* 0x0000000815027824 */ /* 0x000fe200078e00ff */
[----:B------:R-:W-:Y:S01]  /*18e0*/  CS2R R112, SRZ ;  /* 0x0000000000707805 */ /* 0x000fe2000001ff00 */
[----:B------:R-:W-:Y:S01]  /*18f0*/  IMAD.WIDE.U32 R8, R10, c[0x0][0x180], R8 ;  /* 0x000060000a087a25 */ /* 0x000fe200078e0008 */
[----:B------:R-:W-:Y:S01]  /*1900*/  LOP3.LUT R10, R19, 0x3ffffffc, RZ, 0xc0, !PT ;  /* 0x3ffffffc130a7812 */ /* 0x000fe200078ec0ff */
[----:B------:R-:W-:Y:S01]  /*1910*/  CS2R R110, SRZ ;  /* 0x00000000006e7805 */ /* 0x000fe2000001ff00 */
[----:B------:R-:W-:Y:S01]  /*1920*/  LOP3.LUT R27, R2, 0x18, RZ, 0xc0, !PT ;  /* 0x00000018021b7812 */ /* 0x000fe200078ec0ff */
[----:B------:R-:W-:Y:S01]  /*1930*/  IMAD.IADD R7, R3, 0x1, R15 ;  /* 0x0000000103077824 */ /* 0x000fe200078e020f */
[----:B------:R-:W-:Y:S01]  /*1940*/  SHF.R.U32.HI R11, RZ, 0x3, R0 ;  /* 0x00000003ff0b7819 */ /* 0x000fe20000011600 */
[----:B------:R-:W-:Y:S01]  /*1950*/  IMAD.WIDE.U32 R14, R14, c[0x0][0x1b0], R16 ;  /* 0x00006c000e0e7a25 */ /* 0x000fe200078e0010 */
[----:B------:R-:W-:Y:S01]  /*1960*/  CS2R R108, SRZ ;  /* 0x00000000006c7805 */ /* 0x000fe2000001ff00 */
[----:B------:R-:W-:Y:S01]  /*1970*/  CS2R R106, SRZ ;  /* 0x00000000006a7805 */ /* 0x000fe2000001ff00 */
[----:B------:R-:W-:Y:S01]  /*1980*/  CS2R R104, SRZ ;  /* 0x0000000000687805 */ /* 0x000fe2000001ff00 */
[----:B------:R-:W-:Y:S01]  /*1990*/  IMAD.IADD R10, R33, 0x1, -R10 ;  /* 0x00000001210a7824 */ /* 0x000fe200078e0a0a */
[----:B------:R-:W-:Y:S01]  /*19a0*/  IADD3 R3, R15, UR12, RZ ;  /* 0x0000000c0f037c10 */ /* 0x000fe2000fffe0ff */
[----:B------:R-:W-:Y:S01]  /*19b0*/  IMAD.MOV.U32 R2, RZ, RZ, R14 ;  /* 0x000000ffff027224 */ /* 0x000fe200078e000e */
[----:B------:R-:W-:Y:S01]  /*19c0*/  LOP3.LUT R14, R11, R0, R27, 0x1e, !PT ;  /* 0x000000000b0e7212 */ /* 0x000fe200078e1e1b */
[----:B------:R-:W-:Y:S01]  /*19d0*/  IMAD.U32 R0, RZ, RZ, UR8 ;  /* 0x00000008ff007e24 */ /* 0x000fe2000f8e00ff */
[----:B------:R-:W-:Y:S01]  /*19e0*/  UIMAD UR12, UR8, UR5, UR4 ;  /* 0x00000005080c72a4 */ /* 0x000fe2000f8e0204 */
[----:B------:R-:W-:Y:S01]  /*19f0*/  IMAD R10, R10, 0x2, R28 ;  /* 0x000000020a0a7824 */ /* 0x000fe200078e021c */
[----:B------:R-:W-:Y:S01]  /*1a00*/  IADD3 R15, R9, UR7, RZ ;  /* 0x00000007090f7c10 */ /* 0x000fe2000fffe0ff */
[----:B------:R-:W-:Y:S01]  /*1a10*/  ULDC.64 UR4, c[0x0][0x1b8] ;  /* 0x00006e0000047ab9 */ /* 0x000fe20000000a00 */
[----:B------:R-:W-:Y:S01]  /*1a20*/  IMAD.WIDE.U32 R4, R0, c[0x0][0x1e8], R4 ;  /* 0x00007a0000047a25 */ /* 0x000fe200078e0004 */
[----:B------:R-:W-:Y:S01]  /*1a30*/  UIMAD UR4, UR6, UR4, URZ ;  /* 0x00000004060472a4 */ /* 0x000fe2000f8e023f */
[----:B------:R-:W-:Y:S01]  /*1a40*/  CS2R R102, SRZ ;  /* 0x0000000000667805 */ /* 0x000fe2000001ff00 */
[----:B------:R-:W-:Y:S01]  /*1a50*/  CS2R R100, SRZ ;  /* 0x0000000000647805 */ /* 0x000fe2000001ff00 */
[----:B------:R-:W-:Y:S01]  /*1a60*/  IMAD.IADD R10, R10, 0x1, R14 ;  /* 0x000000010a0a7824 */ /* 0x000fe200078e020e */
[----:B------:R-:W-:Y:S01]  /*1a70*/  UIMAD UR8, UR8, UR5, UR4 ;  /* 0x00000005080872a4 */ /* 0x000fe2000f8e0204 */
[----:B------:R-:W-:Y:S01]  /*1a80*/  IMAD.U32 R11, RZ, RZ, UR17 ;  /* 0x00000011ff0b7e24 */ /* 0x000fe2000f8e00ff */
[----:B------:R-:W-:Y:S01]  /*1a90*/  IADD3 R5, R5, UR12, RZ ;  /* 0x0000000c05057c10 */ /* 0x000fe2000fffe0ff */
[----:B------:R-:W-:Y:S01]  /*1aa0*/  IMAD.WIDE.U32 R2, R0, c[0x0][0x1b8], R2 ;  /* 0x00006e0000027a25 */ /* 0x000fe200078e0002 */
[----:B------:R-:W-:Y:S01]  /*1ab0*/  ULDC.64 UR4, c[0x0][0x210] ;  /* 0x0000840000047ab9 */ /* 0x000fe20000000a00 */
[----:B------:R-:W-:Y:S01]  /*1ac0*/  CS2R R98, SRZ ;  /* 0x0000000000627805 */ /* 0x000fe2000001ff00 */
[----:B------:R-:W-:Y:S01]  /*1ad0*/  UIMAD UR4, UR19, UR4, URZ ;  /* 0x00000004130472a4 */ /* 0x000fe2000f8e023f */
[----:B------:R-:W-:Y:S01]  /*1ae0*/  IMAD R0, R13, c[0x0][0x1a8], RZ ;  /* 0x00006a000d007a24 */ /* 0x000fe200078e02ff */
[----:B------:R-:W-:Y:S01]  /*1af0*/  IADD3 R3, R3, UR8, RZ ;  /* 0x0000000803037c10 */ /* 0x000fe2000fffe0ff */
[----:B------:R-:W-:Y:S01]  /*1b00*/  IMAD.SHL.U32 R230, R10, 0x2, RZ ;  /* 0x000000020ae67824 */ /* 0x000fe200078e00ff */
[----:B------:R-:W-:Y:S01]  /*1b10*/  UIMAD UR23, UR17, UR5, UR4 ;  /* 0x00000005111772a4 */ /* 0x000fe2000f8e0204 */
[----:B------:R-:W-:Y:S01]  /*1b20*/  IMAD.WIDE.U32 R18, R11, c[0x0][0x210], R6 ;  /* 0x000084000b127a25 */ /* 0x000fe200078e0006 */
[----:B------:R-:W-:Y:S01]  /*1b30*/  USEL UR12, UR16, URZ, !UP2 ;  /* 0x0000003f100c7287 */ /* 0x000fe2000d000000 */
[----:B------:R-:W-:Y:S01]  /*1b40*/  CS2R R96, SRZ ;  /* 0x0000000000607805 */ /* 0x000fe2000001ff00 */
[----:B------:R-:W-:Y:S01]  /*1b50*/  IADD3 R231, R230, 0x122c0, RZ ;  /* 0x000122c0e6e77810 */ /* 0x000fe20007ffe0ff */
[----:B------:R-:W-:Y:S01]  /*1b60*/  IMAD R6, R13, c[0x0][0x1d8], RZ ;  /* 0x000076000d067a24 */ /* 0x000fe200078e02ff */
[----:B------:R-:W-:Y:S01]  /*1b70*/  ULDC.64 UR4, c[0x0][0x188] ;  /* 0x0000620000047ab9 */ /* 0x000fe20000000a00 */
[----:B------:R-:W-:Y:S01]  /*1b80*/  IMAD R11, R12, c[0x0][0x1ac], R0 ;  /* 0x00006b000c0b7a24 */ /* 0x000fe200078e0200 */
[----:B------:R-:W-:Y:S01]  /*1b90*/  IADD3 R0, R230, 0x12280, RZ ;  /* 0x00012280e6007810 */ /* 0x000fe20007ffe0ff */
[----:B------:R-:W-:Y:S01]  /*1ba0*/  IMAD.MOV.U32 R14, RZ, RZ, R8 ;  /* 0x000000ffff0e7224 */ /* 0x000fe200078e0008 */
[----:B------:R-:W-:Y:S01]  /*1bb0*/  UIMAD UR4, UR11, UR4, URZ ;  /* 0x000000040b0472a4 */ /* 0x000fe2000f8e023f */
[----:B------:R-:W-:Y:S01]  /*1bc0*/  IMAD R10, R12, c[0x0][0x1dc], R6 ;  /* 0x000077000c0a7a24 */ /* 0x000fe200078e0206 */
[----:B------:R-:W-:Y:S01]  /*1bd0*/  @P0 IADD3 R231, R0, -0x40, RZ ;  /* 0xffffffc000e70810 */ /* 0x000fe20007ffe0ff */
[----:B------:R-:W-:Y:S01]  /*1be0*/  IMAD.WIDE.U32 R8, R12, c[0x0][0x1d8], R4 ;  /* 0x000076000c087a25 */ /* 0x000fe200078e0004 */
[----:B------:R-:W-:Y:S01]  /*1bf0*/  UIMAD UR25, UR12, UR5, UR4 ;  /* 0x000000050c1972a4 */ /* 0x000fe2000f8e0204 */
[----:B------:R-:W-:Y:S01]  /*1c00*/  CS2R R94, SRZ ;  /* 0x00000000005e7805 */ /* 0x000fe2000001ff00 */
[----:B------:R-:W-:Y:S01]  /*1c10*/  UIADD3 UR8, -UR9, UR14, URZ ;  /* 0x0000000e09087290 */ /* 0x000fe2000fffe13f */
[----:B------:R-:W-:Y:S01]  /*1c20*/  IMAD.IADD R0, R9, 0x1, R10 ;  /* 0x0000000109007824 */ /* 0x000fe200078e020a */
[----:B------:R-:W-:Y:S01]  /*1c30*/  LEA R4, P1, R8, c[0x0][0x1c0], 0x1 ;  /* 0x0000700008047a11 */ /* 0x000fe200078208ff */
[----:B------:R-:W-:Y:S01]  /*1c40*/  IMAD.WIDE.U32 R6, R12, c[0x0][0x1a8], R2 ;  /* 0x00006a000c067a25 */ /* 0x000fe200078e0002 */
[----:B------:R-:W-:Y:S01]  /*1c50*/  ULDC.64 UR6, c[0x0][0x218] ;  /* 0x0000860000067ab9 */ /* 0x000fe20000000a00 */
[----:B------:R-:W-:Y:S01]  /*1c60*/  CS2R R92, SRZ ;  /* 0x00000000005c7805 */ /* 0x000fe2000001ff00 */
[----:B------:R-:W-:Y:S01]  /*1c70*/  LEA.HI.X R5, R8, c[0x0][0x1c4], R0, 0x1, P1 ;  /* 0x0000710008057a11 */ /* 0x000fe200008f0c00 */
[----:B------:R-:W-:Y:S01]  /*1c80*/  IMAD.IADD R3, R7, 0x1, R11 ;  /* 0x0000000107037824 */ /* 0x000fe200078e020b */
[C---:B------:R-:W-:Y:S01]  /*1c90*/  LEA R2, P0, R6.reuse, c[0x0][0x190], 0x1 ;  /* 0x0000640006027a11 */ /* 0x040fe200078008ff */
[----:B------:R-:W-:Y:S01]  /*1ca0*/  IMAD.MOV.U32 R0, RZ, RZ, c[0x0][0x1a8] ;  /* 0x00006a00ff007624 */ /* 0x000fe200078e00ff */
[----:B------:R-:W-:Y:S01]  /*1cb0*/  ULDC.64 UR4, c[0x0][0x178] ;  /* 0x00005e0000047ab9 */ /* 0x000fe20000000a00 */
[----:B------:R-:W-:Y:S01]  /*1cc0*/  IMAD.MOV.U32 R8, RZ, RZ, c[0x0][0x1ac] ;  /* 0x00006b00ff087624 */ /* 0x000fe200078e00ff */
[----:B------:R-:W-:Y:S01]  /*1cd0*/  LEA.HI.X R3, R6, c[0x0][0x194], R3, 0x1, P0 ;  /* 0x0000650006037a11 */ /* 0x000fe200000f0c03 */
[----:B------:R-:W-:Y:S01]  /*1ce0*/  UIMAD UR28, UR11, UR6, URZ ;  /* 0x000000060b1c72a4 */ /* 0x000fe2000f8e023f */
[C---:B------:R-:W-:Y:S01]  /*1cf0*/  LEA R12, P0, R0.reuse, R2, 0x6 ;  /* 0x00000002000c7211 */ /* 0x040fe200078030ff */
[----:B------:R-:W-:Y:S01]  /*1d00*/  UIMAD UR6, UR24, UR4, URZ ;  /* 0x00000004180672a4 */ /* 0x000fe2000f8e023f */
[----:B------:R-:W-:Y:S01]  /*1d10*/  IMAD.MOV.U32 R7, RZ, RZ, c[0x0][0x1d8] ;  /* 0x00007600ff077624 */ /* 0x000fe200078e00ff */
[----:B------:R-:W-:Y:S01]  /*1d20*/  UIMAD.WIDE.U32 UR26, UR13, UR4, URZ ;  /* 0x000000040d1a72a5 */ /* 0x000fe2000f8e003f */
[----:B------:R-:W-:Y:S01]  /*1d30*/  LEA.HI.X R13, R0, R3, R8, 0x6, P0 ;  /* 0x00000003000d7211 */ /* 0x000fe200000f3408 */
[----:B------:R-:W-:Y:S01]  /*1d40*/  UIMAD UR5, UR13, UR5, UR6 ;  /* 0x000000050d0572a4 */ /* 0x000fe2000f8e0206 */
[----:B------:R-:W-:Y:S01]  /*1d50*/  IADD3 R0, -R242, UR8, RZ ;  /* 0x00000008f2007c10 */ /* 0x000fe2000fffe1ff */
[----:B------:R-:W-:Y:S01]  /*1d60*/  IMAD.U32 R17, RZ, RZ, UR12 ;  /* 0x0000000cff117e24 */ /* 0x000fe2000f8e00ff */
[----:B------:R-:W-:Y:S01]  /*1d70*/  LEA R6, P1, R7, R4, 0x6 ;  /* 0x0000000407067211 */ /* 0x000fe200078230ff */
[----:B------:R-:W-:Y:S01]  /*1d80*/  UIADD3 UR5, UR27, UR5, URZ ;  /* 0x000000051b057290 */ /* 0x000fe2000fffe03f */
[C---:B------:R-:W-:Y:S01]  /*1d90*/  ISETP.LT.OR P4, PT, R0.reuse, 0x1, P6 ;  /* 0x000000010000780c */ /* 0x040fe20003781670 */
[----:B------:R-:W-:Y:S01]  /*1da0*/  IMAD.MOV.U32 R9, RZ, RZ, c[0x0][0x1dc] ;  /* 0x00007700ff097624 */ /* 0x000fe200078e00ff */
[C---:B------:R-:W-:Y:S01]  /*1db0*/  ISETP.LT.OR P2, PT, R0.reuse, 0x1, P5 ;  /* 0x000000010000780c */ /* 0x040fe20002f41670 */
[----:B------:R-:W-:Y:S01]  /*1dc0*/  IMAD.U32 R10, RZ, RZ, UR26 ;  /* 0x0000001aff0a7e24 */ /* 0x000fe2000f8e00ff */
[C---:B------:R-:W-:Y:S01]  /*1dd0*/  ISETP.LT.OR P0, PT, R0.reuse, 0x1, P3 ;  /* 0x000000010000780c */ /* 0x040fe20001f01670 */
[----:B------:R-:W-:Y:S01]  /*1de0*/  IMAD.WIDE.U32 R240, R17, c[0x0][0x188], R14 ;  /* 0x0000620011f07a25 */ /* 0x000fe200078e000e */
[----:B------:R-:W-:Y:S01]  /*1df0*/  LEA.HI.X R7, R7, R5, R9, 0x6, P1 ;  /* 0x0000000507077211 */ /* 0x000fe200008f3409 */
[----:B------:R-:W-:Y:S01]  /*1e00*/  UIMAD UR4, UR12, UR7, UR28 ;  /* 0x000000070c0472a4 */ /* 0x000fe2000f8e021c */
[----:B------:R-:W-:Y:S01]  /*1e10*/  ISETP.LT.OR P3, PT, R0, 0x21, P3 ;  /* 0x000000210000780c */ /* 0x000fe20001f61670 */
[----:B------:R-:W-:Y:S01]  /*1e20*/  IMAD.U32 R11, RZ, RZ, UR27 ;  /* 0x0000001bff0b7e24 */ /* 0x000fe2000f8e00ff */
[----:B------:R-:W-:Y:S01]  /*1e30*/  IADD3 R235, R241, UR25, RZ ;  /* 0x00000019f1eb7c10 */ /* 0x000fe2000fffe0ff */
[----:B------:R-:W-:Y:S01]  /*1e40*/  IMAD.U32 R11, RZ, RZ, UR5 ;  /* 0x00000005ff0b7e24 */ /* 0x000fe2000f8e00ff */
[----:B------:R-:W-:Y:S01]  /*1e50*/  LEA R14, P1, R10, R240, 0x6 ;  /* 0x000000f00a0e7211 */ /* 0x000fe200078230ff */
[----:B------:R-:W-:Y:S01]  /*1e60*/  IMAD.SHL.U32 R228, R228, 0x2, RZ ;  /* 0x00000002e4e47824 */ /* 0x000fe200078e00ff */
[----:B------:R-:W-:Y:S01]  /*1e70*/  IADD3 R9, R19, UR23, RZ ;  /* 0x0000001713097c10 */ /* 0x000fe2000fffe0ff */
[----:B------:R-:W-:Y:S01]  /*1e80*/  IMAD.MOV.U32 R8, RZ, RZ, R18 ;  /* 0x000000ffff087224 */ /* 0x000fe200078e0012 */
[----:B------:R-:W-:Y:S01]  /*1e90*/  LEA.HI.X R11, R10, R235, R11, 0x6, P1 ;  /* 0x000000eb0a0b7211 */ /* 0x000fe200008f340b */
[----:B------:R-:W-:Y:S01]  /*1ea0*/  ULDC.64 UR6, c[0x0][0x208] ;  /* 0x0000820000067ab9 */ /* 0x000fe20000000a00 */
[C---:B------:R-:W-:Y:S01]  /*1eb0*/  ISETP.LT.OR P1, PT, R0.reuse, 0x21, P6 ;  /* 0x000000210000780c */ /* 0x040fe20003721670 */
[----:B------:R-:W-:Y:S01]  /*1ec0*/  @!PT LDS RZ, [RZ] ;  /* 0x00000000fffff984 */ /* 0x000fe20000000800 */
[----:B------:R-:W-:Y:S01]  /*1ed0*/  @!PT LDS RZ, [RZ] ;  /* 0x00000000fffff984 */ /* 0x000fe20000000800 */
[----:B------:R-:W-:Y:S01]  /*1ee0*/  @!PT LDS RZ, [RZ] ;  /* 0x00000000fffff984 */ /* 0x000fe20000000800 */
[----:B------:R1:W-:Y:S01]  /*1ef0*/  LDGSTS.E.BYPASS.LTC128B.128 [R228+0x6080], [R4.64], !P4 ;  /* 0x0608000004e47fae */ /* 0x0003e2000e101d54 */
[----:B------:R-:W-:Y:S01]  /*1f00*/  ISETP.LT.OR P4, PT, R0, 0x21, P5 ;  /* 0x000000210000780c */ /* 0x000fe20002f81670 */
[----:B------:R-:W-:Y:S01]  /*1f10*/  UMOV UR5, 0x6 ;  /* 0x0000000600057882 */ /* 0x000fe20000000000 */
[----:B------:R-:W-:Y:S01]  /*1f20*/  ISETP.GE.AND P6, PT, R23, c[0x0][0x19c], PT ;  /* 0x0000670017007a0c */ /* 0x000fe20003fc6270 */
[----:B------:R1:W-:Y:S01]  /*1f30*/  LDGSTS.E.BYPASS.LTC128B.128 [R228+0x8080], [R4.64+0x80], !P2 ;  /* 0x0808008004e47fae */ /* 0x0003e2000d101d54 */
[----:B------:R-:W-:Y:S01]  /*1f40*/  USHF.L.U32 UR23, UR6, 0x6, URZ ;  /* 0x0000000606177899 */ /* 0x000fe2000800063f */
[----:B------:R-:W-:Y:S01]  /*1f50*/  IMAD.WIDE.U32 R238, R17, c[0x0][0x218], R8 ;  /* 0x0000860011ee7a25 */ /* 0x000fe200078e0008 */
[----:B------:R-:W-:Y:S01]  /*1f60*/  USHF.L.U64.HI UR5, UR6, UR5, UR7 ;  /* 0x0000000506057299 */ /* 0x000fe20008010207 */
[----:B------:R1:W-:Y:S01]  /*1f70*/  LDGSTS.E.BYPASS.LTC128B.128 [R228+0xa080], [R4.64+0x100], !P0 ;  /* 0x0a08010004e47fae */ /* 0x0003e2000c101d54 */
[----:B------:R-:W-:Y:S01]  /*1f80*/  ISETP.GE.AND P0, PT, R16, c[0x0][0x19c], PT ;  /* 0x0000670010007a0c */ /* 0x000fe20003f06270 */
[----:B------:R-:W-:Y:S01]  /*1f90*/  IMAD.MOV.U32 R236, RZ, RZ, R238 ;  /* 0x000000ffffec7224 */ /* 0x000fe200078e00ee */
[----:B------:R-:W-:Y:S01]  /*1fa0*/  IADD3 R237, R239, UR4, RZ ;  /* 0x00000004efed7c10 */ /* 0x000fe2000fffe0ff */
[----:B------:R2:W-:Y:S01]  /*1fb0*/  LDGSTS.E.BYPASS.LTC128B.128 [R228+0x7080], [R6.64], !P1 ;  /* 0x0708000006e47fae */ /* 0x0005e2000c901d54 */
[C---:B------:R-:W-:Y:S01]  /*1fc0*/  ISETP.LT.OR P2, PT, R0.reuse, 0x1, P0 ;  /* 0x000000010000780c */ /* 0x040fe20000741670 */
[----:B------:R-:W-:Y:S01]  /*1fd0*/  UIMAD UR5, UR5, UR13, URZ ;  /* 0x0000000d050572a4 */ /* 0x000fe2000f8e023f */
[----:B------:R-:W-:Y:S01]  /*1fe0*/  ISETP.LT.OR P1, PT, R0, 0x1, P6 ;  /* 0x000000010000780c */ /* 0x000fe20003721670 */
[----:B------:R2:W-:Y:S01]  /*1ff0*/  LDGSTS.E.BYPASS.LTC128B.128 [R228+0x9080], [R6.64+0x80], !P4 ;  /* 0x0908008006e47fae */ /* 0x0005e2000e101d54 */
[----:B------:R-:W-:Y:S01]  /*2000*/  ISETP.GE.AND P4, PT, R26, c[0x0][0x19c], PT ;  /* 0x000067001a007a0c */ /* 0x000fe20003f86270 */
[----:B------:R-:W-:Y:S01]  /*2010*/  UIMAD UR5, UR24, UR23, UR5 ;  /* 0x00000017180572a4 */ /* 0x000fe2000f8e0205 */
[C---:B------:R-:W-:Y:S01]  /*2020*/  ISETP.LT.OR P0, PT, R0.reuse, 0x21, P0 ;  /* 0x000000210000780c */ /* 0x040fe20000701670 */
[----:B------:R2:W-:Y:S01]  /*2030*/  LDGSTS.E.BYPASS.LTC128B.128 [R228+0xb080], [R6.64+0x100], !P3 ;  /* 0x0b08010006e47fae */ /* 0x0005e2000d901d54 */
[C---:B------:R-:W-:Y:S01]  /*2040*/  ISETP.LT.OR P5, PT, R0.reuse, 0x1, P4 ;  /* 0x000000010000780c */ /* 0x040fe200027a1670 */
[----:B------:R-:W-:Y:S01]  /*2050*/  IMAD.MOV.U32 R10, RZ, RZ, c[0x0][0x17c] ;  /* 0x00005f00ff0a7624 */ /* 0x000fe200078e00ff */
[C---:B------:R-:W-:Y:S01]  /*2060*/  ISETP.LT.OR P6, PT, R0.reuse, 0x21, P6 ;  /* 0x000000210000780c */ /* 0x040fe200037c1670 */
[----:B------:R-:W0:Y:S01]  /*2070*/  LDGDEPBAR ;  /* 0x00000000000079af */ /* 0x000e220000000000 */
[----:B------:R-:W-:Y:S01]  /*2080*/  ISETP.LT.OR P4, PT, R0, 0x21, P4 ;  /* 0x000000210000780c */ /* 0x000fe20002781670 */
[----:B------:R-:W-:Y:S01]  /*2090*/  IMAD R0, R22, 0x800, R30 ;  /* 0x0000080016007824 */ /* 0x000fe200078e021e */
[----:B------:R-:W-:Y:S01]  /*20a0*/  USHF.R.S32.HI UR7, URZ, 0x1f, UR22 ;  /* 0x0000001f3f077899 */ /* 0x000fe20008011416 */
[----:B------:R3:W-:Y:S01]  /*20b0*/  LDGSTS.E.BYPASS.LTC128B.128 [R228+0x80], [R2.64], !P2 ;  /* 0x0008000002e47fae */ /* 0x0007e2000d101d54 */
[C---:B------:R-:W-:Y:S01]  /*20c0*/  LOP3.LUT P2, RZ, R20.reuse, 0x4, RZ, 0xc0, !PT ;  /* 0x0000000414ff7812 */ /* 0x040fe2000784c0ff */
[----:B------:R-:W-:Y:S01]  /*20d0*/  UMOV UR24, 0x5 ;  /* 0x0000000500187882 */ /* 0x000fe20000000000 */
[----:B------:R-:W-:Y:S01]  /*20e0*/  IMAD.U32 R18, RZ, RZ, UR17 ;  /* 0x00000011ff127e24 */ /* 0x000fe2000f8e00ff */
[----:B------:R3:W-:Y:S01]  /*20f0*/  LDGSTS.E.BYPASS.LTC128B.128 [R228+0x2080], [R2.64+0x80], !P1 ;  /* 0x0208008002e47fae */ /* 0x0007e2000c901d54 */
[----:B------:R-:W-:Y:S01]  /*2100*/  LOP3.LUT P1, RZ, R20, 0x2, RZ, 0xc0, !PT ;  /* 0x0000000214ff7812 */ /* 0x000fe2000782c0ff */
[----:B------:R-:W-:Y:S01]  /*2110*/  IMAD.SHL.U32 R229, R229, 0x10, RZ ;  /* 0x00000010e5e57824 */ /* 0x000fe200078e00ff */
[----:B------:R-:W-:Y:S01]  /*2120*/  SEL R222, R222, 0xffffffc0, !P2 ;  /* 0xffffffc0dede7807 */ /* 0x000fe20005000000 */
[----:B------:R3:W-:Y:S01]  /*2130*/  LDGSTS.E.BYPASS.LTC128B.128 [R228+0x4080], [R2.64+0x100], !P5 ;  /* 0x0408010002e47fae */ /* 0x0007e2000e901d54 */
[----:B-1----:R-:W-:Y:S01]  /*2140*/  IMAD.U32 R4, RZ, RZ, UR23 ;  /* 0x00000017ff047e24 */ /* 0x002fe2000f8e00ff */
[----:B------:R-:W-:Y:S01]  /*2150*/  ISETP.GE.AND P5, PT, R26, c[0x0][0x16c], PT ;  /* 0x00005b001a007a0c */ /* 0x000fe20003fa6270 */
[----:B------:R-:W-:Y:S01]  /*2160*/  ULDC UR23, c[0x0][0x20c] ;  /* 0x0000830000177ab9 */ /* 0x000fe20000000800 */
[----:B------:R1:W-:Y:S01]  /*2170*/  LDGSTS.E.BYPASS.LTC128B.128 [R228+0x1080], [R12.64], !P0 ;  /* 0x010800000ce47fae */ /* 0x0003e2000c101d54 */
[----:B------:R-:W-:Y:S01]  /*2180*/  IMAD.WIDE.U32 R4, R4, UR13, R236 ;  /* 0x0000000d04047c25 */ /* 0x000fe2000f8e00ec */
[----:B------:R-:W-:Y:S01]  /*2190*/  ISETP.GE.AND P0, PT, R23, c[0x0][0x16c], PT ;  /* 0x00005b0017007a0c */ /* 0x000fe20003f06270 */
[----:B------:R-:W-:Y:S01]  /*21a0*/  USHF.L.U64.HI UR23, UR6, UR24, UR23 ;  /* 0x0000001806177299 */ /* 0x000fe20008010217 */
[----:B------:R1:W-:Y:S01]  /*21b0*/  LDGSTS.E.BYPASS.LTC128B.128 [R228+0x3080], [R12.64+0x80], !P6 ;  /* 0x030800800ce47fae */ /* 0x0003e2000f101d54 */
[----:B------:R-:W-:Y:S01]  /*21c0*/  USHF.L.U32 UR24, UR13, 0x6, URZ ;  /* 0x000000060d187899 */ /* 0x000fe2000800063f */
[----:B------:R-:W-:Y:S01]  /*21d0*/  IADD3 R5, R5, UR5, RZ ;  /* 0x0000000505057c10 */ /* 0x000fe2000fffe0ff */
[----:B--2---:R-:W-:Y:S01]  /*21e0*/  IMAD.SHL.U32 R6, R20, 0x40, RZ ;  /* 0x0000004014067824 */ /* 0x004fe200078e00ff */
[----:B------:R1:W-:Y:S01]  /*21f0*/  LDGSTS.E.BYPASS.LTC128B.128 [R228+0x5080], [R12.64+0x100], !P4 ;  /* 0x050801000ce47fae */ /* 0x0003e2000e101d54 */
[----:B------:R-:W-:Y:S01]  /*2200*/  LEA R8, P3, R4, c[0x0][0x1f0], 0x1 ;  /* 0x00007c0004087a11 */ /* 0x000fe200078608ff */
[----:B------:R-:W-:Y:S01]  /*2210*/  ULDC.64 UR4, c[0x0][0x270] ;  /* 0x00009c0000047ab9 */ /* 0x000fe20000000a00 */
[----:B------:R-:W-:Y:S01]  /*2220*/  IMAD.WIDE.U32 R18, R18, c[0x0][0x238], R24 ;  /* 0x00008e0012127a25 */ /* 0x000fe200078e0018 */
[----:B------:R-:W0:Y:S01]  /*2230*/  LDGDEPBAR ;  /* 0x00000000000079af */ /* 0x000e220000000000 */
[----:B------:R-:W-:Y:S01]  /*2240*/  LOP3.LUT R15, R6, 0x1c0, RZ, 0xc0, !PT ;  /* 0x000001c0060f7812 */ /* 0x000fe200078ec0ff */
[----:B------:R-:W-:Y:S01]  /*2250*/  UIMAD UR4, UR19, UR4, URZ ;  /* 0x00000004130472a4 */ /* 0x000fe2000f8e023f */
[----:B------:R-:W-:Y:S01]  /*2260*/  LEA.HI.X R9, R4, c[0x0][0x1f4], R5, 0x1, P3 ;  /* 0x00007d0004097a11 */ /* 0x000fe200018f0c05 */
[----:B------:R-:W-:Y:S01]  /*2270*/  IMAD.MOV.U32 R5, RZ, RZ, c[0x0][0x178] ;  /* 0x00005e00ff057624 */ /* 0x000fe200078e00ff */
[----:B------:R-:W-:Y:S01]  /*2280*/  SHF.R.U32.HI R223, RZ, 0x3, R15 ;  /* 0x00000003ffdf7819 */ /* 0x000fe2000001160f */
[----:B------:R-:W-:Y:S01]  /*2290*/  UIMAD UR25, UR17, UR5, UR4 ;  /* 0x00000005111972a4 */ /* 0x000fe2000f8e0204 */
[----:B------:R-:W-:Y:S01]  /*22a0*/  ISETP.GE.AND P3, PT, R16, c[0x0][0x16c], PT ;  /* 0x00005b0010007a0c */ /* 0x000fe20003f66270 */
[----:B------:R-:W-:Y:S01]  /*22b0*/  CS2R R90, SRZ ;  /* 0x00000000005a7805 */ /* 0x000fe2000001ff00 */
[----:B------:R-:W-:Y:S01]  /*22c0*/  SEL R4, RZ, 0x2, P0 ;  /* 0x00000002ff047807 */ /* 0x000fe20000000000 */
[----:B------:R-:W-:Y:S01]  /*22d0*/  ULDC.64 UR4, c[0x0][0x288] ;  /* 0x0000a20000047ab9 */ /* 0x000fe20000000a00 */
[----:B---3--:R-:W-:Y:S01]  /*22e0*/  LOP3.LUT R2, R15, 0x8, R29, 0xf8, !PT ;  /* 0x000000080f027812 */ /* 0x008fe200078ef81d */
[----:B------:R-:W-:Y:S01]  /*22f0*/  UIMAD UR4, UR19, UR4, URZ ;  /* 0x00000004130472a4 */ /* 0x000fe2000f8e023f */
[----:B------:R-:W-:Y:S01]  /*2300*/  SEL R20, RZ, 0x1, P3 ;  /* 0x00000001ff147807 */ /* 0x000fe20001800000 */
[----:B------:R-:W-:Y:S01]  /*2310*/  CS2R R88, SRZ ;  /* 0x0000000000587805 */ /* 0x000fe2000001ff00 */
[----:B------:R-:W-:Y:S01]  /*2320*/  LOP3.LUT R2, R2, R223, RZ, 0x3c, !PT ;  /* 0x000000df02027212 */ /* 0x000fe200078e3cff */
[----:B------:R-:W-:Y:S01]  /*2330*/  UIMAD UR26, UR17, UR5, UR4 ;  /* 0x00000005111a72a4 */ /* 0x000fe2000f8e0204 */
[----:B------:R-:W-:Y:S01]  /*2340*/  SEL R3, RZ, 0x4, P5 ;  /* 0x00000004ff037807 */ /* 0x000fe20002800000 */
[----:B------:R-:W-:Y:S01]  /*2350*/  CS2R R86, SRZ ;  /* 0x0000000000567805 */ /* 0x000fe2000001ff00 */
[----:B------:R-:W-:Y:S01]  /*2360*/  LEA R6, P3, R14, c[0x0][0x160], 0x1 ;  /* 0x000058000e067a11 */ /* 0x000fe200078608ff */
[----:B------:R-:W-:Y:S01]  /*2370*/  IMAD.IADD R2, R0, 0x1, R2 ;  /* 0x0000000100027824 */ /* 0x000fe200078e0202 */
[----:B------:R-:W-:Y:S01]  /*2380*/  IADD3 R0, R3, R4, R20 ;  /* 0x0000000403007210 */ /* 0x000fe20007ffe014 */
[----:B------:R-:W-:Y:S01]  /*2390*/  IMAD.SHL.U32 R3, R33, 0x4, RZ ;  /* 0x0000000421037824 */ /* 0x000fe200078e00ff */
[----:B------:R-:W-:Y:S01]  /*23a0*/  LEA.HI.X R7, R14, c[0x0][0x164], R11, 0x1, P3 ;  /* 0x000059000e077a11 */ /* 0x000fe200018f0c0b */
[----:B------:R-:W-:-:S04]  /*23b0*/  DEPBAR.LE SB0, 0x1 ;  /* 0x000080400000791a */ /* 0x000fc80000000000 */
[C---:B------:R-:W-:Y:S01]  /*23c0*/  LEA R4, P3, R5.reuse, R6, 0x6 ;  /* 0x0000000605047211 */ /* 0x040fe200078630ff */
[----:B------:R-:W-:Y:S01]  /*23d0*/  IMAD.SHL.U32 R224, R2, 0x2, RZ ;  /* 0x0000000202e07824 */ /* 0x000fe200078e00ff */
[----:B------:R-:W-:Y:S01]  /*23e0*/  BAR.SYNC.DEFER_BLOCKING 0x0 ;  /* 0x0000000000007b1d */ /* 0x000fe20000010000 */
[----:B------:R-:W-:Y:S01]  /*23f0*/  LOP3.LUT P6, RZ, R0, 0x2, RZ, 0xc0, !PT ;  /* 0x0000000200ff7812 */ /* 0x000fe200078cc0ff */
[----:B------:R-:W-:Y:S01]  /*2400*/  IMAD.U32 R14, RZ, RZ, UR24 ;  /* 0x00000018ff0e7e24 */ /* 0x000fe2000f8e00ff */
[----:B------:R-:W-:Y:S01]  /*2410*/  LEA.HI.X R5, R5, R7, R10, 0x6, P3 ;  /* 0x0000000705057211 */ /* 0x000fe200018f340a */
[----:B------:R-:W-:Y:S01]  /*2420*/  IMAD.IADD R227, R224, 0x1, R222 ;  /* 0x00000001e0e37824 */ /* 0x000fe200078e02de */
[C---:B------:R-:W-:Y:S01]  /*2430*/  IADD3 R10, P3, R3.reuse, UR22, RZ ;  /* 0x00000016030a7c10 */ /* 0x040fe2000ff7e0ff */
[----:B-1----:R-:W-:Y:S01]  /*2440*/  IMAD.U32 R12, RZ, RZ, UR17 ;  /* 0x00000011ff0c7e24 */ /* 0x002fe2000f8e00ff */
[C---:B------:R-:W-:Y:S01]  /*2450*/  LOP3.LUT P4, RZ, R0.reuse, 0x4, RZ, 0xc0, !PT ;  /* 0x0000000400ff7812 */ /* 0x040fe2000788c0ff */
[----:B------:R-:W-:Y:S01]  /*2460*/  USHF.L.U32 UR22, UR6, 0x5, URZ ;  /* 0x0000000506167899 */ /* 0x000fe2000800063f */
[----:B------:R-:W-:Y:S01]  /*2470*/  LEA.HI.X.SX32 R11, R3, UR7, 0x1, P3 ;  /* 0x00000007030b7c11 */ /* 0x000fe200098f0eff */
[----:B------:R-:W-:Y:S01]  /*2480*/  IMAD.U32 R3, RZ, RZ, UR17 ;  /* 0x00000011ff037e24 */ /* 0x000fe2000f8e00ff */
[----:B------:R-:W-:Y:S01]  /*2490*/  LOP3.LUT P3, RZ, R0, 0x1, RZ, 0xc0, !PT ;  /* 0x0000000100ff7812 */ /* 0x000fe2000786c0ff */
[----:B------:R-:W-:Y:S01]  /*24a0*/  ULDC.64 UR6, c[0x0][0x278] ;  /* 0x00009e0000067ab9 */ /* 0x000fe20000000a00 */
[----:B------:R-:W-:Y:S01]  /*24b0*/  SEL R0, R220, 0xffffffe0, !P1 ;  /* 0xffffffe0dc007807 */ /* 0x000fe20004800000 */
[----:B------:R-:W-:Y:S01]  /*24c0*/  IMAD.WIDE.U32 R12, R12, c[0x0][0x270], R10 ;  /* 0x00009c000c0c7a25 */ /* 0x000fe200078e000a */
[----:B------:R-:W-:Y:S01]  /*24d0*/  IADD3 R2, -R242, UR15, -R14 ;  /* 0x0000000ff2027c10 */ /* 0x000fe2000fffe90e */
[----:B------:R-:W-:Y:S01]  /*24e0*/  UIMAD UR6, UR11, UR6, URZ ;  /* 0x000000060b0672a4 */ /* 0x000fe2000f8e023f */
[----:B------:R-:W-:Y:S01]  /*24f0*/  LOP3.LUT R15, R15, 0x10, R229, 0xf8, !PT ;  /* 0x000000100f0f7812 */ /* 0x000fe200078ef8e5 */
[----:B------:R-:W-:Y:S01]  /*2500*/  IMAD.IADD R225, R224, 0x1, R0 ;  /* 0x00000001e0e17824 */ /* 0x000fe200078e0200 */
[C---:B------:R-:W-:Y:S01]  /*2510*/  ISETP.LT.OR P1, PT, R2.reuse, 0x1, !P3 ;  /* 0x000000010200780c */ /* 0x040fe20005f21670 */
[----:B------:R-:W-:Y:S01]  /*2520*/  IMAD.WIDE.U32 R10, R3, c[0x0][0x288], R10 ;  /* 0x0000a200030a7a25 */ /* 0x000fe200078e000a */
[C---:B------:R-:W-:Y:S01]  /*2530*/  ISETP.LT.OR P2, PT, R2.reuse, 0x1, !P6 ;  /* 0x000000010200780c */ /* 0x040fe20007741670 */
[----:B------:R-:W-:Y:S01]  /*2540*/  UIMAD UR7, UR12, UR7, UR6 ;  /* 0x000000070c0772a4 */ /* 0x000fe2000f8e0206 */
[----:B------:R-:W-:Y:S01]  /*2550*/  ISETP.LT.OR P3, PT, R2, 0x21, !P3 ;  /* 0x000000210200780c */ /* 0x000fe20005f61670 */
[----:B------:R-:W-:Y:S01]  /*2560*/  IMAD.IADD R226, R222, 0x1, R225 ;  /* 0x00000001dee27824 */ /* 0x000fe200078e02e1 */
[----:B------:R1:W2:Y:S01]  /*2570*/  LDSM.16.M88.4 R148, [R224+0x6080] ;  /* 0x00608000e094783b */ /* 0x0002a20000000200 */
[----:B------:R-:W-:Y:S01]  /*2580*/  ISETP.LT.OR P6, PT, R2, 0x21, !P6 ;  /* 0x000000210200780c */ /* 0x000fe200077c1670 */
[----:B------:R-:W-:Y:S01]  /*2590*/  USHF.R.S32.HI UR6, URZ, 0x1f, UR24 ;  /* 0x0000001f3f067899 */ /* 0x000fe20008011418 */
[----:B------:R-:W-:Y:S01]  /*25a0*/  IADD3 R3, R13, UR25, RZ ;  /* 0x000000190d037c10 */ /* 0x000fe2000fffe0ff */
[----:B------:R1:W3:Y:S01]  /*25b0*/  LDSM.16.M88.4 R152, [R225+0x6080] ;  /* 0x00608000e198783b */ /* 0x0002e20000000200 */
[----:B------:R-:W-:Y:S01]  /*25c0*/  SHF.R.S32.HI R0, RZ, 0x1f, R21 ;  /* 0x0000001fff007819 */ /* 0x000fe20000011415 */
[----:B------:R-:W-:Y:S01]  /*25d0*/  ULDC.64 UR4, c[0x0][0x238] ;  /* 0x00008e0000047ab9 */ /* 0x000fe20000000a00 */
[----:B------:R-:W-:Y:S01]  /*25e0*/  IADD3 R11, R11, UR26, RZ ;  /* 0x0000001a0b0b7c10 */ /* 0x000fe2000fffe0ff */
[----:B------:R1:W4:Y:S01]  /*25f0*/  LDSM.16.M88.4 R156, [R227+0x6080] ;  /* 0x00608000e39c783b */ /* 0x0003220000000200 */
[----:B------:R-:W-:Y:S01]  /*2600*/  LEA.HI R0, R0, R21, RZ, 0x2 ;  /* 0x0000001500007211 */ /* 0x000fe200078f10ff */
[----:B------:R-:W-:Y:S01]  /*2610*/  UIMAD UR4, UR19, UR4, URZ ;  /* 0x00000004130472a4 */ /* 0x000fe2000f8e023f */
[----:B------:R-:W-:Y:S01]  /*2620*/  CS2R R84, SRZ ;  /* 0x0000000000547805 */ /* 0x000fe2000001ff00 */
[----:B------:R1:W1:Y:S01]  /*2630*/  LDSM.16.M88.4 R168, [R224+0x8080] ;  /* 0x00808000e0a8783b */ /* 0x0002620000000200 */
[----:B------:R-:W-:Y:S01]  /*2640*/  IMAD.WIDE.U32 R244, R17, c[0x0][0x290], R10 ;  /* 0x0000a40011f47a25 */ /* 0x000fe200078e000a */
[----:B------:R-:W-:Y:S01]  /*2650*/  UIMAD UR4, UR17, UR5, UR4 ;  /* 0x00000005110472a4 */ /* 0x000fe2000f8e0204 */
[----:B------:R-:W-:Y:S01]  /*2660*/  CS2R R82, SRZ ;  /* 0x0000000000527805 */ /* 0x000fe2000001ff00 */
[----:B------:R1:W1:Y:S01]  /*2670*/  LDSM.16.M88.4 R172, [R225+0x8080] ;  /* 0x00808000e1ac783b */ /* 0x0002620000000200 */
[----:B------:R-:W-:Y:S01]  /*2680*/  IMAD.SHL.U32 R10, R22, 0x20, RZ ;  /* 0x00000020160a7824 */ /* 0x000fe200078e00ff */
[----:B------:R-:W-:Y:S01]  /*2690*/  CS2R R80, SRZ ;  /* 0x0000000000507805 */ /* 0x000fe2000001ff00 */
[----:B------:R-:W-:Y:S01]  /*26a0*/  CS2R R78, SRZ ;  /* 0x00000000004e7805 */ /* 0x000fe2000001ff00 */
[----:B------:R1:W1:Y:S01]  /*26b0*/  LDSM.16.M88.4 R176, [R227+0x8080] ;  /* 0x00808000e3b0783b */ /* 0x0002620000000200 */
[----:B------:R-:W-:Y:S01]  /*26c0*/  CS2R R76, SRZ ;  /* 0x00000000004c7805 */ /* 0x000fe2000001ff00 */
[----:B------:R-:W-:Y:S01]  /*26d0*/  LOP3.LUT R11, R27, 0x20, R10, 0xf8, !PT ;  /* 0x000000201b0b7812 */ /* 0x000fe200078ef80a */
[----:B------:R-:W-:Y:S01]  /*26e0*/  CS2R R74, SRZ ;  /* 0x00000000004a7805 */ /* 0x000fe2000001ff00 */
[----:B------:R1:W1:Y:S01]  /*26f0*/  LDSM.16.M88.4 R184, [R224+0xa080] ;  /* 0x00a08000e0b8783b */ /* 0x0002620000000200 */
[----:B------:R-:W-:Y:S01]  /*2700*/  CS2R R72, SRZ ;  /* 0x0000000000487805 */ /* 0x000fe2000001ff00 */
[----:B------:R-:W-:Y:S01]  /*2710*/  CS2R R70, SRZ ;  /* 0x0000000000467805 */ /* 0x000fe2000001ff00 */
        /* <DEDUP_REMOVED lines=21> */
[----:B------:R-:W-:Y:S01]  /*2870*/  BAR.SYNC.DEFER_BLOCKING 0x0 ;  /* 0x0000000000007b1d */ /* 0x000fe20000010000 */
[----:B------:R-:W-:-:S05]  /*2880*/  CS2R R36, SRZ ;  /* 0x0000000000247805 */ /* 0x000fca000001ff00 */
[----:B------:R-:W-:Y:S01]  /*2890*/  @!PT LDS RZ, [RZ] ;  /* 0x00000000fffff984 */ /* 0x000fe20000000800 */
[----:B------:R-:W-:Y:S01]  /*28a0*/  @!PT LDS RZ, [RZ] ;  /* 0x00000000fffff984 */ /* 0x000fe20000000800 */
[----:B------:R-:W-:Y:S01]  /*28b0*/  @!PT LDS RZ, [RZ] ;  /* 0x00000000fffff984 */ /* 0x000fe20000000800 */
[----:B------:R1:W-:Y:S01]  /*28c0*/  LDGSTS.E.BYPASS.LTC128B.128 [R228+0x6080], [R6.64], !P1 ;  /* 0x0608000006e47fae */ /* 0x0003e2000c901d54 */
[C---:B------:R-:W-:Y:S02]  /*28d0*/  ISETP.LT.OR P1, PT, R2.reuse, 0x1, !P4 ;  /* 0x000000010200780c */ /* 0x040fe40006721670 */
[----:B------:R-:W-:Y:S01]  /*28e0*/  ISETP.LT.OR P4, PT, R2, 0x21, !P4 ;  /* 0x000000210200780c */ /* 0x000fe20006781670 */
[----:B------:R1:W-:Y:S01]  /*28f0*/  LDGSTS.E.BYPASS.LTC128B.128 [R228+0x8080], [R6.64+0x80], !P2 ;  /* 0x0808008006e47fae */ /* 0x0003e2000d101d54 */
[----:B------:R-:W-:Y:S01]  /*2900*/  IMAD.MOV.U32 R2, RZ, RZ, R12 ;  /* 0x000000ffff027224 */ /* 0x000fe200078e000c */
[----:B------:R-:W-:-:S03]  /*2910*/  ISETP.GE.AND P2, PT, R16, c[0x0][0x1fc], PT ;  /* 0x00007f0010007a0c */ /* 0x000fc60003f46270 */
[----:B------:R-:W-:Y:S01]  /*2920*/  IMAD.WIDE.U32 R246, R17, c[0x0][0x278], R2 ;  /* 0x00009e0011f67a25 */ /* 0x000fe200078e0002 */
[----:B------:R-:W-:-:S03]  /*2930*/  LOP3.LUT R2, R0, 0x1ffffffc, RZ, 0xc0, !PT ;  /* 0x1ffffffc00027812 */ /* 0x000fc600078ec0ff */
[----:B------:R-:W-:Y:S01]  /*2940*/  IMAD.U32 R3, RZ, RZ, UR23 ;  /* 0x00000017ff037e24 */ /* 0x000fe2000f8e00ff */
[----:B------:R1:W-:Y:S01]  /*2950*/  LDGSTS.E.BYPASS.LTC128B.128 [R228+0xa080], [R6.64+0x100], !P1 ;  /* 0x0a08010006e47fae */ /* 0x0003e2000c901d54 */
[----:B------:R-:W-:Y:S01]  /*2960*/  IADD3 R249, R247, UR7, RZ ;  /* 0x00000007f7f97c10 */ /* 0x000fe2000fffe0ff */
[----:B------:R-:W-:Y:S01]  /*2970*/  IMAD.IADD R21, R21, 0x1, -R2 ;  /* 0x0000000115157824 */ /* 0x000fe200078e0a02 */
[----:B------:R-:W-:Y:S01]  /*2980*/  ISETP.GE.AND P1, PT, R16, c[0x0][0x1fc], PT ;  /* 0x00007f0010007a0c */ /* 0x000fe20003f26270 */
[----:B------:R2:W-:Y:S01]  /*2990*/  LDGSTS.E.BYPASS.LTC128B.128 [R228+0x7080], [R4.64], !P3 ;  /* 0x0708000004e47fae */ /* 0x0005e2000d901d54 */
[----:B------:R-:W-:Y:S02]  /*29a0*/  ISETP.GT.AND P3, PT, R33, 0xf, PT ;  /* 0x0000000f2100780c */ /* 0x000fe40003f64270 */
[----:B------:R-:W-:Y:S01]  /*29b0*/  SEL R16, RZ, 0xffffffff, P0 ;  /* 0xffffffffff107807 */ /* 0x000fe20000000000 */
[----:B------:R2:W-:Y:S01]  /*29c0*/  LDGSTS.E.BYPASS.LTC128B.128 [R228+0x9080], [R4.64+0x80], !P6 ;  /* 0x0908008004e47fae */ /* 0x0005e2000f101d54 */
[----:B------:R-:W-:-:S03]  /*29d0*/  ISETP.GE.AND P0, PT, R23, c[0x0][0x1fc], PT ;  /* 0x00007f0017007a0c */ /* 0x000fc60003f06270 */
[----:B------:R2:W-:Y:S06]  /*29e0*/  LDGSTS.E.BYPASS.LTC128B.128 [R228+0xb080], [R4.64+0x100], !P4 ;  /* 0x0b08010004e47fae */ /* 0x0005ec000e101d54 */
[----:B------:R-:W-:-:S04]  /*29f0*/  @!P3 IADD3 R0, P6, R246, UR24, RZ ;  /* 0x00000018f600bc10 */ /* 0x000fc8000ffde0ff */
[----:B------:R-:W-:Y:S02]  /*2a00*/  @!P3 IADD3.X R2, R249, UR6, RZ, P6, !PT ;  /* 0x00000006f902bc10 */ /* 0x000fe4000b7fe4ff */
[----:B------:R-:W-:Y:S01]  /*2a10*/  ISETP.GE.AND P6, PT, R23, c[0x0][0x1fc], PT ;  /* 0x00007f0017007a0c */ /* 0x000fe20003fc6270 */
[----:B-1----:R-:W-:-:S03]  /*2a20*/  IMAD.MOV.U32 R6, RZ, RZ, R18 ;  /* 0x000000ffff067224 */ /* 0x002fc600078e0012 */
[----:B------:R-:W-:Y:S01]  /*2a30*/  SEL R233, RZ, 0xffffffff, P6 ;  /* 0xffffffffffe97807 */ /* 0x000fe20003000000 */
[----:B------:R-:W-:Y:S01]  /*2a40*/  @!P3 IMAD.SHL.U32 R18, R33, 0x10, RZ ;  /* 0x000000102112b824 */ /* 0x000fe200078e00ff */
[----:B------:R-:W-:Y:S01]  /*2a50*/  IADD3 R7, R19, UR4, RZ ;  /* 0x0000000413077c10 */ /* 0x000fe2000fffe0ff */
[----:B------:R-:W-:Y:S01]  /*2a60*/  ULDC.64 UR4, c[0x0][0x290] ;  /* 0x0000a40000047ab9 */ /* 0x000fe20000000a00 */
[C---:B------:R-:W-:Y:S01]  /*2a70*/  ISETP.GE.AND P6, PT, R26.reuse, c[0x0][0x1fc], PT ;  /* 0x00007f001a007a0c */ /* 0x040fe20003fc6270 */
[----:B------:R-:W-:Y:S01]  /*2a80*/  UIMAD UR4, UR11, UR4, URZ ;  /* 0x000000040b0472a4 */ /* 0x000fe2000f8e023f */
[----:B------:R-:W-:Y:S01]  /*2a90*/  SEL R19, RZ, 0x1, P1 ;  /* 0x00000001ff137807 */ /* 0x000fe20000800000 */
[----:B------:R-:W-:Y:S01]  /*2aa0*/  IMAD.WIDE.U32 R250, R17, c[0x0][0x240], R6 ;  /* 0x0000900011fa7a25 */ /* 0x000fe200078e0006 */
[----:B------:R-:W-:Y:S01]  /*2ab0*/  ISETP.GE.AND P1, PT, R26, c[0x0][0x1fc], PT ;  /* 0x00007f001a007a0c */ /* 0x000fe20003f26270 */
[----:B------:R-:W-:Y:S02]  /*2ac0*/  UIMAD UR4, UR12, UR5, UR4 ;  /* 0x000000050c0472a4 */ /* 0x000fe4000f8e0204 */
[----:B--2---:R-:W-:-:S02]  /*2ad0*/  IMAD.U32 R4, RZ, RZ, UR22 ;  /* 0x00000016ff047e24 */ /* 0x004fc4000f8e00ff */
[----:B------:R-:W-:Y:S02]  /*2ae0*/  IMAD.U32 R5, RZ, RZ, UR22 ;  /* 0x00000016ff057e24 */ /* 0x000fe4000f8e00ff */
[----:B------:R-:W-:Y:S01]  /*2af0*/  IADD3 R248, R245, UR4, RZ ;  /* 0x00000004f5f87c10 */ /* 0x000fe2000fffe0ff */
[----:B------:R-:W-:Y:S01]  /*2b00*/  ULDC.64 UR4, c[0x0][0x240] ;  /* 0x0000900000047ab9 */ /* 0x000fe20000000a00 */
[----:B------:R-:W-:Y:S01]  /*2b10*/  LEA R4, P4, R4, R8, 0x1 ;  /* 0x0000000804047211 */ /* 0x000fe200078808ff */
[----:B------:R-:W-:Y:S01]  /*2b20*/  UIMAD UR4, UR11, UR4, URZ ;  /* 0x000000040b0472a4 */ /* 0x000fe2000f8e023f */
[----:B------:R-:W-:Y:S02]  /*2b30*/  IMAD.SHL.U32 R233, R233, 0x2, RZ ;  /* 0x00000002e9e97824 */ /* 0x000fe400078e00ff */
[----:B------:R-:W-:Y:S01]  /*2b40*/  LEA.HI.X R5, R5, R9, R3, 0x1, P4 ;  /* 0x0000000905057211 */ /* 0x000fe200020f0c03 */
[----:B------:R-:W-:Y:S01]  /*2b50*/  UIMAD UR4, UR12, UR5, UR4 ;  /* 0x000000050c0472a4 */ /* 0x000fe2000f8e0204 */
[----:B------:R-:W-:-:S02]  /*2b60*/  @!P3 LEA R12, P4, R0, c[0x0][0x258], 0x2 ;  /* 0x00009600000cba11 */ /* 0x000fc400078810ff */
[----:B------:R-:W-:Y:S02]  /*2b70*/  LOP3.LUT R3, R31, 0xfffffff0, RZ, 0xc0, !PT ;  /* 0xfffffff01f037812 */ /* 0x000fe400078ec0ff */
[----:B------:R-:W-:Y:S02]  /*2b80*/  @!P3 LEA.HI.X R13, R0, c[0x0][0x25c], R2, 0x2, P4 ;  /* 0x00009700000dba11 */ /* 0x000fe400020f1402 */
[----:B------:R-:W-:Y:S01]  /*2b90*/  IADD3 R0, -R14, UR15, -R242 ;  /* 0x0000000f0e007c10 */ /* 0x000fe2000fffe9f2 */
[C---:B------:R-:W-:Y:S01]  /*2ba0*/  IMAD.IADD R3, R33.reuse, 0x1, -R3 ;  /* 0x0000000121037824 */ /* 0x040fe200078e0a03 */
[----:B------:R-:W-:Y:S01]  /*2bb0*/  LOP3.LUT R2, R32, 0xffffffe0, RZ, 0xc0, !PT ;  /* 0xffffffe020027812 */ /* 0x000fe200078ec0ff */
[----:B------:R1:W-:Y:S01]  /*2bc0*/  @!P3 LDGSTS.E.BYPASS.LTC128B.128 [R18+0x12080], [R12.64] ;  /* 0x120800000c12bfae */ /* 0x0003e2000b901d54 */
[C---:B------:R-:W-:Y:S02]  /*2bd0*/  ISETP.LT.OR P4, PT, R0.reuse, 0x1, P2 ;  /* 0x000000010000780c */ /* 0x040fe40001781670 */
[----:B------:R-:W-:Y:S01]  /*2be0*/  ISETP.LT.OR P2, PT, R0, 0x21, P2 ;  /* 0x000000210000780c */ /* 0x000fe20001741670 */
[----:B------:R-:W0:Y:S01]  /*2bf0*/  LDGDEPBAR ;  /* 0x00000000000079af */ /* 0x000e220000000000 */
[----:B------:R-:W-:Y:S01]  /*2c00*/  IMAD.IADD R2, R33, 0x1, -R2 ;  /* 0x0000000121027824 */ /* 0x000fe200078e0a02 */
[----:B------:R-:W-:-:S02]  /*2c10*/  LOP3.LUT R233, R233, 0x2, R19, 0xe2, !PT ;  /* 0x00000002e9e97812 */ /* 0x000fc400078ee213 */
[----:B------:R-:W-:Y:S02]  /*2c20*/  IADD3 R252, R251, UR4, RZ ;  /* 0x00000004fbfc7c10 */ /* 0x000fe4000fffe0ff */
[----:B------:R-:W-:-:S04]  /*2c30*/  SHF.R.S32.HI R14, RZ, 0x1f, R2 ;  /* 0x0000001fff0e7819 */ /* 0x000fc80000011402 */
[----:B------:R2:W-:Y:S01]  /*2c40*/  LDGSTS.E.BYPASS.LTC128B.128 [R228+0xc080], [R8.64], !P4 ;  /* 0x0c08000008e47fae */ /* 0x0005e2000e101d54 */
[C---:B------:R-:W-:Y:S02]  /*2c50*/  ISETP.LT.OR P4, PT, R0.reuse, 0x1, P0 ;  /* 0x000000010000780c */ /* 0x040fe40000781670 */
[----:B------:R-:W-:Y:S02]  /*2c60*/  ISETP.LT.OR P0, PT, R0, 0x21, P0 ;  /* 0x000000210000780c */ /* 0x000fe40000701670 */
[----:B-1----:R-:W-:-:S09]  /*2c70*/  SHF.R.S32.HI R13, RZ, 0x1f, R3 ;  /* 0x0000001fff0d7819 */ /* 0x002fd20000011403 */
[----:B------:R2:W-:Y:S01]  /*2c80*/  LDGSTS.E.BYPASS.LTC128B.128 [R228+0xe080], [R8.64+0x80], !P4 ;  /* 0x0e08008008e47fae */ /* 0x0005e2000e101d54 */
[----:B------:R-:W-:Y:S02]  /*2c90*/  LEA.HI R12, R14, R2, RZ, 0x2 ;  /* 0x000000020e0c7211 */ /* 0x000fe400078f10ff */
[----:B------:R-:W-:Y:S02]  /*2ca0*/  LEA.HI R13, R13, R3, RZ, 0x3 ;  /* 0x000000030d0d7211 */ /* 0x000fe400078f18ff */
[----:B------:R-:W-:Y:S02]  /*2cb0*/  ISETP.LT.OR P4, PT, R0, 0x1, P6 ;  /* 0x000000010000780c */ /* 0x000fe40003781670 */
[----:B------:R-:W-:Y:S02]  /*2cc0*/  LOP3.LUT R6, R12, 0x7ffffffc, RZ, 0xc0, !PT ;  /* 0x7ffffffc0c067812 */ /* 0x000fe400078ec0ff */
[----:B------:R-:W-:Y:S02]  /*2cd0*/  LOP3.LUT R7, R13, 0xfffffff8, RZ, 0xc0, !PT ;  /* 0xfffffff80d077812 */ /* 0x000fe400078ec0ff */
[----:B------:R-:W-:Y:S01]  /*2ce0*/  ISETP.LT.OR P6, PT, R0, 0x21, P6 ;  /* 0x000000210000780c */ /* 0x000fe200037c1670 */
[----:B------:R-:W-:Y:S01]  /*2cf0*/  IMAD.IADD R2, R2, 0x1, -R6 ;  /* 0x0000000102027824 */ /* 0x000fe200078e0a06 */
[----:B------:R-:W-:Y:S01]  /*2d00*/  LOP3.LUT R0, R15, 0x8, R29, 0xf8, !PT ;  /* 0x000000080f007812 */ /* 0x000fe200078ef81d */
[----:B------:R-:W-:Y:S01]  /*2d10*/  IMAD.IADD R3, R3, 0x1, -R7 ;  /* 0x0000000103037824 */ /* 0x000fe200078e0a07 */
[----:B------:R-:W-:Y:S01]  /*2d20*/  LEA.HI.SX32 R229, R12, R229, 0x1e ;  /* 0x000000e50ce57211 */ /* 0x000fe200078ff2ff */
[----:B------:R-:W-:Y:S01]  /*2d30*/  IMAD R21, R21, 0x4, R2 ;  /* 0x0000000415157824 */ /* 0x000fe200078e0202 */
[----:B------:R-:W-:Y:S01]  /*2d40*/  LOP3.LUT R223, R0, R223, RZ, 0x3c, !PT ;  /* 0x000000df00df7212 */ /* 0x000fe200078e3cff */
[----:B------:R-:W-:Y:S01]  /*2d50*/  IMAD.SHL.U32 R2, R16, 0x2, RZ ;  /* 0x0000000210027824 */ /* 0x000fe200078e00ff */
[----:B------:R2:W-:Y:S01]  /*2d60*/  LDGSTS.E.BYPASS.LTC128B.128 [R228+0x10080], [R8.64+0x100], !P4 ;  /* 0x1008010008e47fae */ /* 0x0005e2000e101d54 */
[----:B------:R-:W-:Y:S01]  /*2d70*/  IMAD.SHL.U32 R0, R3, 0x40, RZ ;  /* 0x0000004003007824 */ /* 0x000fe200078e00ff */
[----:B------:R-:W-:Y:S01]  /*2d80*/  SEL R12, RZ, 0x4, P1 ;  /* 0x00000004ff0c7807 */ /* 0x000fe20000800000 */
[C---:B------:R-:W-:Y:S01]  /*2d90*/  IMAD R223, R22.reuse, 0x200, R223 ;  /* 0x0000020016df7824 */ /* 0x040fe200078e02df */
[----:B------:R-:W-:Y:S01]  /*2da0*/  ISETP.GE.AND P1, PT, R33, 0x10, PT ;  /* 0x000000102100780c */ /* 0x000fe20003f26270 */
[----:B------:R1:W-:Y:S01]  /*2db0*/  LDGSTS.E.BYPASS.LTC128B.128 [R228+0xd080], [R4.64], !P2 ;  /* 0x0d08000004e47fae */ /* 0x0003e2000d101d54 */
[----:B------:R-:W-:Y:S01]  /*2dc0*/  LOP3.LUT P4, RZ, R3, 0x4, RZ, 0xc0, !PT ;  /* 0x0000000403ff7812 */ /* 0x000fe2000788c0ff */
[----:B------:R-:W-:Y:S01]  /*2dd0*/  IMAD.SHL.U32 R243, R21, 0x2, RZ ;  /* 0x0000000215f37824 */ /* 0x000fe200078e00ff */
[----:B------:R-:W-:Y:S01]  /*2de0*/  LOP3.LUT P2, RZ, R3, 0x2, RZ, 0xc0, !PT ;  /* 0x0000000203ff7812 */ /* 0x000fe2000784c0ff */
[----:B------:R-:W-:Y:S01]  /*2df0*/  IMAD.SHL.U32 R3, R22, 0x8, RZ ;  /* 0x0000000816037824 */ /* 0x000fe200078e00ff */
[----:B------:R-:W-:Y:S01]  /*2e00*/  LOP3.LUT R234, R2, 0x2, R20, 0xe2, !PT ;  /* 0x0000000202ea7812 */ /* 0x000fe200078ee214 */
[----:B------:R1:W-:Y:S01]  /*2e10*/  LDGSTS.E.BYPASS.LTC128B.128 [R228+0xf080], [R4.64+0x80], !P0 ;  /* 0x0f08008004e47fae */ /* 0x0003e2000c101d54 */
[----:B------:R-:W-:Y:S01]  /*2e20*/  LOP3.LUT R0, R0, 0x1c0, RZ, 0xc0, !PT ;  /* 0x000001c000007812 */ /* 0x000fe200078ec0ff */
[C---:B------:R-:W-:Y:S01]  /*2e30*/  IMAD R222, R223.reuse, 0x2, R222 ;  /* 0x00000002dfde7824 */ /* 0x040fe200078e02de */
[----:B------:R-:W-:Y:S01]  /*2e40*/  IADD3 R2, P0, R244, UR24, RZ ;  /* 0x00000018f4027c10 */ /* 0x000fe2000ff1e0ff */
[----:B------:R1:W-:Y:S01]  /*2e50*/  LDGSTS.E.BYPASS.LTC128B.128 [R228+0x11080], [R4.64+0x100], !P6 ;  /* 0x1108010004e47fae */ /* 0x0003e2000f101d54 */
[----:B------:R-:W-:Y:S01]  /*2e60*/  LOP3.LUT R7, R0, 0x8, R3, 0xf8, !PT ;  /* 0x0000000800077812 */ /* 0x000fe200078ef803 */
[----:B------:R-:W-:Y:S01]  /*2e70*/  IMAD.SHL.U32 R223, R223, 0x2, RZ ;  /* 0x00000002dfdf7824 */ /* 0x000fe200078e00ff */
[----:B------:R-:W-:-:S02]  /*2e80*/  SHF.R.U32.HI R3, RZ, 0x3, R0 ;  /* 0x00000003ff037819 */ /* 0x000fc40000011600 */
[----:B------:R-:W-:Y:S02]  /*2e90*/  IADD3.X R10, R248, UR6, RZ, P0, !PT ;  /* 0x00000006f80a7c10 */ /* 0x000fe400087fe4ff */
[----:B------:R-:W-:Y:S02]  /*2ea0*/  LEA R6, P0, R2, c[0x0][0x280], 0x2 ;  /* 0x0000a00002067a11 */ /* 0x000fe400078010ff */
[----:B------:R-:W-:Y:S02]  /*2eb0*/  LOP3.LUT R0, R3, R11, R0, 0x1e, !PT ;  /* 0x0000000b03007212 */ /* 0x000fe400078e1e00 */
[----:B------:R-:W-:Y:S01]  /*2ec0*/  SEL R220, R220, 0xffffffe0, !P4 ;  /* 0xffffffe0dcdc7807 */ /* 0x000fe20006000000 */
[----:B--2---:R-:W-:Y:S01]  /*2ed0*/  IMAD.SHL.U32 R8, R13, 0x40, RZ ;  /* 0x000000400d087824 */ /* 0x004fe200078e00ff */
[----:B------:R-:W-:Y:S01]  /*2ee0*/  LOP3.LUT R9, R7, R3, RZ, 0x3c, !PT ;  /* 0x0000000307097212 */ /* 0x000fe200078e3cff */
[----:B------:R-:W-:Y:S01]  /*2ef0*/  @!P1 IMAD.SHL.U32 R3, R33, 0x10, RZ ;  /* 0x0000001021039824 */ /* 0x000fe200078e00ff */
[----:B------:R-:W-:-:S02]  /*2f00*/  LEA.HI.X R7, R2, c[0x0][0x284], R10, 0x2, P0 ;  /* 0x0000a10002077a11 */ /* 0x000fc400000f140a */
[----:B------:R-:W-:Y:S02]  /*2f10*/  LOP3.LUT R8, R8, 0xfffffe00, RZ, 0xc0, !PT ;  /* 0xfffffe0008087812 */ /* 0x000fe400078ec0ff */
[----:B------:R-:W-:Y:S01]  /*2f20*/  LOP3.LUT R233, R233, R12, RZ, 0xfc, !PT ;  /* 0x0000000ce9e97212 */ /* 0x000fe200078efcff */
[----:B------:R2:W-:Y:S01]  /*2f30*/  @!P1 LDGSTS.E.BYPASS.LTC128B.128 [R3+0x12180], [R6.64] ;  /* 0x1218000006039fae */ /* 0x0005e2000b901d54 */
[-C--:B------:R-:W-:Y:S02]  /*2f40*/  IADD3 R2, R9, R8.reuse, R28 ;  /* 0x0000000809027210 */ /* 0x080fe40007ffe01c */
[----:B------:R-:W-:Y:S01]  /*2f50*/  LOP3.LUT R0, R0, R8, RZ, 0xfc, !PT ;  /* 0x0000000800007212 */ /* 0x000fe200078efcff */
[----:B------:R-:W0:Y:S01]  /*2f60*/  LDGDEPBAR ;  /* 0x00000000000079af */ /* 0x000e220000000000 */
[----:B------:R-:W-:Y:S01]  /*2f70*/  IMAD.MOV.U32 R8, RZ, RZ, 0x10 ;  /* 0x00000010ff087424 */ /* 0x000fe200078e00ff */
[----:B------:R-:W-:Y:S01]  /*2f80*/  IADD3 R232, -R243, UR8, RZ ;  /* 0x00000008f3e87c10 */ /* 0x000fe2000fffe1ff */
[----:B------:R-:W-:-:S02]  /*2f90*/  IMAD.SHL.U32 R2, R2, 0x2, RZ ;  /* 0x0000000202027824 */ /* 0x000fc400078e00ff */
[----:B------:R-:W-:Y:S02]  /*2fa0*/  IMAD.SHL.U32 R0, R0, 0x2, RZ ;  /* 0x0000000200007824 */ /* 0x000fe400078e00ff */
[----:B------:R-:W-:Y:S01]  /*2fb0*/  IMAD R221, R220, 0x2, R2 ;  /* 0x00000002dcdd7824 */ /* 0x000fe200078e0202 */
[----:B--2---:R-:W-:-:S05]  /*2fc0*/  SEL R3, R8, 0xfffffff0, !P2 ;  /* 0xfffffff008037807 */ /* 0x004fca0005000000 */
[----:B------:R-:W-:-:S04]  /*2fd0*/  IMAD R3, R3, 0x2, R2 ;  /* 0x0000000203037824 */ /* 0x000fc800078e0202 */
[----:B-1-34-:R-:W-:Y:S02]  /*2fe0*/  IMAD R220, R220, 0x2, R3 ;  /* 0x00000002dcdc7824 */ /* 0x01afe400078e0203 */
.L_x_552:
        /* <DEDUP_REMOVED lines=13> */
[----:B------:R-:W-:Y:S01]  /*30c0*/  LDSM.16.M88.4 R136, [R221+0x7080] ;  /* 0x00708000dd88783b */ /* 0x000fe20000000200 */
[-C--:B-1----:R-:W-:Y:S05]  /*30d0*/  HMMA.16816.F32 R4, R16, R20.reuse, RZ ;  /* 0x000000141004723c */ /* 0x082fea00000018ff */
[----:B------:R-:W-:Y:S03]  /*30e0*/  LDS R200, [R229.X4+0x12080] ;  /* 0x01208000e5c87984 */ /* 0x000fe60000004800 */
[C---:B--2---:R-:W-:Y:S03]  /*30f0*/  HMMA.16816.F32 R8, R12.reuse, R20, RZ ;  /* 0x000000140c08723c */ /* 0x044fe600000018ff */
[----:B------:R-:W-:Y:S06]  /*3100*/  LDS R201, [R229.X4+0x120a0] ;  /* 0x0120a000e5c97984 */ /* 0x000fec0000004800 */
[----:B------:R-:W-:Y:S01]  /*3110*/  LDS R202, [R229.X4+0x12100] ;  /* 0x01210000e5ca7984 */ /* 0x000fe20000004800 */
[-C--:B------:R-:W-:Y:S05]  /*3120*/  HMMA.16816.F32 R12, R12, R22.reuse, RZ ;  /* 0x000000160c0c723c */ /* 0x080fea00000018ff */
[----:B------:R-:W-:Y:S03]  /*3130*/  LDS R203, [R229.X4+0x12120] ;  /* 0x01212000e5cb7984 */ /* 0x000fe60000004800 */
[----:B------:R-:W-:Y:S03]  /*3140*/  HMMA.16816.F32 R16, R16, R22, RZ ;  /* 0x000000161010723c */ /* 0x000fe600000018ff */
[----:B------:R-:W1:Y:S05]  /*3150*/  LDSM.16.M88.4 R20, [R221+0x6080] ;  /* 0x00608000dd14783b */ /* 0x000e6a0000000200 */
[-C--:B---3--:R-:W-:Y:S08]  /*3160*/  HMMA.16816.F32 R4, R24, R28.reuse, R4 ;  /* 0x0000001c1804723c */ /* 0x088ff00000001804 */
[C---:B----4-:R-:W-:Y:S08]  /*3170*/  HMMA.16816.F32 R8, R32.reuse, R28, R8 ;  /* 0x0000001c2008723c */ /* 0x050ff00000001808 */
[-C--:B------:R-:W-:Y:S01]  /*3180*/  HMMA.16816.F32 R12, R32, R30.reuse, R12 ;  /* 0x0000001e200c723c */ /* 0x080fe2000000180c */
[----:B------:R-:W-:Y:S07]  /*3190*/  LDSM.16.M88.4 R32, [R220+0x7080] ;  /* 0x00708000dc20783b */ /* 0x000fee0000000200 */
[----:B------:R-:W-:Y:S01]  /*31a0*/  HMMA.16816.F32 R16, R24, R30, R16 ;  /* 0x0000001e1810723c */ /* 0x000fe20000001810 */
[----:B------:R-:W-:Y:S06]  /*31b0*/  LDSM.16.M88.4 R24, [R220+0x6080] ;  /* 0x00608000dc18783b */ /* 0x000fec0000000200 */
[----:B------:R-:W2:Y:S01]  /*31c0*/  LDSM.16.M88.4 R28, [R226+0x80] ;  /* 0x00008000e21c783b */ /* 0x000ea20000000200 */
[-C--:B-1----:R-:W-:Y:S08]  /*31d0*/  HMMA.16816.F32 R4, R20, R132.reuse, R4 ;  /* 0x000000841404723c */ /* 0x082ff00000001804 */
[C---:B------:R-:W-:Y:S08]  /*31e0*/  HMMA.16816.F32 R8, R136.reuse, R132, R8 ;  /* 0x000000848808723c */ /* 0x040ff00000001808 */
[-C--:B------:R-:W-:Y:S01]  /*31f0*/  HMMA.16816.F32 R12, R136, R134.reuse, R12 ;  /* 0x00000086880c723c */ /* 0x080fe2000000180c */
[----:B------:R-:W-:Y:S07]  /*3200*/  LDSM.16.M88.4 R136, [R2+0x9080] ;  /* 0x009080000288783b */ /* 0x000fee0000000200 */
[----:B------:R-:W-:Y:S01]  /*3210*/  HMMA.16816.F32 R16, R20, R134, R16 ;  /* 0x000000861410723c */ /* 0x000fe20000001810 */
[----:B------:R-:W-:Y:S06]  /*3220*/  LDSM.16.M88.4 R20, [R2+0x8080] ;  /* 0x008080000214783b */ /* 0x000fec0000000200 */
[----:B------:R-:W1:Y:S01]  /*3230*/  LDSM.16.M88.4 R132, [R224+0x2080] ;  /* 0x00208000e084783b */ /* 0x000e620000000200 */
[-C--:B--2---:R-:W-:Y:S08]  /*3240*/  HMMA.16816.F32 R4, R24, R28.reuse, R4 ;  /* 0x0000001c1804723c */ /* 0x084ff00000001804 */
[C---:B------:R-:W-:Y:S08]  /*3250*/  HMMA.16816.F32 R8, R32.reuse, R28, R8 ;  /* 0x0000001c2008723c */ /* 0x040ff00000001808 */
        /* <DEDUP_REMOVED lines=47> */
[----:B------:R-:W-:Y:S04]  /*3550*/  DEPBAR.LE SB0, 0x0 ;  /* 0x000080000000791a */ /* 0x000fe80000000000 */
[-C--:B-1----:R-:W-:Y:S01]  /*3560*/  HMMA.16816.F32 R4, R20, R132.reuse, R4 ;  /* 0x000000841404723c */ /* 0x082fe20000001804 */
[----:B------:R-:W-:Y:S07]  /*3570*/  BAR.SYNC.DEFER_BLOCKING 0x0 ;  /* 0x0000000000007b1d */ /* 0x000fee0000010000 */
[C---:B------:R-:W-:Y:S08]  /*3580*/  HMMA.16816.F32 R8, R136.reuse, R132, R8 ;  /* 0x000000848808723c */ /* 0x040ff00000001808 */
[-C--:B------:R-:W-:Y:S08]  /*3590*/  HMMA.16816.F32 R12, R136, R134.reuse, R12 ;  /* 0x00000086880c723c */ /* 0x080ff0000000180c */
[----:B------:R-:W-:Y:S01]  /*35a0*/  HMMA.16816.F32 R16, R20, R134, R16 ;  /* 0x000000861410723c */ /* 0x000fe20000001810 */
[----:B------:R-:W1:Y:S06]  /*35b0*/  LDSM.16.M88.4 R140, [R2+0xc080] ;  /* 0x00c08000028c783b */ /* 0x000e6c0000000200 */
[----:B------:R-:W3:Y:S01]  /*35c0*/  LDSM.16.M88.4 R144, [R2+0xd080] ;  /* 0x00d080000290783b */ /* 0x000ee20000000200 */
[-C--:B--2---:R-:W-:Y:S05]  /*35d0*/  HMMA.16816.F32 R4, R24, R28.reuse, R4 ;  /* 0x0000001c1804723c */ /* 0x084fea0000001804 */
[----:B------:R-:W2:Y:S03]  /*35e0*/  LDSM.16.M88.4 R132, [R3+0xc080] ;  /* 0x00c080000384783b */ /* 0x000ea60000000200 */
[C---:B------:R-:W-:Y:S03]  /*35f0*/  HMMA.16816.F32 R8, R32.reuse, R28, R8 ;  /* 0x0000001c2008723c */ /* 0x040fe60000001808 */
[----:B------:R-:W4:Y:S06]  /*3600*/  LDSM.16.M88.4 R136, [R3+0xd080] ;  /* 0x00d080000388783b */ /* 0x000f2c0000000200 */
[----:B------:R-:W-:Y:S01]  /*3610*/  LDSM.16.M88.4 R160, [R221+0xd080] ;  /* 0x00d08000dda0783b */ /* 0x000fe20000000200 */
[-C--:B------:R-:W-:Y:S08]  /*3620*/  HMMA.16816.F32 R12, R32, R30.reuse, R12 ;  /* 0x0000001e200c723c */ /* 0x080ff0000000180c */
[----:B------:R-:W-:Y:S04]  /*3630*/  HMMA.16816.F32 R16, R24, R30, R16 ;  /* 0x0000001e1810723c */ /* 0x000fe80000001810 */
[----:B------:R-:W-:Y:S02]  /*3640*/  FMUL.FTZ R4, R4, c[0x0][0x2b4] ;  /* 0x0000ad0004047a20 */ /* 0x000fe40000410000 */
[----:B------:R-:W-:Y:S02]  /*3650*/  FMUL.FTZ R5, R5, c[0x0][0x2b4] ;  /* 0x0000ad0005057a20 */ /* 0x000fe40000410000 */
[-C--:B-1----:R-:W-:Y:S01]  /*3660*/  HMMA.16816.F32 R20, R140, R148.reuse, RZ ;  /* 0x000000948c14723c */ /* 0x082fe200000018ff */
[----:B------:R-:W1:Y:S03]  /*3670*/  MUFU.TANH R205, R4 ;  /* 0x0000000400cd7308 */ /* 0x000e660000002400 */
[----:B------:R-:W-:Y:S02]  /*3680*/  FMUL.FTZ R6, R6, c[0x0][0x2b4] ;  /* 0x0000ad0006067a20 */ /* 0x000fe40000410000 */
[----:B------:R-:W-:Y:S02]  /*3690*/  FMUL.FTZ R7, R7, c[0x0][0x2b4] ;  /* 0x0000ad0007077a20 */ /* 0x000fe40000410000 */
[C---:B---3--:R-:W-:Y:S03]  /*36a0*/  HMMA.16816.F32 R24, R144.reuse, R148, RZ ;  /* 0x000000949018723c */ /* 0x048fe600000018ff */
[----:B------:R-:W3:Y:S01]  /*36b0*/  MUFU.TANH R204, R5 ;  /* 0x0000000500cc7308 */ /* 0x000ee20000002400 */
[----:B------:R-:W-:Y:S02]  /*36c0*/  FMUL.FTZ R8, R8, c[0x0][0x2b4] ;  /* 0x0000ad0008087a20 */ /* 0x000fe40000410000 */
[----:B------:R-:W-:Y:S02]  /*36d0*/  FMUL.FTZ R9, R9, c[0x0][0x2b4] ;  /* 0x0000ad0009097a20 */ /* 0x000fe40000410000 */
[-C--:B------:R-:W-:Y:S01]  /*36e0*/  HMMA.16816.F32 R28, R144, R150.reuse, RZ ;  /* 0x00000096901c723c */ /* 0x080fe200000018ff */
[----:B------:R-:W5:Y:S03]  /*36f0*/  LDSM.16.M88.4 R144, [R221+0xc080] ;  /* 0x00c08000dd90783b */ /* 0x000f660000000200 */
[----:B------:R-:W-:Y:S01]  /*3700*/  FMUL.FTZ R10, R10, c[0x0][0x2b4] ;  /* 0x0000ad000a0a7a20 */ /* 0x000fe20000410000 */
[----:B------:R-:W1:Y:S01]  /*3710*/  MUFU.TANH R206, R6 ;  /* 0x0000000600ce7308 */ /* 0x000e620000002400 */
[----:B------:R-:W-:Y:S02]  /*3720*/  FMUL.FTZ R11, R11, c[0x0][0x2b4] ;  /* 0x0000ad000b0b7a20 */ /* 0x000fe40000410000 */
[----:B------:R-:W-:Y:S01]  /*3730*/  HMMA.16816.F32 R32, R140, R150, RZ ;  /* 0x000000968c20723c */ /* 0x000fe200000018ff */
[----:B------:R-:W-:Y:S03]  /*3740*/  LDSM.16.M88.4 R140, [R220+0xd080] ;  /* 0x00d08000dc8c783b */ /* 0x000fe60000000200 */
[----:B------:R-:W-:Y:S02]  /*3750*/  FMUL.FTZ R12, R12, c[0x0][0x2b4] ;  /* 0x0000ad000c0c7a20 */ /* 0x000fe40000410000 */
[----:B------:R-:W-:Y:S01]  /*3760*/  FMUL.FTZ R13, R13, c[0x0][0x2b4] ;  /* 0x0000ad000d0d7a20 */ /* 0x000fe20000410000 */
[----:B------:R1:W1:Y:S01]  /*3770*/  MUFU.TANH R207, R7 ;  /* 0x0000000700cf7308 */ /* 0x0002620000002400 */
[-C--:B--2---:R-:W-:Y:S05]  /*3780*/  HMMA.16816.F32 R20, R132, R152.reuse, R20 ;  /* 0x000000988414723c */ /* 0x084fea0000001814 */
[----:B------:R-:W-:Y:S02]  /*3790*/  FMUL.FTZ R14, R14, c[0x0][0x2b4] ;  /* 0x0000ad000e0e7a20 */ /* 0x000fe40000410000 */
[----:B------:R-:W-:Y:S01]  /*37a0*/  FMUL.FTZ R15, R15, c[0x0][0x2b4] ;  /* 0x0000ad000f0f7a20 */ /* 0x000fe20000410000 */
[C---:B----4-:R-:W-:Y:S01]  /*37b0*/  HMMA.16816.F32 R24, R136.reuse, R152, R24 ;  /* 0x000000988818723c */ /* 0x050fe20000001818 */
[----:B------:R-:W2:Y:S03]  /*37c0*/  MUFU.TANH R208, R8 ;  /* 0x0000000800d07308 */ /* 0x000ea60000002400 */
[----:B------:R-:W-:Y:S02]  /*37d0*/  FMUL.FTZ R16, R16, c[0x0][0x2b4] ;  /* 0x0000ad0010107a20 */ /* 0x000fe40000410000 */
[----:B------:R-:W-:Y:S02]  /*37e0*/  FMUL.FTZ R17, R17, c[0x0][0x2b4] ;  /* 0x0000ad0011117a20 */ /* 0x000fe40000410000 */
[-C--:B------:R-:W-:Y:S01]  /*37f0*/  HMMA.16816.F32 R28, R136, R154.reuse, R28 ;  /* 0x0000009a881c723c */ /* 0x080fe2000000181c */
[----:B------:R-:W4:Y:S03]  /*3800*/  LDSM.16.M88.4 R136, [R220+0xc080] ;  /* 0x00c08000dc88783b */ /* 0x000f260000000200 */
[----:B------:R-:W-:Y:S02]  /*3810*/  FMUL.FTZ R18, R18, c[0x0][0x2b4] ;  /* 0x0000ad0012127a20 */ /* 0x000fe40000410000 */
[----:B------:R-:W-:Y:S01]  /*3820*/  FMUL.FTZ R19, R19, c[0x0][0x2b4] ;  /* 0x0000ad0013137a20 */ /* 0x000fe20000410000 */
[----:B-1----:R-:W-:Y:S01]  /*3830*/  LDSM.16.M88.4 R4, [R2+0x10080] ;  /* 0x010080000204783b */ /* 0x002fe20000000200 */
[----:B------:R-:W-:Y:S05]  /*3840*/  HMMA.16816.F32 R32, R132, R154, R32 ;  /* 0x0000009a8420723c */ /* 0x000fea0000001820 */
[----:B------:R-:W1:Y:S03]  /*3850*/  LDSM.16.M88.4 R132, [R2+0xe080] ;  /* 0x00e080000284783b */ /* 0x000e660000000200 */
[-C--:B-----5:R-:W-:Y:S08]  /*3860*/  HMMA.16816.F32 R20, R144, R156.reuse, R20 ;  /* 0x0000009c9014723c */ /* 0x0a0ff00000001814 */
[C---:B------:R-:W-:Y:S08]  /*3870*/  HMMA.16816.F32 R24, R160.reuse, R156, R24 ;  /* 0x0000009ca018723c */ /* 0x040ff00000001818 */
[-C--:B------:R-:W-:Y:S01]  /*3880*/  HMMA.16816.F32 R28, R160, R158.reuse, R28 ;  /* 0x0000009ea01c723c */ /* 0x080fe2000000181c */
[----:B------:R-:W5:Y:S07]  /*3890*/  LDSM.16.M88.4 R160, [R2+0xf080] ;  /* 0x00f0800002a0783b */ /* 0x000f6e0000000200 */
[----:B------:R-:W-:Y:S01]  /*38a0*/  HMMA.16816.F32 R32, R144, R158, R32 ;  /* 0x0000009e9020723c */ /* 0x000fe20000001820 */
[----:B------:R-:W-:Y:S07]  /*38b0*/  LDSM.16.M88.4 R144, [R3+0xf080] ;  /* 0x00f080000390783b */ /* 0x000fee0000000200 */
[-C--:B----4-:R-:W-:Y:S08]  /*38c0*/  HMMA.16816.F32 R20, R136, R164.reuse, R20 ;  /* 0x000000a48814723c */ /* 0x090ff00000001814 */
[C---:B------:R-:W-:Y:S08]  /*38d0*/  HMMA.16816.F32 R24, R140.reuse, R164, R24 ;  /* 0x000000a48c18723c */ /* 0x040ff00000001818 */
[-C--:B------:R-:W-:Y:S01]  /*38e0*/  HMMA.16816.F32 R28, R140, R166.reuse, R28 ;  /* 0x000000a68c1c723c */ /* 0x080fe2000000181c */
[----:B------:R-:W4:Y:S07]  /*38f0*/  LDSM.16.M88.4 R140, [R3+0xe080] ;  /* 0x00e08000038c783b */ /* 0x000f2e0000000200 */
[----:B------:R-:W-:Y:S01]  /*3900*/  HMMA.16816.F32 R32, R136, R166, R32 ;  /* 0x000000a68820723c */ /* 0x000fe20000001820 */
[----:B------:R-:W2:Y:S07]  /*3910*/  LDSM.16.M88.4 R136, [R221+0xe080] ;  /* 0x00e08000dd88783b */ /* 0x000eae0000000200 */
[-C--:B-1----:R-:W-:Y:S08]  /*3920*/  HMMA.16816.F32 R20, R132, R168.reuse, R20 ;  /* 0x000000a88414723c */ /* 0x082ff00000001814 */
[C---:B-----5:R-:W-:Y:S08]  /*3930*/  HMMA.16816.F32 R24, R160.reuse, R168, R24 ;  /* 0x000000a8a018723c */ /* 0x060ff00000001818 */
[-C--:B------:R-:W-:Y:S01]  /*3940*/  HMMA.16816.F32 R28, R160, R170.reuse, R28 ;  /* 0x000000aaa01c723c */ /* 0x080fe2000000181c */
[----:B------:R-:W1:Y:S07]  /*3950*/  LDSM.16.M88.4 R160, [R221+0xf080] ;  /* 0x00f08000dda0783b */ /* 0x000e6e0000000200 */
[----:B------:R-:W-:Y:S01]  /*3960*/  HMMA.16816.F32 R32, R132, R170, R32 ;  /* 0x000000aa8420723c */ /* 0x000fe20000001820 */
[----:B------:R-:W5:Y:S07]  /*3970*/  LDSM.16.M88.4 R132, [R220+0xe080] ;  /* 0x00e08000dc84783b */ /* 0x000f6e0000000200 */
[-C--:B----4-:R-:W-:Y:S08]  /*3980*/  HMMA.16816.F32 R20, R140, R172.reuse, R20 ;  /* 0x000000ac8c14723c */ /* 0x090ff00000001814 */
[C---:B------:R-:W-:Y:S08]  /*3990*/  HMMA.16816.F32 R24, R144.reuse, R172, R24 ;  /* 0x000000ac9018723c */ /* 0x040ff00000001818 */
[-C--:B------:R-:W-:Y:S01]  /*39a0*/  HMMA.16816.F32 R28, R144, R174.reuse, R28 ;  /* 0x000000ae901c723c */ /* 0x080fe2000000181c */
[----:B------:R-:W4:Y:S07]  /*39b0*/  LDSM.16.M88.4 R144, [R220+0xf080] ;  /* 0x00f08000dc90783b */ /* 0x000f2e0000000200 */
[----:B------:R-:W-:Y:S01]  /*39c0*/  HMMA.16816.F32 R32, R140, R174, R32 ;  /* 0x000000ae8c20723c */ /* 0x000fe20000001820 */
[----:B------:R-:W-:Y:S07]  /*39d0*/  MUFU.TANH R142, R16 ;  /* 0x00000010008e7308 */ /* 0x000fee0000002400 */
[-C--:B--2---:R-:W-:Y:S03]  /*39e0*/  HMMA.16816.F32 R20, R136, R176.reuse, R20 ;  /* 0x000000b08814723c */ /* 0x084fe60000001814 */
[----:B------:R-:W-:Y:S05]  /*39f0*/  MUFU.TANH R141, R17 ;  /* 0x00000011008d7308 */ /* 0x000fea0000002400 */
[C---:B-1----:R-:W-:Y:S05]  /*3a00*/  HMMA.16816.F32 R24, R160.reuse, R176, R24 ;  /* 0x000000b0a018723c */ /* 0x042fea0000001818 */
[----:B------:R-:W-:Y:S03]  /*3a10*/  MUFU.TANH R143, R18 ;  /* 0x00000012008f7308 */ /* 0x000fe60000002400 */
[-C--:B------:R-:W-:Y:S07]  /*3a20*/  HMMA.16816.F32 R28, R160, R178.reuse, R28 ;  /* 0x000000b2a01c723c */ /* 0x080fee000000181c */
[----:B------:R-:W1:Y:S01]  /*3a30*/  MUFU.TANH R161, R9 ;  /* 0x0000000900a17308 */ /* 0x000e620000002400 */
[----:B------:R-:W-:Y:S01]  /*3a40*/  HMMA.16816.F32 R32, R136, R178, R32 ;  /* 0x000000b28820723c */ /* 0x000fe20000001820 */
[----:B------:R-:W2:Y:S07]  /*3a50*/  LDSM.16.M88.4 R136, [R2+0x11080] ;  /* 0x011080000288783b */ /* 0x000eae0000000200 */
[-C--:B-----5:R-:W-:Y:S01]  /*3a60*/  HMMA.16816.F32 R20, R132, R180.reuse, R20 ;  /* 0x000000b48414723c */ /* 0x0a0fe20000001814 */
[----:B------:R-:W-:Y:S07]  /*3a70*/  MUFU.TANH R163, R10 ;  /* 0x0000000a00a37308 */ /* 0x000fee0000002400 */
[C---:B----4-:R-:W-:Y:S03]  /*3a80*/  HMMA.16816.F32 R24, R144.reuse, R180, R24 ;  /* 0x000000b49018723c */ /* 0x050fe60000001818 */
[----:B------:R4:W-:Y:S05]  /*3a90*/  MUFU.TANH R162, R11 ;  /* 0x0000000b00a27308 */ /* 0x0009ea0000002400 */
[-C--:B------:R-:W-:Y:S05]  /*3aa0*/  HMMA.16816.F32 R28, R144, R182.reuse, R28 ;  /* 0x000000b6901c723c */ /* 0x080fea000000181c */
[----:B------:R-:W-:Y:S03]  /*3ab0*/  MUFU.TANH R160, R12 ;  /* 0x0000000c00a07308 */ /* 0x000fe60000002400 */
[----:B------:R-:W-:Y:S01]  /*3ac0*/  HMMA.16816.F32 R32, R132, R182, R32 ;  /* 0x000000b68420723c */ /* 0x000fe20000001820 */
[----:B------:R-:W-:Y:S06]  /*3ad0*/  LDSM.16.M88.4 R132, [R3+0x11080] ;  /* 0x011080000384783b */ /* 0x000fec0000000200 */
[----:B------:R-:W5:Y:S01]  /*3ae0*/  MUFU.TANH R144, R13 ;  /* 0x0000000d00907308 */ /* 0x000f620000002400 */
[-C--:B------:R-:W-:Y:S01]  /*3af0*/  HMMA.16816.F32 R20, R4, R184.reuse, R20 ;  /* 0x000000b80414723c */ /* 0x080fe20000001814 */
[----:B----4-:R-:W4:Y:S07]  /*3b00*/  LDSM.16.M88.4 R8, [R3+0x10080] ;  /* 0x010080000308783b */ /* 0x010f2e0000000200 */
[C---:B--2---:R-:W-:Y:S01]  /*3b10*/  HMMA.16816.F32 R24, R136.reuse, R184, R24 ;  /* 0x000000b88818723c */ /* 0x044fe20000001818 */
[----:B------:R-:W-:Y:S07]  /*3b20*/  MUFU.TANH R146, R14 ;  /* 0x0000000e00927308 */ /* 0x000fee0000002400 */
[-C--:B------:R-:W-:Y:S03]  /*3b30*/  HMMA.16816.F32 R28, R136, R186.reuse, R28 ;  /* 0x000000ba881c723c */ /* 0x080fe6000000181c */
[----:B------:R2:W-:Y:S04]  /*3b40*/  MUFU.TANH R145, R15 ;  /* 0x0000000f00917308 */ /* 0x0005e80000002400 */
[----:B------:R-:W-:Y:S01]  /*3b50*/  MOV R136, UR15 ;  /* 0x0000000f00887c02 */ /* 0x000fe20008000f00 */
[----:B------:R-:W-:Y:S01]  /*3b60*/  HMMA.16816.F32 R32, R4, R186, R32 ;  /* 0x000000ba0420723c */ /* 0x000fe20000001820 */
[----:B------:R-:W1:Y:S03]  /*3b70*/  LDSM.16.M88.4 R4, [R221+0x10080] ;  /* 0x01008000dd04783b */ /* 0x000e660000000200 */
[----:B------:R-:W-:Y:S01]  /*3b80*/  IADD3 R136, R229, UR4, -R136 ;  /* 0x00000004e5887c10 */ /* 0x000fe2000fffe888 */
[----:B------:R3:W-:Y:S03]  /*3b90*/  MUFU.TANH R140, R19 ;  /* 0x00000013008c7308 */ /* 0x0007e60000002400 */
[----:B------:R-:W-:Y:S04]  /*3ba0*/  IADD3 R136, -R243, R136, RZ ;  /* 0x00000088f3887210 */ /* 0x000fe80007ffe1ff */
[----:B------:R-:W-:Y:S04]  /*3bb0*/  IMNMX R137, R232, R136, PT ;  /* 0x00000088e8897217 */ /* 0x000fe80003800200 */
[C---:B------:R-:W-:Y:S02]  /*3bc0*/  ISETP.GT.AND P0, PT, R137.reuse, RZ, PT ;  /* 0x000000ff8900720c */ /* 0x040fe40003f04270 */
[----:B------:R-:W-:Y:S01]  /*3bd0*/  ISETP.GT.AND P2, PT, R137, 0x21, PT ;  /* 0x000000218900780c */ /* 0x000fe20003f44270 */
[-C--:B----4-:R-:W-:Y:S01]  /*3be0*/  HMMA.16816.F32 R20, R8, R188.reuse, R20 ;  /* 0x000000bc0814723c */ /* 0x090fe20000001814 */
[----:B--2---:R-:W2:Y:S04]  /*3bf0*/  LDSM.16.M88.4 R12, [R221+0x11080] ;  /* 0x01108000dd0c783b */ /* 0x004ea80000000200 */
[----:B------:R-:W-:Y:S02]  /*3c00*/  FSEL R139, R205, -INF , P0 ;  /* 0xff800000cd8b7808 */ /* 0x000fe40000000000 */
[----:B------:R-:W-:Y:S01]  /*3c10*/  ISETP.GT.AND P0, PT, R137, 0x1, PT ;  /* 0x000000018900780c */ /* 0x000fe20003f04270 */
[C---:B------:R-:W-:Y:S01]  /*3c20*/  HMMA.16816.F32 R24, R132.reuse, R188, R24 ;  /* 0x000000bc8418723c */ /* 0x040fe20000001818 */
[----:B---3--:R-:W-:Y:S03]  /*3c30*/  LDSM.16.M88.4 R16, [R220+0x11080] ;  /* 0x01108000dc10783b */ /* 0x008fe60000000200 */
[--C-:B------:R-:W-:Y:S04]  /*3c40*/  FFMA.FTZ R139, R139, c[0x0][0x29c], -R200.reuse ;  /* 0x0000a7008b8b7a23 */ /* 0x100fe800000108c8 */
[-C--:B------:R-:W-:Y:S02]  /*3c50*/  HMMA.16816.F32 R28, R132, R190.reuse, R28 ;  /* 0x000000be841c723c */ /* 0x080fe4000000181c */
[----:B------:R-:W3:Y:S05]  /*3c60*/  MUFU.EX2 R139, R139 ;  /* 0x0000008b008b7308 */ /* 0x000eea0000000800 */
[----:B------:R-:W-:Y:S01]  /*3c70*/  FSEL R135, R204, -INF , P0 ;  /* 0xff800000cc877808 */ /* 0x000fe20000000000 */
[----:B------:R-:W-:Y:S01]  /*3c80*/  HMMA.16816.F32 R32, R8, R190, R32 ;  /* 0x000000be0820723c */ /* 0x000fe20000001820 */
[----:B------:R-:W4:Y:S03]  /*3c90*/  LDSM.16.M88.4 R8, [R220+0x10080] ;  /* 0x01008000dc08783b */ /* 0x000f260000000200 */
[----:B------:R-:W-:Y:S01]  /*3ca0*/  FFMA.FTZ R135, R135, c[0x0][0x29c], -R200 ;  /* 0x0000a70087877a23 */ /* 0x000fe200000108c8 */
[C---:B------:R-:W-:Y:S02]  /*3cb0*/  IADD3 R133, R136.reuse, 0x8, RZ ;  /* 0x0000000888857810 */ /* 0x040fe40007ffe0ff */
[----:B------:R-:W-:Y:S01]  /*3cc0*/  IADD3 R132, R136, 0x20, RZ ;  /* 0x0000002088847810 */ /* 0x000fe20007ffe0ff */
[-C--:B-1----:R-:W-:Y:S02]  /*3cd0*/  HMMA.16816.F32 R20, R4, R192.reuse, R20 ;  /* 0x000000c00414723c */ /* 0x082fe40000001814 */
[----:B------:R-:W1:Y:S03]  /*3ce0*/  MUFU.EX2 R135, R135 ;  /* 0x0000008700877308 */ /* 0x000e660000000800 */
[C---:B------:R-:W-:Y:S02]  /*3cf0*/  IMNMX R133, R232.reuse, R133, PT ;  /* 0x00000085e8857217 */ /* 0x040fe40003800200 */
[----:B------:R-:W-:Y:S01]  /*3d00*/  IMNMX R132, R232, R132, PT ;  /* 0x00000084e8847217 */ /* 0x000fe20003800200 */
[C---:B--2---:R-:W-:Y:S04]  /*3d10*/  HMMA.16816.F32 R24, R12.reuse, R192, R24 ;  /* 0x000000c00c18723c */ /* 0x044fe80000001818 */
[C---:B------:R-:W-:Y:S02]  /*3d20*/  ISETP.GT.AND P0, PT, R133.reuse, RZ, PT ;  /* 0x000000ff8500720c */ /* 0x040fe40003f04270 */
[C---:B------:R-:W-:Y:S02]  /*3d30*/  ISETP.GT.AND P1, PT, R133.reuse, 0x20, PT ;  /* 0x000000208500780c */ /* 0x040fe40003f24270 */
[-C--:B------:R-:W-:Y:S03]  /*3d40*/  HMMA.16816.F32 R28, R12, R194.reuse, R28 ;  /* 0x000000c20c1c723c */ /* 0x080fe6000000181c */
[----:B------:R-:W-:Y:S02]  /*3d50*/  ISETP.GT.AND P6, PT, R132, 0x20, PT ;  /* 0x000000208400780c */ /* 0x000fe40003fc4270 */
[----:B------:R-:W-:Y:S02]  /*3d60*/  FSEL R138, R206, -INF , P0 ;  /* 0xff800000ce8a7808 */ /* 0x000fe40000000000 */
[----:B------:R-:W-:Y:S01]  /*3d70*/  ISETP.GT.AND P0, PT, R133, 0x1, PT ;  /* 0x000000018500780c */ /* 0x000fe20003f04270 */
[----:B------:R-:W-:Y:S01]  /*3d80*/  HMMA.16816.F32 R32, R4, R194, R32 ;  /* 0x000000c20420723c */ /* 0x000fe20000001820 */
[----:B------:R-:W2:Y:S03]  /*3d90*/  LDS R6, [R229.X4+0x12180] ;  /* 0x01218000e5067984 */ /* 0x000ea60000004800 */
[----:B------:R-:W-:Y:S01]  /*3da0*/  FSEL R134, R207, -INF , P0 ;  /* 0xff800000cf867808 */ /* 0x000fe20000000000 */
[--C-:B------:R-:W-:Y:S01]  /*3db0*/  FFMA.FTZ R138, R138, c[0x0][0x29c], -R201.reuse ;  /* 0x0000a7008a8a7a23 */ /* 0x100fe200000108c9 */
[----:B------:R-:W-:Y:S02]  /*3dc0*/  ISETP.GT.AND P0, PT, R132, RZ, PT ;  /* 0x000000ff8400720c */ /* 0x000fe40003f04270 */
[-C--:B----4-:R-:W-:Y:S03]  /*3dd0*/  HMMA.16816.F32 R20, R8, R196.reuse, R20 ;  /* 0x000000c40814723c */ /* 0x090fe60000001814 */
[----:B------:R-:W-:Y:S02]  /*3de0*/  MUFU.EX2 R138, R138 ;  /* 0x0000008a008a7308 */ /* 0x000fe40000000800 */
[----:B------:R-:W-:Y:S01]  /*3df0*/  FSEL R12, R208, -INF , P0 ;  /* 0xff800000d00c7808 */ /* 0x000fe20000000000 */
[--C-:B------:R-:W-:Y:S01]  /*3e00*/  FFMA.FTZ R134, R134, c[0x0][0x29c], -R201.reuse ;  /* 0x0000a70086867a23 */ /* 0x100fe200000108c9 */
[----:B------:R-:W-:Y:S01]  /*3e10*/  ISETP.GT.AND P0, PT, R132, 0x1, PT ;  /* 0x000000018400780c */ /* 0x000fe20003f04270 */
[C---:B------:R-:W-:Y:S04]  /*3e20*/  HMMA.16816.F32 R24, R16.reuse, R196, R24 ;  /* 0x000000c41018723c */ /* 0x040fe80000001818 */
[----:B------:R-:W-:Y:S01]  /*3e30*/  FSEL R4, R161, -INF , P0 ;  /* 0xff800000a1047808 */ /* 0x000fe20000000000 */
[----:B------:R-:W4:Y:S01]  /*3e40*/  MUFU.EX2 R15, R134 ;  /* 0x00000086000f7308 */ /* 0x000f220000000800 */
[----:B------:R-:W-:Y:S01]  /*3e50*/  IADD3 R5, R136, 0x28, RZ ;  /* 0x0000002888057810 */ /* 0x000fe20007ffe0ff */
[--C-:B------:R-:W-:Y:S01]  /*3e60*/  FFMA.FTZ R12, R12, c[0x0][0x29c], -R202.reuse ;  /* 0x0000a7000c0c7a23 */ /* 0x100fe200000108ca */
[-C--:B------:R-:W-:Y:S03]  /*3e70*/  HMMA.16816.F32 R28, R16, R198.reuse, R28 ;  /* 0x000000c6101c723c */ /* 0x080fe6000000181c */
[----:B------:R-:W-:Y:S01]  /*3e80*/  ISETP.GT.AND P4, PT, R132, 0x21, PT ;  /* 0x000000218400780c */ /* 0x000fe20003f84270 */
[----:B------:R-:W-:Y:S01]  /*3e90*/  FFMA.FTZ R4, R4, c[0x0][0x29c], -R202 ;  /* 0x0000a70004047a23 */ /* 0x000fe200000108ca */
[----:B------:R-:W-:Y:S02]  /*3ea0*/  IMNMX R5, R232, R5, PT ;  /* 0x00000005e8057217 */ /* 0x000fe40003800200 */
[----:B------:R-:W-:Y:S01]  /*3eb0*/  MUFU.EX2 R14, R12 ;  /* 0x0000000c000e7308 */ /* 0x000fe20000000800 */
[----:B------:R-:W-:Y:S04]  /*3ec0*/  HMMA.16816.F32 R32, R8, R198, R32 ;  /* 0x000000c60820723c */ /* 0x000fe80000001820 */
[----:B------:R-:W-:Y:S01]  /*3ed0*/  ISETP.GT.AND P0, PT, R5, RZ, PT ;  /* 0x000000ff0500720c */ /* 0x000fe20003f04270 */
[----:B------:R-:W-:Y:S01]  /*3ee0*/  FFMA.FTZ R17, -R205, R205, 1 ;  /* 0x3f800000cd117423 */ /* 0x000fe200000101cd */
[----:B------:R-:W-:Y:S01]  /*3ef0*/  FSEL R7, R141, -INF , P2 ;  /* 0xff8000008d077808 */ /* 0x000fe20001000000 */
[----:B------:R-:W-:Y:S01]  /*3f00*/  FFMA.FTZ R19, -R204, R204, 1 ;  /* 0x3f800000cc137423 */ /* 0x000fe200000101cc */
[----:B------:R-:W-:Y:S01]  /*3f10*/  FSEL R16, R143, -INF , P1 ;  /* 0xff8000008f107808 */ /* 0x000fe20000800000 */
[----:B------:R4:W-:Y:S01]  /*3f20*/  MUFU.EX2 R13, R4 ;  /* 0x00000004000d7308 */ /* 0x0009e20000000800 */
[C---:B------:R-:W-:Y:S02]  /*3f30*/  ISETP.GT.AND P2, PT, R5.reuse, 0x1, PT ;  /* 0x000000010500780c */ /* 0x040fe40003f44270 */
[----:B------:R-:W-:Y:S01]  /*3f40*/  ISETP.GT.AND P1, PT, R5, 0x20, PT ;  /* 0x000000200500780c */ /* 0x000fe20003f24270 */
[--C-:B--2---:R-:W-:Y:S01]  /*3f50*/  FADD.FTZ R20, R20, -R6.reuse ;  /* 0x8000000614147221 */ /* 0x104fe20000010000 */
[----:B-----5:R-:W-:Y:S01]  /*3f60*/  FSEL R8, R144, -INF , P4 ;  /* 0xff80000090087808 */ /* 0x020fe20002000000 */
[----:B------:R-:W-:Y:S01]  /*3f70*/  FADD.FTZ R21, R21, -R6 ;  /* 0x8000000615157221 */ /* 0x000fe20000010000 */
[----:B------:R-:W-:Y:S01]  /*3f80*/  FSEL R9, R162, -INF , P2 ;  /* 0xff800000a2097808 */ /* 0x000fe20001000000 */
[----:B---3--:R-:W-:Y:S01]  /*3f90*/  FMUL.FTZ R10, R139, R20 ;  /* 0x000000148b0a7220 */ /* 0x008fe20000410000 */
[C---:B-1----:R-:W-:Y:S01]  /*3fa0*/  F2FP.PACK_AB R20, R135.reuse, R139 ;  /* 0x0000008b8714723e */ /* 0x042fe200000000ff */
[----:B------:R-:W-:Y:S02]  /*3fb0*/  FMUL.FTZ R135, R135, R21 ;  /* 0x0000001587877220 */ /* 0x000fe40000410000 */
[----:B------:R-:W-:Y:S02]  /*3fc0*/  FFMA.FTZ R7, R7, c[0x0][0x29c], -R200 ;  /* 0x0000a70007077a23 */ /* 0x000fe400000108c8 */
[----:B------:R-:W-:Y:S02]  /*3fd0*/  FFMA.FTZ R11, R16, c[0x0][0x29c], -R201 ;  /* 0x0000a700100b7a23 */ /* 0x000fe400000108c9 */
[----:B------:R-:W-:Y:S02]  /*3fe0*/  FMUL.FTZ R17, R17, R10 ;  /* 0x0000000a11117220 */ /* 0x000fe40000410000 */
[----:B------:R-:W-:Y:S01]  /*3ff0*/  FMUL.FTZ R19, R19, R135 ;  /* 0x0000008713137220 */ /* 0x000fe20000410000 */
[----:B------:R-:W1:Y:S01]  /*4000*/  MUFU.EX2 R7, R7 ;  /* 0x0000000700077308 */ /* 0x000e620000000800 */
[--C-:B------:R-:W-:Y:S02]  /*4010*/  FADD.FTZ R32, R32, -R6.reuse ;  /* 0x8000000620207221 */ /* 0x100fe40000010000 */
[--C-:B------:R-:W-:Y:S01]  /*4020*/  FFMA.FTZ R21, R9, c[0x0][0x29c], -R203.reuse ;  /* 0x0000a70009157a23 */ /* 0x100fe200000108cb */
[----:B------:R-:W-:Y:S01]  /*4030*/  F2FP.PACK_AB R19, R19, R17 ;  /* 0x000000111313723e */ /* 0x000fe200000000ff */
[----:B------:R-:W-:Y:S01]  /*4040*/  FADD.FTZ R33, R33, -R6 ;  /* 0x8000000621217221 */ /* 0x000fe20000010000 */
[----:B----4-:R-:W-:Y:S02]  /*4050*/  FSEL R4, R163, -INF , P0 ;  /* 0xff800000a3047808 */ /* 0x010fe40000000000 */
[----:B------:R-:W-:Y:S02]  /*4060*/  ISETP.GT.AND P0, PT, R137, 0x20, PT ;  /* 0x000000208900780c */ /* 0x000fe40003f04270 */
[----:B------:R-:W-:Y:S01]  /*4070*/  MUFU.EX2 R11, R11 ;  /* 0x0000000b000b7308 */ /* 0x000fe20000000800 */
[--C-:B------:R-:W-:Y:S01]  /*4080*/  FFMA.FTZ R4, R4, c[0x0][0x29c], -R203.reuse ;  /* 0x0000a70004047a23 */ /* 0x100fe200000108cb */
[----:B------:R-:W-:Y:S02]  /*4090*/  FSEL R12, R142, -INF , P0 ;  /* 0xff8000008e0c7808 */ /* 0x000fe40000000000 */
[----:B------:R-:W-:Y:S01]  /*40a0*/  ISETP.GT.AND P0, PT, R133, 0x21, PT ;  /* 0x000000218500780c */ /* 0x000fe20003f04270 */
[----:B------:R-:W-:Y:S01]  /*40b0*/  FFMA.FTZ R133, R8, c[0x0][0x29c], -R202 ;  /* 0x0000a70008857a23 */ /* 0x000fe200000108ca */
[----:B------:R-:W-:Y:S01]  /*40c0*/  FSEL R8, R146, -INF , P1 ;  /* 0xff80000092087808 */ /* 0x000fe20000800000 */
[----:B------:R-:W-:Y:S01]  /*40d0*/  FFMA.FTZ R12, R12, c[0x0][0x29c], -R200 ;  /* 0x0000a7000c0c7a23 */ /* 0x000fe200000108c8 */
[----:B------:R-:W-:Y:S02]  /*40e0*/  FSEL R18, R140, -INF , P0 ;  /* 0xff8000008c127808 */ /* 0x000fe40000000000 */
[----:B------:R2:W-:Y:S01]  /*40f0*/  MUFU.EX2 R134, R4 ;  /* 0x0000000400867308 */ /* 0x0005e20000000800 */
[----:B------:R-:W-:Y:S01]  /*4100*/  ISETP.GT.AND P0, PT, R5, 0x21, PT ;  /* 0x000000210500780c */ /* 0x000fe20003f04270 */
[----:B------:R-:W-:Y:S01]  /*4110*/  FFMA.FTZ R135, R8, c[0x0][0x29c], -R203 ;  /* 0x0000a70008877a23 */ /* 0x000fe200000108cb */
[----:B------:R-:W-:Y:S01]  /*4120*/  FSEL R5, R160, -INF , P6 ;  /* 0xff800000a0057808 */ /* 0x000fe20003000000 */
[----:B------:R-:W-:Y:S01]  /*4130*/  FFMA.FTZ R18, R18, c[0x0][0x29c], -R201 ;  /* 0x0000a70012127a23 */ /* 0x000fe200000108c9 */
[----:B------:R-:W-:Y:S01]  /*4140*/  F2FP.PACK_AB R17, R15, R138 ;  /* 0x0000008a0f11723e */ /* 0x000fe200000000ff */
[----:B------:R-:W-:Y:S01]  /*4150*/  FFMA.FTZ R8, -R142, R142, 1 ;  /* 0x3f8000008e087423 */ /* 0x000fe2000001018e */
[----:B------:R-:W-:Y:S01]  /*4160*/  FSEL R16, R145, -INF , P0 ;  /* 0xff80000091107808 */ /* 0x000fe20000000000 */
[----:B------:R-:W-:Y:S01]  /*4170*/  FFMA.FTZ R132, R5, c[0x0][0x29c], -R202 ;  /* 0x0000a70005847a23 */ /* 0x000fe200000108ca */
[----:B------:R-:W-:Y:S01]  /*4180*/  PLOP3.LUT P0, PT, PT, PT, UP0, 0x80, 0x0 ;  /* 0x000000000000781c */ /* 0x000fe20003f0f008 */
[----:B------:R-:W3:Y:S01]  /*4190*/  MUFU.EX2 R12, R12 ;  /* 0x0000000c000c7308 */ /* 0x000ee20000000800 */
[----:B------:R-:W4:Y:S01]  /*41a0*/  LDS R5, [R229.X4+0x12200] ;  /* 0x01220000e5057984 */ /* 0x000f220000004800 */
[----:B------:R-:W-:Y:S02]  /*41b0*/  FFMA.FTZ R136, R16, c[0x0][0x29c], -R203 ;  /* 0x0000a70010887a23 */ /* 0x000fe400000108cb */
[C---:B-1----:R-:W-:Y:S06]  /*41c0*/  FMUL.FTZ R33, R7.reuse, R33 ;  /* 0x0000002107217220 */ /* 0x042fec0000410000 */
[----:B------:R1:W5:Y:S01]  /*41d0*/  MUFU.EX2 R10, R18 ;  /* 0x00000012000a7308 */ /* 0x0003620000000800 */
[----:B--2---:R-:W2:Y:S09]  /*41e0*/  LDS R4, [R229.X4+0x121a0] ;  /* 0x0121a000e5047984 */ /* 0x004eb20000004800 */
[----:B------:R-:W-:Y:S01]  /*41f0*/  MUFU.EX2 R9, R133 ;  /* 0x0000008500097308 */ /* 0x000fe20000000800 */
[----:B---3--:R-:W-:Y:S04]  /*4200*/  FMUL.FTZ R6, R12, R32 ;  /* 0x000000200c067220 */ /* 0x008fe80000410000 */
[----:B------:R-:W-:Y:S05]  /*4210*/  FMUL.FTZ R32, R8, R6 ;  /* 0x0000000608207220 */ /* 0x000fea0000410000 */
[----:B------:R-:W3:Y:S01]  /*4220*/  MUFU.EX2 R8, R132 ;  /* 0x0000008400087308 */ /* 0x000ee20000000800 */
[----:B-1----:R-:W-:Y:S01]  /*4230*/  F2FP.PACK_AB R18, R7, R12 ;  /* 0x0000000c0712723e */ /* 0x002fe200000000ff */
[----:B------:R-:W-:Y:S01]  /*4240*/  FFMA.FTZ R12, -R140, R140, 1 ;  /* 0x3f8000008c0c7423 */ /* 0x000fe2000001018c */
[----:B-----5:R-:W-:Y:S01]  /*4250*/  F2FP.PACK_AB R16, R10, R11 ;  /* 0x0000000b0a10723e */ /* 0x020fe200000000ff */
[----:B------:R-:W-:Y:S02]  /*4260*/  FFMA.FTZ R7, -R141, R141, 1 ;  /* 0x3f8000008d077423 */ /* 0x000fe4000001018d */
[--C-:B----4-:R-:W-:Y:S02]  /*4270*/  FADD.FTZ R24, R24, -R5.reuse ;  /* 0x8000000518187221 */ /* 0x110fe40000010000 */
[--C-:B------:R-:W-:Y:S02]  /*4280*/  FADD.FTZ R25, R25, -R5.reuse ;  /* 0x8000000519197221 */ /* 0x100fe40000010000 */
[----:B------:R-:W-:Y:S02]  /*4290*/  FMUL.FTZ R33, R7, R33 ;  /* 0x0000002107217220 */ /* 0x000fe40000410000 */
[----:B------:R-:W-:Y:S02]  /*42a0*/  FFMA.FTZ R7, -R207, R207, 1 ;  /* 0x3f800000cf077423 */ /* 0x000fe400000101cf */
[--C-:B--2---:R-:W-:Y:S02]  /*42b0*/  FADD.FTZ R23, R23, -R4.reuse ;  /* 0x8000000417177221 */ /* 0x104fe40000010000 */
[--C-:B------:R-:W-:Y:S02]  /*42c0*/  FADD.FTZ R35, R35, -R4.reuse ;  /* 0x8000000423237221 */ /* 0x100fe40000010000 */
[----:B------:R-:W-:Y:S02]  /*42d0*/  FMUL.FTZ R23, R15, R23 ;  /* 0x000000170f177220 */ /* 0x000fe40000410000 */
[----:B------:R1:W2:Y:S01]  /*42e0*/  MUFU.EX2 R15, R21 ;  /* 0x00000015000f7308 */ /* 0x0002a20000000800 */
[--C-:B------:R-:W-:Y:S02]  /*42f0*/  FADD.FTZ R34, R34, -R4.reuse ;  /* 0x8000000422227221 */ /* 0x100fe40000010000 */
[----:B------:R-:W-:Y:S02]  /*4300*/  FMUL.FTZ R10, R10, R35 ;  /* 0x000000230a0a7220 */ /* 0x000fe40000410000 */
[----:B------:R-:W-:Y:S02]  /*4310*/  FADD.FTZ R6, R22, -R4 ;  /* 0x8000000416067221 */ /* 0x000fe40000010000 */
[----:B------:R-:W4:Y:S01]  /*4320*/  LDS R4, [R229.X4+0x12220] ;  /* 0x01222000e5047984 */ /* 0x000f220000004800 */
[----:B------:R-:W-:Y:S02]  /*4330*/  FMUL.FTZ R34, R11, R34 ;  /* 0x000000220b227220 */ /* 0x000fe40000410000 */
[----:B------:R-:W-:Y:S02]  /*4340*/  FMUL.FTZ R12, R12, R10 ;  /* 0x0000000a0c0c7220 */ /* 0x000fe40000410000 */
[--C-:B------:R-:W-:Y:S01]  /*4350*/  FADD.FTZ R10, R28, -R5.reuse ;  /* 0x800000051c0a7221 */ /* 0x100fe20000010000 */
[----:B------:R-:W-:Y:S01]  /*4360*/  STS [R230+0x12280], R20 ;  /* 0x01228014e6007388 */ /* 0x000fe20000000800 */
[----:B------:R-:W-:Y:S02]  /*4370*/  FADD.FTZ R5, R29, -R5 ;  /* 0x800000051d057221 */ /* 0x000fe40000010000 */
[----:B------:R-:W-:Y:S02]  /*4380*/  FFMA.FTZ R11, -R208, R208, 1 ;  /* 0x3f800000d00b7423 */ /* 0x000fe400000101d0 */
[----:B---3--:R-:W-:Y:S01]  /*4390*/  FMUL.FTZ R10, R8, R10 ;  /* 0x0000000a080a7220 */ /* 0x008fe20000410000 */
        /* <DEDUP_REMOVED lines=18> */
[----:B--2---:R-:W-:Y:S01]  /*44c0*/  F2FP.PACK_AB R5, R15, R134 ;  /* 0x000000860f05723e */ /* 0x004fe200000000ff */
[----:B------:R-:W-:Y:S01]  /*44d0*/  FMUL.FTZ R34, R6, R34 ;  /* 0x0000002206227220 */ /* 0x000fe20000410000 */
[----:B------:R-:W-:Y:S01]  /*44e0*/  F2FP.PACK_AB R6, R13, R14 ;  /* 0x0000000e0d06723e */ /* 0x000fe200000000ff */
[----:B------:R-:W2:Y:S01]  /*44f0*/  MUFU.EX2 R7, R135 ;  /* 0x0000008700077308 */ /* 0x000ea20000000800 */
[--C-:B----4-:R-:W-:Y:S01]  /*4500*/  FADD.FTZ R26, R26, -R4.reuse ;  /* 0x800000041a1a7221 */ /* 0x110fe20000010000 */
[----:B------:R3:W-:Y:S01]  /*4510*/  STS [R230+0x13680], R5 ;  /* 0x01368005e6007388 */ /* 0x0007e20000000800 */
[--C-:B------:R-:W-:Y:S01]  /*4520*/  FADD.FTZ R31, R31, -R4.reuse ;  /* 0x800000041f1f7221 */ /* 0x100fe20000010000 */
[----:B------:R-:W-:Y:S01]  /*4530*/  F2FP.PACK_AB R10, R23, R22 ;  /* 0x00000016170a723e */ /* 0x000fe200000000ff */
[----:B------:R-:W-:Y:S01]  /*4540*/  FMUL.FTZ R13, R13, R25 ;  /* 0x000000190d0d7220 */ /* 0x000fe20000410000 */
[----:B------:R-:W-:Y:S01]  /*4550*/  F2FP.PACK_AB R12, R12, R34 ;  /* 0x000000220c0c723e */ /* 0x000fe200000000ff */
[----:B------:R-:W-:Y:S01]  /*4560*/  FFMA.FTZ R14, -R161, R161, 1 ;  /* 0x3f800000a10e7423 */ /* 0x000fe200000101a1 */
[----:B------:R4:W-:Y:S01]  /*4570*/  STS [R230+0x13280], R6 ;  /* 0x01328006e6007388 */ /* 0x0009e20000000800 */
[----:B------:R-:W-:Y:S02]  /*4580*/  FMUL.FTZ R134, R134, R26 ;  /* 0x0000001a86867220 */ /* 0x000fe40000410000 */
[----:B-1----:R-:W-:Y:S02]  /*4590*/  FFMA.FTZ R16, -R162, R162, 1 ;  /* 0x3f800000a2107423 */ /* 0x002fe400000101a2 */
[----:B------:R-:W-:Y:S01]  /*45a0*/  FMUL.FTZ R14, R14, R13 ;  /* 0x0000000d0e0e7220 */ /* 0x000fe20000410000 */
[----:B------:R-:W-:Y:S01]  /*45b0*/  STS [R231+0x1000], R8 ;  /* 0x00100008e7007388 */ /* 0x000fe20000000800 */
[----:B------:R-:W-:Y:S03]  /*45c0*/  F2FP.PACK_AB R13, R33, R32 ;  /* 0x00000020210d723e */ /* 0x000fe600000000ff */
[----:B------:R-:W-:Y:S01]  /*45d0*/  F2FP.PACK_AB R14, R14, R21 ;  /* 0x000000150e0e723e */ /* 0x000fe200000000ff */
[--C-:B---3--:R-:W-:Y:S04]  /*45e0*/  FADD.FTZ R5, R27, -R4.reuse ;  /* 0x800000041b057221 */ /* 0x108fe80000010000 */
[----:B------:R-:W-:Y:S02]  /*45f0*/  FMUL.FTZ R5, R15, R5 ;  /* 0x000000050f057220 */ /* 0x000fe40000410000 */
[----:B----4-:R-:W-:Y:S01]  /*4600*/  FADD.FTZ R6, R30, -R4 ;  /* 0x800000041e067221 */ /* 0x010fe20000010000 */
[----:B--2---:R-:W-:Y:S01]  /*4610*/  F2FP.PACK_AB R4, R9, R7 ;  /* 0x000000070904723e */ /* 0x004fe200000000ff */
        /* <DEDUP_REMOVED lines=106> */
[----:B------:R-:W-:Y:S01]  /*4cc0*/  UIMAD UR7, UR7, UR4, URZ ;  /* 0x00000004070772a4 */ /* 0x000fe2000f8e023f */
[----:B------:R-:W1:Y:S01]  /*4cd0*/  S2R R209, SR_TID.X ;  /* 0x0000000000d17919 */ /* 0x000e620000002100 */
        /* <DEDUP_REMOVED lines=8> */
[----:B------:R-:W-:Y:S01]  /*4d60*/  IADD3 R8, -R242, UR15, -R8 ;  /* 0x0000000ff2087c10 */ /* 0x000fe2000fffe908 */
        /* <DEDUP_REMOVED lines=24> */
[----:B-1----:R-:W-:Y:S02]  /*4ef0*/  @!P3 IMAD.SHL.U32 R8, R209, 0x10, RZ ;  /* 0x00000010d108b824 */ /* 0x002fe400078e00ff */
[----:B------:R2:W-:Y:S06]  /*4f00*/  LDGSTS.E.BYPASS.LTC128B.128 [R228+0xe080], [R16.64+0x80], !P1 ;  /* 0x0e08008010e47fae */ /* 0x0005ec000c901d54 */
[----:B------:R2:W-:Y:S04]  /*4f10*/  LDGSTS.E.BYPASS.LTC128B.128 [R228+0x10080], [R16.64+0x100], !P6 ;  /* 0x1008010010e47fae */ /* 0x0005e8000f101d54 */
[----:B------:R2:W-:Y:S04]  /*4f20*/  LDGSTS.E.BYPASS.LTC128B.128 [R228+0xd080], [R10.64], !P4 ;  /* 0x0d0800000ae47fae */ /* 0x0005e8000e101d54 */
[----:B------:R2:W-:Y:S04]  /*4f30*/  LDGSTS.E.BYPASS.LTC128B.128 [R228+0xf080], [R10.64+0x80], !P2 ;  /* 0x0f0800800ae47fae */ /* 0x0005e8000d101d54 */
[----:B------:R2:W-:Y:S04]  /*4f40*/  LDGSTS.E.BYPASS.LTC128B.128 [R228+0x11080], [R10.64+0x100], !P0 ;  /* 0x110801000ae47fae */ /* 0x0005e8000c101d54 */
[----:B------:R2:W-:Y:S02]  /*4f50*/  @!P3 LDGSTS.E.BYPASS.LTC128B.128 [R8+0x12180], [R18.64] ;  /* 0x121800001208bfae */ /* 0x0005e4000b901d54 */
.L_x_550:
        /* <DEDUP_REMOVED lines=74> */
[----:B------:R-:W1:Y:S01]  /*5400*/  S2R R21, SR_TID.X ;  /* 0x0000000000157919 */ /* 0x000e620000002100 */
        /* <DEDUP_REMOVED lines=17> */
[----:B------:R-:W-:Y:S02]  /*5520*/  IADD3 R4, -R242, UR15, -R6 ;  /* 0x0000000ff2047c10 */ /* 0x000fe4000fffe906 */
        /* <DEDUP_REMOVED lines=18> */
[----:B-1----:R-:W-:Y:S02]  /*5650*/  @!P3 IMAD.SHL.U32 R4, R21, 0x10, RZ ;  /* 0x000000101504b824 */ /* 0x002fe400078e00ff */
[----:B------:R2:W-:Y:S04]  /*5660*/  LDGSTS.E.BYPASS.LTC128B.128 [R228+0x8080], [R8.64+0x80], !P2 ;  /* 0x0808008008e47fae */ /* 0x0005e8000d101d54 */
[----:B------:R2:W-:Y:S04]  /*5670*/  LDGSTS.E.BYPASS.LTC128B.128 [R228+0xa080], [R8.64+0x100], !P0 ;  /* 0x0a08010008e47fae */ /* 0x0005e8000c101d54 */
[----:B------:R2:W-:Y:S04]  /*5680*/  LDGSTS.E.BYPASS.LTC128B.128 [R228+0x7080], [R6.64], !P4 ;  /* 0x0708000006e47fae */ /* 0x0005e8000e101d54 */
[----:B------:R2:W-:Y:S04]  /*5690*/  LDGSTS.E.BYPASS.LTC128B.128 [R228+0x9080], [R6.64+0x80], !P1 ;  /* 0x0908008006e47fae */ /* 0x0005e8000c901d54 */
[----:B------:R2:W-:Y:S04]  /*56a0*/  LDGSTS.E.BYPASS.LTC128B.128 [R228+0xb080], [R6.64+0x100], !P6 ;  /* 0x0b08010006e47fae */ /* 0x0005e8000f101d54 */
[----:B------:R2:W-:Y:S02]  /*56b0*/  @!P3 LDGSTS.E.BYPASS.LTC128B.128 [R4+0x12080], [R10.64] ;  /* 0x120800000a04bfae */ /* 0x0005e4000b901d54 */
.L_x_551:
        /* <DEDUP_REMOVED lines=31> */
[----:B------:R-:W3:Y:S07]  /*58b0*/  LDSM.16.MT88.4 R200, [R0+0x3080] ;  /* 0x0030800000c8783b */ /* 0x000eee0000004200 */
[-C--:B-1----:R-:W-:Y:S08]  /*58c0*/  HMMA.16816.F32 R4, R160, R204.reuse, R4 ;  /* 0x000000cca004723c */ /* 0x082ff00000001804 */
[C---:B--2---:R-:W-:Y:S08]  /*58d0*/  HMMA.16816.F32 R8, R208.reuse, R204, R8 ;  /* 0x000000ccd008723c */ /* 0x044ff00000001808 */
[-C--:B------:R-:W-:Y:S08]  /*58e0*/  HMMA.16816.F32 R12, R208, R206.reuse, R12 ;  /* 0x000000ced00c723c */ /* 0x080ff0000000180c */
[C---:B------:R-:W-:Y:S01]  /*58f0*/  HMMA.16816.F32 R16, R160.reuse, R206, R16 ;  /* 0x000000cea010723c */ /* 0x040fe20000001810 */
[----:B------:R-:W-:Y:S07]  /*5900*/  LDSM.16.MT88.4 R204, [R0+0x1880] ;  /* 0x0018800000cc783b */ /* 0x000fee0000004200 */
[-C--:B---3--:R-:W-:Y:S08]  /*5910*/  HMMA.16816.F32 R20, R160, R200.reuse, R20 ;  /* 0x000000c8a014723c */ /* 0x088ff00000001814 */
[C---:B------:R-:W-:Y:S08]  /*5920*/  HMMA.16816.F32 R24, R208.reuse, R200, R24 ;  /* 0x000000c8d018723c */ /* 0x040ff00000001818 */
[-C--:B------:R-:W-:Y:S08]  /*5930*/  HMMA.16816.F32 R28, R208, R202.reuse, R28 ;  /* 0x000000cad01c723c */ /* 0x080ff0000000181c */
[C---:B------:R-:W-:Y:S01]  /*5940*/  HMMA.16816.F32 R32, R160.reuse, R202, R32 ;  /* 0x000000caa020723c */ /* 0x040fe20000001820 */
[----:B------:R-:W1:Y:S07]  /*5950*/  LDSM.16.M88.4 R200, [R220+0x14280] ;  /* 0x01428000dcc8783b */ /* 0x000e6e0000000200 */
[-C--:B------:R-:W-:Y:S08]  /*5960*/  HMMA.16816.F32 R132, R160, R212.reuse, R132 ;  /* 0x000000d4a084723c */ /* 0x080ff00000001884 */
[C---:B------:R-:W-:Y:S08]  /*5970*/  HMMA.16816.F32 R136, R208.reuse, R212, R136 ;  /* 0x000000d4d088723c */ /* 0x040ff00000001888 */
[-C--:B------:R-:W-:Y:S01]  /*5980*/  HMMA.16816.F32 R140, R208, R214.reuse, R140 ;  /* 0x000000d6d08c723c */ /* 0x080fe2000000188c */
[----:B------:R-:W2:Y:S07]  /*5990*/  LDSM.16.M88.4 R208, [R220+0x15280] ;  /* 0x01528000dcd0783b */ /* 0x000eae0000000200 */
[----:B------:R-:W-:Y:S01]  /*59a0*/  HMMA.16816.F32 R144, R160, R214, R144 ;  /* 0x000000d6a090723c */ /* 0x000fe20000001890 */
[----:B------:R-:W3:Y:S04]  /*59b0*/  LDSM.16.MT88.4 R160, [R0+0x3880] ;  /* 0x0038800000a0783b */ /* 0x000ee80000004200 */
[----:B------:R-:W4:Y:S03]  /*59c0*/  LDSM.16.MT88.4 R212, [R0+0x5880] ;  /* 0x0058800000d4783b */ /* 0x000f260000004200 */
[-C--:B-1----:R-:W-:Y:S08]  /*59d0*/  HMMA.16816.F32 R4, R200, R204.reuse, R4 ;  /* 0x000000ccc804723c */ /* 0x082ff00000001804 */
[C---:B--2---:R-:W-:Y:S08]  /*59e0*/  HMMA.16816.F32 R8, R208.reuse, R204, R8 ;  /* 0x000000ccd008723c */ /* 0x044ff00000001808 */
[-C--:B------:R-:W-:Y:S08]  /*59f0*/  HMMA.16816.F32 R12, R208, R206.reuse, R12 ;  /* 0x000000ced00c723c */ /* 0x080ff0000000180c */
[C---:B------:R-:W-:Y:S08]  /*5a00*/  HMMA.16816.F32 R16, R200.reuse, R206, R16 ;  /* 0x000000cec810723c */ /* 0x040ff00000001810 */
[-C--:B---3--:R-:W-:Y:S08]  /*5a10*/  HMMA.16816.F32 R20, R200, R160.reuse, R20 ;  /* 0x000000a0c814723c */ /* 0x088ff00000001814 */
[C---:B------:R-:W-:Y:S07]  /*5a20*/  HMMA.16816.F32 R24, R208.reuse, R160, R24 ;  /* 0x000000a0d018723c */ /* 0x040fee0000001818 */
[----:B------:R-:W-:Y:S01]  /*5a30*/  IADD3 R161, P0, R250, UR13, RZ ;  /* 0x0000000dfaa17c10 */ /* 0x000fe2000ff1e0ff */
[-C--:B------:R-:W-:Y:S08]  /*5a40*/  HMMA.16816.F32 R28, R208, R162.reuse, R28 ;  /* 0x000000a2d01c723c */ /* 0x080ff0000000181c */
[C---:B------:R-:W-:Y:S07]  /*5a50*/  HMMA.16816.F32 R32, R200.reuse, R162, R32 ;  /* 0x000000a2c820723c */ /* 0x040fee0000001820 */
[----:B------:R-:W-:Y:S01]  /*5a60*/  IMAD.U32 R162, RZ, RZ, UR13 ;  /* 0x0000000dffa27e24 */ /* 0x000fe2000f8e00ff */
[-C--:B----4-:R-:W-:Y:S01]  /*5a70*/  HMMA.16816.F32 R132, R200, R212.reuse, R132 ;  /* 0x000000d4c884723c */ /* 0x090fe20000001884 */
[----:B------:R-:W-:Y:S03]  /*5a80*/  UMOV UR13, UR6 ;  /* 0x00000006000d7c82 */ /* 0x000fe60008000000 */
[----:B------:R-:W-:Y:S02]  /*5a90*/  LEA.HI.X.SX32 R162, R162, R252, 0x1, P0 ;  /* 0x000000fca2a27211 */ /* 0x000fe400000f0eff */
[C---:B------:R-:W-:Y:S02]  /*5aa0*/  LEA R160, P0, R161.reuse, c[0x0][0x220], 0x2 ;  /* 0x00008800a1a07a11 */ /* 0x040fe400078010ff */
[C---:B------:R-:W-:Y:S04]  /*5ab0*/  HMMA.16816.F32 R136, R208.reuse, R212, R136 ;  /* 0x000000d4d088723c */ /* 0x040fe80000001888 */
[----:B------:R-:W-:Y:S02]  /*5ac0*/  LEA.HI.X R161, R161, c[0x0][0x224], R162, 0x2, P0 ;  /* 0x00008900a1a17a11 */ /* 0x000fe400000f14a2 */
[----:B------:R-:W-:Y:S02]  /*5ad0*/  PLOP3.LUT P0, PT, PT, PT, UP0, 0x80, 0x0 ;  /* 0x000000000000781c */ /* 0x000fe40003f0f008 */
[-C--:B------:R-:W-:Y:S01]  /*5ae0*/  HMMA.16816.F32 R140, R208, R214.reuse, R140 ;  /* 0x000000d6d08c723c */ /* 0x080fe2000000188c */
[----:B------:R1:W-:Y:S04]  /*5af0*/  RED.E.ADD.F32.FTZ.RN.STRONG.GPU [R160.64], R4 ;  /* 0x00000004a000798e */ /* 0x0003e8000c10e794 */
        /* <DEDUP_REMOVED lines=98> */
.L_x_549:
[----:B------:R-:W-:Y:S05]  /*6120*/  @P1 BRA `(.L_x_553) ;  /* 0x0000125000001947 */ /* 0x000fea0003800000 */
[----:B------:R-:W1:Y:S01]  /*6130*/  S2R R29, SR_TID.X ;  /* 0x00000000001d7919 */ /* 0x000e620000002100 */
[----:B------:R-:W-:Y:S01]  /*6140*/  F2FP.PACK_AB R36, R37, R36 ;  /* 0x000000242524723e */ /* 0x000fe200000000ff */
[----:B------:R-:W-:Y:S01]  /*6150*/  ULDC.64 UR4, c[0x0][0x358] ;  /* 0x0000d60000047ab9 */ /* 0x000fe20000000a00 */
[----:B------:R-:W-:Y:S01]  /*6160*/  F2FP.PACK_AB R38, R39, R38 ;  /* 0x000000262726723e */ /* 0x000fe200000000ff */
[----:B------:R-:W-:Y:S01]  /*6170*/  UISETP.NE.U32.AND UP1, UPT, URZ, UR4, UPT ;  /* 0x000000043f00728c */ /* 0x000fe2000bf25070 */
[----:B------:R-:W-:Y:S01]  /*6180*/  F2FP.PACK_AB R48, R49, R48 ;  /* 0x000000303130723e */ /* 0x000fe200000000ff */
[----:B------:R-:W-:Y:S01]  /*6190*/  UMOV UR6, 0x4 ;  /* 0x0000000400067882 */ /* 0x000fe20000000000 */
[----:B------:R-:W-:Y:S01]  /*61a0*/  F2FP.PACK_AB R50, R51, R50 ;  /* 0x000000323332723e */ /* 0x000fe200000000ff */
[----:B------:R-:W-:Y:S01]  /*61b0*/  UISETP.NE.AND.EX UP1, UPT, URZ, UR5, UPT, UP1 ;  /* 0x000000053f00728c */ /* 0x000fe2000bf25310 */
[----:B------:R-:W-:-:S02]  /*61c0*/  F2FP.PACK_AB R40, R41, R40 ;  /* 0x000000282928723e */ /* 0x000fc400000000ff */
[----:B------:R-:W-:Y:S01]  /*61d0*/  F2FP.PACK_AB R42, R43, R42 ;  /* 0x0000002a2b2a723e */ /* 0x000fe200000000ff */
[----:B------:R-:W-:Y:S01]  /*61e0*/  ULDC.64 UR4, c[0x0][0x358] ;  /* 0x0000d60000047ab9 */ /* 0x000fe20000000a00 */
[----:B------:R-:W-:Y:S01]  /*61f0*/  F2FP.PACK_AB R44, R45, R44 ;  /* 0x0000002c2d2c723e */ /* 0x000fe200000000ff */
[----:B------:R-:W-:Y:S01]  /*6200*/  UIMAD.WIDE UR4, UR16, UR6, UR4 ;  /* 0x00000006100472a5 */ /* 0x000fe2000f8e0204 */
[----:B------:R-:W-:Y:S02]  /*6210*/  F2FP.PACK_AB R46, R47, R46 ;  /* 0x0000002e2f2e723e */ /* 0x000fe400000000ff */
[----:B------:R-:W-:Y:S02]  /*6220*/  F2FP.PACK_AB R52, R53, R52 ;  /* 0x000000343534723e */ /* 0x000fe400000000ff */
[----:B------:R-:W-:Y:S02]  /*6230*/  F2FP.PACK_AB R54, R55, R54 ;  /* 0x000000363736723e */ /* 0x000fe400000000ff */
[----:B------:R-:W-:-:S02]  /*6240*/  F2FP.PACK_AB R64, R65, R64 ;  /* 0x000000404140723e */ /* 0x000fc400000000ff */
[----:B------:R-:W-:Y:S02]  /*6250*/  F2FP.PACK_AB R66, R67, R66 ;  /* 0x000000424342723e */ /* 0x000fe400000000ff */
[----:B-1----:R-:W-:Y:S02]  /*6260*/  SHF.R.S32.HI R28, RZ, 0x1f, R29 ;  /* 0x0000001fff1c7819 */ /* 0x002fe4000001141d */
[----:B------:R-:W-:Y:S02]  /*6270*/  F2FP.PACK_AB R56, R57, R56 ;  /* 0x000000383938723e */ /* 0x000fe400000000ff */
[CC--:B-----5:R-:W-:Y:S02]  /*6280*/  LEA.HI R5, R28.reuse, R29.reuse, RZ, 0x2 ;  /* 0x0000001d1c057211 */ /* 0x0e0fe400078f10ff */
[----:B------:R-:W-:Y:S02]  /*6290*/  LEA.HI R2, R28, R29, RZ, 0x5 ;  /* 0x0000001d1c027211 */ /* 0x000fe400078f28ff */
[----:B------:R-:W-:-:S02]  /*62a0*/  SHF.R.S32.HI R7, RZ, 0x2, R5 ;  /* 0x00000002ff077819 */ /* 0x000fc40000011405 */
[----:B------:R-:W-:Y:S02]  /*62b0*/  SHF.R.S32.HI R0, RZ, 0x1f, R5 ;  /* 0x0000001fff007819 */ /* 0x000fe40000011405 */
[----:B------:R-:W-:Y:S02]  /*62c0*/  SHF.R.S32.HI R3, RZ, 0x5, R2 ;  /* 0x00000005ff037819 */ /* 0x000fe40000011402 */
[----:B------:R-:W-:Y:S02]  /*62d0*/  LEA.HI R0, R0, R7, RZ, 0x3 ;  /* 0x0000000700007211 */ /* 0x000fe400078f18ff */
[----:B------:R-:W-:Y:S02]  /*62e0*/  LEA.HI R27, R28, R29, RZ, 0x6 ;  /* 0x0000001d1c1b7211 */ /* 0x000fe400078f30ff */
[----:B------:R-:W-:Y:S02]  /*62f0*/  LOP3.LUT R0, R0, 0xfffffff8, RZ, 0xc0, !PT ;  /* 0xfffffff800007812 */ /* 0x000fe400078ec0ff */
[----:B------:R-:W-:-:S02]  /*6300*/  SHF.R.S32.HI R27, RZ, 0x6, R27 ;  /* 0x00000006ff1b7819 */ /* 0x000fc4000001141b */
[----:B------:R-:W-:Y:S01]  /*6310*/  LOP3.LUT R5, R5, 0x3ffffffc, RZ, 0xc0, !PT ;  /* 0x3ffffffc05057812 */ /* 0x000fe200078ec0ff */
[----:B------:R-:W-:Y:S01]  /*6320*/  IMAD.IADD R7, R7, 0x1, -R0 ;  /* 0x0000000107077824 */ /* 0x000fe200078e0a00 */
[----:B------:R-:W-:Y:S01]  /*6330*/  LEA.HI R0, R2, R3, RZ, 0x1 ;  /* 0x0000000302007211 */ /* 0x000fe200078f08ff */
[----:B------:R-:W-:Y:S01]  /*6340*/  IMAD.SHL.U32 R6, R27, 0x8, RZ ;  /* 0x000000081b067824 */ /* 0x000fe200078e00ff */
[----:B------:R-:W-:Y:S01]  /*6350*/  F2FP.PACK_AB R58, R59, R58 ;  /* 0x0000003a3b3a723e */ /* 0x000fe200000000ff */
[C---:B------:R-:W-:Y:S01]  /*6360*/  IMAD.SHL.U32 R2, R7.reuse, 0x40, RZ ;  /* 0x0000004007027824 */ /* 0x040fe200078e00ff */
[----:B------:R-:W-:Y:S02]  /*6370*/  LOP3.LUT R4, R0, 0x1ffffe, RZ, 0xc0, !PT ;  /* 0x001ffffe00047812 */ /* 0x000fe400078ec0ff */
[----:B------:R-:W-:Y:S02]  /*6380*/  LOP3.LUT P0, RZ, R7, 0x4, RZ, 0xc0, !PT ;  /* 0x0000000407ff7812 */ /* 0x000fe4000780c0ff */
[----:B------:R-:W-:Y:S01]  /*6390*/  LOP3.LUT R0, R2, 0x1c0, RZ, 0xc0, !PT ;  /* 0x000001c002007812 */ /* 0x000fe200078ec0ff */
[----:B------:R-:W-:Y:S01]  /*63a0*/  IMAD.IADD R3, R3, 0x1, -R4 ;  /* 0x0000000103037824 */ /* 0x000fe200078e0a04 */
[----:B------:R-:W-:Y:S01]  /*63b0*/  F2FP.PACK_AB R60, R61, R60 ;  /* 0x0000003c3d3c723e */ /* 0x000fe200000000ff */
[----:B------:R-:W-:Y:S01]  /*63c0*/  IMAD.IADD R2, R29, 0x1, -R5 ;  /* 0x000000011d027824 */ /* 0x000fe200078e0a05 */
[----:B------:R-:W-:-:S02]  /*63d0*/  LOP3.LUT R4, R0, 0x18, R6, 0xf8, !PT ;  /* 0x0000001800047812 */ /* 0x000fc400078ef806 */
[----:B------:R-:W-:Y:S01]  /*63e0*/  SHF.R.U32.HI R0, RZ, 0x3, R0 ;  /* 0x00000003ff007819 */ /* 0x000fe20000011600 */
[----:B------:R-:W-:Y:S01]  /*63f0*/  IMAD R2, R3, 0x200, R2 ;  /* 0x0000020003027824 */ /* 0x000fe200078e0202 */
[----:B------:R-:W-:Y:S02]  /*6400*/  F2FP.PACK_AB R62, R63, R62 ;  /* 0x0000003e3f3e723e */ /* 0x000fe400000000ff */
[----:B------:R-:W-:Y:S02]  /*6410*/  LOP3.LUT R0, R4, R0, RZ, 0x3c, !PT ;  /* 0x0000000004007212 */ /* 0x000fe400078e3cff */
[----:B------:R-:W-:Y:S02]  /*6420*/  F2FP.PACK_AB R68, R69, R68 ;  /* 0x000000444544723e */ /* 0x000fe400000000ff */
[----:B------:R-:W-:Y:S01]  /*6430*/  F2FP.PACK_AB R70, R71, R70 ;  /* 0x000000464746723e */ /* 0x000fe200000000ff */
[----:B------:R-:W-:Y:S01]  /*6440*/  IMAD.U32 R0, R2, 0x2, R0 ;  /* 0x0000000202007824 */ /* 0x000fe200078e0000 */
[----:B------:R-:W-:-:S02]  /*6450*/  F2FP.PACK_AB R80, R81, R80 ;  /* 0x000000505150723e */ /* 0x000fc400000000ff */
[----:B------:R-:W-:Y:S01]  /*6460*/  F2FP.PACK_AB R82, R83, R82 ;  /* 0x000000525352723e */ /* 0x000fe200000000ff */
[----:B------:R-:W-:Y:S01]  /*6470*/  IMAD.SHL.U32 R0, R0, 0x2, RZ ;  /* 0x0000000200007824 */ /* 0x000fe200078e00ff */
[----:B------:R-:W-:Y:S01]  /*6480*/  BAR.SYNC.DEFER_BLOCKING 0x1, 0x100 ;  /* 0x0044000000007b1d */ /* 0x000fe20000010000 */
[----:B------:R-:W-:Y:S02]  /*6490*/  F2FP.PACK_AB R72, R73, R72 ;  /* 0x000000484948723e */ /* 0x000fe400000000ff */
[----:B------:R-:W-:Y:S02]  /*64a0*/  F2FP.PACK_AB R74, R75, R74 ;  /* 0x0000004a4b4a723e */ /* 0x000fe400000000ff */
[C---:B------:R-:W-:Y:S02]  /*64b0*/  IADD3 R2, R0.reuse, 0x40, RZ ;  /* 0x0000004000027810 */ /* 0x040fe40007ffe0ff */
[----:B------:R-:W-:Y:S02]  /*64c0*/  @P0 IADD3 R2, R0, -0x40, RZ ;  /* 0xffffffc000020810 */ /* 0x000fe40007ffe0ff */
[----:B------:R-:W-:-:S02]  /*64d0*/  F2FP.PACK_AB R76, R77, R76 ;  /* 0x0000004c4d4c723e */ /* 0x000fc400000000ff */
[----:B------:R-:W-:Y:S02]  /*64e0*/  F2FP.PACK_AB R78, R79, R78 ;  /* 0x0000004e4f4e723e */ /* 0x000fe400000000ff */
[----:B------:R-:W-:Y:S02]  /*64f0*/  F2FP.PACK_AB R26, R26, R84 ;  /* 0x000000541a1a723e */ /* 0x000fe400000000ff */
[----:B------:R-:W-:Y:S02]  /*6500*/  F2FP.PACK_AB R25, R25, R86 ;  /* 0x000000561919723e */ /* 0x000fe400000000ff */
[----:B------:R-:W-:Y:S02]  /*6510*/  F2FP.PACK_AB R22, R22, R96 ;  /* 0x000000601616723e */ /* 0x000fe400000000ff */
[----:B------:R-:W-:Y:S02]  /*6520*/  F2FP.PACK_AB R21, R21, R98 ;  /* 0x000000621515723e */ /* 0x000fe400000000ff */
        /* <DEDUP_REMOVED lines=30> */
[----:B------:R-:W-:-:S03]  /*6710*/  PLOP3.LUT P1, PT, PT, PT, UP1, 0x80, 0x0 ;  /* 0x000000000000781c */ /* 0x000fc60003f2f018 */
        /* <DEDUP_REMOVED lines=34> */
[----:B------:R2:W-:Y:S04]  /*6940*/  STS [R0+0x5080], R8 ;  /* 0x0050800800007388 */ /* 0x0005e80000000800 */
[----:B------:R3:W-:Y:S04]  /*6950*/  STS [R0+0x5480], R7 ;  /* 0x0054800700007388 */ /* 0x0007e80000000800 */
[----:B------:R-:W-:Y:S04]  /*6960*/  STS [R2+0x5080], R4 ;  /* 0x0050800402007388 */ /* 0x000fe80000000800 */
[----:B------:R4:W-:Y:S01]  /*6970*/  STS [R2+0x5480], R3 ;  /* 0x0054800302007388 */ /* 0x0009e20000000800 */
[----:B-1----:R-:W-:-:S02]  /*6980*/  IMAD.U32 R9, RZ, RZ, UR5 ;  /* 0x00000005ff097e24 */ /* 0x002fc4000f8e00ff */
[----:B--2---:R-:W-:Y:S01]  /*6990*/  IMAD.U32 R8, RZ, RZ, UR4 ;  /* 0x00000004ff087e24 */ /* 0x004fe2000f8e00ff */
[----:B------:R-:W-:Y:S06]  /*69a0*/  BAR.SYNC.DEFER_BLOCKING 0x1, 0x100 ;  /* 0x0044000000007b1d */ /* 0x000fec0000010000 */
[----:B------:R-:W-:Y:S02]  /*69b0*/  ULDC.64 UR4, c[0x0][0x360] ;  /* 0x0000d80000047ab9 */ /* 0x000fe40000000a00 */
[----:B------:R-:W-:Y:S01]  /*69c0*/  UISETP.NE.U32.AND UP0, UPT, URZ, UR4, UPT ;  /* 0x000000043f00728c */ /* 0x000fe2000bf05070 */
[----:B---3--:R-:W2:Y:S03]  /*69d0*/  @P1 LDG.E R0, [R8.64] ;  /* 0x0000001408001981 */ /* 0x008ea6000c1e1900 */
[----:B------:R-:W-:Y:S01]  /*69e0*/  UISETP.NE.AND.EX UP0, UPT, URZ, UR5, UPT, UP0 ;  /* 0x000000053f00728c */ /* 0x000fe2000bf05300 */
[----:B------:R-:W-:-:S02]  /*69f0*/  IMAD.MOV.U32 R7, RZ, RZ, c[0x0][0x2f0] ;  /* 0x0000bc00ff077624 */ /* 0x000fc400078e00ff */
[----:B------:R-:W-:-:S03]  /*6a00*/  ULDC.64 UR4, c[0x0][0x360] ;  /* 0x0000d80000047ab9 */ /* 0x000fc60000000a00 */
[----:B------:R-:W-:-:S05]  /*6a10*/  PLOP3.LUT P0, PT, PT, PT, UP0, 0x80, 0x0 ;  /* 0x000000000000781c */ /* 0x000fca0003f0f008 */
[----:B------:R-:W-:-:S06]  /*6a20*/  @UP0 UIMAD.WIDE UR4, UR16, UR6, UR4 ;  /* 0x00000006100402a5 */ /* 0x000fcc000f8e0204 */
[----:B----4-:R-:W-:Y:S02]  /*6a30*/  IMAD.U32 R2, RZ, RZ, UR4 ;  /* 0x00000004ff027e24 */ /* 0x010fe4000f8e00ff */
[----:B------:R-:W-:-:S05]  /*6a40*/  IMAD.U32 R3, RZ, RZ, UR5 ;  /* 0x00000005ff037e24 */ /* 0x000fca000f8e00ff */
[----:B------:R1:W5:Y:S01]  /*6a50*/  @P0 LDG.E R7, [R2.64] ;  /* 0x0000001402070981 */ /* 0x000362000c1e1900 */
[----:B------:R-:W-:Y:S02]  /*6a60*/  UMOV UR10, URZ ;  /* 0x0000003f000a7c82 */ /* 0x000fe40008000000 */
[----:B------:R-:W-:Y:S01]  /*6a70*/  UMOV UR11, URZ ;  /* 0x0000003f000b7c82 */ /* 0x000fe20008000000 */
[----:B--2---:R-:W2:Y:S02]  /*6a80*/  @P1 R2UR UR5, R0 ;  /* 0x00000000000513c2 */ /* 0x004ea400000e0000 */
[----:B--2---:R-:W-:Y:S02]  /*6a90*/  @UP1 USHF.R.S32.HI UR4, URZ, 0x1f, UR5 ;  /* 0x0000001f3f041899 */ /* 0x004fe40008011405 */
[----:B------:R-:W-:-:S05]  /*6aa0*/  @UP1 UMOV UR10, UR5 ;  /* 0x00000005000a1c82 */ /* 0x000fca0008000000 */
[----:B------:R-:W-:Y:S01]  /*6ab0*/  @UP1 UMOV UR11, UR4 ;  /* 0x00000004000b1c82 */ /* 0x000fe20008000000 */
[----:B------:R-:W-:Y:S05]  /*6ac0*/  @P0 BRA `(.L_x_554) ;  /* 0x0000004000000947 */ /* 0x000fea0003800000 */
[----:B-1----:R-:W-:Y:S05]  /*6ad0*/  @!P1 BRA `(.L_x_554) ;  /* 0x0000003000009947 */ /* 0x002fea0003800000 */
[----:B------:R-:W2:Y:S04]  /*6ae0*/  LDG.E R0, [R8.64] ;  /* 0x0000001408007981 */ /* 0x000ea8000c1e1900 */
[----:B------:R-:W2:Y:S02]  /*6af0*/  LDG.E R2, [R8.64+0x4] ;  /* 0x0000041408027981 */ /* 0x000ea4000c1e1900 */
[----:B--2--5:R-:W-:Y:S02]  /*6b00*/  IADD3 R7, -R0, R2, RZ ;  /* 0x0000000200077210 */ /* 0x024fe40007ffe1ff */
.L_x_554:
[----:B-1----:R-:W-:Y:S01]  /*6b10*/  LEA.HI R0, R28, R29, RZ, 0x3 ;  /* 0x0000001d1c007211 */ /* 0x002fe200078f18ff */
[----:B------:R-:W-:Y:S01]  /*6b20*/  USHF.R.S32.HI UR6, URZ, 0x1f, UR17 ;  /* 0x0000001f3f067899 */ /* 0x000fe20008011411 */
[----:B------:R-:W-:Y:S01]  /*6b30*/  IMAD.U32 R4, RZ, RZ, UR17 ;  /* 0x00000011ff047e24 */ /* 0x000fe2000f8e00ff */
[----:B------:R-:W-:Y:S01]  /*6b40*/  ULDC.64 UR4, c[0x0][0x338] ;  /* 0x0000ce0000047ab9 */ /* 0x000fe20000000a00 */
[----:B------:R-:W-:Y:S01]  /*6b50*/  LOP3.LUT R2, R0, 0x1ffffff8, RZ, 0xc0, !PT ;  /* 0x1ffffff800027812 */ /* 0x000fe200078ec0ff */
[----:B------:R-:W-:Y:S01]  /*6b60*/  UIMAD UR4, UR6, UR4, URZ ;  /* 0x00000004060472a4 */ /* 0x000fe2000f8e023f */
[----:B------:R-:W-:Y:S01]  /*6b70*/  SHF.R.S32.HI R14, RZ, 0x3, R0 ;  /* 0x00000003ff0e7819 */ /* 0x000fe20000011400 */
[----:B------:R-:W-:Y:S01]  /*6b80*/  USHF.R.S32.HI UR7, URZ, 0x1f, UR16 ;  /* 0x0000001f3f077899 */ /* 0x000fe20008011410 */
[----:B-----5:R-:W-:Y:S01]  /*6b90*/  IADD3 R7, R7, -UR9, RZ ;  /* 0x8000000907077c10 */ /* 0x020fe2000fffe0ff */
[----:B------:R-:W-:Y:S01]  /*6ba0*/  IMAD.IADD R2, R29, 0x1, -R2 ;  /* 0x000000011d027824 */ /* 0x000fe200078e0a02 */
[----:B------:R-:W-:Y:S01]  /*6bb0*/  UIMAD UR5, UR17, UR5, UR4 ;  /* 0x00000005110572a4 */ /* 0x000fe2000f8e0204 */
[----:B------:R-:W-:Y:S01]  /*6bc0*/  IMAD.SHL.U32 R0, R14, 0x40, RZ ;  /* 0x000000400e007824 */ /* 0x000fe200078e00ff */
[----:B------:R-:W-:Y:S01]  /*6bd0*/  IMNMX R15, R7, 0x40, PT ;  /* 0x00000040070f7817 */ /* 0x000fe20003800200 */
[----:B------:R-:W-:Y:S01]  /*6be0*/  IMAD.SHL.U32 R2, R2, 0x8, RZ ;  /* 0x0000000802027824 */ /* 0x000fe200078e00ff */
[----:B------:R-:W-:Y:S01]  /*6bf0*/  USEL UR16, UR16, URZ, !UP1 ;  /* 0x0000003f10107287 */ /* 0x000fe2000c800000 */
[----:B------:R-:W-:Y:S01]  /*6c00*/  IADD3 R6, P0, R14, UR10, RZ ;  /* 0x0000000a0e067c10 */ /* 0x000fe2000ff1e0ff */
[----:B------:R-:W-:Y:S01]  /*6c10*/  USEL UR7, UR7, URZ, !UP1 ;  /* 0x0000003f07077287 */ /* 0x000fe2000c800000 */
[----:B------:R-:W-:Y:S01]  /*6c20*/  LOP3.LUT R0, R0, 0x1c0, RZ, 0xc0, !PT ;  /* 0x000001c000007812 */ /* 0x000fe200078ec0ff */
[----:B------:R-:W-:Y:S01]  /*6c30*/  IMAD.U32 R8, RZ, RZ, UR18 ;  /* 0x00000012ff087e24 */ /* 0x000fe2000f8e00ff */
[----:B------:R-:W-:Y:S01]  /*6c40*/  ISETP.GE.AND P4, PT, R14, R15, PT ;  /* 0x0000000f0e00720c */ /* 0x000fe20003f86270 */
[----:B------:R-:W-:Y:S01]  /*6c50*/  IMAD.U32 R29, RZ, RZ, UR16 ;  /* 0x00000010ff1d7e24 */ /* 0x000fe2000f8e00ff */
[----:B------:R-:W-:Y:S01]  /*6c60*/  LOP3.LUT R3, R0, 0x38, R2, 0xf8, !PT ;  /* 0x0000003800037812 */ /* 0x000fe200078ef802 */
[----:B------:R-:W-:Y:S01]  /*6c70*/  BSSY B0, `(.L_x_555) ;  /* 0x000002b000007945 */ /* 0x000fe20003800000 */
[----:B------:R-:W-:-:S02]  /*6c80*/  SHF.R.U32.HI R0, RZ, 0x3, R0 ;  /* 0x00000003ff007819 */ /* 0x000fc40000011600 */
[----:B------:R-:W-:Y:S02]  /*6c90*/  LEA.HI.X.SX32 R7, R14, UR11, 0x1, P0 ;  /* 0x0000000b0e077c11 */ /* 0x000fe400080f0eff */
[----:B------:R-:W-:Y:S02]  /*6ca0*/  LOP3.LUT R0, R3, R0, RZ, 0x3c, !PT ;  /* 0x0000000003007212 */ /* 0x000fe400078e3cff */
[----:B------:R-:W-:Y:S02]  /*6cb0*/  SHF.R.S32.HI R3, RZ, 0x1f, R2 ;  /* 0x0000001fff037819 */ /* 0x000fe40000011402 */
[----:B------:R-:W-:Y:S01]  /*6cc0*/  IADD3 R28, R2, 0x40, RZ ;  /* 0x00000040021c7810 */ /* 0x000fe20007ffe0ff */
[----:B------:R-:W-:Y:S02]  /*6cd0*/  IMAD R0, R27, 0x200, R0 ;  /* 0x000002001b007824 */ /* 0x000fe400078e0200 */
[----:B------:R-:W-:-:S04]  /*6ce0*/  IMAD.WIDE.U32 R4, R4, c[0x0][0x338], R2 ;  /* 0x0000ce0004047a25 */ /* 0x000fc800078e0002 */
[----:B------:R-:W-:Y:S01]  /*6cf0*/  IMAD.SHL.U32 R0, R0, 0x2, RZ ;  /* 0x0000000200007824 */ /* 0x000fe200078e00ff */
[----:B------:R-:W-:Y:S01]  /*6d00*/  IADD3 R5, R5, UR5, RZ ;  /* 0x0000000505057c10 */ /* 0x000fe2000fffe0ff */
[----:B------:R-:W-:Y:S02]  /*6d10*/  ULDC.64 UR4, c[0x0][0x340] ;  /* 0x0000d00000047ab9 */ /* 0x000fe40000000a00 */
[----:B------:R-:W-:Y:S01]  /*6d20*/  UIMAD UR4, UR7, UR4, URZ ;  /* 0x00000004070472a4 */ /* 0x000fe2000f8e023f */
[----:B------:R1:W2:Y:S01]  /*6d30*/  LDS.128 R40, [R0+0x7080] ;  /* 0x0070800000287984 */ /* 0x0002a20000000c00 */
[----:B------:R-:W-:Y:S02]  /*6d40*/  IMAD.WIDE.U32 R12, R29, c[0x0][0x340], R4 ;  /* 0x0000d0001d0c7a25 */ /* 0x000fe400078e0004 */
[----:B------:R-:W-:Y:S01]  /*6d50*/  UIMAD UR4, UR16, UR5, UR4 ;  /* 0x00000005100472a4 */ /* 0x000fe2000f8e0204 */
[----:B------:R1:W3:Y:S01]  /*6d60*/  LDS.128 R36, [R0+0x9080] ;  /* 0x0090800000247984 */ /* 0x0002e20000000c00 */
[----:B------:R-:W-:-:S03]  /*6d70*/  IMAD.WIDE R4, R8, 0x40, R6 ;  /* 0x0000004008047825 */ /* 0x000fc600078e0206 */
[----:B------:R1:W4:Y:S01]  /*6d80*/  LDS.128 R32, [R0+0xb080] ;  /* 0x00b0800000207984 */ /* 0x0003220000000c00 */
[----:B------:R-:W-:-:S03]  /*6d90*/  IADD3 R9, R13, UR4, RZ ;  /* 0x000000040d097c10 */ /* 0x000fc6000fffe0ff */
        /* <DEDUP_REMOVED lines=24> */
.L_x_556:
[----:B------:R-:W-:Y:S05]  /*6f20*/  BSYNC B0 ;  /* 0x0000000000007941 */ /* 0x000fea0003800000 */
.L_x_555:
        /* <DEDUP_REMOVED lines=21> */
.L_x_558:
[----:B------:R-:W-:Y:S05]  /*7080*/  BSYNC B0 ;  /* 0x0000000000007941 */ /* 0x000fea0003800000 */
.L_x_557:
[----:B------:R-:W-:Y:S01]  /*7090*/  ULDC.64 UR4, c[0x0][0x308] ;  /* 0x0000c20000047ab9 */ /* 0x000fe20000000a00 */
[----:B-1----:R-:W-:Y:S01]  /*70a0*/  MOV R0, UR17 ;  /* 0x0000001100007c02 */ /* 0x002fe20008000f00 */
[----:B------:R-:W-:Y:S01]  /*70b0*/  UIMAD UR4, UR6, UR4, URZ ;  /* 0x00000004060472a4 */ /* 0x000fe2000f8e023f */
[----:B------:R-:W-:Y:S03]  /*70c0*/  BSSY B0, `(.L_x_559) ;  /* 0x0000018000007945 */ /* 0x000fe60003800000 */
        /* <DEDUP_REMOVED lines=23> */
.L_x_560:
[----:B------:R-:W-:Y:S05]  /*7240*/  BSYNC B0 ;  /* 0x0000000000007941 */ /* 0x000fea0003800000 */
.L_x_559:
        /* <DEDUP_REMOVED lines=19> */
.L_x_553:
[----:B------:R-:W-:Y:S02]  /*7380*/  ULDC.64 UR4, c[0x0][0x358] ;  /* 0x0000d60000047ab9 */ /* 0x000fe40000000a00 */
[----:B------:R-:W-:-:S02]  /*7390*/  UISETP.NE.U32.AND UP1, UPT, URZ, UR4, UPT ;  /* 0x000000043f00728c */ /* 0x000fc4000bf25070 */
[----:B------:R-:W-:Y:S02]  /*73a0*/  UMOV UR6, 0x4 ;  /* 0x0000000400067882 */ /* 0x000fe40000000000 */
[----:B------:R-:W-:-:S03]  /*73b0*/  UISETP.NE.AND.EX UP1, UPT, URZ, UR5, UPT, UP1 ;  /* 0x000000053f00728c */ /* 0x000fc6000bf25310 */
[----:B------:R-:W-:Y:S02]  /*73c0*/  ULDC.64 UR4, c[0x0][0x358] ;  /* 0x0000d60000047ab9 */ /* 0x000fe40000000a00 */
[----:B------:R-:W-:Y:S01]  /*73d0*/  UIMAD.WIDE UR4, UR16, UR6, UR4 ;  /* 0x00000006100472a5 */ /* 0x000fe2000f8e0204 */
[----:B------:R-:W-:-:S05]  /*73e0*/  PLOP3.LUT P1, PT, PT, PT, UP1, 0x80, 0x0 ;  /* 0x000000000000781c */ /* 0x000fca0003f2f018 */
[----:B------:R-:W-:Y:S01]  /*73f0*/  IMAD.U32 R4, RZ, RZ, UR4 ;  /* 0x00000004ff047e24 */ /* 0x000fe2000f8e00ff */
[----:B-----5:R-:W-:Y:S01]  /*7400*/  MOV R5, UR5 ;  /* 0x0000000500057c02 */ /* 0x020fe20008000f00 */
[----:B------:R-:W-:-:S06]  /*7410*/  ULDC.64 UR4, c[0x0][0x360] ;  /* 0x0000d80000047ab9 */ /* 0x000fcc0000000a00 */
[----:B------:R-:W2:Y:S01]  /*7420*/  @P1 LDG.E R0, [R4.64] ;  /* 0x0000001404001981 */ /* 0x000ea2000c1e1900 */
[----:B------:R-:W-:Y:S01]  /*7430*/  UISETP.NE.U32.AND UP0, UPT, URZ, UR4, UPT ;  /* 0x000000043f00728c */ /* 0x000fe2000bf05070 */
[----:B------:R-:W-:-:S03]  /*7440*/  IMAD.MOV.U32 R6, RZ, RZ, c[0x0][0x2f0] ;  /* 0x0000bc00ff067624 */ /* 0x000fc600078e00ff */
[----:B------:R-:W-:-:S03]  /*7450*/  UISETP.NE.AND.EX UP0, UPT, URZ, UR5, UPT, UP0 ;  /* 0x000000053f00728c */ /* 0x000fc6000bf05300 */
[----:B------:R-:W-:-:S03]  /*7460*/  ULDC.64 UR4, c[0x0][0x360] ;  /* 0x0000d80000047ab9 */ /* 0x000fc60000000a00 */
[----:B------:R-:W-:-:S05]  /*7470*/  PLOP3.LUT P0, PT, PT, PT, UP0, 0x80, 0x0 ;  /* 0x000000000000781c */ /* 0x000fca0003f0f008 */
[----:B------:R-:W-:-:S06]  /*7480*/  @UP0 UIMAD.WIDE UR4, UR16, UR6, UR4 ;  /* 0x00000006100402a5 */ /* 0x000fcc000f8e0204 */
[----:B------:R-:W-:Y:S01]  /*7490*/  MOV R2, UR4 ;  /* 0x0000000400027c02 */ /* 0x000fe20008000f00 */
        /* <DEDUP_REMOVED lines=13> */
.L_x_561:
[----:B-1----:R-:W1:Y:S01]  /*7570*/  S2R R2, SR_TID.X ;  /* 0x0000000000027919 */ /* 0x002e620000002100 */
[----:B------:R-:W-:Y:S01]  /*7580*/  USHF.R.S32.HI UR6, URZ, 0x1f, UR17 ;  /* 0x0000001f3f067899 */ /* 0x000fe20008011411 */
[----:B-----5:R-:W-:Y:S01]  /*7590*/  IADD3 R14, R6, -UR9, RZ ;  /* 0x80000009060e7c10 */ /* 0x020fe2000fffe0ff */
[----:B------:R-:W-:Y:S01]  /*75a0*/  ULDC.64 UR4, c[0x0][0x308] ;  /* 0x0000c20000047ab9 */ /* 0x000fe20000000a00 */
[----:B------:R-:W-:Y:S01]  /*75b0*/  IMAD.U32 R6, RZ, RZ, UR18 ;  /* 0x00000012ff067e24 */ /* 0x000fe2000f8e00ff */
[----:B------:R-:W-:Y:S01]  /*75c0*/  UIMAD UR4, UR6, UR4, URZ ;  /* 0x00000004060472a4 */ /* 0x000fe2000f8e023f */
[----:B------:R-:W-:Y:S01]  /*75d0*/  BSSY B0, `(.L_x_562) ;  /* 0x0000029000007945 */ /* 0x000fe20003800000 */
[----:B------:R-:W-:-:S02]  /*75e0*/  USHF.R.S32.HI UR7, URZ, 0x1f, UR16 ;  /* 0x0000001f3f077899 */ /* 0x000fc40008011410 */
[----:B------:R-:W-:Y:S02]  /*75f0*/  UIMAD UR5, UR17, UR5, UR4 ;  /* 0x00000005110572a4 */ /* 0x000fe4000f8e0204 */
[----:B------:R-:W-:Y:S02]  /*7600*/  USEL UR16, UR16, URZ, !UP1 ;  /* 0x0000003f10107287 */ /* 0x000fe4000c800000 */
[----:B------:R-:W-:-:S04]  /*7610*/  USEL UR7, UR7, URZ, !UP1 ;  /* 0x0000003f07077287 */ /* 0x000fc8000c800000 */
[----:B------:R-:W-:Y:S01]  /*7620*/  IMAD.U32 R17, RZ, RZ, UR16 ;  /* 0x00000010ff117e24 */ /* 0x000fe2000f8e00ff */
[----:B-1----:R-:W-:-:S04]  /*7630*/  SHF.R.S32.HI R4, RZ, 0x1f, R2 ;  /* 0x0000001fff047819 */ /* 0x002fc80000011402 */
[----:B------:R-:W-:-:S04]  /*7640*/  LEA.HI R4, R4, R2, RZ, 0x3 ;  /* 0x0000000204047211 */ /* 0x000fc800078f18ff */
[----:B------:R-:W-:-:S05]  /*7650*/  LOP3.LUT R0, R4, 0x1ffffff8, RZ, 0xc0, !PT ;  /* 0x1ffffff804007812 */ /* 0x000fca00078ec0ff */
[----:B------:R-:W-:Y:S02]  /*7660*/  IMAD.IADD R0, R2, 0x1, -R0 ;  /* 0x0000000102007824 */ /* 0x000fe400078e0a00 */
[----:B------:R-:W-:Y:S02]  /*7670*/  IMAD.U32 R2, RZ, RZ, UR17 ;  /* 0x00000011ff027e24 */ /* 0x000fe4000f8e00ff */
[----:B------:R-:W-:Y:S01]  /*7680*/  IMAD.SHL.U32 R12, R0, 0x8, RZ ;  /* 0x00000008000c7824 */ /* 0x000fe200078e00ff */
[----:B------:R-:W-:-:S04]  /*7690*/  SHF.R.S32.HI R0, RZ, 0x3, R4 ;  /* 0x00000003ff007819 */ /* 0x000fc80000011404 */
[--C-:B------:R-:W-:Y:S02]  /*76a0*/  SHF.R.S32.HI R13, RZ, 0x1f, R12.reuse ;  /* 0x0000001fff0d7819 */ /* 0x100fe4000001140c */
[C---:B------:R-:W-:Y:S02]  /*76b0*/  ISETP.GE.AND P4, PT, R0.reuse, R14, PT ;  /* 0x0000000e0000720c */ /* 0x040fe40003f86270 */
[----:B------:R-:W-:Y:S01]  /*76c0*/  IADD3 R4, P0, R0, UR10, RZ ;  /* 0x0000000a00047c10 */ /* 0x000fe2000ff1e0ff */
[----:B------:R-:W-:Y:S01]  /*76d0*/  IMAD.WIDE.U32 R2, R2, c[0x0][0x308], R12 ;  /* 0x0000c20002027a25 */ /* 0x000fe200078e000c */
[----:B------:R-:W-:Y:S02]  /*76e0*/  IADD3 R15, R12, 0x40, RZ ;  /* 0x000000400c0f7810 */ /* 0x000fe40007ffe0ff */
[----:B------:R-:W-:Y:S02]  /*76f0*/  LEA.HI.X.SX32 R5, R0, UR11, 0x1, P0 ;  /* 0x0000000b00057c11 */ /* 0x000fe400080f0eff */
[----:B------:R-:W-:Y:S01]  /*7700*/  IADD3 R3, R3, UR5, RZ ;  /* 0x0000000503037c10 */ /* 0x000fe2000fffe0ff */
[----:B------:R-:W-:Y:S01]  /*7710*/  ULDC.64 UR4, c[0x0][0x310] ;  /* 0x0000c40000047ab9 */ /* 0x000fe20000000a00 */
[----:B------:R-:W-:Y:S01]  /*7720*/  IADD3 R16, R12, 0x80, RZ ;  /* 0x000000800c107810 */ /* 0x000fe20007ffe0ff */
[----:B------:R-:W-:Y:S01]  /*7730*/  UIMAD UR4, UR7, UR4, URZ ;  /* 0x00000004070472a4 */ /* 0x000fe2000f8e023f */
[----:B------:R-:W-:-:S03]  /*7740*/  IMAD.WIDE R6, R6, 0x40, R4 ;  /* 0x0000004006067825 */ /* 0x000fc600078e0204 */
[----:B------:R-:W-:Y:S01]  /*7750*/  UIMAD UR4, UR16, UR5, UR4 ;  /* 0x00000005100472a4 */ /* 0x000fe2000f8e0204 */
        /* <DEDUP_REMOVED lines=16> */
.L_x_563:
[----:B------:R-:W-:Y:S05]  /*7860*/  BSYNC B0 ;  /* 0x0000000000007941 */ /* 0x000fea0003800000 */
.L_x_562:
        /* <DEDUP_REMOVED lines=19> */
.L_x_565:
[----:B------:R-:W-:Y:S05]  /*79a0*/  BSYNC B0 ;  /* 0x0000000000007941 */ /* 0x000fea0003800000 */
.L_x_564:
        /* <DEDUP_REMOVED lines=26> */
.L_x_567:
[----:B------:R-:W-:Y:S05]  /*7b50*/  BSYNC B0 ;  /* 0x0000000000007941 */ /* 0x000fea0003800000 */
.L_x_566:
        /* <DEDUP_REMOVED lines=18> */
.L_x_568:
        /* <DEDUP_REMOVED lines=16> */
.L_x_1396:


//--------------------- .text._ZN7cutlass13device_kernelIN5flash19enable_sm80_to_sm89INS1_16FlashAttnBwdSm80INS1_25CollectiveMainloopBwdSm80ILi1ELi1EN4cute5tupleIJNS5_1CILi64EEES8_NS7_ILi192EEEEEENS_6half_tEfNS_4arch4Sm80ELb1ELb0ELb1ELb1ELb1ELb0ELb0ELb0ELi2ELi2ELi2ELi2ELb1EEENS1_21CollectiveEpilogueBwdISA_SB_SD_Li256ELb1ELb0ELi4EEENS1_25SingleTileBwdLPTSchedulerILb1ELi64ELb1EEEEEEEEEvNT_6ParamsE --------------------------
	.section	.text._ZN7cutlass13device_kernelIN5flash19enable_sm80_to_sm89INS1_16FlashAttnBwdSm80INS1_25CollectiveMainloopBwdSm80ILi1ELi1EN4cute5tupleIJNS5_1CILi64EEES8_NS7_ILi192EEEEEENS_6half_tEfNS_4arch4Sm80ELb1ELb0ELb1ELb1ELb1ELb0ELb0ELb0ELi2ELi2ELi2ELi2ELb1EEENS1_21CollectiveEpilogueBwdISA_SB_SD_Li256ELb1ELb0ELi4EEENS1_25SingleTileBwdLPTSchedulerILb1ELi64ELb1EEEEEEEEEvNT_6ParamsE,"ax",@progbits
	.sectioninfo	@"SHI_REGISTERS=255"
	.align	128
.text._ZN7cutlass13device_kernelIN5flash19enable_sm80_to_sm89INS1_16FlashAttnBwdSm80INS1_25CollectiveMainloopBwdSm80ILi1ELi1EN4cute5tupleIJNS5_1CILi64EEES8_NS7_ILi192EEEEEENS_6half_tEfNS_4arch4Sm80ELb1ELb0ELb1ELb1ELb1ELb0ELb0ELb0ELi2ELi2ELi2ELi2ELb1EEENS1_21CollectiveEpilogueBwdISA_SB_SD_Li256ELb1ELb0ELi4EEENS1_25SingleTileBwdLPTSchedulerILb1ELi64ELb1EEEEEEEEEvNT_6ParamsE:
        .type           _ZN7cutlass13device_kernelIN5flash19enable_sm80_to_sm89INS1_16FlashAttnBwdSm80INS1_25CollectiveMainloopBwdSm80ILi1ELi1EN4cute5tupleIJNS5_1CILi64EEES8_NS7_ILi192EEEEEENS_6half_tEfNS_4arch4Sm80ELb1ELb0ELb1ELb1ELb1ELb0ELb0ELb0ELi2ELi2ELi2ELi2ELb1EEENS1_21CollectiveEpilogueBwdISA_SB_SD_Li256ELb1ELb0ELi4EEENS1_25SingleTileBwdLPTSchedulerILb1ELi64ELb1EEEEEEEEEvNT_6ParamsE,@function
        .size           _ZN7cutlass13device_kernelIN5flash19enable_sm80_to_sm89INS1_16FlashAttnBwdSm80INS1_25CollectiveMainloopBwdSm80ILi1ELi1EN4cute5tupleIJNS5_1CILi64EEES8_NS7_ILi192EEEEEENS_6half_tEfNS_4arch4Sm80ELb1ELb0ELb1ELb1ELb1ELb0ELb0ELb0ELi2ELi2ELi2ELi2ELb1EEENS1_21CollectiveEpilogueBwdISA_SB_SD_Li256ELb1ELb0ELi4EEENS1_25SingleTileBwdLPTSchedulerILb1ELi64ELb1EEEEEEEEEvNT_6ParamsE,(.L_x_1397 - _ZN7cutlass13device_kernelIN5flash19enable_sm80_to_sm89INS1_16FlashAttnBwdSm80INS1_25CollectiveMainloopBwdSm80ILi1ELi1EN4cute5tupleIJNS5_1CILi64EEES8_NS7_ILi192EEEEEENS_6half_tEfNS_4arch4Sm80ELb1ELb0ELb1ELb1ELb1ELb0ELb0ELb0ELi2ELi2ELi2ELi2ELb1EEENS1_21CollectiveEpilogueBwdISA_SB_SD_Li256ELb1ELb0ELi4EEENS1_25SingleTileBwdLPTSchedulerILb1ELi64ELb1EEEEEEEEEvNT_6ParamsE)
        .other          _ZN7cutlass13device_kernelIN5flash19enable_sm80_to_sm89INS1_16FlashAttnBwdSm80INS1_25CollectiveMainloopBwdSm80ILi1ELi1EN4cute5tupleIJNS5_1CILi64EEES8_NS7_ILi192EEEEEENS_6half_tEfNS_4arch4Sm80ELb1ELb0ELb1ELb1ELb1ELb0ELb0ELb0ELi2ELi2ELi2ELi2ELb1EEENS1_21CollectiveEpilogueBwdISA_SB_SD_Li256ELb1ELb0ELi4EEENS1_25SingleTileBwdLPTSchedulerILb1ELi64ELb1EEEEEEEEEvNT_6ParamsE,@"STO_CUDA_ENTRY STV_DEFAULT"
_ZN7cutlass13device_kernelIN5flash19enable_sm80_to_sm89INS1_16FlashAttnBwdSm80INS1_25CollectiveMainloopBwdSm80ILi1ELi1EN4cute5tupleIJNS5_1CILi64EEES8_NS7_ILi192EEEEEENS_6half_tEfNS_4arch4Sm80ELb1ELb0ELb1ELb1ELb1ELb0ELb0ELb0ELi2ELi2ELi2ELi2ELb1EEENS1_21CollectiveEpilogueBwdISA_SB_SD_Li256ELb1ELb0ELi4EEENS1_25SingleTileBwdLPTSchedulerILb1ELi64ELb1EEEEEEEEEvNT_6ParamsE:
[----:B------:R-:W-:Y:S02]  /*0000*/  MOV R1, c[0x0][0x28] ;  /* 0x00000a0000017a02 */ /* 0x000fe40000000f00 */
[----:B------:R-:W1:Y:S01]  /*0010*/  S2R R33, SR_TID.X ;  /* 0x0000000000217919 */ /* 0x000e620000002100 */
[----:B------:R-:W2:Y:S01]  /*0020*/  S2UR UR4, SR_CTAID.X ;  /* 0x00000000000479c3 */ /* 0x000ea20000002500 */
[----:B------:R-:W-:Y:S01]  /*0030*/  ULDC.64 UR18, c[0x0][0x118] ;  /* 0x0000460000127ab9 */ /* 0x000fe20000000a00 */
        /* <DEDUP_REMOVED lines=26> */
.L_x_570:
[----:B------:R-:W-:Y:S02]  /*01e0*/  ULDC UR7, c[0x0][0x3ac] ;  /* 0x0000eb0000077ab9 */ /* 0x000fe40000000800 */
[----:B------:R-:W-:Y:S02]  /*01f0*/  UISETP.NE.AND UP0, UPT, UR7, 0x1, UPT ;  /* 0x000000010700788c */ /* 0x000fe4000bf05270 */
[----:B------:R-:W-:Y:S02]  /*0200*/  ULDC.64 UR4, c[0x0][0x3b0] ;  /* 0x0000ec0000047ab9 */ /* 0x000fe40000000a00 */
[----:B------:R-:W-:Y:S02]  /*0210*/  UIMAD.WIDE.U32 UR10, UR6, UR4, URZ ;  /* 0x00000004060a72a5 */ /* 0x000fe4000f8e003f */
[----:B------:R-:W-:-:S05]  /*0220*/  UMOV UR9, UR6 ;  /* 0x0000000600097c82 */ /* 0x000fca0008000000 */
[----:B------:R-:W-:-:S04]  /*0230*/  @UP0 USHF.R.U32.HI UR9, URZ, UR5, UR11 ;  /* 0x000000053f090299 */ /* 0x000fc8000801160b */
[----:B------:R-:W-:-:S04]  /*0240*/  UIMAD UR7, UR9, UR7, URZ ;  /* 0x00000007090772a4 */ /* 0x000fc8000f8e023f */
.L_x_571:
        /* <DEDUP_REMOVED lines=12> */
[----:B------:R-:W-:-:S06]  /*0310*/  UIMAD UR4, UR4, UR6, UR5 ;  /* 0x00000006040472a4 */ /* 0x000fcc000f8e0205 */
[----:B------:R-:W-:Y:S01]  /*0320*/  IMAD.U32 R243, RZ, RZ, UR4 ;  /* 0x00000004fff37e24 */ /* 0x000fe2000f8e00ff */
        /* <DEDUP_REMOVED lines=9> */
.L_x_572:
        /* <DEDUP_REMOVED lines=14> */
.L_x_574:
[----:B------:R-:W-:Y:S02]  /*04a0*/  ULDC UR5, c[0x0][0x3d4] ;  /* 0x0000f50000057ab9 */ /* 0x000fe40000000800 */
.L_x_573:
[----:B------:R-:W-:Y:S02]  /*04b0*/  UIADD3 UR5, UR5, 0x3f, URZ ;  /* 0x0000003f05057890 */ /* 0x000fe4000fffe03f */
[----:B------:R-:W-:-:S02]  /*04c0*/  ULOP3.LUT UR16, URZ, UR9, URZ, 0x33, !UPT ;  /* 0x000000093f107292 */ /* 0x000fc4000f8e333f */
[----:B------:R-:W-:-:S04]  /*04d0*/  USHF.R.S32.HI UR4, URZ, 0x1f, UR5 ;  /* 0x0000001f3f047899 */ /* 0x000fc80008011405 */
[----:B------:R-:W-:-:S04]  /*04e0*/  ULEA.HI UR4, UR4, UR5, URZ, 0x6 ;  /* 0x0000000504047291 */ /* 0x000fc8000f8f303f */
[----:B------:R-:W-:-:S04]  /*04f0*/  USHF.R.S32.HI UR4, URZ, 0x6, UR4 ;  /* 0x000000063f047899 */ /* 0x000fc80008011404 */
[----:B------:R-:W-:Y:S02]  /*0500*/  UISETP.GT.AND UP0, UPT, UR4, UR9, UPT ;  /* 0x000000090400728c */ /* 0x000fe4000bf04270 */
[----:B------:R-:W-:Y:S02]  /*0510*/  UIADD3 UR16, UR4, UR16, URZ ;  /* 0x0000001004107290 */ /* 0x000fe4000fffe03f */
[----:B------:R-:W-:Y:S01]  /*0520*/  USEL UR15, UR15, 0xffffffff, UP0 ;  /* 0xffffffff0f0f7887 */ /* 0x000fe20008000000 */
[----:B------:R-:W-:Y:S05]  /*0530*/  BRA `(.L_x_575) ;  /* 0x000004a000007947 */ /* 0x000fea0003800000 */
.L_x_569:
[----:B------:R-:W-:Y:S02]  /*0540*/  ULDC.64 UR6, c[0x0][0x3b8] ;  /* 0x0000ee0000067ab9 */ /* 0x000fe40000000a00 */
[----:B------:R-:W-:Y:S02]  /*0550*/  UISETP.NE.AND UP0, UPT, UR6, 0x1, UPT ;  /* 0x000000010600788c */ /* 0x000fe4000bf05270 */
[----:B------:R-:W-:Y:S02]  /*0560*/  UIMAD.WIDE.U32 UR10, UR4, UR7, URZ ;  /* 0x00000007040a72a5 */ /* 0x000fe4000f8e003f */
[----:B------:R-:W-:-:S02]  /*0570*/  ULDC UR5, c[0x0][0x3c0] ;  /* 0x0000f00000057ab9 */ /* 0x000fc40000000800 */
        /* <DEDUP_REMOVED lines=17> */
.L_x_576:
[----:B------:R-:W-:Y:S02]  /*0690*/  ULDC UR7, c[0x0][0x3ac] ;  /* 0x0000eb0000077ab9 */ /* 0x000fe40000000800 */
[----:B------:R-:W-:Y:S02]  /*06a0*/  UISETP.NE.AND UP0, UPT, UR7, 0x1, UPT ;  /* 0x000000010700788c */ /* 0x000fe4000bf05270 */
[----:B------:R-:W-:Y:S02]  /*06b0*/  ULDC.64 UR4, c[0x0][0x3b0] ;  /* 0x0000ec0000047ab9 */ /* 0x000fe40000000a00 */
[----:B------:R-:W-:Y:S02]  /*06c0*/  UIMAD.WIDE.U32 UR10, UR6, UR4, URZ ;  /* 0x00000004060a72a5 */ /* 0x000fe4000f8e003f */
[----:B------:R-:W-:-:S05]  /*06d0*/  UMOV UR9, UR6 ;  /* 0x0000000600097c82 */ /* 0x000fca0008000000 */
[----:B------:R-:W-:-:S04]  /*06e0*/  @UP0 USHF.R.U32.HI UR9, URZ, UR5, UR11 ;  /* 0x000000053f090299 */ /* 0x000fc8000801160b */
[----:B------:R-:W-:-:S04]  /*06f0*/  UIMAD UR7, UR9, UR7, URZ ;  /* 0x00000007090772a4 */ /* 0x000fc8000f8e023f */
.L_x_577:
        /* <DEDUP_REMOVED lines=23> */
.L_x_578:
        /* <DEDUP_REMOVED lines=14> */
.L_x_580:
[----:B------:R-:W-:Y:S02]  /*0950*/  ULDC UR5, c[0x0][0x3d4] ;  /* 0x0000f50000057ab9 */ /* 0x000fe40000000800 */
.L_x_579:
[----:B------:R-:W-:Y:S02]  /*0960*/  UIADD3 UR5, UR5, 0x3f, URZ ;  /* 0x0000003f05057890 */ /* 0x000fe4000fffe03f */
[----:B------:R-:W-:-:S02]  /*0970*/  ULOP3.LUT UR16, URZ, UR9, URZ, 0x33, !UPT ;  /* 0x000000093f107292 */ /* 0x000fc4000f8e333f */
[----:B------:R-:W-:-:S04]  /*0980*/  USHF.R.S32.HI UR4, URZ, 0x1f, UR5 ;  /* 0x0000001f3f047899 */ /* 0x000fc80008011405 */
[----:B------:R-:W-:-:S04]  /*0990*/  ULEA.HI UR4, UR4, UR5, URZ, 0x6 ;  /* 0x0000000504047291 */ /* 0x000fc8000f8f303f */
[----:B------:R-:W-:-:S04]  /*09a0*/  USHF.R.S32.HI UR4, URZ, 0x6, UR4 ;  /* 0x000000063f047899 */ /* 0x000fc80008011404 */
[----:B------:R-:W-:Y:S02]  /*09b0*/  UISETP.GT.AND UP0, UPT, UR4, UR9, UPT ;  /* 0x000000090400728c */ /* 0x000fe4000bf04270 */
[----:B------:R-:W-:Y:S02]  /*09c0*/  UIADD3 UR16, UR4, UR16, URZ ;  /* 0x0000001004107290 */ /* 0x000fe4000fffe03f */
[----:B------:R-:W-:-:S06]  /*09d0*/  USEL UR15, UR15, 0xffffffff, UP0 ;  /* 0xffffffff0f0f7887 */ /* 0x000fcc0008000000 */
.L_x_575:
        /* <DEDUP_REMOVED lines=49> */
.L_x_581:
        /* <DEDUP_REMOVED lines=10> */
.L_x_582:
[----:B------:R-:W-:Y:S05]  /*0d90*/  @!P1 BRA `(.L_x_583) ;  /* 0x0000005000009947 */ /* 0x000fea0003800000 */
[----:B------:R1:W2:Y:S04]  /*0da0*/  LDG.E R0, [R2.64] ;  /* 0x0000001202007981 */ /* 0x0002a8000c1e1900 */
[----:B-1----:R-:W3:Y:S01]  /*0db0*/  LDG.E R2, [R2.64+0x4] ;  /* 0x0000041202027981 */ /* 0x002ee2000c1e1900 */
[----:B--2---:R-:W1:Y:S08]  /*0dc0*/  R2UR UR13, R0 ;  /* 0x00000000000d73c2 */ /* 0x004e7000000e0000 */
[----:B---3--:R-:W1:Y:S02]  /*0dd0*/  R2UR UR4, R2 ;  /* 0x00000000020473c2 */ /* 0x008e6400000e0000 */
[----:B-1----:R-:W-:-:S06]  /*0de0*/  UIADD3 UR13, -UR13, UR4, URZ ;  /* 0x000000040d0d7290 */ /* 0x002fcc000fffe13f */
.L_x_583:
        /* <DEDUP_REMOVED lines=11> */
[----:B------:R-:W-:Y:S01]  /*0ea0*/  IMAD.MOV.U32 R8, RZ, RZ, RZ ;  /* 0x000000ffff087224 */ /* 0x000fe200078e00ff */
[----:B------:R-:W-:Y:S01]  /*0eb0*/  USHF.R.S32.HI UR17, URZ, 0x1f, UR4 ;  /* 0x0000001f3f117899 */ /* 0x000fe20008011404 */
[----:B------:R-:W-:Y:S01]  /*0ec0*/  IMAD.MOV.U32 R120, RZ, RZ, RZ ;  /* 0x000000ffff787224 */ /* 0x000fe200078e00ff */
[----:B------:R-:W-:Y:S01]  /*0ed0*/  CS2R R118, SRZ ;  /* 0x0000000000767805 */ /* 0x000fe2000001ff00 */
[----:B------:R-:W-:Y:S01]  /*0ee0*/  CS2R R10, SRZ ;  /* 0x00000000000a7805 */ /* 0x000fe2000001ff00 */
        /* <DEDUP_REMOVED lines=61> */
[----:B------:R-:W-:Y:S01]  /*12c0*/  IMAD.MOV.U32 R8, RZ, RZ, R243 ;  /* 0x000000ffff087224 */ /* 0x000fe200078e00f3 */
[----:B------:R-:W-:Y:S01]  /*12d0*/  USHF.R.S32.HI UR11, URZ, 0x1f, UR15 ;  /* 0x0000001f3f0b7899 */ /* 0x000fe2000801140f */
[----:B------:R-:W-:Y:S01]  /*12e0*/  IMAD.MOV.U32 R20, RZ, RZ, c[0x0][0x1d8] ;  /* 0x00007600ff147624 */ /* 0x000fe200078e00ff */
[----:B------:R-:W-:Y:S01]  /*12f0*/  ISETP.NE.AND P0, PT, R0, 0x1, PT ;  /* 0x000000010000780c */ /* 0x000fe20003f05270 */
[----:B------:R-:W-:Y:S01]  /*1300*/  USEL UR12, UR15, URZ, !UP1 ;  /* 0x0000003f0f0c7287 */ /* 0x000fe2000c800000 */
[CC--:B------:R-:W-:Y:S01]  /*1310*/  LEA.HI R28, R14.reuse, R33.reuse, RZ, 0x3 ;  /* 0x000000210e1c7211 */ /* 0x0c0fe200078f18ff */
[----:B------:R-:W-:Y:S01]  /*1320*/  USEL UR7, UR11, URZ, !UP1 ;  /* 0x0000003f0b077287 */ /* 0x000fe2000c800000 */
[----:B------:R-:W-:Y:S01]  /*1330*/  LEA.HI R32, R14, R33, RZ, 0x5 ;  /* 0x000000210e207211 */ /* 0x000fe200078f28ff */
[----:B------:R-:W-:Y:S01]  /*1340*/  ULDC.64 UR4, c[0x0][0x1e8] ;  /* 0x00007a0000047ab9 */ /* 0x000fe20000000a00 */
[----:B------:R-:W-:Y:S01]  /*1350*/  SHF.R.S32.HI R242, RZ, 0x3, R28 ;  /* 0x00000003fff27819 */ /* 0x000fe2000001141c */
[----:B------:R-:W-:Y:S01]  /*1360*/  UIMAD UR4, UR7, UR4, URZ ;  /* 0x00000004070472a4 */ /* 0x000fe2000f8e023f */
[----:B------:R-:W-:Y:S01]  /*1370*/  LOP3.LUT R3, R28, 0xfffffff8, RZ, 0xc0, !PT ;  /* 0xfffffff81c037812 */ /* 0x000fe200078ec0ff */
[----:B------:R-:W-:Y:S01]  /*1380*/  IMAD.U32 R15, RZ, RZ, UR12 ;  /* 0x0000000cff0f7e24 */ /* 0x000fe2000f8e00ff */
[----:B------:R-:W-:Y:S01]  /*1390*/  SHF.R.S32.HI R4, RZ, 0x5, R32 ;  /* 0x00000005ff047819 */ /* 0x000fe20000011420 */
[----:B------:R-:W-:Y:S01]  /*13a0*/  UIMAD UR4, UR12, UR5, UR4 ;  /* 0x000000050c0472a4 */ /* 0x000fe2000f8e0204 */
[----:B-----5:R-:W-:Y:S01]  /*13b0*/  IADD3 R19, P1, R242, R5, RZ ;  /* 0x00000005f2137210 */ /* 0x020fe20007f3e0ff */
[----:B------:R-:W-:Y:S01]  /*13c0*/  @P0 IMAD.HI.U32 R0, R243, c[0x0][0x24c], RZ ;  /* 0x00009300f3000a27 */ /* 0x000fe200078e00ff */
[----:B------:R-:W-:Y:S01]  /*13d0*/  LEA.HI R2, R32, R4, RZ, 0x1 ;  /* 0x0000000420027211 */ /* 0x000fe200078f08ff */
[----:B------:R-:W-:Y:S01]  /*13e0*/  UIADD3 UR8, -UR9, UR13, URZ ;  /* 0x0000000d09087290 */ /* 0x000fe2000fffe13f */
[----:B------:R-:W-:Y:S01]  /*13f0*/  LEA.HI R31, R14, R33, RZ, 0x4 ;  /* 0x000000210e1f7211 */ /* 0x000fe200078f20ff */
[----:B------:R-:W-:Y:S01]  /*1400*/  IMAD.IADD R16, R33, 0x1, -R3 ;  /* 0x0000000121107824 */ /* 0x000fe200078e0a03 */
[----:B------:R-:W-:Y:S01]  /*1410*/  @P0 SHF.R.U32.HI R8, RZ, c[0x0][0x250], R0 ;  /* 0x00009400ff080a19 */ /* 0x000fe20000011600 */
[----:B------:R-:W-:Y:S01]  /*1420*/  USEL UR11, UR11, URZ, !UP2 ;  /* 0x0000003f0b0b7287 */ /* 0x000fe2000d000000 */
[----:B------:R-:W-:Y:S01]  /*1430*/  SHF.R.S32.HI R0, RZ, 0x1f, R242 ;  /* 0x0000001fff007819 */ /* 0x000fe200000114f2 */
[----:B------:R-:W-:Y:S01]  /*1440*/  IMAD.SHL.U32 R12, R16, 0x8, RZ ;  /* 0x00000008100c7824 */ /* 0x000fe200078e00ff */
[----:B------:R-:W-:Y:S01]  /*1450*/  IADD3 R6, P0, R242, R9, RZ ;  /* 0x00000009f2067210 */ /* 0x000fe20007f1e0ff */
[----:B------:R-:W-:Y:S01]  /*1460*/  USHF.R.S32.HI UR21, URZ, 0x1f, UR17 ;  /* 0x0000001f3f157899 */ /* 0x000fe20008011411 */
[-C--:B------:R-:W-:Y:S01]  /*1470*/  LEA.HI.X.SX32 R21, R5, R0.reuse, 0x1, P1 ;  /* 0x0000000005157211 */ /* 0x080fe200008f0eff */
[----:B------:R-:W-:Y:S01]  /*1480*/  IMAD.MOV.U32 R220, RZ, RZ, 0x20 ;  /* 0x00000020ffdc7424 */ /* 0x000fe200078e00ff */
[----:B------:R-:W-:Y:S01]  /*1490*/  LEA.HI.X.SX32 R7, R9, R0, 0x1, P0 ;  /* 0x0000000009077211 */ /* 0x000fe200000f0eff */
[----:B------:R-:W-:Y:S01]  /*14a0*/  IMAD.MOV.U32 R222, RZ, RZ, 0x40 ;  /* 0x00000040ffde7424 */ /* 0x000fe200078e00ff */
[----:B------:R-:W-:Y:S01]  /*14b0*/  LOP3.LUT R0, R2, 0xfffffffe, RZ, 0xc0, !PT ;  /* 0xfffffffe02007812 */ /* 0x000fe200078ec0ff */
[----:B------:R-:W-:Y:S01]  /*14c0*/  USHF.L.U32 UR20, UR17, 0x6, URZ ;  /* 0x0000000611147899 */ /* 0x000fe2000800063f */
[----:B------:R-:W-:Y:S01]  /*14d0*/  SHF.R.S32.HI R5, RZ, 0x1f, R8 ;  /* 0x0000001fff057819 */ /* 0x000fe20000011408 */
[----:B------:R-:W-:Y:S01]  /*14e0*/  CS2R R130, SRZ ;  /* 0x0000000000827805 */ /* 0x000fe2000001ff00 */
[----:B------:R-:W-:Y:S01]  /*14f0*/  SHF.R.S32.HI R9, RZ, 0x4, R31 ;  /* 0x00000004ff097819 */ /* 0x000fe2000001141f */
[----:B------:R-:W-:Y:S01]  /*1500*/  IMAD.IADD R27, R4, 0x1, -R0 ;  /* 0x00000001041b7824 */ /* 0x000fe200078e0a00 */
[----:B------:R-:W-:Y:S01]  /*1510*/  SHF.R.S32.HI R13, RZ, 0x1f, R12 ;  /* 0x0000001fff0d7819 */ /* 0x000fe2000001140c */
[C---:B------:R-:W-:Y:S01]  /*1520*/  IMAD R0, R5.reuse, c[0x0][0x1e0], RZ ;  /* 0x0000780005007a24 */ /* 0x040fe200078e02ff */
[----:B------:R-:W-:Y:S01]  /*1530*/  LEA.HI R23, R14, R33, RZ, 0x2 ;  /* 0x000000210e177211 */ /* 0x000fe200078f10ff */
[----:B------:R-:W-:Y:S01]  /*1540*/  IMAD R5, R5, c[0x0][0x1b0], RZ ;  /* 0x00006c0005057a24 */ /* 0x000fe200078e02ff */
[----:B------:R-:W-:Y:S01]  /*1550*/  LEA.HI R4, R31, R9, RZ, 0x1 ;  /* 0x000000091f047211 */ /* 0x000fe200078f08ff */
[C---:B------:R-:W-:Y:S01]  /*1560*/  IMAD R0, R8.reuse, c[0x0][0x1e4], R0 ;  /* 0x0000790008007a24 */ /* 0x040fe200078e0200 */
[----:B------:R-:W-:Y:S01]  /*1570*/  SHF.R.S32.HI R11, RZ, 0x2, R23 ;  /* 0x00000002ff0b7819 */ /* 0x000fe20000011417 */
[----:B------:R-:W-:Y:S01]  /*1580*/  IMAD.WIDE.U32 R2, R8, c[0x0][0x1e0], R12 ;  /* 0x0000780008027a25 */ /* 0x000fe200078e000c */
[----:B------:R-:W-:Y:S01]  /*1590*/  SHF.R.S32.HI R10, RZ, 0x1f, R23 ;  /* 0x0000001fff0a7819 */ /* 0x000fe20000011417 */
[----:B------:R-:W-:Y:S01]  /*15a0*/  CS2R R128, SRZ ;  /* 0x0000000000807805 */ /* 0x000fe2000001ff00 */
[----:B------:R-:W-:Y:S01]  /*15b0*/  LOP3.LUT R4, R4, 0xfffffffe, RZ, 0xc0, !PT ;  /* 0xfffffffe04047812 */ /* 0x000fe200078ec0ff */
[----:B------:R-:W-:Y:S01]  /*15c0*/  IMAD.IADD R3, R3, 0x1, R0 ;  /* 0x0000000103037824 */ /* 0x000fe200078e0200 */
[----:B------:R-:W-:Y:S01]  /*15d0*/  LEA.HI R0, R10, R11, RZ, 0x3 ;  /* 0x0000000b0a007211 */ /* 0x000fe200078f18ff */
[----:B------:R-:W-:Y:S01]  /*15e0*/  IMAD.U32 R26, RZ, RZ, UR20 ;  /* 0x00000014ff1a7e24 */ /* 0x000fe2000f8e00ff */
[----:B------:R-:W-:Y:S01]  /*15f0*/  IADD3 R29, R12, 0x40, RZ ;  /* 0x000000400c1d7810 */ /* 0x000fe20007ffe0ff */
[----:B------:R-:W-:Y:S01]  /*1600*/  IMAD.IADD R22, R9, 0x1, -R4 ;  /* 0x0000000109167824 */ /* 0x000fe200078e0a04 */
[----:B------:R-:W-:Y:S01]  /*1610*/  LOP3.LUT R4, R0, 0xfffffff8, RZ, 0xc0, !PT ;  /* 0xfffffff800047812 */ /* 0x000fe200078ec0ff */
[----:B------:R-:W-:Y:S01]  /*1620*/  IMAD.U32 R0, RZ, RZ, UR16 ;  /* 0x00000010ff007e24 */ /* 0x000fe2000f8e00ff */
[----:B------:R-:W-:Y:S01]  /*1630*/  LEA.HI R9, R14, R33, RZ, 0x6 ;  /* 0x000000210e097211 */ /* 0x000fe200078f30ff */
[----:B------:R-:W-:Y:S01]  /*1640*/  IMAD.WIDE.U32 R2, R15, c[0x0][0x1e8], R2 ;  /* 0x00007a000f027a25 */ /* 0x000fe200078e0002 */
[----:B------:R-:W-:Y:S01]  /*1650*/  IADD3 R30, R12, 0x80, RZ ;  /* 0x000000800c1e7810 */ /* 0x000fe20007ffe0ff */
[----:B------:R-:W-:Y:S01]  /*1660*/  CS2R R126, SRZ ;  /* 0x00000000007e7805 */ /* 0x000fe2000001ff00 */
[----:B------:R-:W-:Y:S01]  /*1670*/  SHF.R.S32.HI R18, RZ, 0x6, R9 ;  /* 0x00000006ff127819 */ /* 0x000fe20000011409 */
[----:B------:R-:W-:Y:S01]  /*1680*/  IMAD.IADD R17, R11, 0x1, -R4 ;  /* 0x000000010b117824 */ /* 0x000fe200078e0a04 */
[----:B------:R-:W-:Y:S01]  /*1690*/  IADD3 R3, R3, UR4, RZ ;  /* 0x0000000403037c10 */ /* 0x000fe2000fffe0ff */
[----:B------:R-:W-:Y:S01]  /*16a0*/  IMAD.SHL.U32 R4, R242, 0x40, RZ ;  /* 0x00000040f2047824 */ /* 0x000fe200078e00ff */
[----:B------:R-:W-:Y:S01]  /*16b0*/  ISETP.GE.AND P6, PT, R12, c[0x0][0x1cc], PT ;  /* 0x000073000c007a0c */ /* 0x000fe20003fc6270 */
[----:B------:R-:W-:Y:S01]  /*16c0*/  IMAD.WIDE R6, R0, 0x40, R6 ;  /* 0x0000004000067825 */ /* 0x000fe200078e0206 */
[----:B------:R-:W-:Y:S01]  /*16d0*/  IADD3 R0, -R242, UR8, RZ ;  /* 0x00000008f2007c10 */ /* 0x000fe2000fffe1ff */
[----:B------:R-:W-:Y:S01]  /*16e0*/  ULDC.64 UR4, c[0x0][0x1b8] ;  /* 0x00006e0000047ab9 */ /* 0x000fe20000000a00 */
[----:B------:R-:W-:Y:S01]  /*16f0*/  LOP3.LUT R4, R4, 0x1c0, RZ, 0xc0, !PT ;  /* 0x000001c004047812 */ /* 0x000fe200078ec0ff */
[----:B------:R-:W-:Y:S01]  /*1700*/  IMAD R11, R8, c[0x0][0x1b4], R5 ;  /* 0x00006d00080b7a24 */ /* 0x000fe200078e0205 */
[----:B------:R-:W-:Y:S01]  /*1710*/  ISETP.GE.AND P1, PT, R29, c[0x0][0x1cc], PT ;  /* 0x000073001d007a0c */ /* 0x000fe20003f26270 */
[----:B------:R-:W-:Y:S01]  /*1720*/  IMAD.SHL.U32 R24, R18, 0x200, RZ ;  /* 0x0000020012187824 */ /* 0x000fe200078e00ff */
[--C-:B------:R-:W-:Y:S01]  /*1730*/  LOP3.LUT R14, R4, 0x38, R12.reuse, 0xf8, !PT ;  /* 0x00000038040e7812 */ /* 0x100fe200078ef80c */
[----:B------:R-:W-:Y:S01]  /*1740*/  IMAD.WIDE.U32 R8, R8, c[0x0][0x1b0], R12 ;  /* 0x00006c0008087a25 */ /* 0x000fe200078e000c */
[----:B------:R-:W-:Y:S01]  /*1750*/  SHF.R.U32.HI R228, RZ, 0x3, R4 ;  /* 0x00000003ffe47819 */ /* 0x000fe20000011604 */
[----:B------:R-:W-:Y:S01]  /*1760*/  UIMAD UR4, UR7, UR4, URZ ;  /* 0x00000004070472a4 */ /* 0x000fe2000f8e023f */
[----:B------:R-:W-:Y:S01]  /*1770*/  ISETP.GE.AND P0, PT, R30, c[0x0][0x1cc], PT ;  /* 0x000073001e007a0c */ /* 0x000fe20003f06270 */
[----:B------:R-:W-:Y:S01]  /*1780*/  IMAD R4, R7, c[0x0][0x1d8], RZ ;  /* 0x0000760007047a24 */ /* 0x000fe200078e02ff */
[C---:B------:R-:W-:Y:S01]  /*1790*/  ISETP.LT.OR P5, PT, R0.reuse, 0x1, P6 ;  /* 0x000000010000780c */ /* 0x040fe200037a1670 */
[----:B------:R-:W-:Y:S01]  /*17a0*/  UIMAD UR4, UR12, UR5, UR4 ;  /* 0x000000050c0472a4 */ /* 0x000fe2000f8e0204 */
[----:B------:R-:W-:Y:S01]  /*17b0*/  ISETP.LT.OR P4, PT, R0, 0x1, P1 ;  /* 0x000000010000780c */ /* 0x000fe20000f81670 */
[----:B------:R-:W-:Y:S01]  /*17c0*/  IMAD R10, R6, c[0x0][0x1dc], R4 ;  /* 0x00007700060a7a24 */ /* 0x000fe200078e0204 */
[----:B------:R-:W-:Y:S01]  /*17d0*/  ISETP.LT.OR P3, PT, R0, 0x1, P0 ;  /* 0x000000010000780c */ /* 0x000fe20000761670 */
[----:B------:R-:W-:Y:S01]  /*17e0*/  IMAD.WIDE.U32 R4, R6, c[0x0][0x1d8], R2 ;  /* 0x0000760006047a25 */ /* 0x000fe200078e0002 */
[----:B------:R-:W-:Y:S01]  /*17f0*/  LOP3.LUT R228, R24, R14, R228, 0xf6, !PT ;  /* 0x0000000e18e47212 */ /* 0x000fe200078ef6e4 */
[----:B------:R-:W-:Y:S01]  /*1800*/  USEL UR12, UR15, URZ, !UP2 ;  /* 0x0000003f0f0c7287 */ /* 0x000fe2000d000000 */
[----:B------:R-:W-:Y:S01]  /*1810*/  ISETP.LT.OR P1, PT, R0, 0x21, P1 ;  /* 0x000000210000780c */ /* 0x000fe20000f21670 */
[----:B------:R-:W-:Y:S01]  /*1820*/  IMAD.IADD R10, R5, 0x1, R10 ;  /* 0x00000001050a7824 */ /* 0x000fe200078e020a */
[----:B------:R-:W-:Y:S01]  /*1830*/  LEA R2, P2, R4, c[0x0][0x1c0], 0x1 ;  /* 0x0000700004027a11 */ /* 0x000fe200078408ff */
[----:B------:R-:W-:Y:S01]  /*1840*/  IMAD.IADD R5, R9, 0x1, R11 ;  /* 0x0000000109057824 */ /* 0x000fe200078e020b */
[----:B------:R-:W-:Y:S01]  /*1850*/  ISETP.LT.OR P0, PT, R0, 0x21, P0 ;  /* 0x000000210000780c */ /* 0x000fe20000701670 */
[----:B------:R-:W-:Y:S01]  /*1860*/  IMAD.MOV.U32 R9, RZ, RZ, c[0x0][0x1dc] ;  /* 0x00007700ff097624 */ /* 0x000fe200078e00ff */
[----:B------:R-:W-:Y:S01]  /*1870*/  LEA.HI.X R3, R4, c[0x0][0x1c4], R10, 0x1, P2 ;  /* 0x0000710004037a11 */ /* 0x000fe200010f0c0a */
[----:B------:R-:W-:Y:S01]  /*1880*/  IMAD.SHL.U32 R228, R228, 0x2, RZ ;  /* 0x00000002e4e47824 */ /* 0x000fe200078e00ff */
[C---:B------:R-:W-:Y:S01]  /*1890*/  LEA R10, P2, R20.reuse, R2, 0x6 ;  /* 0x00000002140a7211 */ /* 0x040fe200078430ff */
[----:B------:R-:W-:Y:S01]  /*18a0*/  IMAD.MOV.U32 R4, RZ, RZ, R8 ;  /* 0x000000ffff047224 */ /* 0x000fe200078e0008 */
[----:B------:R-:W-:Y:S01]  /*18b0*/  SHF.R.S32.HI R25, RZ, 0x1f, R243 ;  /* 0x0000001fff197819 */ /* 0x000fe200000114f3 */
[----:B------:R-:W-:Y:S01]  /*18c0*/  CS2R R124, SRZ ;  /* 0x00000000007c7805 */ /* 0x000fe2000001ff00 */
[----:B------:R-:W-:Y:S01]  /*18d0*/  LEA.HI.X R11, R20, R3, R9, 0x6, P2 ;  /* 0x00000003140b7211 */ /* 0x000fe200010f3409 */
[----:B------:R-:W-:Y:S01]  /*18e0*/  @!PT LDS RZ, [RZ] ;  /* 0x00000000fffff984 */ /* 0x000fe20000000800 */
[----:B------:R-:W-:Y:S01]  /*18f0*/  @!PT LDS RZ, [RZ] ;  /* 0x00000000fffff984 */ /* 0x000fe20000000800 */
[----:B------:R-:W-:Y:S01]  /*1900*/  @!PT LDS RZ, [RZ] ;  /* 0x00000000fffff984 */ /* 0x000fe20000000800 */
[----:B------:R1:W-:Y:S01]  /*1910*/  LDGSTS.E.BYPASS.LTC128B.128 [R228+0x6080], [R2.64], !P5 ;  /* 0x0608000002e47fae */ /* 0x0003e2000e901d52 */
[----:B------:R-:W-:Y:S01]  /*1920*/  ISETP.LT.OR P2, PT, R0, 0x21, P6 ;  /* 0x000000210000780c */ /* 0x000fe20003741670 */
[----:B------:R-:W-:Y:S01]  /*1930*/  IMAD.WIDE.U32 R4, R15, c[0x0][0x1b8], R4 ;  /* 0x00006e000f047a25 */ /* 0x000fe200078e0004 */
[----:B------:R-:W-:Y:S01]  /*1940*/  ISETP.GE.AND P6, PT, R12, c[0x0][0x19c], PT ;  /* 0x000067000c007a0c */ /* 0x000fe20003fc6270 */
[----:B------:R1:W-:Y:S01]  /*1950*/  LDGSTS.E.BYPASS.LTC128B.128 [R228+0x8080], [R2.64+0x80], !P4 ;  /* 0x0808008002e47fae */ /* 0x0003e2000e101d52 */
[----:B------:R-:W-:Y:S01]  /*1960*/  ISETP.GE.AND P5, PT, R29, c[0x0][0x19c], PT ;  /* 0x000067001d007a0c */ /* 0x000fe20003fa6270 */
[----:B------:R-:W-:Y:S01]  /*1970*/  IMAD.U32 R20, RZ, RZ, UR12 ;  /* 0x0000000cff147e24 */ /* 0x000fe2000f8e00ff */
[----:B------:R-:W-:Y:S01]  /*1980*/  ISETP.GE.AND P4, PT, R30, c[0x0][0x19c], PT ;  /* 0x000067001e007a0c */ /* 0x000fe20003f86270 */
[----:B------:R1:W-:Y:S01]  /*1990*/  LDGSTS.E.BYPASS.LTC128B.128 [R228+0xa080], [R2.64+0x100], !P3 ;  /* 0x0a08010002e47fae */ /* 0x0003e2000d901d52 */
[C---:B------:R-:W-:Y:S01]  /*19a0*/  ISETP.LT.OR P3, PT, R0.reuse, 0x1, P6 ;  /* 0x000000010000780c */ /* 0x040fe20003761670 */
[----:B------:R-:W-:Y:S01]  /*19b0*/  CS2R R122, SRZ ;  /* 0x00000000007a7805 */ /* 0x000fe2000001ff00 */
[C---:B------:R-:W-:Y:S01]  /*19c0*/  ISETP.LT.OR P6, PT, R0.reuse, 0x21, P6 ;  /* 0x000000210000780c */ /* 0x040fe200037c1670 */
[----:B------:R-:W-:Y:S01]  /*19d0*/  CS2R R120, SRZ ;  /* 0x0000000000787805 */ /* 0x000fe2000001ff00 */
[----:B------:R-:W-:Y:S01]  /*19e0*/  SHF.R.S32.HI R15, RZ, 0x1f, R33 ;  /* 0x0000001fff0f7819 */ /* 0x000fe20000011421 */
[----:B------:R2:W-:Y:S01]  /*19f0*/  LDGSTS.E.BYPASS.LTC128B.128 [R228+0x7080], [R10.64], !P2 ;  /* 0x070800000ae47fae */ /* 0x0005e2000d101d52 */
[C---:B------:R-:W-:Y:S01]  /*1a00*/  ISETP.LT.OR P2, PT, R0.reuse, 0x1, P5 ;  /* 0x000000010000780c */ /* 0x040fe20002f41670 */
[----:B------:R-:W-:Y:S01]  /*1a10*/  CS2R R118, SRZ ;  /* 0x0000000000767805 */ /* 0x000fe2000001ff00 */
[C---:B------:R-:W-:Y:S01]  /*1a20*/  ISETP.LT.OR P5, PT, R0.reuse, 0x21, P5 ;  /* 0x000000210000780c */ /* 0x040fe20002fa1670 */
[----:B------:R2:W-:Y:S01]  /*1a30*/  LDGSTS.E.BYPASS.LTC128B.128 [R228+0x9080], [R10.64+0x80], !P1 ;  /* 0x090800800ae47fae */ /* 0x0005e2000c901d52 */
[C---:B------:R-:W-:Y:S01]  /*1a40*/  ISETP.LT.OR P1, PT, R0.reuse, 0x1, P4 ;  /* 0x000000010000780c */ /* 0x040fe20002721670 */
[----:B------:R-:W-:Y:S01]  /*1a50*/  CS2R R116, SRZ ;  /* 0x0000000000747805 */ /* 0x000fe2000001ff00 */
[----:B------:R-:W-:Y:S01]  /*1a60*/  ISETP.LT.OR P4, PT, R0, 0x21, P4 ;  /* 0x000000210000780c */ /* 0x000fe20002781670 */
[----:B------:R-:W-:Y:S01]  /*1a70*/  IMAD R0, R7, c[0x0][0x1a8], RZ ;  /* 0x00006a0007007a24 */ /* 0x000fe200078e02ff */
[----:B------:R2:W-:Y:S01]  /*1a80*/  LDGSTS.E.BYPASS.LTC128B.128 [R228+0xb080], [R10.64+0x100], !P0 ;  /* 0x0b0801000ae47fae */ /* 0x0005e2000c101d52 */
[----:B------:R-:W-:Y:S01]  /*1a90*/  CS2R R114, SRZ ;  /* 0x0000000000727805 */ /* 0x000fe2000001ff00 */
[----:B------:R-:W-:Y:S01]  /*1aa0*/  CS2R R112, SRZ ;  /* 0x0000000000707805 */ /* 0x000fe2000001ff00 */
[C---:B------:R-:W-:Y:S01]  /*1ab0*/  IMAD R0, R6.reuse, c[0x0][0x1ac], R0 ;  /* 0x00006b0006007a24 */ /* 0x040fe200078e0200 */
[----:B------:R-:W0:Y:S01]  /*1ac0*/  LDGDEPBAR ;  /* 0x00000000000079af */ /* 0x000e220000000000 */
[----:B------:R-:W-:Y:S01]  /*1ad0*/  CS2R R110, SRZ ;  /* 0x00000000006e7805 */ /* 0x000fe2000001ff00 */
[----:B------:R-:W-:Y:S01]  /*1ae0*/  CS2R R108, SRZ ;  /* 0x00000000006c7805 */ /* 0x000fe2000001ff00 */
[----:B------:R-:W-:Y:S01]  /*1af0*/  CS2R R106, SRZ ;  /* 0x00000000006a7805 */ /* 0x000fe2000001ff00 */
[----:B------:R-:W-:Y:S01]  /*1b00*/  CS2R R104, SRZ ;  /* 0x0000000000687805 */ /* 0x000fe2000001ff00 */
[----:B------:R-:W-:Y:S01]  /*1b10*/  CS2R R102, SRZ ;  /* 0x0000000000667805 */ /* 0x000fe2000001ff00 */
[----:B------:R-:W-:Y:S01]  /*1b20*/  CS2R R100, SRZ ;  /* 0x0000000000647805 */ /* 0x000fe2000001ff00 */
[----:B------:R-:W-:Y:S01]  /*1b30*/  CS2R R98, SRZ ;  /* 0x0000000000627805 */ /* 0x000fe2000001ff00 */
[----:B-1----:R-:W-:Y:S01]  /*1b40*/  IMAD R2, R21, c[0x0][0x178], RZ ;  /* 0x00005e0015027a24 */ /* 0x002fe200078e02ff */
        /* <DEDUP_REMOVED lines=10> */
[----:B------:R-:W-:Y:S01]  /*1bf0*/  IADD3 R3, R5, UR4, RZ ;  /* 0x0000000405037c10 */ /* 0x000fe2000fffe0ff */
[----:B------:R-:W-:Y:S01]  /*1c00*/  IMAD.MOV.U32 R8, RZ, RZ, R2 ;  /* 0x000000ffff087224 */ /* 0x000fe200078e0002 */
[----:B------:R-:W-:Y:S01]  /*1c10*/  ULDC.64 UR4, c[0x0][0x188] ;  /* 0x0000620000047ab9 */ /* 0x000fe20000000a00 */
[----:B------:R-:W-:Y:S01]  /*1c20*/  IMAD.MOV.U32 R2, RZ, RZ, R4 ;  /* 0x000000ffff027224 */ /* 0x000fe200078e0004 */
[----:B------:R-:W-:Y:S01]  /*1c30*/  UIMAD UR4, UR11, UR4, URZ ;  /* 0x000000040b0472a4 */ /* 0x000fe2000f8e023f */
[----:B------:R-:W-:Y:S01]  /*1c40*/  CS2R R82, SRZ ;  /* 0x0000000000527805 */ /* 0x000fe2000001ff00 */
[----:B------:R-:W-:Y:S01]  /*1c50*/  CS2R R80, SRZ ;  /* 0x0000000000507805 */ /* 0x000fe2000001ff00 */
[----:B------:R-:W-:Y:S01]  /*1c60*/  IMAD.WIDE.U32 R4, R6, c[0x0][0x1a8], R2 ;  /* 0x00006a0006047a25 */ /* 0x000fe200078e0002 */
[----:B------:R-:W-:Y:S01]  /*1c70*/  UIMAD UR7, UR12, UR5, UR4 ;  /* 0x000000050c0772a4 */ /* 0x000fe2000f8e0204 */
[----:B------:R-:W-:Y:S01]  /*1c80*/  CS2R R78, SRZ ;  /* 0x00000000004e7805 */ /* 0x000fe2000001ff00 */
[----:B------:R-:W-:Y:S01]  /*1c90*/  CS2R R76, SRZ ;  /* 0x00000000004c7805 */ /* 0x000fe2000001ff00 */
[----:B------:R-:W-:Y:S01]  /*1ca0*/  IMAD R3, R25, c[0x0][0x180], RZ ;  /* 0x0000600019037a24 */ /* 0x000fe200078e02ff */
[C---:B------:R-:W-:Y:S01]  /*1cb0*/  LEA R2, P0, R4.reuse, c[0x0][0x190], 0x1 ;  /* 0x0000640004027a11 */ /* 0x040fe200078008ff */
[----:B------:R-:W-:Y:S01]  /*1cc0*/  IMAD.IADD R0, R5, 0x1, R0 ;  /* 0x0000000105007824 */ /* 0x000fe200078e0200 */
[----:B------:R-:W-:Y:S01]  /*1cd0*/  ULDC.64 UR4, c[0x0][0x178] ;  /* 0x00005e0000047ab9 */ /* 0x000fe20000000a00 */
[C---:B------:R-:W-:Y:S01]  /*1ce0*/  IMAD R5, R243.reuse, c[0x0][0x184], R3 ;  /* 0x00006100f3057a24 */ /* 0x040fe200078e0203 */
[----:B------:R-:W-:Y:S01]  /*1cf0*/  UIMAD.WIDE.U32 UR22, UR17, UR4, URZ ;  /* 0x00000004111672a5 */ /* 0x000fe2000f8e003f */
[----:B------:R-:W-:Y:S01]  /*1d00*/  IMAD.WIDE.U32 R6, R243, c[0x0][0x180], R8 ;  /* 0x00006000f3067a25 */ /* 0x000fe200078e0008 */
[----:B------:R-:W-:Y:S01]  /*1d10*/  LEA.HI.X R3, R4, c[0x0][0x194], R0, 0x1, P0 ;  /* 0x0000650004037a11 */ /* 0x000fe200000f0c00 */
[----:B------:R-:W-:Y:S01]  /*1d20*/  UIMAD UR4, UR21, UR4, URZ ;  /* 0x00000004150472a4 */ /* 0x000fe2000f8e023f */
[----:B------:R-:W-:Y:S01]  /*1d30*/  CS2R R74, SRZ ;  /* 0x00000000004a7805 */ /* 0x000fe2000001ff00 */
[----:B------:R-:W-:Y:S01]  /*1d40*/  IMAD.MOV.U32 R0, RZ, RZ, c[0x0][0x1a8] ;  /* 0x00006a00ff007624 */ /* 0x000fe200078e00ff */
[----:B------:R-:W-:Y:S01]  /*1d50*/  CS2R R72, SRZ ;  /* 0x0000000000487805 */ /* 0x000fe2000001ff00 */
[----:B------:R-:W-:Y:S01]  /*1d60*/  IMAD.IADD R5, R7, 0x1, R5 ;  /* 0x0000000107057824 */ /* 0x000fe200078e0205 */
[----:B------:R1:W-:Y:S01]  /*1d70*/  LDGSTS.E.BYPASS.LTC128B.128 [R228+0x80], [R2.64], !P3 ;  /* 0x0008000002e47fae */ /* 0x0003e2000d901d52 */
[----:B------:R-:W-:Y:S01]  /*1d80*/  IMAD.MOV.U32 R7, RZ, RZ, c[0x0][0x1ac] ;  /* 0x00006b00ff077624 */ /* 0x000fe200078e00ff */
[C---:B------:R-:W-:Y:S01]  /*1d90*/  LEA R8, P0, R0.reuse, R2, 0x6 ;  /* 0x0000000200087211 */ /* 0x040fe200078030ff */
[----:B------:R-:W-:Y:S01]  /*1da0*/  UIMAD UR4, UR17, UR5, UR4 ;  /* 0x00000005110472a4 */ /* 0x000fe2000f8e0204 */
[----:B------:R1:W-:Y:S01]  /*1db0*/  LDGSTS.E.BYPASS.LTC128B.128 [R228+0x2080], [R2.64+0x80], !P2 ;  /* 0x0208008002e47fae */ /* 0x0003e2000d101d52 */
[----:B------:R-:W-:Y:S01]  /*1dc0*/  IMAD.MOV.U32 R4, RZ, RZ, R6 ;  /* 0x000000ffff047224 */ /* 0x000fe200078e0006 */
[----:B------:R-:W-:Y:S01]  /*1dd0*/  LEA.HI.X R9, R0, R3, R7, 0x6, P0 ;  /* 0x0000000300097211 */ /* 0x000fe200000f3407 */
[----:B------:R-:W-:Y:S01]  /*1de0*/  IMAD.SHL.U32 R0, R17, 0x40, RZ ;  /* 0x0000004011007824 */ /* 0x000fe200078e00ff */
[----:B------:R1:W-:Y:S01]  /*1df0*/  LDGSTS.E.BYPASS.LTC128B.128 [R228+0x4080], [R2.64+0x100], !P1 ;  /* 0x0408010002e47fae */ /* 0x0003e2000c901d52 */
[----:B------:R-:W-:Y:S01]  /*1e00*/  IMAD.SHL.U32 R6, R18, 0x8, RZ ;  /* 0x0000000812067824 */ /* 0x000fe200078e00ff */
[----:B------:R-:W-:Y:S01]  /*1e10*/  UIADD3 UR4, UR23, UR4, URZ ;  /* 0x0000000417047290 */ /* 0x000fe2000fffe03f */
[----:B------:R-:W-:Y:S01]  /*1e20*/  IMAD.WIDE.U32 R240, R20, c[0x0][0x188], R4 ;  /* 0x0000620014f07a25 */ /* 0x000fe200078e0004 */
[----:B------:R3:W-:Y:S01]  /*1e30*/  LDGSTS.E.BYPASS.LTC128B.128 [R228+0x1080], [R8.64], !P6 ;  /* 0x0108000008e47fae */ /* 0x0007e2000f101d52 */
[----:B------:R-:W-:Y:S01]  /*1e40*/  LOP3.LUT R0, R0, 0x1c0, RZ, 0xc0, !PT ;  /* 0x000001c000007812 */ /* 0x000fe200078ec0ff */
[----:B------:R-:W-:Y:S01]  /*1e50*/  UIMAD UR5, UR6, 0xc0, URZ ;  /* 0x000000c0060578a4 */ /* 0x000fe2000f8e023f */
[----:B------:R-:W-:Y:S01]  /*1e60*/  IMAD.SHL.U32 R5, R16, 0x40, RZ ;  /* 0x0000004010057824 */ /* 0x000fe200078e00ff */
[----:B------:R3:W-:Y:S01]  /*1e70*/  LDGSTS.E.BYPASS.LTC128B.128 [R228+0x3080], [R8.64+0x80], !P5 ;  /* 0x0308008008e47fae */ /* 0x0007e2000e901d52 */
[----:B------:R-:W-:Y:S01]  /*1e80*/  LOP3.LUT R7, R23, 0x3ffffffc, RZ, 0xc0, !PT ;  /* 0x3ffffffc17077812 */ /* 0x000fe200078ec0ff */
[----:B------:R-:W-:Y:S01]  /*1e90*/  CS2R R70, SRZ ;  /* 0x0000000000467805 */ /* 0x000fe2000001ff00 */
[----:B------:R-:W-:Y:S01]  /*1ea0*/  LOP3.LUT R23, R6, 0x18, RZ, 0xc0, !PT ;  /* 0x0000001806177812 */ /* 0x000fe200078ec0ff */
[----:B------:R3:W-:Y:S01]  /*1eb0*/  LDGSTS.E.BYPASS.LTC128B.128 [R228+0x5080], [R8.64+0x100], !P4 ;  /* 0x0508010008e47fae */ /* 0x0007e2000e101d52 */
[----:B------:R-:W-:Y:S01]  /*1ec0*/  SHF.R.U32.HI R4, RZ, 0x3, R0 ;  /* 0x00000003ff047819 */ /* 0x000fe20000011600 */
[----:B------:R-:W-:Y:S01]  /*1ed0*/  CS2R R68, SRZ ;  /* 0x0000000000447805 */ /* 0x000fe2000001ff00 */
[C---:B------:R-:W-:Y:S01]  /*1ee0*/  LOP3.LUT P2, RZ, R16.reuse, 0x4, RZ, 0xc0, !PT ;  /* 0x0000000410ff7812 */ /* 0x040fe2000784c0ff */
[----:B------:R-:W0:Y:S01]  /*1ef0*/  LDGDEPBAR ;  /* 0x00000000000079af */ /* 0x000e220000000000 */
[----:B------:R-:W-:Y:S01]  /*1f00*/  IADD3 R235, R241, UR7, RZ ;  /* 0x00000007f1eb7c10 */ /* 0x000fe2000fffe0ff */
[----:B------:R-:W-:Y:S01]  /*1f10*/  CS2R R66, SRZ ;  /* 0x0000000000427805 */ /* 0x000fe2000001ff00 */
[----:B------:R-:W-:Y:S01]  /*1f20*/  LOP3.LUT P1, RZ, R16, 0x2, RZ, 0xc0, !PT ;  /* 0x0000000210ff7812 */ /* 0x000fe2000782c0ff */
[----:B------:R-:W-:Y:S01]  /*1f30*/  CS2R R64, SRZ ;  /* 0x0000000000407805 */ /* 0x000fe2000001ff00 */
[----:B------:R-:W-:Y:S01]  /*1f40*/  LOP3.LUT R16, R5, 0x1c0, RZ, 0xc0, !PT ;  /* 0x000001c005107812 */ /* 0x000fe200078ec0ff */
[----:B------:R-:W-:Y:S01]  /*1f50*/  IMAD R5, R22, 0x800, R24 ;  /* 0x0000080016057824 */ /* 0x000fe200078e0218 */
[----:B------:R-:W-:Y:S01]  /*1f60*/  LOP3.LUT R4, R4, R0, R23, 0x1e, !PT ;  /* 0x0000000004047212 */ /* 0x000fe200078e1e17 */
[----:B------:R-:W-:Y:S01]  /*1f70*/  IMAD.IADD R0, R33, 0x1, -R7 ;  /* 0x0000000121007824 */ /* 0x000fe200078e0a07 */
[----:B------:R-:W-:Y:S01]  /*1f80*/  SHF.R.U32.HI R223, RZ, 0x3, R16 ;  /* 0x00000003ffdf7819 */ /* 0x000fe20000011610 */
[----:B------:R-:W-:Y:S01]  /*1f90*/  IMAD.SHL.U32 R24, R27, 0x400, RZ ;  /* 0x000004001b187824 */ /* 0x000fe200078e00ff */
[----:B------:R-:W-:Y:S01]  /*1fa0*/  LOP3.LUT P3, RZ, R17, 0x4, RZ, 0xc0, !PT ;  /* 0x0000000411ff7812 */ /* 0x000fe2000786c0ff */
[----:B-1----:R-:W-:Y:S01]  /*1fb0*/  IMAD.U32 R2, RZ, RZ, UR22 ;  /* 0x00000016ff027e24 */ /* 0x002fe2000f8e00ff */
[----:B------:R-:W-:Y:S01]  /*1fc0*/  ISETP.GE.AND P6, PT, R29, c[0x0][0x16c], PT ;  /* 0x00005b001d007a0c */ /* 0x000fe20003fc6270 */
[----:B------:R-:W-:Y:S01]  /*1fd0*/  IMAD.U32 R3, RZ, RZ, UR23 ;  /* 0x00000017ff037e24 */ /* 0x000fe2000f8e00ff */
[----:B------:R-:W-:Y:S01]  /*1fe0*/  ISETP.GE.AND P5, PT, R30, c[0x0][0x16c], PT ;  /* 0x00005b001e007a0c */ /* 0x000fe20003fa6270 */
[----:B------:R-:W-:Y:S01]  /*1ff0*/  IMAD.U32 R3, RZ, RZ, UR4 ;  /* 0x00000004ff037e24 */ /* 0x000fe2000f8e00ff */
[----:B------:R-:W-:Y:S01]  /*2000*/  LEA R6, P0, R2, R240, 0x6 ;  /* 0x000000f002067211 */ /* 0x000fe200078030ff */
[----:B------:R-:W-:Y:S01]  /*2010*/  IMAD R0, R0, 0x2, R24 ;  /* 0x0000000200007824 */ /* 0x000fe200078e0218 */
[----:B------:R-:W-:Y:S01]  /*2020*/  SEL R7, RZ, 0x2, P6 ;  /* 0x00000002ff077807 */ /* 0x000fe20003000000 */
[----:B------:R-:W-:Y:S01]  /*2030*/  USHF.R.S32.HI UR4, URZ, 0x1f, UR6 ;  /* 0x0000001f3f047899 */ /* 0x000fe20008011406 */
[----:B--2---:R-:W-:Y:S01]  /*2040*/  LEA.HI.X R11, R2, R235, R3, 0x6, P0 ;  /* 0x000000eb020b7211 */ /* 0x004fe200000f3403 */
[----:B------:R-:W-:Y:S01]  /*2050*/  IMAD.IADD R4, R0, 0x1, R4 ;  /* 0x0000000100047824 */ /* 0x000fe200078e0204 */
[----:B------:R-:W-:Y:S01]  /*2060*/  LOP3.LUT R2, R16, 0x8, R28, 0xf8, !PT ;  /* 0x0000000810027812 */ /* 0x000fe200078ef81c */
[----:B------:R-:W-:-:S04]  /*2070*/  DEPBAR.LE SB0, 0x1 ;  /* 0x000080400000791a */ /* 0x000fc80000000000 */
[----:B------:R-:W-:Y:S01]  /*2080*/  ISETP.GE.AND P0, PT, R12, c[0x0][0x16c], PT ;  /* 0x00005b000c007a0c */ /* 0x000fe20003f06270 */
[----:B------:R-:W-:Y:S01]  /*2090*/  IMAD.SHL.U32 R230, R4, 0x2, RZ ;  /* 0x0000000204e67824 */ /* 0x000fe200078e00ff */
[----:B------:R-:W-:Y:S01]  /*20a0*/  LOP3.LUT R2, R2, R223, RZ, 0x3c, !PT ;  /* 0x000000df02027212 */ /* 0x000fe200078e3cff */
[----:B------:R-:W-:Y:S01]  /*20b0*/  IMAD R17, R25, c[0x0][0x210], RZ ;  /* 0x0000840019117a24 */ /* 0x000fe200078e02ff */
[----:B------:R-:W-:Y:S01]  /*20c0*/  SEL R234, RZ, 0x1, P0 ;  /* 0x00000001ffea7807 */ /* 0x000fe20000000000 */
[----:B------:R-:W-:Y:S01]  /*20d0*/  UMOV UR22, 0x5 ;  /* 0x0000000500167882 */ /* 0x000fe20000000000 */
[C---:B------:R-:W-:Y:S01]  /*20e0*/  LEA R10, P0, R6.reuse, c[0x0][0x160], 0x1 ;  /* 0x00005800060a7a11 */ /* 0x040fe200078008ff */
[----:B------:R-:W-:Y:S01]  /*20f0*/  IMAD.IADD R2, R5, 0x1, R2 ;  /* 0x0000000105027824 */ /* 0x000fe200078e0202 */
[----:B------:R-:W-:Y:S01]  /*2100*/  SEL R3, RZ, 0x4, P5 ;  /* 0x00000004ff037807 */ /* 0x000fe20002800000 */
[----:B------:R-:W-:Y:S01]  /*2110*/  IMAD.MOV.U32 R5, RZ, RZ, c[0x0][0x178] ;  /* 0x00005e00ff057624 */ /* 0x000fe200078e00ff */
[----:B------:R-:W-:Y:S01]  /*2120*/  LEA.HI.X R11, R6, c[0x0][0x164], R11, 0x1, P0 ;  /* 0x00005900060b7a11 */ /* 0x000fe200000f0c0b */
[----:B------:R-:W-:Y:S01]  /*2130*/  IMAD.MOV.U32 R6, RZ, RZ, c[0x0][0x17c] ;  /* 0x00005f00ff067624 */ /* 0x000fe200078e00ff */
[----:B------:R-:W-:Y:S01]  /*2140*/  IADD3 R0, R3, R7, R234 ;  /* 0x0000000703007210 */ /* 0x000fe20007ffe0ea */
[----:B------:R-:W-:Y:S01]  /*2150*/  IMAD.SHL.U32 R224, R2, 0x2, RZ ;  /* 0x0000000202e07824 */ /* 0x000fe200078e00ff */
[----:B------:R-:W-:Y:S01]  /*2160*/  BAR.SYNC.DEFER_BLOCKING 0x0 ;  /* 0x0000000000007b1d */ /* 0x000fe20000010000 */
[C---:B------:R-:W-:Y:S01]  /*2170*/  IADD3 R3, R230.reuse, 0x12280, RZ ;  /* 0x00012280e6037810 */ /* 0x040fe20007ffe0ff */
[----:B------:R-:W-:Y:S01]  /*2180*/  CS2R R62, SRZ ;  /* 0x00000000003e7805 */ /* 0x000fe2000001ff00 */
[----:B------:R-:W-:Y:S01]  /*2190*/  LEA R4, P0, R5, R10, 0x6 ;  /* 0x0000000a05047211 */ /* 0x000fe200078030ff */
[----:B------:R-:W-:Y:S01]  /*21a0*/  CS2R R60, SRZ ;  /* 0x00000000003c7805 */ /* 0x000fe2000001ff00 */
[----:B------:R-:W-:Y:S01]  /*21b0*/  IADD3 R231, R230, 0x122c0, RZ ;  /* 0x000122c0e6e77810 */ /* 0x000fe20007ffe0ff */
[----:B------:R-:W-:Y:S01]  /*21c0*/  CS2R R58, SRZ ;  /* 0x00000000003a7805 */ /* 0x000fe2000001ff00 */
[----:B------:R-:W-:Y:S01]  /*21d0*/  @P3 IADD3 R231, R3, -0x40, RZ ;  /* 0xffffffc003e73810 */ /* 0x000fe20007ffe0ff */
[----:B------:R-:W-:Y:S01]  /*21e0*/  IMAD R3, R21, c[0x0][0x208], RZ ;  /* 0x0000820015037a24 */ /* 0x000fe200078e02ff */
[----:B------:R-:W-:Y:S01]  /*21f0*/  LEA.HI.X R5, R5, R11, R6, 0x6, P0 ;  /* 0x0000000b05057211 */ /* 0x000fe200000f3406 */
[----:B------:R-:W-:Y:S01]  /*2200*/  IMAD.WIDE.U32 R6, R19, c[0x0][0x208], R12 ;  /* 0x0000820013067a25 */ /* 0x000fe200078e000c */
[C---:B------:R-:W-:Y:S01]  /*2210*/  LOP3.LUT P0, RZ, R0.reuse, 0x1, RZ, 0xc0, !PT ;  /* 0x0000000100ff7812 */ /* 0x040fe2000780c0ff */
[----:B------:R-:W-:Y:S01]  /*2220*/  CS2R R56, SRZ ;  /* 0x0000000000387805 */ /* 0x000fe2000001ff00 */
[C---:B------:R-:W-:Y:S01]  /*2230*/  LOP3.LUT P3, RZ, R0.reuse, 0x2, RZ, 0xc0, !PT ;  /* 0x0000000200ff7812 */ /* 0x040fe2000786c0ff */
[----:B------:R-:W-:Y:S01]  /*2240*/  IMAD.SHL.U32 R13, R33, 0x4, RZ ;  /* 0x00000004210d7824 */ /* 0x000fe200078e00ff */
[----:B------:R-:W-:Y:S01]  /*2250*/  LOP3.LUT P4, RZ, R0, 0x4, RZ, 0xc0, !PT ;  /* 0x0000000400ff7812 */ /* 0x000fe2000788c0ff */
[----:B---3--:R-:W-:Y:S01]  /*2260*/  IMAD R9, R19, c[0x0][0x20c], R3 ;  /* 0x0000830013097a24 */ /* 0x008fe200078e0203 */
[----:B------:R-:W-:Y:S01]  /*2270*/  SEL R0, R220, 0xffffffe0, !P1 ;  /* 0xffffffe0dc007807 */ /* 0x000fe20004800000 */
[----:B------:R-:W-:Y:S01]  /*2280*/  CS2R R54, SRZ ;  /* 0x0000000000367805 */ /* 0x000fe2000001ff00 */
[----:B------:R-:W-:Y:S01]  /*2290*/  SEL R222, R222, 0xffffffc0, !P2 ;  /* 0xffffffc0dede7807 */ /* 0x000fe20005000000 */
[----:B------:R-:W-:Y:S01]  /*22a0*/  IMAD.IADD R7, R7, 0x1, R9 ;  /* 0x0000000107077824 */ /* 0x000fe200078e0209 */
[----:B------:R-:W-:Y:S01]  /*22b0*/  IADD3 R2, -R242, UR14, -R26 ;  /* 0x0000000ef2027c10 */ /* 0x000fe2000fffe91a */
[C---:B------:R-:W-:Y:S01]  /*22c0*/  IMAD.IADD R225, R224.reuse, 0x1, R0 ;  /* 0x00000001e0e17824 */ /* 0x040fe200078e0200 */
[----:B------:R-:W-:Y:S01]  /*22d0*/  SHF.R.S32.HI R3, RZ, 0x1f, R18 ;  /* 0x0000001fff037819 */ /* 0x000fe20000011412 */
[----:B------:R-:W-:Y:S01]  /*22e0*/  IMAD.IADD R227, R224, 0x1, R222 ;  /* 0x00000001e0e37824 */ /* 0x000fe200078e02de */
[----:B------:R1:W2:Y:S01]  /*22f0*/  LDSM.16.M88.4 R148, [R224+0x6080] ;  /* 0x00608000e094783b */ /* 0x0002a20000000200 */
[----:B------:R-:W-:Y:S01]  /*2300*/  IMAD.IADD R226, R222, 0x1, R225 ;  /* 0x00000001dee27824 */ /* 0x000fe200078e02e1 */
[C---:B------:R-:W-:Y:S01]  /*2310*/  ISETP.LT.OR P2, PT, R2.reuse, 0x1, !P0 ;  /* 0x000000010200780c */ /* 0x040fe20004741670 */
[----:B------:R-:W-:Y:S01]  /*2320*/  IMAD.U32 R0, RZ, RZ, UR5 ;  /* 0x00000005ff007e24 */ /* 0x000fe2000f8e00ff */
[----:B------:R1:W3:Y:S01]  /*2330*/  LDSM.16.M88.4 R152, [R225+0x6080] ;  /* 0x00608000e198783b */ /* 0x0002e20000000200 */
[C---:B------:R-:W-:Y:S01]  /*2340*/  ISETP.LT.OR P1, PT, R2.reuse, 0x1, !P3 ;  /* 0x000000010200780c */ /* 0x040fe20005f21670 */
[----:B------:R-:W-:Y:S01]  /*2350*/  IMAD.WIDE.U32 R6, R243, c[0x0][0x210], R6 ;  /* 0x00008400f3067a25 */ /* 0x000fe200078e0006 */
[----:B------:R-:W-:Y:S01]  /*2360*/  LEA.HI R3, R3, R18, RZ, 0x2 ;  /* 0x0000001203037211 */ /* 0x000fe200078f10ff */
[----:B------:R1:W4:Y:S01]  /*2370*/  LDSM.16.M88.4 R156, [R227+0x6080] ;  /* 0x00608000e39c783b */ /* 0x0003220000000200 */
[C---:B------:R-:W-:Y:S01]  /*2380*/  ISETP.LT.OR P0, PT, R2.reuse, 0x21, !P0 ;  /* 0x000000210200780c */ /* 0x040fe20004701670 */
[----:B------:R-:W-:Y:S01]  /*2390*/  CS2R R52, SRZ ;  /* 0x0000000000347805 */ /* 0x000fe2000001ff00 */
[C---:B------:R-:W-:Y:S01]  /*23a0*/  ISETP.LT.OR P3, PT, R2.reuse, 0x21, !P3 ;  /* 0x000000210200780c */ /* 0x040fe20005f61670 */
[----:B------:R1:W1:Y:S01]  /*23b0*/  LDSM.16.M88.4 R168, [R224+0x8080] ;  /* 0x00808000e0a8783b */ /* 0x0002620000000200 */
[----:B------:R-:W-:Y:S01]  /*23c0*/  SEL R21, RZ, 0xffffffff, P6 ;  /* 0xffffffffff157807 */ /* 0x000fe20003000000 */
        /* <DEDUP_REMOVED lines=22> */
[----:B------:R-:W-:Y:S01]  /*2530*/  ISETP.LT.OR P4, PT, R2, 0x21, !P4 ;  /* 0x000000210200780c */ /* 0x000fe20006781670 */
[----:B------:R1:W-:Y:S01]  /*2540*/  LDGSTS.E.BYPASS.LTC128B.128 [R228+0x8080], [R10.64+0x80], !P1 ;  /* 0x080800800ae47fae */ /* 0x0003e2000c901d52 */
[----:B------:R-:W-:-:S04]  /*2550*/  IADD3 R14, P1, R33, UR5, RZ ;  /* 0x00000005210e7c10 */ /* 0x000fc8000ff3e0ff */
[----:B------:R-:W-:Y:S02]  /*2560*/  LEA.HI.X.SX32 R15, R0, R15, 0x1, P1 ;  /* 0x0000000f000f7211 */ /* 0x000fe400008f0eff */
[C---:B------:R-:W-:Y:S02]  /*2570*/  ISETP.GE.AND P1, PT, R12.reuse, c[0x0][0x1fc], PT ;  /* 0x00007f000c007a0c */ /* 0x040fe40003f26270 */
[----:B------:R-:W-:Y:S01]  /*2580*/  LOP3.LUT R0, R3, 0x1ffffffc, RZ, 0xc0, !PT ;  /* 0x1ffffffc03007812 */ /* 0x000fe200078ec0ff */
[----:B------:R1:W-:Y:S01]  /*2590*/  LDGSTS.E.BYPASS.LTC128B.128 [R228+0xa080], [R10.64+0x100], !P2 ;  /* 0x0a0801000ae47fae */ /* 0x0003e2000d101d52 */
[----:B------:R-:W-:Y:S01]  /*25a0*/  IADD3 R8, P2, R13, UR6, RZ ;  /* 0x000000060d087c10 */ /* 0x000fe2000ff5e0ff */
[----:B------:R-:W-:Y:S01]  /*25b0*/  ULDC.64 UR6, c[0x0][0x208] ;  /* 0x0000820000067ab9 */ /* 0x000fe20000000a00 */
[----:B------:R-:W-:Y:S01]  /*25c0*/  IMAD R3, R25, c[0x0][0x270], RZ ;  /* 0x00009c0019037a24 */ /* 0x000fe200078e02ff */
[----:B------:R1:W-:Y:S01]  /*25d0*/  LDGSTS.E.BYPASS.LTC128B.128 [R228+0x7080], [R4.64], !P0 ;  /* 0x0708000004e47fae */ /* 0x0003e2000c101d52 */
[----:B------:R-:W-:Y:S01]  /*25e0*/  LEA.HI.X.SX32 R9, R13, UR4, 0x1, P2 ;  /* 0x000000040d097c11 */ /* 0x000fe200090f0eff */
[----:B------:R-:W-:Y:S01]  /*25f0*/  ULDC.64 UR4, c[0x0][0x218] ;  /* 0x0000860000047ab9 */ /* 0x000fe20000000a00 */
[----:B------:R-:W-:Y:S01]  /*2600*/  ISETP.GE.AND P2, PT, R12, c[0x0][0x1fc], PT ;  /* 0x00007f000c007a0c */ /* 0x000fe20003f46270 */
[----:B------:R-:W-:Y:S01]  /*2610*/  UIMAD UR4, UR11, UR4, URZ ;  /* 0x000000040b0472a4 */ /* 0x000fe2000f8e023f */
[----:B------:R-:W-:Y:S01]  /*2620*/  IMAD.WIDE.U32 R12, R243, c[0x0][0x238], R14 ;  /* 0x00008e00f30c7a25 */ /* 0x000fe200078e000e */
[----:B------:R1:W-:Y:S01]  /*2630*/  LDGSTS.E.BYPASS.LTC128B.128 [R228+0x9080], [R4.64+0x80], !P3 ;  /* 0x0908008004e47fae */ /* 0x0003e2000d901d52 */
[----:B------:R-:W-:Y:S01]  /*2640*/  ISETP.GT.AND P3, PT, R33, 0xf, PT ;  /* 0x0000000f2100780c */ /* 0x000fe20003f64270 */
[----:B------:R-:W-:Y:S01]  /*2650*/  UIMAD UR5, UR12, UR5, UR4 ;  /* 0x000000050c0572a4 */ /* 0x000fe2000f8e0204 */
[----:B------:R-:W-:Y:S01]  /*2660*/  IMAD R14, R243, c[0x0][0x214], R17 ;  /* 0x00008500f30e7a24 */ /* 0x000fe200078e0211 */
[----:B------:R2:W-:Y:S01]  /*2670*/  LDGSTS.E.BYPASS.LTC128B.128 [R228+0xb080], [R4.64+0x100], !P4 ;  /* 0x0b08010004e47fae */ /* 0x0005e2000e101d52 */
[----:B------:R-:W-:Y:S01]  /*2680*/  IMAD.IADD R19, R18, 0x1, -R0 ;  /* 0x0000000112137824 */ /* 0x000fe200078e0a00 */
[----:B------:R-:W-:Y:S01]  /*2690*/  UMOV UR4, 0x6 ;  /* 0x0000000600047882 */ /* 0x000fe20000000000 */
[----:B------:R-:W-:Y:S01]  /*26a0*/  IMAD.IADD R7, R7, 0x1, R14 ;  /* 0x0000000107077824 */ /* 0x000fe200078e020e */
[----:B------:R-:W-:Y:S01]  /*26b0*/  USHF.L.U64.HI UR7, UR6, UR4, UR7 ;  /* 0x0000000406077299 */ /* 0x000fe20008010207 */
[----:B------:R-:W-:Y:S01]  /*26c0*/  IMAD R0, R25, c[0x0][0x238], RZ ;  /* 0x00008e0019007a24 */ /* 0x000fe200078e02ff */
[----:B------:R-:W-:Y:S01]  /*26d0*/  USHF.L.U32 UR4, UR6, 0x6, URZ ;  /* 0x0000000606047899 */ /* 0x000fe2000800063f */
[----:B------:R-:W-:Y:S01]  /*26e0*/  IMAD.WIDE.U32 R238, R20, c[0x0][0x218], R6 ;  /* 0x0000860014ee7a25 */ /* 0x000fe200078e0006 */
[----:B------:R-:W-:Y:S01]  /*26f0*/  UIMAD UR23, UR7, UR17, URZ ;  /* 0x00000011071772a4 */ /* 0x000fe2000f8e023f */
[----:B------:R-:W-:Y:S01]  /*2700*/  LOP3.LUT R14, R31, 0xfffffff0, RZ, 0xc0, !PT ;  /* 0xfffffff01f0e7812 */ /* 0x000fe200078ec0ff */
[----:B------:R-:W-:Y:S01]  /*2710*/  USHF.L.U32 UR7, UR6, 0x5, URZ ;  /* 0x0000000506077899 */ /* 0x000fe2000800063f */
[----:B------:R-:W-:Y:S01]  /*2720*/  IMAD R0, R243, c[0x0][0x23c], R0 ;  /* 0x00008f00f3007a24 */ /* 0x000fe200078e0200 */
[----:B------:R-:W-:Y:S01]  /*2730*/  IADD3 R237, R239, UR5, RZ ;  /* 0x00000005efed7c10 */ /* 0x000fe2000fffe0ff */
[----:B------:R-:W-:Y:S01]  /*2740*/  IMAD.U32 R6, RZ, RZ, UR4 ;  /* 0x00000004ff067e24 */ /* 0x000fe2000f8e00ff */
[----:B------:R-:W-:Y:S01]  /*2750*/  UIMAD UR23, UR21, UR4, UR23 ;  /* 0x00000004151772a4 */ /* 0x000fe2000f8e0217 */
[----:B------:R-:W-:Y:S01]  /*2760*/  IMAD.IADD R13, R13, 0x1, R0 ;  /* 0x000000010d0d7824 */ /* 0x000fe200078e0200 */
[----:B------:R-:W-:Y:S01]  /*2770*/  SEL R233, RZ, 0x1, P1 ;  /* 0x00000001ffe97807 */ /* 0x000fe20000800000 */
[----:B------:R-:W-:Y:S01]  /*2780*/  IMAD R0, R25, c[0x0][0x288], RZ ;  /* 0x0000a20019007a24 */ /* 0x000fe200078e02ff */
[----:B------:R-:W-:Y:S01]  /*2790*/  ULDC.64 UR4, c[0x0][0x278] ;  /* 0x00009e0000047ab9 */ /* 0x000fe20000000a00 */
[----:B------:R-:W-:Y:S01]  /*27a0*/  IMAD.MOV.U32 R236, RZ, RZ, R238 ;  /* 0x000000ffffec7224 */ /* 0x000fe200078e00ee */
[----:B------:R-:W-:Y:S01]  /*27b0*/  ULDC UR21, c[0x0][0x20c] ;  /* 0x0000830000157ab9 */ /* 0x000fe20000000800 */
[C---:B------:R-:W-:Y:S01]  /*27c0*/  IMAD R3, R243.reuse, c[0x0][0x274], R3 ;  /* 0x00009d00f3037a24 */ /* 0x040fe200078e0203 */
[----:B------:R-:W-:Y:S01]  /*27d0*/  UIMAD UR4, UR11, UR4, URZ ;  /* 0x000000040b0472a4 */ /* 0x000fe2000f8e023f */
[C---:B-1----:R-:W-:Y:S01]  /*27e0*/  IMAD.WIDE.U32 R10, R243.reuse, c[0x0][0x270], R8 ;  /* 0x00009c00f30a7a25 */ /* 0x042fe200078e0008 */
[----:B------:R-:W-:Y:S01]  /*27f0*/  USHF.L.U64.HI UR6, UR6, UR22, UR21 ;  /* 0x0000001606067299 */ /* 0x000fe20008010215 */
[----:B------:R-:W-:Y:S01]  /*2800*/  ISETP.GE.AND P1, PT, R30, c[0x0][0x1fc], PT ;  /* 0x00007f001e007a0c */ /* 0x000fe20003f26270 */
[----:B------:R-:W-:Y:S01]  /*2810*/  UIMAD UR4, UR12, UR5, UR4 ;  /* 0x000000050c0472a4 */ /* 0x000fe2000f8e0204 */
[C---:B------:R-:W-:Y:S01]  /*2820*/  IMAD R0, R243.reuse, c[0x0][0x28c], R0 ;  /* 0x0000a300f3007a24 */ /* 0x040fe200078e0200 */
[----:B------:R-:W-:Y:S01]  /*2830*/  USHF.R.S32.HI UR21, URZ, 0x1f, UR20 ;  /* 0x0000001f3f157899 */ /* 0x000fe20008011414 */
[----:B------:R-:W-:-:S04]  /*2840*/  IMAD.WIDE.U32 R8, R243, c[0x0][0x288], R8 ;  /* 0x0000a200f3087a25 */ /* 0x000fc800078e0008 */
[----:B------:R-:W-:-:S04]  /*2850*/  IMAD.WIDE.U32 R6, R6, UR17, R236 ;  /* 0x0000001106067c25 */ /* 0x000fc8000f8e00ec */
[----:B------:R-:W-:Y:S01]  /*2860*/  IMAD.IADD R11, R11, 0x1, R3 ;  /* 0x000000010b0b7824 */ /* 0x000fe200078e0203 */
[----:B------:R-:W-:Y:S01]  /*2870*/  LEA R2, P0, R6, c[0x0][0x1f0], 0x1 ;  /* 0x00007c0006027a11 */ /* 0x000fe200078008ff */
[----:B------:R-:W-:Y:S01]  /*2880*/  IMAD.IADD R9, R9, 0x1, R0 ;  /* 0x0000000109097824 */ /* 0x000fe200078e0200 */
[----:B------:R-:W-:Y:S01]  /*2890*/  IADD3 R0, R7, UR23, RZ ;  /* 0x0000001707007c10 */ /* 0x000fe2000fffe0ff */
[----:B--2---:R-:W-:Y:S01]  /*28a0*/  IMAD.U32 R4, RZ, RZ, UR7 ;  /* 0x00000007ff047e24 */ /* 0x004fe2000f8e00ff */
[----:B------:R-:W-:Y:S01]  /*28b0*/  LOP3.LUT R7, R32, 0xffffffe0, RZ, 0xc0, !PT ;  /* 0xffffffe020077812 */ /* 0x000fe200078ec0ff */
[----:B------:R-:W-:Y:S01]  /*28c0*/  IMAD.WIDE.U32 R246, R20, c[0x0][0x278], R10 ;  /* 0x00009e0014f67a25 */ /* 0x000fe200078e000a */
[----:B------:R-:W-:Y:S02]  /*28d0*/  LEA.HI.X R3, R6, c[0x0][0x1f4], R0, 0x1, P0 ;  /* 0x00007d0006037a11 */ /* 0x000fe400000f0c00 */
[----:B------:R-:W-:Y:S01]  /*28e0*/  LEA R4, P4, R4, R2, 0x1 ;  /* 0x0000000204047211 */ /* 0x000fe200078808ff */
[----:B------:R-:W-:Y:S01]  /*28f0*/  IMAD.U32 R6, RZ, RZ, UR7 ;  /* 0x00000007ff067e24 */ /* 0x000fe2000f8e00ff */
[----:B------:R-:W-:Y:S01]  /*2900*/  IADD3 R252, R247, UR4, RZ ;  /* 0x00000004f7fc7c10 */ /* 0x000fe2000fffe0ff */
[----:B------:R-:W-:Y:S01]  /*2910*/  IMAD.U32 R5, RZ, RZ, UR6 ;  /* 0x00000006ff057e24 */ /* 0x000fe2000f8e00ff */
[----:B------:R-:W-:Y:S01]  /*2920*/  @!P3 IADD3 R0, P0, R246, UR20, RZ ;  /* 0x00000014f600bc10 */ /* 0x000fe2000ff1e0ff */
[----:B------:R-:W-:Y:S01]  /*2930*/  ULDC.64 UR4, c[0x0][0x290] ;  /* 0x0000a40000047ab9 */ /* 0x000fe20000000a00 */
[----:B------:R-:W-:Y:S01]  /*2940*/  IMAD.WIDE.U32 R244, R20, c[0x0][0x290], R8 ;  /* 0x0000a40014f47a25 */ /* 0x000fe200078e0008 */
[----:B------:R-:W-:Y:S01]  /*2950*/  UIMAD UR4, UR11, UR4, URZ ;  /* 0x000000040b0472a4 */ /* 0x000fe2000f8e023f */
[----:B------:R-:W-:-:S02]  /*2960*/  LEA.HI.X R5, R6, R3, R5, 0x1, P4 ;  /* 0x0000000306057211 */ /* 0x000fc400020f0c05 */
[----:B------:R-:W-:Y:S01]  /*2970*/  @!P3 IADD3.X R6, R252, UR21, RZ, P0, !PT ;  /* 0x00000015fc06bc10 */ /* 0x000fe200087fe4ff */
[----:B------:R-:W-:Y:S01]  /*2980*/  UIMAD UR4, UR12, UR5, UR4 ;  /* 0x000000050c0472a4 */ /* 0x000fe2000f8e0204 */
[----:B------:R-:W-:Y:S01]  /*2990*/  @!P3 LEA R10, P6, R0, c[0x0][0x258], 0x2 ;  /* 0x00009600000aba11 */ /* 0x000fe200078c10ff */
[----:B------:R-:W-:Y:S01]  /*29a0*/  IMAD.WIDE.U32 R250, R20, c[0x0][0x240], R12 ;  /* 0x0000900014fa7a25 */ /* 0x000fe200078e000c */
[----:B------:R-:W-:Y:S02]  /*29b0*/  ISETP.GE.AND P4, PT, R29, c[0x0][0x1fc], PT ;  /* 0x00007f001d007a0c */ /* 0x000fe40003f86270 */
[----:B------:R-:W-:Y:S01]  /*29c0*/  @!P3 LEA.HI.X R11, R0, c[0x0][0x25c], R6, 0x2, P6 ;  /* 0x00009700000bba11 */ /* 0x000fe200030f1406 */
[C---:B------:R-:W-:Y:S01]  /*29d0*/  IMAD.IADD R6, R33.reuse, 0x1, -R7 ;  /* 0x0000000121067824 */ /* 0x040fe200078e0a07 */
[----:B------:R-:W-:Y:S01]  /*29e0*/  IADD3 R0, -R26, UR14, -R242 ;  /* 0x0000000e1a007c10 */ /* 0x000fe2000fffe9f2 */
[----:B------:R-:W-:Y:S01]  /*29f0*/  IMAD.IADD R7, R33, 0x1, -R14 ;  /* 0x0000000121077824 */ /* 0x000fe200078e0a0e */
[----:B------:R-:W-:Y:S01]  /*2a00*/  ISETP.GE.AND P0, PT, R29, c[0x0][0x1fc], PT ;  /* 0x00007f001d007a0c */ /* 0x000fe20003f06270 */
[----:B------:R-:W-:Y:S01]  /*2a10*/  @!P3 IMAD.SHL.U32 R14, R33, 0x10, RZ ;  /* 0x00000010210eb824 */ /* 0x000fe200078e00ff */
[----:B------:R-:W-:Y:S01]  /*2a20*/  ISETP.LT.OR P6, PT, R0, 0x1, P2 ;  /* 0x000000010000780c */ /* 0x000fe200017c1670 */
[----:B------:R-:W-:Y:S01]  /*2a30*/  IMAD.SHL.U32 R17, R22, 0x20, RZ ;  /* 0x0000002016117824 */ /* 0x000fe200078e00ff */
[----:B------:R-:W-:Y:S01]  /*2a40*/  SEL R18, RZ, 0xffffffff, P4 ;  /* 0xffffffffff127807 */ /* 0x000fe20002000000 */
[----:B------:R-:W-:Y:S01]  /*2a50*/  IMAD.SHL.U32 R8, R21, 0x2, RZ ;  /* 0x0000000215087824 */ /* 0x000fe200078e00ff */
[----:B------:R-:W-:Y:S01]  /*2a60*/  ISETP.LT.OR P4, PT, R0, 0x1, P0 ;  /* 0x000000010000780c */ /* 0x000fe20000781670 */
[----:B------:R1:W-:Y:S01]  /*2a70*/  @!P3 LDGSTS.E.BYPASS.LTC128B.128 [R14+0x12080], [R10.64] ;  /* 0x120800000a0ebfae */ /* 0x0003e2000b901d52 */
[----:B------:R-:W-:-:S02]  /*2a80*/  SHF.R.S32.HI R15, RZ, 0x1f, R7 ;  /* 0x0000001fff0f7819 */ /* 0x000fc40000011407 */
[----:B------:R-:W-:Y:S01]  /*2a90*/  SHF.R.S32.HI R229, RZ, 0x1f, R6 ;  /* 0x0000001fffe57819 */ /* 0x000fe20000011406 */
[----:B------:R-:W0:Y:S01]  /*2aa0*/  LDGDEPBAR ;  /* 0x00000000000079af */ /* 0x000e220000000000 */
[----:B------:R-:W-:Y:S02]  /*2ab0*/  ISETP.LT.OR P2, PT, R0, 0x21, P2 ;  /* 0x000000210000780c */ /* 0x000fe40001741670 */
[----:B------:R-:W-:Y:S01]  /*2ac0*/  LEA.HI R229, R229, R6, RZ, 0x2 ;  /* 0x00000006e5e57211 */ /* 0x000fe200078f10ff */
[----:B------:R2:W-:Y:S01]  /*2ad0*/  LDGSTS.E.BYPASS.LTC128B.128 [R228+0xc080], [R2.64], !P6 ;  /* 0x0c08000002e47fae */ /* 0x0005e2000f101d52 */
[----:B------:R-:W-:Y:S02]  /*2ae0*/  ISETP.GE.AND P6, PT, R30, c[0x0][0x1fc], PT ;  /* 0x00007f001e007a0c */ /* 0x000fe40003fc6270 */
[C---:B------:R-:W-:Y:S01]  /*2af0*/  ISETP.LT.OR P0, PT, R0.reuse, 0x21, P0 ;  /* 0x000000210000780c */ /* 0x040fe20000701670 */
[----:B------:R2:W-:Y:S01]  /*2b00*/  LDGSTS.E.BYPASS.LTC128B.128 [R228+0xe080], [R2.64+0x80], !P4 ;  /* 0x0e08008002e47fae */ /* 0x0005e2000e101d52 */
[----:B------:R-:W-:-:S02]  /*2b10*/  ISETP.LT.OR P4, PT, R0, 0x1, P6 ;  /* 0x000000010000780c */ /* 0x000fc40003781670 */
[----:B------:R-:W-:Y:S02]  /*2b20*/  ISETP.LT.OR P6, PT, R0, 0x21, P6 ;  /* 0x000000210000780c */ /* 0x000fe400037c1670 */
[----:B------:R-:W-:Y:S02]  /*2b30*/  SEL R12, RZ, 0x4, P1 ;  /* 0x00000004ff0c7807 */ /* 0x000fe40000800000 */
[----:B------:R-:W-:Y:S02]  /*2b40*/  ISETP.GE.AND P1, PT, R33, 0x10, PT ;  /* 0x000000102100780c */ /* 0x000fe40003f26270 */
[----:B------:R-:W-:Y:S01]  /*2b50*/  IADD3 R249, R245, UR4, RZ ;  /* 0x00000004f5f97c10 */ /* 0x000fe2000fffe0ff */
[----:B------:R-:W-:Y:S01]  /*2b60*/  ULDC.64 UR4, c[0x0][0x240] ;  /* 0x0000900000047ab9 */ /* 0x000fe20000000a00 */
[----:B------:R-:W-:Y:S01]  /*2b70*/  LOP3.LUT R17, R23, 0x20, R17, 0xf8, !PT ;  /* 0x0000002017117812 */ /* 0x000fe200078ef811 */
[----:B------:R-:W-:Y:S01]  /*2b80*/  UIMAD UR4, UR11, UR4, URZ ;  /* 0x000000040b0472a4 */ /* 0x000fe2000f8e023f */
[----:B------:R-:W-:Y:S01]  /*2b90*/  LOP3.LUT R234, R8, 0x2, R234, 0xe2, !PT ;  /* 0x0000000208ea7812 */ /* 0x000fe200078ee2ea */
[----:B------:R2:W-:Y:S01]  /*2ba0*/  LDGSTS.E.BYPASS.LTC128B.128 [R228+0x10080], [R2.64+0x100], !P4 ;  /* 0x1008010002e47fae */ /* 0x0005e2000e101d52 */
[----:B-1----:R-:W-:Y:S01]  /*2bb0*/  IMAD.SHL.U32 R10, R27, 0x10, RZ ;  /* 0x000000101b0a7824 */ /* 0x002fe200078e00ff */
[----:B------:R-:W-:Y:S01]  /*2bc0*/  LEA.HI R11, R15, R7, RZ, 0x3 ;  /* 0x000000070f0b7211 */ /* 0x000fe200078f18ff */
[----:B------:R-:W-:Y:S01]  /*2bd0*/  UIMAD UR4, UR12, UR5, UR4 ;  /* 0x000000050c0472a4 */ /* 0x000fe2000f8e0204 */
[----:B------:R-:W-:Y:S01]  /*2be0*/  LOP3.LUT R14, R229, 0x7ffffffc, RZ, 0xc0, !PT ;  /* 0x7ffffffce50e7812 */ /* 0x000fe200078ec0ff */
[----:B------:R1:W-:Y:S01]  /*2bf0*/  LDGSTS.E.BYPASS.LTC128B.128 [R228+0xd080], [R4.64], !P2 ;  /* 0x0d08000004e47fae */ /* 0x0003e2000d101d52 */
[C---:B------:R-:W-:Y:S01]  /*2c00*/  LOP3.LUT R15, R11.reuse, 0xfffffff8, RZ, 0xc0, !PT ;  /* 0xfffffff80b0f7812 */ /* 0x040fe200078ec0ff */
[----:B------:R-:W-:Y:S01]  /*2c10*/  IMAD.SHL.U32 R8, R11, 0x40, RZ ;  /* 0x000000400b087824 */ /* 0x000fe200078e00ff */
[----:B------:R-:W-:Y:S01]  /*2c20*/  LOP3.LUT R16, R16, 0x10, R10, 0xf8, !PT ;  /* 0x0000001010107812 */ /* 0x000fe200078ef80a */
[----:B------:R-:W-:Y:S01]  /*2c30*/  IMAD.IADD R6, R6, 0x1, -R14 ;  /* 0x0000000106067824 */ /* 0x000fe200078e0a0e */
[----:B------:R1:W-:Y:S01]  /*2c40*/  LDGSTS.E.BYPASS.LTC128B.128 [R228+0xf080], [R4.64+0x80], !P0 ;  /* 0x0f08008004e47fae */ /* 0x0003e2000c101d52 */
[----:B------:R-:W-:Y:S01]  /*2c50*/  IMAD.IADD R7, R7, 0x1, -R15 ;  /* 0x0000000107077824 */ /* 0x000fe200078e0a0f */
[----:B------:R-:W-:Y:S01]  /*2c60*/  LOP3.LUT R0, R16, 0x8, R28, 0xf8, !PT ;  /* 0x0000000810007812 */ /* 0x000fe200078ef81c */
[----:B------:R-:W-:Y:S01]  /*2c70*/  IMAD R19, R19, 0x4, R6 ;  /* 0x0000000413137824 */ /* 0x000fe200078e0206 */
[----:B------:R-:W-:Y:S01]  /*2c80*/  LEA.HI.SX32 R229, R229, R10, 0x1e ;  /* 0x0000000ae5e57211 */ /* 0x000fe200078ff2ff */
[----:B------:R-:W-:Y:S01]  /*2c90*/  IMAD.SHL.U32 R6, R18, 0x2, RZ ;  /* 0x0000000212067824 */ /* 0x000fe200078e00ff */
[----:B------:R-:W-:Y:S01]  /*2ca0*/  LOP3.LUT R223, R0, R223, RZ, 0x3c, !PT ;  /* 0x000000df00df7212 */ /* 0x000fe200078e3cff */
[C---:B------:R-:W-:Y:S01]  /*2cb0*/  IMAD.SHL.U32 R0, R7.reuse, 0x40, RZ ;  /* 0x0000004007007824 */ /* 0x040fe200078e00ff */
[C---:B------:R-:W-:Y:S01]  /*2cc0*/  LOP3.LUT P4, RZ, R7.reuse, 0x4, RZ, 0xc0, !PT ;  /* 0x0000000407ff7812 */ /* 0x040fe2000788c0ff */
[----:B------:R1:W-:Y:S01]  /*2cd0*/  LDGSTS.E.BYPASS.LTC128B.128 [R228+0x11080], [R4.64+0x100], !P6 ;  /* 0x1108010004e47fae */ /* 0x0003e2000f101d52 */
[----:B------:R-:W-:Y:S01]  /*2ce0*/  LOP3.LUT P2, RZ, R7, 0x2, RZ, 0xc0, !PT ;  /* 0x0000000207ff7812 */ /* 0x000fe2000784c0ff */
[----:B------:R-:W-:Y:S01]  /*2cf0*/  IMAD R223, R22, 0x200, R223 ;  /* 0x0000020016df7824 */ /* 0x000fe200078e02df */
[----:B------:R-:W-:Y:S01]  /*2d00*/  LOP3.LUT R0, R0, 0x1c0, RZ, 0xc0, !PT ;  /* 0x000001c000007812 */ /* 0x000fe200078ec0ff */
[----:B------:R-:W-:Y:S01]  /*2d10*/  IMAD.SHL.U32 R248, R19, 0x2, RZ ;  /* 0x0000000213f87824 */ /* 0x000fe200078e00ff */
[----:B------:R-:W-:Y:S01]  /*2d20*/  LOP3.LUT R233, R6, 0x2, R233, 0xe2, !PT ;  /* 0x0000000206e97812 */ /* 0x000fe200078ee2e9 */
[C---:B------:R-:W-:Y:S01]  /*2d30*/  IMAD R222, R223.reuse, 0x2, R222 ;  /* 0x00000002dfde7824 */ /* 0x040fe200078e02de */
[----:B------:R-:W-:Y:S01]  /*2d40*/  LOP3.LUT R8, R8, 0xfffffe00, RZ, 0xc0, !PT ;  /* 0xfffffe0008087812 */ /* 0x000fe200078ec0ff */
[----:B--2---:R-:W-:Y:S01]  /*2d50*/  IMAD.SHL.U32 R3, R22, 0x8, RZ ;  /* 0x0000000816037824 */ /* 0x004fe200078e00ff */
[----:B------:R-:W-:Y:S01]  /*2d60*/  IADD3 R2, P0, R244, UR20, RZ ;  /* 0x00000014f4027c10 */ /* 0x000fe2000ff1e0ff */
[----:B------:R-:W-:Y:S01]  /*2d70*/  IMAD.SHL.U32 R223, R223, 0x2, RZ ;  /* 0x00000002dfdf7824 */ /* 0x000fe200078e00ff */
[----:B------:R-:W-:-:S02]  /*2d80*/  SEL R220, R220, 0xffffffe0, !P4 ;  /* 0xffffffe0dcdc7807 */ /* 0x000fc40006000000 */
[----:B------:R-:W-:Y:S02]  /*2d90*/  LOP3.LUT R7, R0, 0x8, R3, 0xf8, !PT ;  /* 0x0000000800077812 */ /* 0x000fe400078ef803 */
[--C-:B------:R-:W-:Y:S02]  /*2da0*/  SHF.R.U32.HI R3, RZ, 0x3, R0.reuse ;  /* 0x00000003ff037819 */ /* 0x100fe40000011600 */
[----:B------:R-:W-:Y:S02]  /*2db0*/  IADD3.X R10, R249, UR21, RZ, P0, !PT ;  /* 0x00000015f90a7c10 */ /* 0x000fe400087fe4ff */
[C---:B------:R-:W-:Y:S02]  /*2dc0*/  LEA R6, P0, R2.reuse, c[0x0][0x280], 0x2 ;  /* 0x0000a00002067a11 */ /* 0x040fe400078010ff */
[----:B------:R-:W-:Y:S02]  /*2dd0*/  LOP3.LUT R9, R7, R3, RZ, 0x3c, !PT ;  /* 0x0000000307097212 */ /* 0x000fe400078e3cff */
[----:B------:R-:W-:Y:S01]  /*2de0*/  LOP3.LUT R0, R3, R17, R0, 0x1e, !PT ;  /* 0x0000001103007212 */ /* 0x000fe200078e1e00 */
[----:B------:R-:W-:Y:S01]  /*2df0*/  @!P1 IMAD.SHL.U32 R3, R33, 0x10, RZ ;  /* 0x0000001021039824 */ /* 0x000fe200078e00ff */
[----:B------:R-:W-:-:S02]  /*2e00*/  LEA.HI.X R7, R2, c[0x0][0x284], R10, 0x2, P0 ;  /* 0x0000a10002077a11 */ /* 0x000fc400000f140a */
[----:B-1----:R-:W-:Y:S02]  /*2e10*/  IADD3 R4, R251, UR4, RZ ;  /* 0x00000004fb047c10 */ /* 0x002fe4000fffe0ff */
[-C--:B------:R-:W-:Y:S01]  /*2e20*/  IADD3 R2, R9, R8.reuse, R24 ;  /* 0x0000000809027210 */ /* 0x080fe20007ffe018 */
[----:B------:R1:W-:Y:S01]  /*2e30*/  @!P1 LDGSTS.E.BYPASS.LTC128B.128 [R3+0x12180], [R6.64] ;  /* 0x1218000006039fae */ /* 0x0003e2000b901d52 */
[----:B------:R-:W-:Y:S01]  /*2e40*/  LOP3.LUT R0, R0, R8, RZ, 0xfc, !PT ;  /* 0x0000000800007212 */ /* 0x000fe200078efcff */
[----:B------:R-:W-:Y:S01]  /*2e50*/  IMAD.MOV.U32 R8, RZ, RZ, 0x10 ;  /* 0x00000010ff087424 */ /* 0x000fe200078e00ff */
[----:B------:R-:W-:Y:S01]  /*2e60*/  LOP3.LUT R233, R233, R12, RZ, 0xfc, !PT ;  /* 0x0000000ce9e97212 */ /* 0x000fe200078efcff */
[----:B------:R-:W0:Y:S01]  /*2e70*/  LDGDEPBAR ;  /* 0x00000000000079af */ /* 0x000e220000000000 */
[----:B------:R-:W-:Y:S01]  /*2e80*/  IMAD.SHL.U32 R2, R2, 0x2, RZ ;  /* 0x0000000202027824 */ /* 0x000fe200078e00ff */
[----:B------:R-:W-:Y:S01]  /*2e90*/  IADD3 R232, -R248, UR8, RZ ;  /* 0x00000008f8e87c10 */ /* 0x000fe2000fffe1ff */
[----:B------:R-:W-:Y:S01]  /*2ea0*/  IMAD.SHL.U32 R0, R0, 0x2, RZ ;  /* 0x0000000200007824 */ /* 0x000fe200078e00ff */
[----:B------:R2:W-:Y:S01]  /*2eb0*/  STL [R1], R4 ;  /* 0x0000000401007387 */ /* 0x0005e20000100800 */
[----:B------:R-:W-:Y:S01]  /*2ec0*/  IMAD R221, R220, 0x2, R2 ;  /* 0x00000002dcdd7824 */ /* 0x000fe200078e0202 */
[----:B-1----:R-:W-:-:S05]  /*2ed0*/  SEL R3, R8, 0xfffffff0, !P2 ;  /* 0xfffffff008037807 */ /* 0x002fca0005000000 */
[----:B------:R-:W-:-:S04]  /*2ee0*/  IMAD R3, R3, 0x2, R2 ;  /* 0x0000000203037824 */ /* 0x000fc800078e0202 */
[----:B--234-:R-:W-:Y:S02]  /*2ef0*/  IMAD R220, R220, 0x2, R3 ;  /* 0x00000002dcdc7824 */ /* 0x01cfe400078e0203 */
.L_x_587:
        /* <DEDUP_REMOVED lines=503> */
.L_x_585:
        /* <DEDUP_REMOVED lines=118> */
.L_x_586:
        /* <DEDUP_REMOVED lines=28> */
[----:B------:R-:W2:Y:S07]  /*5790*/  LDL R217, [R1] ;  /* 0x0000000001d97983 */ /* 0x000eae0000100800 */
        /* <DEDUP_REMOVED lines=26> */
[C---:B------:R-:W-:Y:S07]  /*5940*/  HMMA.16816.F32 R24, R208.reuse, R160, R24 ;  /* 0x000000a0d018723c */ /* 0x040fee0000001818 */
[----:B------:R-:W-:Y:S01]  /*5950*/  IADD3 R161, P0, R250, UR17, RZ ;  /* 0x00000011faa17c10 */ /* 0x000fe2000ff1e0ff */
[-C--:B------:R-:W-:Y:S08]  /*5960*/  HMMA.16816.F32 R28, R208, R162.reuse, R28 ;  /* 0x000000a2d01c723c */ /* 0x080ff0000000181c */
[C---:B------:R-:W-:Y:S07]  /*5970*/  HMMA.16816.F32 R32, R200.reuse, R162, R32 ;  /* 0x000000a2c820723c */ /* 0x040fee0000001820 */
[----:B------:R-:W-:Y:S01]  /*5980*/  IMAD.U32 R162, RZ, RZ, UR17 ;  /* 0x00000011ffa27e24 */ /* 0x000fe2000f8e00ff */
[-C--:B-----5:R-:W-:Y:S01]  /*5990*/  HMMA.16816.F32 R132, R200, R212.reuse, R132 ;  /* 0x000000d4c884723c */ /* 0x0a0fe20000001884 */
[----:B------:R-:W-:Y:S07]  /*59a0*/  UMOV UR17, UR8 ;  /* 0x0000000800117c82 */ /* 0x000fee0008000000 */
[C---:B------:R-:W-:Y:S08]  /*59b0*/  HMMA.16816.F32 R136, R208.reuse, R212, R136 ;  /* 0x000000d4d088723c */ /* 0x040ff00000001888 */
[-C--:B------:R-:W-:Y:S08]  /*59c0*/  HMMA.16816.F32 R140, R208, R214.reuse, R140 ;  /* 0x000000d6d08c723c */ /* 0x080ff0000000188c */
[----:B------:R-:W-:Y:S04]  /*59d0*/  HMMA.16816.F32 R144, R200, R214, R144 ;  /* 0x000000d6c890723c */ /* 0x000fe80000001890 */
[----:B--2---:R-:W-:Y:S02]  /*59e0*/  LEA.HI.X.SX32 R162, R162, R217, 0x1, P0 ;  /* 0x000000d9a2a27211 */ /* 0x004fe400000f0eff */
[C---:B------:R-:W-:Y:S06]  /*59f0*/  LEA R160, P0, R161.reuse, c[0x0][0x220], 0x2 ;  /* 0x00008800a1a07a11 */ /* 0x040fec00078010ff */
        /* <DEDUP_REMOVED lines=100> */
.L_x_584:
        /* <DEDUP_REMOVED lines=159> */
.L_x_589:
[----:B-1----:R-:W-:Y:S01]  /*6a30*/  LEA.HI R0, R28, R29, RZ, 0x3 ;  /* 0x0000001d1c007211 */ /* 0x002fe200078f18ff */
[----:B------:R-:W-:Y:S01]  /*6a40*/  USHF.R.S32.HI UR6, URZ, 0x1f, UR15 ;  /* 0x0000001f3f067899 */ /* 0x000fe2000801140f */
[----:B-----5:R-:W-:Y:S01]  /*6a50*/  IADD3 R7, R7, -UR9, RZ ;  /* 0x8000000907077c10 */ /* 0x020fe2000fffe0ff */
[----:B------:R-:W-:Y:S01]  /*6a60*/  USEL UR15, UR15, URZ, !UP1 ;  /* 0x0000003f0f0f7287 */ /* 0x000fe2000c800000 */
[----:B------:R-:W-:Y:S01]  /*6a70*/  LOP3.LUT R2, R0, 0x1ffffff8, RZ, 0xc0, !PT ;  /* 0x1ffffff800027812 */ /* 0x000fe200078ec0ff */
[----:B------:R-:W-:Y:S01]  /*6a80*/  USEL UR6, UR6, URZ, !UP1 ;  /* 0x0000003f06067287 */ /* 0x000fe2000c800000 */
[----:B------:R-:W-:Y:S01]  /*6a90*/  SHF.R.S32.HI R14, RZ, 0x3, R0 ;  /* 0x00000003ff0e7819 */ /* 0x000fe20000011400 */
[----:B------:R-:W-:Y:S01]  /*6aa0*/  ULDC.64 UR4, c[0x0][0x340] ;  /* 0x0000d00000047ab9 */ /* 0x000fe20000000a00 */
[----:B------:R-:W-:Y:S01]  /*6ab0*/  IMNMX R15, R7, 0x40, PT ;  /* 0x00000040070f7817 */ /* 0x000fe20003800200 */
[----:B------:R-:W-:Y:S01]  /*6ac0*/  IMAD.IADD R2, R29, 0x1, -R2 ;  /* 0x000000011d027824 */ /* 0x000fe200078e0a02 */
[----:B------:R-:W-:Y:S01]  /*6ad0*/  SHF.R.S32.HI R29, RZ, 0x1f, R243 ;  /* 0x0000001fff1d7819 */ /* 0x000fe200000114f3 */
[C---:B------:R-:W-:Y:S01]  /*6ae0*/  IMAD.SHL.U32 R0, R14.reuse, 0x40, RZ ;  /* 0x000000400e007824 */ /* 0x040fe200078e00ff */
[----:B------:R-:W-:Y:S01]  /*6af0*/  ISETP.GE.AND P4, PT, R14, R15, PT ;  /* 0x0000000f0e00720c */ /* 0x000fe20003f86270 */
[----:B------:R-:W-:Y:S01]  /*6b00*/  IMAD.SHL.U32 R2, R2, 0x8, RZ ;  /* 0x0000000802027824 */ /* 0x000fe200078e00ff */
[----:B------:R-:W-:Y:S01]  /*6b10*/  UIMAD UR4, UR6, UR4, URZ ;  /* 0x00000004060472a4 */ /* 0x000fe2000f8e023f */
[----:B------:R-:W-:Y:S01]  /*6b20*/  IMAD R4, R29, c[0x0][0x338], RZ ;  /* 0x0000ce001d047a24 */ /* 0x000fe200078e02ff */
[----:B------:R-:W-:Y:S01]  /*6b30*/  LOP3.LUT R0, R0, 0x1c0, RZ, 0xc0, !PT ;  /* 0x000001c000007812 */ /* 0x000fe200078ec0ff */
[----:B------:R-:W-:Y:S01]  /*6b40*/  IMAD.U32 R30, RZ, RZ, UR15 ;  /* 0x0000000fff1e7e24 */ /* 0x000fe2000f8e00ff */
[----:B------:R-:W-:Y:S01]  /*6b50*/  UIMAD UR4, UR15, UR5, UR4 ;  /* 0x000000050f0472a4 */ /* 0x000fe2000f8e0204 */
[----:B------:R-:W-:Y:S01]  /*6b60*/  IMAD R6, R243, c[0x0][0x33c], R4 ;  /* 0x0000cf00f3067a24 */ /* 0x000fe200078e0204 */
[----:B------:R-:W-:Y:S01]  /*6b70*/  LOP3.LUT R3, R0, 0x38, R2, 0xf8, !PT ;  /* 0x0000003800037812 */ /* 0x000fe200078ef802 */
[----:B------:R-:W-:Y:S01]  /*6b80*/  IMAD.U32 R8, RZ, RZ, UR16 ;  /* 0x00000010ff087e24 */ /* 0x000fe2000f8e00ff */
[----:B------:R-:W-:Y:S01]  /*6b90*/  SHF.R.U32.HI R0, RZ, 0x3, R0 ;  /* 0x00000003ff007819 */ /* 0x000fe20000011600 */
[----:B------:R-:W-:Y:S01]  /*6ba0*/  BSSY B0, `(.L_x_590) ;  /* 0x0000028000007945 */ /* 0x000fe20003800000 */
[----:B------:R-:W-:-:S02]  /*6bb0*/  IADD3 R28, R2, 0x40, RZ ;  /* 0x00000040021c7810 */ /* 0x000fc40007ffe0ff */
[----:B------:R-:W-:Y:S02]  /*6bc0*/  LOP3.LUT R0, R3, R0, RZ, 0x3c, !PT ;  /* 0x0000000003007212 */ /* 0x000fe400078e3cff */
[----:B------:R-:W-:-:S03]  /*6bd0*/  SHF.R.S32.HI R3, RZ, 0x1f, R2 ;  /* 0x0000001fff037819 */ /* 0x000fc60000011402 */
[----:B------:R-:W-:Y:S02]  /*6be0*/  IMAD R0, R27, 0x200, R0 ;  /* 0x000002001b007824 */ /* 0x000fe400078e0200 */
[----:B------:R-:W-:-:S04]  /*6bf0*/  IMAD.WIDE.U32 R4, R243, c[0x0][0x338], R2 ;  /* 0x0000ce00f3047a25 */ /* 0x000fc800078e0002 */
[----:B------:R-:W-:Y:S02]  /*6c00*/  IMAD.SHL.U32 R0, R0, 0x2, RZ ;  /* 0x0000000200007824 */ /* 0x000fe400078e00ff */
[----:B------:R-:W-:Y:S01]  /*6c10*/  IMAD.IADD R5, R5, 0x1, R6 ;  /* 0x0000000105057824 */ /* 0x000fe200078e0206 */
[----:B------:R-:W-:Y:S02]  /*6c20*/  IADD3 R6, P0, R14, UR10, RZ ;  /* 0x0000000a0e067c10 */ /* 0x000fe4000ff1e0ff */
[----:B------:R1:W2:Y:S01]  /*6c30*/  LDS.128 R40, [R0+0x7080] ;  /* 0x0070800000287984 */ /* 0x0002a20000000c00 */
[----:B------:R-:W-:Y:S01]  /*6c40*/  IMAD.WIDE.U32 R12, R30, c[0x0][0x340], R4 ;  /* 0x0000d0001e0c7a25 */ /* 0x000fe200078e0004 */
[----:B------:R-:W-:Y:S02]  /*6c50*/  LEA.HI.X.SX32 R7, R14, UR11, 0x1, P0 ;  /* 0x0000000b0e077c11 */ /* 0x000fe400080f0eff */
[----:B------:R1:W3:Y:S02]  /*6c60*/  LDS.128 R36, [R0+0x9080] ;  /* 0x0090800000247984 */ /* 0x0002e40000000c00 */
[----:B------:R-:W-:Y:S01]  /*6c70*/  IADD3 R9, R13, UR4, RZ ;  /* 0x000000040d097c10 */ /* 0x000fe2000fffe0ff */
[----:B------:R-:W-:Y:S01]  /*6c80*/  IMAD.WIDE R4, R8, 0x40, R6 ;  /* 0x0000004008047825 */ /* 0x000fe200078e0206 */
        /* <DEDUP_REMOVED lines=25> */
.L_x_591:
[----:B------:R-:W-:Y:S05]  /*6e20*/  BSYNC B0 ;  /* 0x0000000000007941 */ /* 0x000fea0003800000 */
.L_x_590:
        /* <DEDUP_REMOVED lines=21> */
.L_x_593:
[----:B------:R-:W-:Y:S05]  /*6f80*/  BSYNC B0 ;  /* 0x0000000000007941 */ /* 0x000fea0003800000 */
.L_x_592:
[----:B-1----:R-:W-:Y:S01]  /*6f90*/  IMAD R0, R29, c[0x0][0x308], RZ ;  /* 0x0000c2001d007a24 */ /* 0x002fe200078e02ff */
[----:B------:R-:W-:Y:S01]  /*6fa0*/  ULDC.64 UR4, c[0x0][0x310] ;  /* 0x0000c40000047ab9 */ /* 0x000fe20000000a00 */
[C---:B------:R-:W-:Y:S01]  /*6fb0*/  IMAD.WIDE.U32 R6, R243.reuse, c[0x0][0x308], R2 ;  /* 0x0000c200f3067a25 */ /* 0x040fe200078e0002 */
[----:B------:R-:W-:Y:S01]  /*6fc0*/  UIMAD UR4, UR6, UR4, URZ ;  /* 0x00000004060472a4 */ /* 0x000fe2000f8e023f */
[----:B------:R-:W-:Y:S02]  /*6fd0*/  BSSY B0, `(.L_x_594) ;  /* 0x0000015000007945 */ /* 0x000fe40003800000 */
[----:B------:R-:W-:Y:S01]  /*6fe0*/  IMAD R0, R243, c[0x0][0x30c], R0 ;  /* 0x0000c300f3007a24 */ /* 0x000fe200078e0200 */
[----:B------:R-:W-:-:S04]  /*6ff0*/  UIMAD UR4, UR15, UR5, UR4 ;  /* 0x000000050f0472a4 */ /* 0x000fc8000f8e0204 */
[----:B------:R-:W-:-:S05]  /*7000*/  IADD3 R7, R7, R0, RZ ;  /* 0x0000000007077210 */ /* 0x000fca0007ffe0ff */
        /* <DEDUP_REMOVED lines=17> */
.L_x_595:
[----:B------:R-:W-:Y:S05]  /*7120*/  BSYNC B0 ;  /* 0x0000000000007941 */ /* 0x000fea0003800000 */
.L_x_594:
        /* <DEDUP_REMOVED lines=19> */
.L_x_588:
        /* <DEDUP_REMOVED lines=31> */
.L_x_596:
[----:B-1----:R-:W1:Y:S01]  /*7450*/  S2R R2, SR_TID.X ;  /* 0x0000000000027919 */ /* 0x002e620000002100 */
[----:B------:R-:W-:Y:S01]  /*7460*/  SHF.R.S32.HI R18, RZ, 0x1f, R243 ;  /* 0x0000001fff127819 */ /* 0x000fe200000114f3 */
[----:B------:R-:W-:Y:S01]  /*7470*/  USHF.R.S32.HI UR6, URZ, 0x1f, UR15 ;  /* 0x0000001f3f067899 */ /* 0x000fe2000801140f */
[----:B-----5:R-:W-:Y:S01]  /*7480*/  IADD3 R14, R6, -UR9, RZ ;  /* 0x80000009060e7c10 */ /* 0x020fe2000fffe0ff */
[----:B------:R-:W-:Y:S01]  /*7490*/  USEL UR15, UR15, URZ, !UP1 ;  /* 0x0000003f0f0f7287 */ /* 0x000fe2000c800000 */
[----:B------:R-:W-:Y:S01]  /*74a0*/  IMAD.U32 R6, RZ, RZ, UR16 ;  /* 0x00000010ff067e24 */ /* 0x000fe2000f8e00ff */
[----:B------:R-:W-:Y:S01]  /*74b0*/  USEL UR6, UR6, URZ, !UP1 ;  /* 0x0000003f06067287 */ /* 0x000fe2000c800000 */
[----:B------:R-:W-:Y:S01]  /*74c0*/  BSSY B0, `(.L_x_597) ;  /* 0x0000026000007945 */ /* 0x000fe20003800000 */
[----:B------:R-:W-:-:S02]  /*74d0*/  ULDC.64 UR4, c[0x0][0x310] ;  /* 0x0000c40000047ab9 */ /* 0x000fc40000000a00 */
[----:B------:R-:W-:Y:S01]  /*74e0*/  UIMAD UR4, UR6, UR4, URZ ;  /* 0x00000004060472a4 */ /* 0x000fe2000f8e023f */
[----:B------:R-:W-:-:S03]  /*74f0*/  IMAD.U32 R17, RZ, RZ, UR15 ;  /* 0x0000000fff117e24 */ /* 0x000fc6000f8e00ff */
[----:B------:R-:W-:Y:S01]  /*7500*/  UIMAD UR4, UR15, UR5, UR4 ;  /* 0x000000050f0472a4 */ /* 0x000fe2000f8e0204 */
[----:B-1----:R-:W-:-:S04]  /*7510*/  SHF.R.S32.HI R4, RZ, 0x1f, R2 ;  /* 0x0000001fff047819 */ /* 0x002fc80000011402 */
[----:B------:R-:W-:-:S04]  /*7520*/  LEA.HI R4, R4, R2, RZ, 0x3 ;  /* 0x0000000204047211 */ /* 0x000fc800078f18ff */
[----:B------:R-:W-:-:S05]  /*7530*/  LOP3.LUT R0, R4, 0x1ffffff8, RZ, 0xc0, !PT ;  /* 0x1ffffff804007812 */ /* 0x000fca00078ec0ff */
[----:B------:R-:W-:-:S04]  /*7540*/  IMAD.IADD R0, R2, 0x1, -R0 ;  /* 0x0000000102007824 */ /* 0x000fc800078e0a00 */
[----:B------:R-:W-:Y:S02]  /*7550*/  IMAD.SHL.U32 R12, R0, 0x8, RZ ;  /* 0x00000008000c7824 */ /* 0x000fe400078e00ff */
[----:B------:R-:W-:-:S03]  /*7560*/  IMAD R0, R18, c[0x0][0x308], RZ ;  /* 0x0000c20012007a24 */ /* 0x000fc600078e02ff */
[----:B------:R-:W-:Y:S01]  /*7570*/  SHF.R.S32.HI R13, RZ, 0x1f, R12 ;  /* 0x0000001fff0d7819 */ /* 0x000fe2000001140c */
[C---:B------:R-:W-:Y:S01]  /*7580*/  IMAD R0, R243.reuse, c[0x0][0x30c], R0 ;  /* 0x0000c300f3007a24 */ /* 0x040fe200078e0200 */
[C---:B------:R-:W-:Y:S02]  /*7590*/  IADD3 R15, R12.reuse, 0x40, RZ ;  /* 0x000000400c0f7810 */ /* 0x040fe40007ffe0ff */
[----:B------:R-:W-:Y:S01]  /*75a0*/  IADD3 R16, R12, 0x80, RZ ;  /* 0x000000800c107810 */ /* 0x000fe20007ffe0ff */
[----:B------:R-:W-:-:S04]  /*75b0*/  IMAD.WIDE.U32 R2, R243, c[0x0][0x308], R12 ;  /* 0x0000c200f3027a25 */ /* 0x000fc800078e000c */
[----:B------:R-:W-:Y:S01]  /*75c0*/  IMAD.IADD R3, R3, 0x1, R0 ;  /* 0x0000000103037824 */ /* 0x000fe200078e0200 */
[----:B------:R-:W-:-:S03]  /*75d0*/  SHF.R.S32.HI R0, RZ, 0x3, R4 ;  /* 0x00000003ff007819 */ /* 0x000fc60000011404 */
[----:B------:R-:W-:Y:S01]  /*75e0*/  IMAD.WIDE.U32 R10, R17, c[0x0][0x310], R2 ;  /* 0x0000c400110a7a25 */ /* 0x000fe200078e0002 */
[C---:B------:R-:W-:Y:S02]  /*75f0*/  ISETP.GE.AND P4, PT, R0.reuse, R14, PT ;  /* 0x0000000e0000720c */ /* 0x040fe40003f86270 */
[C---:B------:R-:W-:Y:S02]  /*7600*/  IADD3 R4, P0, R0.reuse, UR10, RZ ;  /* 0x0000000a00047c10 */ /* 0x040fe4000ff1e0ff */
[----:B------:R-:W-:Y:S02]  /*7610*/  IADD3 R3, R11, UR4, RZ ;  /* 0x000000040b037c10 */ /* 0x000fe4000fffe0ff */
[----:B------:R-:W-:-:S05]  /*7620*/  LEA.HI.X.SX32 R5, R0, UR11, 0x1, P0 ;  /* 0x0000000b00057c11 */ /* 0x000fca00080f0eff */
[----:B------:R-:W-:Y:S02]  /*7630*/  IMAD.WIDE R6, R6, 0x40, R4 ;  /* 0x0000004006067825 */ /* 0x000fe400078e0204 */
        /* <DEDUP_REMOVED lines=14> */
.L_x_598:
[----:B------:R-:W-:Y:S05]  /*7720*/  BSYNC B0 ;  /* 0x0000000000007941 */ /* 0x000fea0003800000 */
.L_x_597:
        /* <DEDUP_REMOVED lines=19> */
.L_x_600:
[----:B------:R-:W-:Y:S05]  /*7860*/  BSYNC B0 ;  /* 0x0000000000007941 */ /* 0x000fea0003800000 */
.L_x_599:
[----:B------:R-:W-:Y:S01]  /*7870*/  IMAD R0, R18, c[0x0][0x338], RZ ;  /* 0x0000ce0012007a24 */ /* 0x000fe200078e02ff */
[----:B------:R-:W-:Y:S01]  /*7880*/  ULDC.64 UR4, c[0x0][0x340] ;  /* 0x0000d00000047ab9 */ /* 0x000fe20000000a00 */
[C---:B-1----:R-:W-:Y:S01]  /*7890*/  IMAD.WIDE.U32 R2, R243.reuse, c[0x0][0x338], R12 ;  /* 0x0000ce00f3027a25 */ /* 0x042fe200078e000c */
        /* <DEDUP_REMOVED lines=21> */
.L_x_602:
[----:B------:R-:W-:Y:S05]  /*79f0*/  BSYNC B0 ;  /* 0x0000000000007941 */ /* 0x000fea0003800000 */
.L_x_601:
        /* <DEDUP_REMOVED lines=18> */
.L_x_603:
        /* <DEDUP_REMOVED lines=14> */
.L_x_1397:


//--------------------- .text._ZN7cutlass13device_kernelIN5flash19enable_sm80_to_sm89INS1_16FlashAttnBwdSm80INS1_25CollectiveMainloopBwdSm80ILi1ELi1EN4cute5tupleIJNS5_1CILi64EEES8_NS7_ILi192EEEEEENS_6half_tEfNS_4arch4Sm80ELb1ELb0ELb1ELb1ELb0ELb0ELb0ELb0ELi2ELi2ELi2ELi2ELb1EEENS1_24CollectiveEpilogueBwdGQAISA_fSD_Li256ELb1ELb0EEENS1_25SingleTileBwdLPTSchedulerILb1ELi64ELb0EEEEEEEEEvNT_6ParamsE --------------------------
	.section	.text._ZN7cutlass13device_kernelIN5flash19enable_sm80_to_sm89INS1_16FlashAttnBwdSm80INS1_25CollectiveMainloopBwdSm80ILi1ELi1EN4cute5tupleIJNS5_1CILi64EEES8_NS7_ILi192EEEEEENS_6half_tEfNS_4arch4Sm80ELb1ELb0ELb1ELb1ELb0ELb0ELb0ELb0ELi2ELi2ELi2ELi2ELb1EEENS1_24CollectiveEpilogueBwdGQAISA_fSD_Li256ELb1ELb0EEENS1_25SingleTileBwdLPTSchedulerILb1ELi64ELb0EEEEEEEEEvNT_6ParamsE,"ax",@progbits
	.sectioninfo	@"SHI_REGISTERS=255"
	.align	128
.text._ZN7cutlass13device_kernelIN5flash19enable_sm80_to_sm89INS1_16FlashAttnBwdSm80INS1_25CollectiveMainloopBwdSm80ILi1ELi1EN4cute5tupleIJNS5_1CILi64EEES8_NS7_ILi192EEEEEENS_6half_tEfNS_4arch4Sm80ELb1ELb0ELb1ELb1ELb0ELb0ELb0ELb0ELi2ELi2ELi2ELi2ELb1EEENS1_24CollectiveEpilogueBwdGQAISA_fSD_Li256ELb1ELb0EEENS1_25SingleTileBwdLPTSchedulerILb1ELi64ELb0EEEEEEEEEvNT_6ParamsE:
        .type           _ZN7cutlass13device_kernelIN5flash19enable_sm80_to_sm89INS1_16FlashAttnBwdSm80INS1_25CollectiveMainloopBwdSm80ILi1ELi1EN4cute5tupleIJNS5_1CILi64EEES8_NS7_ILi192EEEEEENS_6half_tEfNS_4arch4Sm80ELb1ELb0ELb1ELb1ELb0ELb0ELb0ELb0ELi2ELi2ELi2ELi2ELb1EEENS1_24CollectiveEpilogueBwdGQAISA_fSD_Li256ELb1ELb0EEENS1_25SingleTileBwdLPTSchedulerILb1ELi64ELb0EEEEEEEEEvNT_6ParamsE,@function
        .size           _ZN7cutlass13device_kernelIN5flash19enable_sm80_to_sm89INS1_16FlashAttnBwdSm80INS1_25CollectiveMainloopBwdSm80ILi1ELi1EN4cute5tupleIJNS5_1CILi64EEES8_NS7_ILi192EEEEEENS_6half_tEfNS_4arch4Sm80ELb1ELb0ELb1ELb1ELb0ELb0ELb0ELb0ELi2ELi2ELi2ELi2ELb1EEENS1_24CollectiveEpilogueBwdGQAISA_fSD_Li256ELb1ELb0EEENS1_25SingleTileBwdLPTSchedulerILb1ELi64ELb0EEEEEEEEEvNT_6ParamsE,(.L_x_1398 - _ZN7cutlass13device_kernelIN5flash19enable_sm80_to_sm89INS1_16FlashAttnBwdSm80INS1_25CollectiveMainloopBwdSm80ILi1ELi1EN4cute5tupleIJNS5_1CILi64EEES8_NS7_ILi192EEEEEENS_6half_tEfNS_4arch4Sm80ELb1ELb0ELb1ELb1ELb0ELb0ELb0ELb0ELi2ELi2ELi2ELi2ELb1EEENS1_24CollectiveEpilogueBwdGQAISA_fSD_Li256ELb1ELb0EEENS1_25SingleTileBwdLPTSchedulerILb1ELi64ELb0EEEEEEEEEvNT_6ParamsE)
        .other          _ZN7cutlass13device_kernelIN5flash19enable_sm80_to_sm89INS1_16FlashAttnBwdSm80INS1_25CollectiveMainloopBwdSm80ILi1ELi1EN4cute5tupleIJNS5_1CILi64EEES8_NS7_ILi192EEEEEENS_6half_tEfNS_4arch4Sm80ELb1ELb0ELb1ELb1ELb0ELb0ELb0ELb0ELi2ELi2ELi2ELi2ELb1EEENS1_24CollectiveEpilogueBwdGQAISA_fSD_Li256ELb1ELb0EEENS1_25SingleTileBwdLPTSchedulerILb1ELi64ELb0EEEEEEEEEvNT_6ParamsE,@"STO_CUDA_ENTRY STV_DEFAULT"
_ZN7cutlass13device_kernelIN5flash19enable_sm80_to_sm89INS1_16FlashAttnBwdSm80INS1_25CollectiveMainloopBwdSm80ILi1ELi1EN4cute5tupleIJNS5_1CILi64EEES8_NS7_ILi192EEEEEENS_6half_tEfNS_4arch4Sm80ELb1ELb0ELb1ELb1ELb0ELb0ELb0ELb0ELi2ELi2ELi2ELi2ELb1EEENS1_24CollectiveEpilogueBwdGQAISA_fSD_Li256ELb1ELb0EEENS1_25SingleTileBwdLPTSchedulerILb1ELi64ELb0EEEEEEEEEvNT_6ParamsE:
        /* <DEDUP_REMOVED lines=31> */
.L_x_605:
        /* <DEDUP_REMOVED lines=8> */
.L_x_606:
        /* <DEDUP_REMOVED lines=8> */
[----:B------:R-:W-:Y:S02]  /*02f0*/  UMOV UR7, UR5 ;  /* 0x0000000500077c82 */ /* 0x000fe40008000000 */
        /* <DEDUP_REMOVED lines=12> */
.L_x_607:
        /* <DEDUP_REMOVED lines=14> */
.L_x_609:
[----:B------:R-:W-:Y:S02]  /*04a0*/  ULDC UR5, c[0x0][0x3dc] ;  /* 0x0000f70000057ab9 */ /* 0x000fe40000000800 */
.L_x_608:
[----:B------:R-:W-:-:S04]  /*04b0*/  UIADD3 UR5, UR5, 0x3f, URZ ;  /* 0x0000003f05057890 */ /* 0x000fc8000fffe03f */
[----:B------:R-:W-:-:S04]  /*04c0*/  USHF.R.S32.HI UR4, URZ, 0x1f, UR5 ;  /* 0x0000001f3f047899 */ /* 0x000fc80008011405 */
[----:B------:R-:W-:-:S04]  /*04d0*/  ULEA.HI UR4, UR4, UR5, URZ, 0x6 ;  /* 0x0000000504047291 */ /* 0x000fc8000f8f303f */
[----:B------:R-:W-:-:S04]  /*04e0*/  USHF.R.S32.HI UR4, URZ, 0x6, UR4 ;  /* 0x000000063f047899 */ /* 0x000fc80008011404 */
[----:B------:R-:W-:-:S04]  /*04f0*/  UISETP.GE.AND UP0, UPT, UR13, UR4, UPT ;  /* 0x000000040d00728c */ /* 0x000fc8000bf06270 */
[----:B------:R-:W-:-:S06]  /*0500*/  USEL UR7, UR7, 0xffffffff, !UP0 ;  /* 0xffffffff07077887 */ /* 0x000fcc000c000000 */
[----:B------:R-:W-:-:S05]  /*0510*/  MOV R0, UR7 ;  /* 0x0000000700007c02 */ /* 0x000fca0008000f00 */
[----:B------:R1:W-:Y:S01]  /*0520*/  STL [R1], R0 ;  /* 0x0000000001007387 */ /* 0x0003e20000100800 */
[----:B------:R-:W-:Y:S05]  /*0530*/  BRA `(.L_x_610) ;  /* 0x000004a000007947 */ /* 0x000fea0003800000 */
.L_x_604:
        /* <DEDUP_REMOVED lines=22> */
.L_x_611:
        /* <DEDUP_REMOVED lines=8> */
.L_x_612:
        /* <DEDUP_REMOVED lines=21> */
.L_x_613:
        /* <DEDUP_REMOVED lines=14> */
.L_x_615:
[----:B------:R-:W-:Y:S02]  /*0950*/  ULDC UR5, c[0x0][0x3dc] ;  /* 0x0000f70000057ab9 */ /* 0x000fe40000000800 */
.L_x_614:
[----:B------:R-:W-:-:S04]  /*0960*/  UIADD3 UR5, UR5, 0x3f, URZ ;  /* 0x0000003f05057890 */ /* 0x000fc8000fffe03f */
[----:B------:R-:W-:-:S04]  /*0970*/  USHF.R.S32.HI UR4, URZ, 0x1f, UR5 ;  /* 0x0000001f3f047899 */ /* 0x000fc80008011405 */
[----:B------:R-:W-:-:S04]  /*0980*/  ULEA.HI UR4, UR4, UR5, URZ, 0x6 ;  /* 0x0000000504047291 */ /* 0x000fc8000f8f303f */
[----:B------:R-:W-:-:S04]  /*0990*/  USHF.R.S32.HI UR4, URZ, 0x6, UR4 ;  /* 0x000000063f047899 */ /* 0x000fc80008011404 */
[----:B------:R-:W-:-:S04]  /*09a0*/  UISETP.GE.AND UP0, UPT, UR13, UR4, UPT ;  /* 0x000000040d00728c */ /* 0x000fc8000bf06270 */
[----:B------:R-:W-:-:S06]  /*09b0*/  USEL UR7, UR7, 0xffffffff, !UP0 ;  /* 0xffffffff07077887 */ /* 0x000fcc000c000000 */
[----:B------:R-:W-:-:S05]  /*09c0*/  MOV R0, UR7 ;  /* 0x0000000700007c02 */ /* 0x000fca0008000f00 */
[----:B------:R1:W-:Y:S02]  /*09d0*/  STL [R1], R0 ;  /* 0x0000000001007387 */ /* 0x0003e40000100800 */
.L_x_610:
[----:B------:R-:W2:Y:S02]  /*09e0*/  LDL R23, [R1] ;  /* 0x0000000001177983 */ /* 0x000ea40000100800 */
[----:B--2---:R-:W-:-:S13]  /*09f0*/  ISETP.GE.AND P0, PT, R23, RZ, PT ;  /* 0x000000ff1700720c */ /* 0x004fda0003f06270 */
[----:B------:R-:W-:Y:S05]  /*0a00*/  @!P0 EXIT ;  /* 0x000000000000894d */ /* 0x000fea0003800000 */
[----:B------:R-:W-:Y:S01]  /*0a10*/  ISETP.NE.U32.AND P1, PT, RZ, c[0x0][0x2d8], PT ;  /* 0x0000b600ff007a0c */ /* 0x000fe20003f25070 */
[----:B------:R-:W-:Y:S01]  /*0a20*/  IMAD.MOV.U32 R13, RZ, RZ, 0x4 ;  /* 0x00000004ff0d7424 */ /* 0x000fe200078e00ff */
[----:B------:R-:W-:Y:S02]  /*0a30*/  ISETP.NE.U32.AND P3, PT, RZ, c[0x0][0x2c8], PT ;  /* 0x0000b200ff007a0c */ /* 0x000fe40003f65070 */
[----:B------:R-:W-:Y:S01]  /*0a40*/  ISETP.NE.AND.EX P1, PT, RZ, c[0x0][0x2dc], PT, P1 ;  /* 0x0000b700ff007a0c */ /* 0x000fe20003f25310 */
[----:B------:R-:W-:Y:S01]  /*0a50*/  IMAD.WIDE R4, R23, R13, c[0x0][0x2c8] ;  /* 0x0000b20017047625 */ /* 0x000fe200078e020d */
[----:B------:R-:W-:Y:S02]  /*0a60*/  ISETP.NE.AND.EX P3, PT, RZ, c[0x0][0x2cc], PT, P3 ;  /* 0x0000b300ff007a0c */ /* 0x000fe40003f65330 */
[----:B------:R-:W-:-:S04]  /*0a70*/  ISETP.NE.U32.AND P0, PT, RZ, c[0x0][0x2d0], PT ;  /* 0x0000b400ff007a0c */ /* 0x000fc80003f05070 */
[----:B------:R-:W-:-:S05]  /*0a80*/  ISETP.NE.AND.EX P0, PT, RZ, c[0x0][0x2d4], PT, P0 ;  /* 0x0000b500ff007a0c */ /* 0x000fca0003f05300 */
[CC--:B------:R-:W-:Y:S02]  /*0a90*/  @P1 IMAD.WIDE R2, R23.reuse, R13.reuse, c[0x0][0x2d8] ;  /* 0x0000b60017021625 */ /* 0x0c0fe400078e020d */
[----:B-1----:R-:W2:Y:S04]  /*0aa0*/  @P3 LDG.E R0, [R4.64] ;  /* 0x0000000e04003981 */ /* 0x002ea8000c1e1900 */
[----:B------:R1:W3:Y:S04]  /*0ab0*/  @P1 LDG.E R8, [R2.64] ;  /* 0x0000000e02081981 */ /* 0x0002e8000c1e1900 */
[----:B------:R-:W4:Y:S01]  /*0ac0*/  @P3 LDG.E R7, [R4.64] ;  /* 0x0000000e04073981 */ /* 0x000f22000c1e1900 */
[----:B-1----:R-:W-:-:S05]  /*0ad0*/  IMAD.WIDE R2, R23, R13, c[0x0][0x2d0] ;  /* 0x0000b40017027625 */ /* 0x002fca00078e020d */
[----:B------:R-:W5:Y:S01]  /*0ae0*/  @P0 LDG.E R6, [R2.64] ;  /* 0x0000000e02060981 */ /* 0x000f62000c1e1900 */
[----:B------:R-:W-:Y:S01]  /*0af0*/  ULDC UR11, c[0x0][0x168] ;  /* 0x00005a00000b7ab9 */ /* 0x000fe20000000800 */
[----:B------:R-:W-:Y:S01]  /*0b00*/  CS2R R10, SRZ ;  /* 0x00000000000a7805 */ /* 0x000fe2000001ff00 */
[----:B------:R-:W-:Y:S01]  /*0b10*/  ULDC UR10, c[0x0][0x198] ;  /* 0x00006600000a7ab9 */ /* 0x000fe20000000800 */
[----:B------:R-:W-:Y:S02]  /*0b20*/  IMAD.MOV.U32 R12, RZ, RZ, RZ ;  /* 0x000000ffff0c7224 */ /* 0x000fe400078e00ff */
        /* <DEDUP_REMOVED lines=17> */
.L_x_616:
[----:B------:R-:W-:-:S04]  /*0c40*/  ISETP.NE.U32.AND P1, PT, RZ, c[0x0][0x2e0], PT ;  /* 0x0000b800ff007a0c */ /* 0x000fc80003f25070 */
[----:B------:R-:W-:-:S13]  /*0c50*/  ISETP.NE.AND.EX P1, PT, RZ, c[0x0][0x2e4], PT, P1 ;  /* 0x0000b900ff007a0c */ /* 0x000fda0003f25310 */
[----:B------:R-:W-:Y:S05]  /*0c60*/  @!P1 BRA `(.L_x_617) ;  /* 0x0000004000009947 */ /* 0x000fea0003800000 */
[----:B------:R-:W-:-:S05]  /*0c70*/  IMAD.WIDE R2, R23, R13, c[0x0][0x2e0] ;  /* 0x0000b80017027625 */ /* 0x000fca00078e020d */
[----:B------:R-:W2:Y:S02]  /*0c80*/  LDG.E R0, [R2.64] ;  /* 0x0000000e02007981 */ /* 0x000ea4000c1e1900 */
[----:B--2---:R1:W2:Y:S02]  /*0c90*/  R2UR UR10, R0 ;  /* 0x00000000000a73c2 */ /* 0x0042a400000e0000 */
[----:B-12---:R-:W-:Y:S05]  /*0ca0*/  BRA `(.L_x_618) ;  /* 0x0000006000007947 */ /* 0x006fea0003800000 */
.L_x_617:
[----:B------:R-:W-:Y:S05]  /*0cb0*/  @!P0 BRA `(.L_x_618) ;  /* 0x0000005000008947 */ /* 0x000fea0003800000 */
[----:B------:R1:W2:Y:S04]  /*0cc0*/  LDG.E R0, [R2.64] ;  /* 0x0000000e02007981 */ /* 0x0002a8000c1e1900 */
[----:B-1----:R-:W3:Y:S01]  /*0cd0*/  LDG.E R2, [R2.64+0x4] ;  /* 0x0000040e02027981 */ /* 0x002ee2000c1e1900 */
[----:B--2---:R-:W1:Y:S08]  /*0ce0*/  R2UR UR10, R0 ;  /* 0x00000000000a73c2 */ /* 0x004e7000000e0000 */
[----:B---3--:R-:W1:Y:S02]  /*0cf0*/  R2UR UR4, R2 ;  /* 0x00000000020473c2 */ /* 0x008e6400000e0000 */
[----:B-1----:R-:W-:-:S06]  /*0d00*/  UIADD3 UR10, -UR10, UR4, URZ ;  /* 0x000000040a0a7290 */ /* 0x002fcc000fffe13f */
.L_x_618:
        /* <DEDUP_REMOVED lines=67> */
[----:B------:R-:W-:Y:S01]  /*1140*/  IMAD R0, R12, 0xc0, RZ ;  /* 0x000000c00c007824 */ /* 0x000fe200078e02ff */
[--C-:B------:R-:W-:Y:S01]  /*1150*/  SHF.R.S32.HI R13, RZ, 0x1f, R132.reuse ;  /* 0x0000001fff0d7819 */ /* 0x100fe20000011484 */
[----:B------:R-:W-:Y:S01]  /*1160*/  ULDC.64 UR4, c[0x0][0x248] ;  /* 0x0000920000047ab9 */ /* 0x000fe20000000a00 */
[----:B------:R-:W-:Y:S01]  /*1170*/  IADD3 R24, P1, R3, R12, RZ ;  /* 0x0000000c03187210 */ /* 0x000fe20007f3e0ff */
[----:B------:R-:W-:Y:S01]  /*1180*/  UISETP.NE.AND UP0, UPT, UR4, 0x1, UPT ;  /* 0x000000010400788c */ /* 0x000fe2000bf05270 */
[----:B------:R-:W-:Y:S01]  /*1190*/  LEA.HI R33, R13, R132, RZ, 0x3 ;  /* 0x000000840d217211 */ /* 0x000fe200078f18ff */
[----:B------:R-:W-:Y:S01]  /*11a0*/  UIMAD.WIDE.U32 UR20, UR12, UR5, URZ ;  /* 0x000000050c1472a5 */ /* 0x000fe2000f8e003f */
[----:B------:R-:W-:Y:S01]  /*11b0*/  LEA.HI.X.SX32 R25, R3, R2, 0x1, P1 ;  /* 0x0000000203197211 */ /* 0x000fe200008f0eff */
[----:B------:R-:W-:Y:S01]  /*11c0*/  ULDC UR4, c[0x0][0x250] ;  /* 0x0000940000047ab9 */ /* 0x000fe20000000800 */
[----:B------:R-:W-:Y:S01]  /*11d0*/  SHF.R.S32.HI R2, RZ, 0x1f, R132 ;  /* 0x0000001fff027819 */ /* 0x000fe20000011484 */
[----:B------:R-:W-:Y:S01]  /*11e0*/  UMOV UR18, UR12 ;  /* 0x0000000c00127c82 */ /* 0x000fe20008000000 */
[CC--:B------:R-:W-:Y:S01]  /*11f0*/  IADD3 R28, P1, R0.reuse, R132.reuse, RZ ;  /* 0x00000084001c7210 */ /* 0x0c0fe20007f3e0ff */
[----:B------:R-:W-:Y:S01]  /*1200*/  ULDC.64 UR6, c[0x0][0x1e0] ;  /* 0x0000780000067ab9 */ /* 0x000fe20000000a00 */
[C---:B------:R-:W-:Y:S01]  /*1210*/  LEA.HI R36, R13.reuse, R132, RZ, 0x5 ;  /* 0x000000840d247211 */ /* 0x040fe200078f28ff */
[----:B------:R-:W-:Y:S01]  /*1220*/  USHF.R.S32.HI UR19, URZ, 0x1f, UR17 ;  /* 0x0000001f3f137899 */ /* 0x000fe20008011411 */
[----:B------:R-:W-:Y:S01]  /*1230*/  LEA.HI.X.SX32 R29, R0, R2, 0x1, P1 ;  /* 0x00000002001d7211 */ /* 0x000fe200008f0eff */
[----:B------:R-:W-:Y:S01]  /*1240*/  @UP0 UMOV UR5, UR21 ;  /* 0x0000001500050c82 */ /* 0x000fe20008000000 */
[----:B------:R-:W-:Y:S01]  /*1250*/  SHF.R.S32.HI R242, RZ, 0x3, R33 ;  /* 0x00000003fff27819 */ /* 0x000fe20000011421 */
[----:B------:R-:W-:Y:S01]  /*1260*/  @UP0 USHF.R.U32.HI UR18, URZ, UR4, UR5 ;  /* 0x000000043f120299 */ /* 0x000fe20008011605 */
[----:B------:R-:W-:Y:S01]  /*1270*/  SHF.R.S32.HI R2, RZ, 0x5, R36 ;  /* 0x00000005ff027819 */ /* 0x000fe20000011424 */
[----:B------:R-:W-:Y:S01]  /*1280*/  IMAD.MOV.U32 R220, RZ, RZ, 0x20 ;  /* 0x00000020ffdc7424 */ /* 0x000fe200078e00ff */
[----:B------:R-:W-:Y:S01]  /*1290*/  LEA.HI R35, R13, R132, RZ, 0x4 ;  /* 0x000000840d237211 */ /* 0x000fe200078f20ff */
[----:B------:R-:W-:Y:S01]  /*12a0*/  USHF.R.S32.HI UR16, URZ, 0x1f, UR18 ;  /* 0x0000001f3f107899 */ /* 0x000fe20008011412 */
[----:B------:R-:W-:Y:S01]  /*12b0*/  SHF.R.S32.HI R5, RZ, 0x1f, R242 ;  /* 0x0000001fff057819 */ /* 0x000fe200000114f2 */
[----:B------:R-:W-:Y:S01]  /*12c0*/  IMAD.U32 R14, RZ, RZ, UR18 ;  /* 0x00000012ff0e7e24 */ /* 0x000fe2000f8e00ff */
[----:B------:R-:W-:Y:S01]  /*12d0*/  IADD3 R3, P2, R242, R8, RZ ;  /* 0x00000008f2037210 */ /* 0x000fe20007f5e0ff */
[----:B------:R-:W-:Y:S01]  /*12e0*/  UIMAD UR6, UR16, UR6, URZ ;  /* 0x00000006100672a4 */ /* 0x000fe2000f8e023f */
[----:B------:R-:W-:Y:S01]  /*12f0*/  LEA.HI R0, R36, R2, RZ, 0x1 ;  /* 0x0000000224007211 */ /* 0x000fe200078f08ff */
[----:B------:R-:W-:Y:S01]  /*1300*/  ULDC.64 UR4, c[0x0][0x1b0] ;  /* 0x00006c0000047ab9 */ /* 0x000fe20000000a00 */
[----:B------:R-:W-:Y:S01]  /*1310*/  SHF.R.S32.HI R8, RZ, 0x4, R35 ;  /* 0x00000004ff087819 */ /* 0x000fe20000011423 */
[----:B------:R-:W-:Y:S01]  /*1320*/  IMAD.X R7, R5, 0x1, R9, P2 ;  /* 0x0000000105077824 */ /* 0x000fe200010e0609 */
[----:B------:R-:W-:Y:S01]  /*1330*/  LEA.HI R22, R13, R132, RZ, 0x2 ;  /* 0x000000840d167211 */ /* 0x000fe200078f10ff */
[----:B------:R-:W-:Y:S01]  /*1340*/  UIMAD UR6, UR18, UR7, UR6 ;  /* 0x00000007120672a4 */ /* 0x000fe2000f8e0206 */
[----:B------:R-:W-:Y:S01]  /*1350*/  LOP3.LUT R0, R0, 0xfffffffe, RZ, 0xc0, !PT ;  /* 0xfffffffe00007812 */ /* 0x000fe200078ec0ff */
[----:B------:R-:W-:Y:S01]  /*1360*/  UIMAD UR4, UR16, UR4, URZ ;  /* 0x00000004100472a4 */ /* 0x000fe2000f8e023f */
[----:B------:R-:W-:Y:S01]  /*1370*/  LEA.HI R9, R35, R8, RZ, 0x1 ;  /* 0x0000000823097211 */ /* 0x000fe200078f08ff */
[----:B------:R-:W-:Y:S01]  /*1380*/  USHF.R.S32.HI UR16, URZ, 0x1f, UR12 ;  /* 0x0000001f3f107899 */ /* 0x000fe2000801140c */
[----:B------:R-:W-:Y:S01]  /*1390*/  SHF.R.S32.HI R18, RZ, 0x2, R22 ;  /* 0x00000002ff127819 */ /* 0x000fe20000011416 */
[----:B------:R-:W-:Y:S01]  /*13a0*/  IMAD.IADD R229, R2, 0x1, -R0 ;  /* 0x0000000102e57824 */ /* 0x000fe200078e0a00 */
[----:B------:R-:W-:Y:S01]  /*13b0*/  SHF.R.S32.HI R6, RZ, 0x1f, R22 ;  /* 0x0000001fff067819 */ /* 0x000fe20000011416 */
[----:B------:R-:W-:Y:S01]  /*13c0*/  UIMAD UR4, UR18, UR5, UR4 ;  /* 0x00000005120472a4 */ /* 0x000fe2000f8e0204 */
[----:B------:R-:W-:Y:S01]  /*13d0*/  LOP3.LUT R2, R9, 0xfffffffe, RZ, 0xc0, !PT ;  /* 0xfffffffe09027812 */ /* 0x000fe200078ec0ff */
[----:B------:R-:W-:Y:S01]  /*13e0*/  IMAD.SHL.U32 R32, R229, 0x400, RZ ;  /* 0x00000400e5207824 */ /* 0x000fe200078e00ff */
[----:B------:R-:W-:Y:S01]  /*13f0*/  LEA.HI R0, R6, R18, RZ, 0x3 ;  /* 0x0000001206007211 */ /* 0x000fe200078f18ff */
[C---:B------:R-:W-:Y:S01]  /*1400*/  IMAD.SHL.U32 R6, R242.reuse, 0x40, RZ ;  /* 0x00000040f2067824 */ /* 0x040fe200078e00ff */
[----:B------:R-:W-:Y:S01]  /*1410*/  IADD3 R4, P1, R242, R10, RZ ;  /* 0x0000000af2047210 */ /* 0x000fe20007f3e0ff */
[----:B------:R-:W-:Y:S01]  /*1420*/  IMAD.IADD R26, R8, 0x1, -R2 ;  /* 0x00000001081a7824 */ /* 0x000fe200078e0a02 */
[----:B------:R-:W-:Y:S01]  /*1430*/  LOP3.LUT R0, R0, 0xfffffff8, RZ, 0xc0, !PT ;  /* 0xfffffff800007812 */ /* 0x000fe200078ec0ff */
[----:B------:R-:W-:Y:S01]  /*1440*/  IMAD.U32 R2, RZ, RZ, UR13 ;  /* 0x0000000dff027e24 */ /* 0x000fe2000f8e00ff */
[----:B------:R-:W-:Y:S01]  /*1450*/  LOP3.LUT R8, R33, 0xfffffff8, RZ, 0xc0, !PT ;  /* 0xfffffff821087812 */ /* 0x000fe200078ec0ff */
[----:B------:R-:W-:Y:S01]  /*1460*/  IMAD.X R5, R5, 0x1, R11, P1 ;  /* 0x0000000105057824 */ /* 0x000fe200008e060b */
[----:B------:R-:W-:Y:S01]  /*1470*/  SHF.R.S32.HI R19, RZ, 0x1f, R23 ;  /* 0x0000001fff137819 */ /* 0x000fe20000011417 */
[----:B------:R-:W-:Y:S01]  /*1480*/  IMAD.IADD R18, R18, 0x1, -R0 ;  /* 0x0000000112127824 */ /* 0x000fe200078e0a00 */
[----:B------:R-:W-:Y:S01]  /*1490*/  LEA.HI R0, R13, R132, RZ, 0x6 ;  /* 0x000000840d007211 */ /* 0x000fe200078f30ff */
[----:B------:R-:W-:Y:S01]  /*14a0*/  IMAD.IADD R20, R132, 0x1, -R8 ;  /* 0x0000000184147824 */ /* 0x000fe200078e0a08 */
[----:B------:R-:W-:Y:S01]  /*14b0*/  UIADD3 UR18, -UR8, UR10, URZ ;  /* 0x0000000a08127290 */ /* 0x000fe2000fffe13f */
[----:B------:R-:W-:Y:S01]  /*14c0*/  IMAD.WIDE R12, R2, 0x40, R4 ;  /* 0x00000040020c7825 */ /* 0x000fe200078e0204 */
[----:B------:R-:W-:Y:S01]  /*14d0*/  SHF.R.S32.HI R21, RZ, 0x6, R0 ;  /* 0x00000006ff157819 */ /* 0x000fe20000011400 */
[----:B------:R-:W-:Y:S01]  /*14e0*/  CS2R R130, SRZ ;  /* 0x0000000000827805 */ /* 0x000fe2000001ff00 */
[----:B------:R-:W-:Y:S01]  /*14f0*/  LOP3.LUT R0, R6, 0x1c0, RZ, 0xc0, !PT ;  /* 0x000001c006007812 */ /* 0x000fe200078ec0ff */
[----:B------:R-:W-:Y:S01]  /*1500*/  IMAD.SHL.U32 R16, R20, 0x8, RZ ;  /* 0x0000000814107824 */ /* 0x000fe200078e00ff */
[----:B------:R-:W-:Y:S01]  /*1510*/  LOP3.LUT P2, RZ, R18, 0x4, RZ, 0xc0, !PT ;  /* 0x0000000412ff7812 */ /* 0x000fe2000784c0ff */
[----:B------:R-:W-:Y:S01]  /*1520*/  IMAD.SHL.U32 R34, R21, 0x200, RZ ;  /* 0x0000020015227824 */ /* 0x000fe200078e00ff */
[----:B------:R-:W-:Y:S01]  /*1530*/  CS2R R128, SRZ ;  /* 0x0000000000807805 */ /* 0x000fe2000001ff00 */
[----:B------:R-:W-:Y:S01]  /*1540*/  IMAD R2, R7, c[0x0][0x178], RZ ;  /* 0x00005e0007027a24 */ /* 0x000fe200078e02ff */
[----:B------:R-:W-:Y:S01]  /*1550*/  LOP3.LUT R6, R0, 0x38, R16, 0xf8, !PT ;  /* 0x0000003800067812 */ /* 0x000fe200078ef810 */
[----:B------:R-:W-:Y:S01]  /*1560*/  IMAD.MOV.U32 R222, RZ, RZ, 0x40 ;  /* 0x00000040ffde7424 */ /* 0x000fe200078e00ff */
[----:B------:R-:W-:Y:S01]  /*1570*/  SHF.R.U32.HI R0, RZ, 0x3, R0 ;  /* 0x00000003ff007819 */ /* 0x000fe20000011600 */
[----:B------:R-:W-:Y:S01]  /*1580*/  IMAD R8, R3, c[0x0][0x17c], R2 ;  /* 0x00005f0003087a24 */ /* 0x000fe200078e0202 */
[----:B------:R-:W-:Y:S01]  /*1590*/  SHF.R.S32.HI R17, RZ, 0x1f, R16 ;  /* 0x0000001fff117819 */ /* 0x000fe20000011410 */
[----:B------:R-:W-:Y:S01]  /*15a0*/  IMAD.SHL.U32 R229, R229, 0x10, RZ ;  /* 0x00000010e5e57824 */ /* 0x000fe200078e00ff */
[----:B------:R-:W-:Y:S01]  /*15b0*/  LOP3.LUT R228, R34, R6, R0, 0xf6, !PT ;  /* 0x0000000622e47212 */ /* 0x000fe200078ef600 */
[----:B------:R-:W-:Y:S01]  /*15c0*/  IMAD R0, R7, c[0x0][0x208], RZ ;  /* 0x0000820007007a24 */ /* 0x000fe200078e02ff */
[C---:B------:R-:W-:Y:S01]  /*15d0*/  IADD3 R30, R16.reuse, 0x40, RZ ;  /* 0x00000040101e7810 */ /* 0x040fe20007ffe0ff */
[C---:B------:R-:W-:Y:S01]  /*15e0*/  IMAD.WIDE.U32 R4, R3.reuse, c[0x0][0x178], R16 ;  /* 0x00005e0003047a25 */ /* 0x040fe200078e0010 */
[C---:B------:R-:W-:Y:S01]  /*15f0*/  IADD3 R27, R16.reuse, 0x80, RZ ;  /* 0x00000080101b7810 */ /* 0x040fe20007ffe0ff */
[----:B------:R-:W-:Y:S01]  /*1600*/  CS2R R126, SRZ ;  /* 0x00000000007e7805 */ /* 0x000fe2000001ff00 */
[----:B------:R-:W-:Y:S01]  /*1610*/  ISETP.GE.AND P6, PT, R16, c[0x0][0x1cc], PT ;  /* 0x0000730010007a0c */ /* 0x000fe20003fc6270 */
[----:B------:R-:W-:Y:S01]  /*1620*/  IMAD R6, R3, c[0x0][0x20c], R0 ;  /* 0x0000830003067a24 */ /* 0x000fe200078e0200 */
[----:B------:R-:W-:Y:S01]  /*1630*/  ISETP.GE.AND P5, PT, R30, c[0x0][0x1cc], PT ;  /* 0x000073001e007a0c */ /* 0x000fe20003fa6270 */
[----:B------:R-:W-:Y:S01]  /*1640*/  IMAD.SHL.U32 R0, R18, 0x40, RZ ;  /* 0x0000004012007824 */ /* 0x000fe200078e00ff */
[----:B------:R-:W-:Y:S01]  /*1650*/  CS2R R124, SRZ ;  /* 0x00000000007c7805 */ /* 0x000fe2000001ff00 */
[----:B------:R-:W-:Y:S01]  /*1660*/  IMAD.IADD R9, R5, 0x1, R8 ;  /* 0x0000000105097824 */ /* 0x000fe200078e0208 */
[----:B------:R-:W-:Y:S01]  /*1670*/  CS2R R122, SRZ ;  /* 0x00000000007a7805 */ /* 0x000fe2000001ff00 */
[----:B------:R-:W-:Y:S01]  /*1680*/  IMAD.WIDE.U32 R10, R14, c[0x0][0x1e0], R16 ;  /* 0x000078000e0a7a25 */ /* 0x000fe200078e0010 */
[----:B------:R-:W-:Y:S01]  /*1690*/  LOP3.LUT R0, R0, 0x1c0, RZ, 0xc0, !PT ;  /* 0x000001c000007812 */ /* 0x000fe200078ec0ff */
[----:B------:R-:W-:Y:S01]  /*16a0*/  CS2R R120, SRZ ;  /* 0x0000000000787805 */ /* 0x000fe2000001ff00 */
[----:B------:R-:W-:Y:S01]  /*16b0*/  CS2R R118, SRZ ;  /* 0x0000000000767805 */ /* 0x000fe2000001ff00 */
[----:B------:R-:W-:Y:S01]  /*16c0*/  IMAD.MOV.U32 R8, RZ, RZ, R4 ;  /* 0x000000ffff087224 */ /* 0x000fe200078e0004 */
[----:B------:R-:W-:Y:S01]  /*16d0*/  IADD3 R5, R11, UR6, RZ ;  /* 0x000000060b057c10 */ /* 0x000fe2000fffe0ff */
[----:B------:R-:W-:Y:S01]  /*16e0*/  IMAD.SHL.U32 R4, R21, 0x8, RZ ;  /* 0x0000000815047824 */ /* 0x000fe200078e00ff */
[----:B------:R-:W-:Y:S01]  /*16f0*/  SHF.R.U32.HI R11, RZ, 0x3, R0 ;  /* 0x00000003ff0b7819 */ /* 0x000fe20000011600 */
[--C-:B------:R-:W-:Y:S01]  /*1700*/  IMAD.WIDE.U32 R2, R3, c[0x0][0x208], R16.reuse ;  /* 0x0000820003027a25 */ /* 0x100fe200078e0010 */
[----:B------:R-:W-:Y:S01]  /*1710*/  CS2R R116, SRZ ;  /* 0x0000000000747805 */ /* 0x000fe2000001ff00 */
[----:B------:R-:W-:Y:S01]  /*1720*/  CS2R R114, SRZ ;  /* 0x0000000000727805 */ /* 0x000fe2000001ff00 */
[----:B------:R-:W-:Y:S01]  /*1730*/  LOP3.LUT R31, R4, 0x18, RZ, 0xc0, !PT ;  /* 0x00000018041f7812 */ /* 0x000fe200078ec0ff */
[----:B------:R-:W-:Y:S01]  /*1740*/  IMAD.WIDE.U32 R14, R14, c[0x0][0x1b0], R16 ;  /* 0x00006c000e0e7a25 */ /* 0x000fe200078e0010 */
[----:B------:R-:W-:Y:S01]  /*1750*/  CS2R R112, SRZ ;  /* 0x0000000000707805 */ /* 0x000fe2000001ff00 */
[----:B------:R-:W-:Y:S01]  /*1760*/  CS2R R110, SRZ ;  /* 0x00000000006e7805 */ /* 0x000fe2000001ff00 */
[----:B------:R-:W-:Y:S01]  /*1770*/  LOP3.LUT R17, R11, R0, R31, 0x1e, !PT ;  /* 0x000000000b117212 */ /* 0x000fe200078e1e1f */
[----:B------:R-:W-:Y:S01]  /*1780*/  IMAD.U32 R0, RZ, RZ, UR12 ;  /* 0x0000000cff007e24 */ /* 0x000fe2000f8e00ff */
[----:B------:R-:W-:Y:S01]  /*1790*/  CS2R R108, SRZ ;  /* 0x00000000006c7805 */ /* 0x000fe2000001ff00 */
[----:B------:R-:W-:Y:S01]  /*17a0*/  IMAD.IADD R7, R3, 0x1, R6 ;  /* 0x0000000103077824 */ /* 0x000fe200078e0206 */
[----:B------:R-:W-:Y:S01]  /*17b0*/  IADD3 R3, R15, UR4, RZ ;  /* 0x000000040f037c10 */ /* 0x000fe2000fffe0ff */
[----:B------:R-:W-:Y:S01]  /*17c0*/  IMAD.MOV.U32 R6, RZ, RZ, R2 ;  /* 0x000000ffff067224 */ /* 0x000fe200078e0002 */
[----:B------:R-:W-:Y:S01]  /*17d0*/  ULDC.64 UR4, c[0x0][0x180] ;  /* 0x0000600000047ab9 */ /* 0x000fe20000000a00 */
[----:B------:R-:W-:Y:S01]  /*17e0*/  IMAD.MOV.U32 R4, RZ, RZ, R10 ;  /* 0x000000ffff047224 */ /* 0x000fe200078e000a */
[----:B------:R-:W-:Y:S01]  /*17f0*/  UIMAD UR4, UR16, UR4, URZ ;  /* 0x00000004100472a4 */ /* 0x000fe2000f8e023f */
[----:B------:R-:W-:Y:S01]  /*1800*/  IMAD.MOV.U32 R2, RZ, RZ, R14 ;  /* 0x000000ffff027224 */ /* 0x000fe200078e000e */
[----:B------:R-:W-:Y:S01]  /*1810*/  LOP3.LUT R14, R22, 0x3ffffffc, RZ, 0xc0, !PT ;  /* 0x3ffffffc160e7812 */ /* 0x000fe200078ec0ff */
[----:B------:R-:W-:Y:S01]  /*1820*/  IMAD.U32 R10, RZ, RZ, UR12 ;  /* 0x0000000cff0a7e24 */ /* 0x000fe2000f8e00ff */
[----:B------:R-:W-:Y:S01]  /*1830*/  UIMAD UR4, UR12, UR5, UR4 ;  /* 0x000000050c0472a4 */ /* 0x000fe2000f8e0204 */
[----:B------:R-:W-:Y:S01]  /*1840*/  IMAD.WIDE.U32 R8, R0, c[0x0][0x180], R8 ;  /* 0x0000600000087a25 */ /* 0x000fe200078e0008 */
[C---:B------:R-:W-:Y:S01]  /*1850*/  SEL R0, R19.reuse, RZ, !P0 ;  /* 0x000000ff13007207 */ /* 0x040fe20004000000 */
[----:B------:R-:W-:Y:S01]  /*1860*/  CS2R R106, SRZ ;  /* 0x00000000006a7805 */ /* 0x000fe2000001ff00 */
[----:B------:R-:W-:Y:S01]  /*1870*/  SEL R19, R19, RZ, !P3 ;  /* 0x000000ff13137207 */ /* 0x000fe20005800000 */
[----:B------:R-:W-:Y:S01]  /*1880*/  IMAD.WIDE.U32 R10, R10, c[0x0][0x210], R6 ;  /* 0x000084000a0a7a25 */ /* 0x000fe200078e0006 */
[----:B------:R-:W-:Y:S01]  /*1890*/  SEL R6, R23, RZ, !P0 ;  /* 0x000000ff17067207 */ /* 0x000fe20004000000 */
[----:B------:R-:W-:Y:S01]  /*18a0*/  CS2R R104, SRZ ;  /* 0x0000000000687805 */ /* 0x000fe2000001ff00 */
[----:B------:R-:W-:Y:S01]  /*18b0*/  IADD3 R15, R9, UR4, RZ ;  /* 0x00000004090f7c10 */ /* 0x000fe2000fffe0ff */
[----:B------:R-:W-:Y:S01]  /*18c0*/  IMAD.IADD R14, R132, 0x1, -R14 ;  /* 0x00000001840e7824 */ /* 0x000fe200078e0a0e */
[----:B------:R-:W-:Y:S01]  /*18d0*/  ULDC.64 UR4, c[0x0][0x210] ;  /* 0x0000840000047ab9 */ /* 0x000fe20000000a00 */
[C---:B------:R-:W-:Y:S01]  /*18e0*/  IMAD R7, R0.reuse, c[0x0][0x1e8], RZ ;  /* 0x00007a0000077a24 */ /* 0x040fe200078e02ff */
[----:B------:R-:W-:Y:S01]  /*18f0*/  UIMAD UR4, UR16, UR4, URZ ;  /* 0x00000004100472a4 */ /* 0x000fe2000f8e023f */
[----:B------:R-:W-:Y:S01]  /*1900*/  IMAD R0, R0, c[0x0][0x1b8], RZ ;  /* 0x00006e0000007a24 */ /* 0x000fe200078e02ff */
[----:B------:R-:W-:Y:S01]  /*1910*/  SEL R23, R23, RZ, !P3 ;  /* 0x000000ff17177207 */ /* 0x000fe20005800000 */
[----:B------:R-:W-:Y:S01]  /*1920*/  IMAD R14, R14, 0x2, R32 ;  /* 0x000000020e0e7824 */ /* 0x000fe200078e0220 */
[----:B------:R-:W-:Y:S01]  /*1930*/  UIMAD UR4, UR12, UR5, UR4 ;  /* 0x000000050c0472a4 */ /* 0x000fe2000f8e0204 */
[C---:B------:R-:W-:Y:S01]  /*1940*/  IMAD R7, R6.reuse, c[0x0][0x1ec], R7 ;  /* 0x00007b0006077a24 */ /* 0x040fe200078e0207 */
[----:B------:R-:W-:Y:S01]  /*1950*/  ISETP.GE.AND P3, PT, R27, c[0x0][0x1cc], PT ;  /* 0x000073001b007a0c */ /* 0x000fe20003f66270 */
        /* <DEDUP_REMOVED lines=12> */
[----:B------:R-:W-:Y:S01]  /*1a20*/  IMAD.IADD R5, R5, 0x1, R7 ;  /* 0x0000000105057824 */ /* 0x000fe200078e0207 */
[----:B------:R-:W-:Y:S01]  /*1a30*/  CS2R R86, SRZ ;  /* 0x0000000000567805 */ /* 0x000fe2000001ff00 */
[----:B------:R-:W-:Y:S01]  /*1a40*/  IMAD R6, R13, c[0x0][0x1d8], RZ ;  /* 0x000076000d067a24 */ /* 0x000fe200078e02ff */
[----:B------:R-:W-:Y:S01]  /*1a50*/  CS2R R84, SRZ ;  /* 0x0000000000547805 */ /* 0x000fe2000001ff00 */
[----:B------:R-:W-:Y:S01]  /*1a60*/  IMAD.IADD R3, R3, 0x1, R0 ;  /* 0x0000000103037824 */ /* 0x000fe200078e0200 */
[----:B------:R-:W-:Y:S01]  /*1a70*/  CS2R R82, SRZ ;  /* 0x0000000000527805 */ /* 0x000fe2000001ff00 */
[----:B------:R-:W-:Y:S01]  /*1a80*/  IMAD.MOV.U32 R14, RZ, RZ, R8 ;  /* 0x000000ffff0e7224 */ /* 0x000fe200078e0008 */
[----:B------:R-:W-:Y:S01]  /*1a90*/  CS2R R80, SRZ ;  /* 0x0000000000507805 */ /* 0x000fe2000001ff00 */
[----:B------:R-:W-:Y:S01]  /*1aa0*/  IMAD R0, R13, c[0x0][0x1a8], RZ ;  /* 0x00006a000d007a24 */ /* 0x000fe200078e02ff */
[----:B------:R-:W-:Y:S01]  /*1ab0*/  IADD3 R13, R11, UR4, RZ ;  /* 0x000000040b0d7c10 */ /* 0x000fe2000fffe0ff */
[----:B------:R-:W-:Y:S01]  /*1ac0*/  IMAD.SHL.U32 R230, R9, 0x2, RZ ;  /* 0x0000000209e67824 */ /* 0x000fe200078e00ff */
[----:B------:R-:W-:Y:S01]  /*1ad0*/  ULDC.64 UR4, c[0x0][0x178] ;  /* 0x00005e0000047ab9 */ /* 0x000fe20000000a00 */
[C---:B------:R-:W-:Y:S01]  /*1ae0*/  IMAD R7, R12.reuse, c[0x0][0x1dc], R6 ;  /* 0x000077000c077a24 */ /* 0x040fe200078e0206 */
[----:B------:R-:W-:Y:S01]  /*1af0*/  UIMAD UR6, UR19, UR4, URZ ;  /* 0x00000004130672a4 */ /* 0x000fe2000f8e023f */
[----:B------:R-:W-:Y:S01]  /*1b00*/  IMAD.WIDE.U32 R8, R12, c[0x0][0x1d8], R4 ;  /* 0x000076000c087a25 */ /* 0x000fe200078e0004 */
[----:B------:R-:W-:Y:S01]  /*1b10*/  IADD3 R231, R230, 0x122c0, RZ ;  /* 0x000122c0e6e77810 */ /* 0x000fe20007ffe0ff */
[----:B------:R-:W-:Y:S01]  /*1b20*/  UIMAD.WIDE.U32 UR20, UR17, UR4, URZ ;  /* 0x00000004111472a5 */ /* 0x000fe2000f8e003f */
[----:B------:R-:W-:Y:S01]  /*1b30*/  CS2R R78, SRZ ;  /* 0x00000000004e7805 */ /* 0x000fe2000001ff00 */
[C---:B------:R-:W-:Y:S01]  /*1b40*/  IMAD R6, R12.reuse, c[0x0][0x1ac], R0 ;  /* 0x00006b000c067a24 */ /* 0x040fe200078e0200 */
[----:B------:R-:W-:Y:S01]  /*1b50*/  UIMAD UR5, UR17, UR5, UR6 ;  /* 0x00000005110572a4 */ /* 0x000fe2000f8e0206 */
[----:B------:R-:W-:Y:S01]  /*1b60*/  IMAD.WIDE.U32 R4, R12, c[0x0][0x1a8], R2 ;  /* 0x00006a000c047a25 */ /* 0x000fe200078e0002 */
[----:B------:R-:W-:Y:S01]  /*1b70*/  IADD3 R3, R230, 0x12280, RZ ;  /* 0x00012280e6037810 */ /* 0x000fe20007ffe0ff */
[----:B------:R-:W-:Y:S01]  /*1b80*/  ULDC.64 UR6, c[0x0][0x208] ;  /* 0x0000820000067ab9 */ /* 0x000fe20000000a00 */
[----:B------:R-:W-:Y:S01]  /*1b90*/  LEA R2, P1, R8, c[0x0][0x1c0], 0x1 ;  /* 0x0000700008027a11 */ /* 0x000fe200078208ff */
[----:B------:R-:W-:Y:S01]  /*1ba0*/  IMAD.IADD R0, R9, 0x1, R7 ;  /* 0x0000000109007824 */ /* 0x000fe200078e0207 */
[----:B------:R-:W-:Y:S01]  /*1bb0*/  @P2 IADD3 R231, R3, -0x40, RZ ;  /* 0xffffffc003e72810 */ /* 0x000fe20007ffe0ff */
[----:B------:R-:W-:Y:S01]  /*1bc0*/  IMAD.IADD R5, R5, 0x1, R6 ;  /* 0x0000000105057824 */ /* 0x000fe200078e0206 */
[----:B------:R-:W-:Y:S01]  /*1bd0*/  LEA R6, P0, R4, c[0x0][0x190], 0x1 ;  /* 0x0000640004067a11 */ /* 0x000fe200078008ff */
[----:B------:R-:W-:Y:S01]  /*1be0*/  IMAD.MOV.U32 R12, RZ, RZ, R10 ;  /* 0x000000ffff0c7224 */ /* 0x000fe200078e000a */
[----:B------:R-:W-:Y:S01]  /*1bf0*/  LEA.HI.X R3, R8, c[0x0][0x1c4], R0, 0x1, P1 ;  /* 0x0000710008037a11 */ /* 0x000fe200008f0c00 */
[----:B------:R-:W-:Y:S01]  /*1c00*/  IMAD.MOV.U32 R0, RZ, RZ, c[0x0][0x1d8] ;  /* 0x00007600ff007624 */ /* 0x000fe200078e00ff */
[----:B------:R-:W-:Y:S01]  /*1c10*/  LEA.HI.X R7, R4, c[0x0][0x194], R5, 0x1, P0 ;  /* 0x0000650004077a11 */ /* 0x000fe200000f0c05 */
[----:B------:R-:W-:Y:S01]  /*1c20*/  IMAD.MOV.U32 R5, RZ, RZ, c[0x0][0x1dc] ;  /* 0x00007700ff057624 */ /* 0x000fe200078e00ff */
[----:B------:R-:W-:Y:S01]  /*1c30*/  UIADD3 UR5, UR21, UR5, URZ ;  /* 0x0000000515057290 */ /* 0x000fe2000fffe03f */
[----:B------:R-:W-:Y:S01]  /*1c40*/  IMAD.MOV.U32 R8, RZ, RZ, c[0x0][0x1a8] ;  /* 0x00006a00ff087624 */ /* 0x000fe200078e00ff */
[C---:B------:R-:W-:Y:S01]  /*1c50*/  LEA R4, P0, R0.reuse, R2, 0x6 ;  /* 0x0000000200047211 */ /* 0x040fe200078030ff */
[----:B------:R-:W-:Y:S01]  /*1c60*/  IMAD R17, R19, c[0x0][0x188], RZ ;  /* 0x0000620013117a24 */ /* 0x000fe200078e02ff */
[----:B------:R-:W-:Y:S01]  /*1c70*/  USHF.L.U32 UR4, UR6, 0x6, URZ ;  /* 0x0000000606047899 */ /* 0x000fe2000800063f */
[C---:B------:R-:W-:Y:S01]  /*1c80*/  IMAD.WIDE.U32 R240, R23.reuse, c[0x0][0x188], R14 ;  /* 0x0000620017f07a25 */ /* 0x040fe200078e000e */
[----:B------:R-:W-:Y:S01]  /*1c90*/  LEA.HI.X R5, R0, R3, R5, 0x6, P0 ;  /* 0x0000000300057211 */ /* 0x000fe200000f3405 */
[----:B------:R-:W-:Y:S01]  /*1ca0*/  CS2R R76, SRZ ;  /* 0x00000000004c7805 */ /* 0x000fe2000001ff00 */
[C---:B------:R-:W-:Y:S01]  /*1cb0*/  LEA R10, P0, R8.reuse, R6, 0x6 ;  /* 0x00000006080a7211 */ /* 0x040fe200078030ff */
[----:B------:R-:W-:Y:S01]  /*1cc0*/  IMAD.MOV.U32 R0, RZ, RZ, c[0x0][0x1ac] ;  /* 0x00006b00ff007624 */ /* 0x000fe200078e00ff */
[----:B------:R-:W-:Y:S01]  /*1cd0*/  CS2R R74, SRZ ;  /* 0x00000000004a7805 */ /* 0x000fe2000001ff00 */
[----:B------:R-:W-:Y:S01]  /*1ce0*/  IMAD R18, R23, c[0x0][0x18c], R17 ;  /* 0x0000630017127a24 */ /* 0x000fe200078e0211 */
[----:B------:R-:W-:Y:S01]  /*1cf0*/  CS2R R72, SRZ ;  /* 0x0000000000487805 */ /* 0x000fe2000001ff00 */
[----:B------:R-:W-:Y:S01]  /*1d00*/  IMAD.U32 R9, RZ, RZ, UR21 ;  /* 0x00000015ff097e24 */ /* 0x000fe2000f8e00ff */
[----:B------:R-:W-:Y:S01]  /*1d10*/  LEA.HI.X R11, R8, R7, R0, 0x6, P0 ;  /* 0x00000007080b7211 */ /* 0x000fe200000f3400 */
[----:B------:R-:W-:Y:S01]  /*1d20*/  IMAD R0, R19, c[0x0][0x218], RZ ;  /* 0x0000860013007a24 */ /* 0x000fe200078e02ff */
[----:B------:R-:W-:Y:S01]  /*1d30*/  CS2R R70, SRZ ;  /* 0x0000000000467805 */ /* 0x000fe2000001ff00 */
[----:B------:R-:W-:Y:S01]  /*1d40*/  IMAD.U32 R8, RZ, RZ, UR20 ;  /* 0x00000014ff087e24 */ /* 0x000fe2000f8e00ff */
[----:B------:R-:W-:Y:S01]  /*1d50*/  CS2R R68, SRZ ;  /* 0x0000000000447805 */ /* 0x000fe2000001ff00 */
[C---:B------:R-:W-:Y:S01]  /*1d60*/  IMAD R17, R23.reuse, c[0x0][0x21c], R0 ;  /* 0x0000870017117a24 */ /* 0x040fe200078e0200 */
[----:B------:R-:W-:Y:S01]  /*1d70*/  IADD3 R0, -R242, UR18, RZ ;  /* 0x00000012f2007c10 */ /* 0x000fe2000fffe1ff */
[----:B------:R-:W-:Y:S01]  /*1d80*/  IMAD.U32 R9, RZ, RZ, UR5 ;  /* 0x00000005ff097e24 */ /* 0x000fe2000f8e00ff */
[----:B------:R-:W-:Y:S01]  /*1d90*/  UMOV UR5, 0x6 ;  /* 0x0000000600057882 */ /* 0x000fe20000000000 */
[----:B------:R-:W-:Y:S01]  /*1da0*/  IMAD.WIDE.U32 R238, R23, c[0x0][0x218], R12 ;  /* 0x0000860017ee7a25 */ /* 0x000fe200078e000c */
[----:B------:R-:W-:Y:S01]  /*1db0*/  LEA R12, P1, R8, R240, 0x6 ;  /* 0x000000f0080c7211 */ /* 0x000fe200078230ff */
[----:B------:R-:W-:Y:S01]  /*1dc0*/  USHF.L.U64.HI UR5, UR6, UR5, UR7 ;  /* 0x0000000506057299 */ /* 0x000fe20008010207 */
[C---:B------:R-:W-:Y:S01]  /*1dd0*/  ISETP.LT.OR P4, PT, R0.reuse, 0x1, P6 ;  /* 0x000000010000780c */ /* 0x040fe20003781670 */
[----:B------:R-:W-:Y:S01]  /*1de0*/  IMAD.IADD R235, R241, 0x1, R18 ;  /* 0x00000001f1eb7824 */ /* 0x000fe200078e0212 */
[----:B------:R-:W-:Y:S01]  /*1df0*/  ISETP.LT.OR P2, PT, R0, 0x1, P5 ;  /* 0x000000010000780c */ /* 0x000fe20002f41670 */
[----:B------:R-:W-:Y:S01]  /*1e00*/  IMAD.SHL.U32 R228, R228, 0x2, RZ ;  /* 0x00000002e4e47824 */ /* 0x000fe200078e00ff */
[----:B------:R-:W-:Y:S01]  /*1e10*/  ISETP.LT.OR P0, PT, R0, 0x1, P3 ;  /* 0x000000010000780c */ /* 0x000fe20001f01670 */
[----:B------:R-:W-:Y:S01]  /*1e20*/  UIMAD UR5, UR5, UR17, URZ ;  /* 0x00000011050572a4 */ /* 0x000fe2000f8e023f */
[----:B------:R-:W-:Y:S01]  /*1e30*/  LEA.HI.X R13, R8, R235, R9, 0x6, P1 ;  /* 0x000000eb080d7211 */ /* 0x000fe200008f3409 */
[----:B------:R-:W-:Y:S01]  /*1e40*/  IMAD.U32 R22, RZ, RZ, UR4 ;  /* 0x00000004ff167e24 */ /* 0x000fe2000f8e00ff */
[C---:B------:R-:W-:Y:S01]  /*1e50*/  ISETP.LT.OR P1, PT, R0.reuse, 0x21, P6 ;  /* 0x000000210000780c */ /* 0x040fe20003721670 */
[----:B------:R-:W-:Y:S01]  /*1e60*/  IMAD.IADD R237, R239, 0x1, R17 ;  /* 0x00000001efed7824 */ /* 0x000fe200078e0211 */
[C---:B------:R-:W-:Y:S01]  /*1e70*/  ISETP.LT.OR P5, PT, R0.reuse, 0x21, P5 ;  /* 0x000000210000780c */ /* 0x040fe20002fa1670 */
[----:B------:R-:W-:Y:S01]  /*1e80*/  IMAD.MOV.U32 R236, RZ, RZ, R238 ;  /* 0x000000ffffec7224 */ /* 0x000fe200078e00ee */
[----:B------:R-:W-:Y:S01]  /*1e90*/  ISETP.LT.OR P3, PT, R0, 0x21, P3 ;  /* 0x000000210000780c */ /* 0x000fe20001f61670 */
[----:B------:R-:W-:Y:S01]  /*1ea0*/  @!PT LDS RZ, [RZ] ;  /* 0x00000000fffff984 */ /* 0x000fe20000000800 */
[----:B------:R-:W-:Y:S01]  /*1eb0*/  @!PT LDS RZ, [RZ] ;  /* 0x00000000fffff984 */ /* 0x000fe20000000800 */
[----:B------:R-:W-:Y:S01]  /*1ec0*/  @!PT LDS RZ, [RZ] ;  /* 0x00000000fffff984 */ /* 0x000fe20000000800 */
[----:B------:R1:W-:Y:S01]  /*1ed0*/  LDGSTS.E.BYPASS.LTC128B.128 [R228+0x6080], [R2.64], !P4 ;  /* 0x0608000002e47fae */ /* 0x0003e2000e101d4e */
[----:B------:R-:W-:Y:S01]  /*1ee0*/  ISETP.GE.AND P4, PT, R30, c[0x0][0x19c], PT ;  /* 0x000067001e007a0c */ /* 0x000fe20003f86270 */
[----:B------:R-:W-:Y:S01]  /*1ef0*/  UIMAD UR5, UR19, UR4, UR5 ;  /* 0x00000004130572a4 */ /* 0x000fe2000f8e0205 */
[----:B------:R-:W-:Y:S01]  /*1f00*/  IMAD.WIDE.U32 R8, R22, UR17, R236 ;  /* 0x0000001116087c25 */ /* 0x000fe2000f8e00ec */
[----:B------:R1:W-:Y:S01]  /*1f10*/  LDGSTS.E.BYPASS.LTC128B.128 [R228+0x8080], [R2.64+0x80], !P2 ;  /* 0x0808008002e47fae */ /* 0x0003e2000d101d4e */
[----:B------:R-:W-:Y:S01]  /*1f20*/  LOP3.LUT P6, RZ, R20, 0x4, RZ, 0xc0, !PT ;  /* 0x0000000414ff7812 */ /* 0x000fe200078cc0ff */
[----:B------:R-:W-:Y:S01]  /*1f30*/  USHF.L.U32 UR19, UR17, 0x6, URZ ;  /* 0x0000000611137899 */ /* 0x000fe2000800063f */
[----:B------:R-:W-:Y:S01]  /*1f40*/  CS2R R66, SRZ ;  /* 0x0000000000427805 */ /* 0x000fe2000001ff00 */
[----:B------:R1:W-:Y:S01]  /*1f50*/  LDGSTS.E.BYPASS.LTC128B.128 [R228+0xa080], [R2.64+0x100], !P0 ;  /* 0x0a08010002e47fae */ /* 0x0003e2000c101d4e */
[----:B------:R-:W-:Y:S01]  /*1f60*/  ISETP.GE.AND P0, PT, R16, c[0x0][0x19c], PT ;  /* 0x0000670010007a0c */ /* 0x000fe20003f06270 */
[----:B------:R-:W-:Y:S01]  /*1f70*/  ULDC UR7, c[0x0][0x20c] ;  /* 0x0000830000077ab9 */ /* 0x000fe20000000800 */
[----:B------:R-:W-:Y:S01]  /*1f80*/  SEL R222, R222, 0xffffffc0, !P6 ;  /* 0xffffffc0dede7807 */ /* 0x000fe20007000000 */
[----:B------:R2:W-:Y:S01]  /*1f90*/  LDGSTS.E.BYPASS.LTC128B.128 [R228+0x7080], [R4.64], !P1 ;  /* 0x0708000004e47fae */ /* 0x0005e2000c901d4e */
[C---:B------:R-:W-:Y:S01]  /*1fa0*/  ISETP.LT.OR P2, PT, R0.reuse, 0x1, P0 ;  /* 0x000000010000780c */ /* 0x040fe20000741670 */
[----:B------:R-:W-:Y:S01]  /*1fb0*/  CS2R R64, SRZ ;  /* 0x0000000000407805 */ /* 0x000fe2000001ff00 */
[C---:B------:R-:W-:Y:S01]  /*1fc0*/  ISETP.LT.OR P1, PT, R0.reuse, 0x1, P4 ;  /* 0x000000010000780c */ /* 0x040fe20002721670 */
[----:B------:R2:W-:Y:S01]  /*1fd0*/  LDGSTS.E.BYPASS.LTC128B.128 [R228+0x9080], [R4.64+0x80], !P5 ;  /* 0x0908008004e47fae */ /* 0x0005e2000e901d4e */
[C---:B------:R-:W-:Y:S01]  /*1fe0*/  ISETP.LT.OR P0, PT, R0.reuse, 0x21, P0 ;  /* 0x000000210000780c */ /* 0x040fe20000701670 */
[----:B------:R-:W-:Y:S01]  /*1ff0*/  CS2R R62, SRZ ;  /* 0x00000000003e7805 */ /* 0x000fe2000001ff00 */
[C---:B------:R-:W-:Y:S01]  /*2000*/  ISETP.LT.OR P4, PT, R0.reuse, 0x21, P4 ;  /* 0x000000210000780c */ /* 0x040fe20002781670 */
[----:B------:R2:W-:Y:S01]  /*2010*/  LDGSTS.E.BYPASS.LTC128B.128 [R228+0xb080], [R4.64+0x100], !P3 ;  /* 0x0b08010004e47fae */ /* 0x0005e2000d901d4e */
[C---:B------:R-:W-:Y:S01]  /*2020*/  ISETP.GE.AND P3, PT, R27.reuse, c[0x0][0x19c], PT ;  /* 0x000067001b007a0c */ /* 0x040fe20003f66270 */
[----:B------:R-:W-:Y:S01]  /*2030*/  CS2R R60, SRZ ;  /* 0x00000000003c7805 */ /* 0x000fe2000001ff00 */
[----:B------:R-:W-:Y:S01]  /*2040*/  CS2R R58, SRZ ;  /* 0x00000000003a7805 */ /* 0x000fe2000001ff00 */
[----:B------:R-:W0:Y:S01]  /*2050*/  LDGDEPBAR ;  /* 0x00000000000079af */ /* 0x000e220000000000 */
[C---:B------:R-:W-:Y:S01]  /*2060*/  ISETP.LT.OR P5, PT, R0.reuse, 0x1, P3 ;  /* 0x000000010000780c */ /* 0x040fe20001fa1670 */
[----:B------:R-:W-:Y:S01]  /*2070*/  CS2R R56, SRZ ;  /* 0x0000000000387805 */ /* 0x000fe2000001ff00 */
[----:B------:R-:W-:Y:S01]  /*2080*/  ISETP.LT.OR P3, PT, R0, 0x21, P3 ;  /* 0x000000210000780c */ /* 0x000fe20001f61670 */
[----:B------:R3:W-:Y:S01]  /*2090*/  LDGSTS.E.BYPASS.LTC128B.128 [R228+0x80], [R6.64], !P2 ;  /* 0x0008000006e47fae */ /* 0x0007e2000d101d4e */
[----:B------:R-:W-:Y:S01]  /*20a0*/  LOP3.LUT P2, RZ, R20, 0x2, RZ, 0xc0, !PT ;  /* 0x0000000214ff7812 */ /* 0x000fe2000784c0ff */
[----:B------:R-:W-:Y:S01]  /*20b0*/  CS2R R54, SRZ ;  /* 0x0000000000367805 */ /* 0x000fe2000001ff00 */
[----:B------:R-:W-:Y:S01]  /*20c0*/  CS2R R52, SRZ ;  /* 0x0000000000347805 */ /* 0x000fe2000001ff00 */
[----:B------:R3:W-:Y:S01]  /*20d0*/  LDGSTS.E.BYPASS.LTC128B.128 [R228+0x2080], [R6.64+0x80], !P1 ;  /* 0x0208008006e47fae */ /* 0x0007e2000c901d4e */
[----:B------:R-:W-:Y:S01]  /*20e0*/  LEA R14, P1, R8, c[0x0][0x1f0], 0x1 ;  /* 0x00007c00080e7a11 */ /* 0x000fe200078208ff */
[----:B------:R-:W-:Y:S01]  /*20f0*/  CS2R R50, SRZ ;  /* 0x0000000000327805 */ /* 0x000fe2000001ff00 */
[----:B-1----:R-:W-:Y:S01]  /*2100*/  IMAD.SHL.U32 R2, R20, 0x40, RZ ;  /* 0x0000004014027824 */ /* 0x002fe200078e00ff */
[----:B------:R-:W-:Y:S01]  /*2110*/  CS2R R48, SRZ ;  /* 0x0000000000307805 */ /* 0x000fe2000001ff00 */
[----:B------:R-:W-:Y:S01]  /*2120*/  IMAD R3, R26, 0x800, R34 ;  /* 0x000008001a037824 */ /* 0x000fe200078e0222 */
[----:B------:R3:W-:Y:S01]  /*2130*/  LDGSTS.E.BYPASS.LTC128B.128 [R228+0x4080], [R6.64+0x100], !P5 ;  /* 0x0408010006e47fae */ /* 0x0007e2000e901d4e */
[----:B------:R-:W-:Y:S01]  /*2140*/  ISETP.GE.AND P5, PT, R27, c[0x0][0x16c], PT ;  /* 0x00005b001b007a0c */ /* 0x000fe20003fa6270 */
[----:B------:R-:W-:Y:S01]  /*2150*/  IMAD.U32 R20, RZ, RZ, UR19 ;  /* 0x00000013ff147e24 */ /* 0x000fe2000f8e00ff */
[----:B------:R-:W-:Y:S01]  /*2160*/  LOP3.LUT R17, R2, 0x1c0, RZ, 0xc0, !PT ;  /* 0x000001c002117812 */ /* 0x000fe200078ec0ff */
[----:B------:R1:W-:Y:S01]  /*2170*/  LDGSTS.E.BYPASS.LTC128B.128 [R228+0x1080], [R10.64], !P0 ;  /* 0x010800000ae47fae */ /* 0x0003e2000c101d4e */
[----:B------:R-:W-:Y:S01]  /*2180*/  IADD3 R2, R9, UR5, RZ ;  /* 0x0000000509027c10 */ /* 0x000fe2000fffe0ff */
[----:B------:R-:W-:Y:S01]  /*2190*/  ULDC.64 UR4, c[0x0][0x270] ;  /* 0x00009c0000047ab9 */ /* 0x000fe20000000a00 */
[----:B------:R-:W-:Y:S01]  /*21a0*/  SHF.R.U32.HI R223, RZ, 0x3, R17 ;  /* 0x00000003ffdf7819 */ /* 0x000fe20000011611 */
[----:B------:R1:W-:Y:S01]  /*21b0*/  LDGSTS.E.BYPASS.LTC128B.128 [R228+0x3080], [R10.64+0x80], !P4 ;  /* 0x030800800ae47fae */ /* 0x0003e2000e101d4e */
[----:B--2---:R-:W-:Y:S01]  /*21c0*/  LOP3.LUT R4, R17, 0x8, R33, 0xf8, !PT ;  /* 0x0000000811047812 */ /* 0x004fe200078ef821 */
[----:B------:R-:W-:Y:S01]  /*21d0*/  UIMAD UR4, UR16, UR4, URZ ;  /* 0x00000004100472a4 */ /* 0x000fe2000f8e023f */
[----:B------:R-:W-:Y:S01]  /*21e0*/  LEA.HI.X R15, R8, c[0x0][0x1f4], R2, 0x1, P1 ;  /* 0x00007d00080f7a11 */ /* 0x000fe200008f0c02 */
[----:B------:R1:W-:Y:S01]  /*21f0*/  LDGSTS.E.BYPASS.LTC128B.128 [R228+0x5080], [R10.64+0x100], !P3 ;  /* 0x050801000ae47fae */ /* 0x0003e2000d901d4e */
[----:B------:R-:W-:Y:S01]  /*2200*/  LOP3.LUT R2, R4, R223, RZ, 0x3c, !PT ;  /* 0x000000df04027212 */ /* 0x000fe200078e3cff */
[----:B------:R-:W-:Y:S01]  /*2210*/  IMAD.MOV.U32 R8, RZ, RZ, c[0x0][0x17c] ;  /* 0x00005f00ff087624 */ /* 0x000fe200078e00ff */
[----:B------:R-:W-:Y:S01]  /*2220*/  LEA R4, P1, R12, c[0x0][0x160], 0x1 ;  /* 0x000058000c047a11 */ /* 0x000fe200078208ff */
[----:B------:R-:W0:Y:S01]  /*2230*/  LDGDEPBAR ;  /* 0x00000000000079af */ /* 0x000e220000000000 */
[----:B------:R-:W-:Y:S01]  /*2240*/  ISETP.GE.AND P0, PT, R30, c[0x0][0x16c], PT ;  /* 0x00005b001e007a0c */ /* 0x000fe20003f06270 */
[----:B------:R-:W-:Y:S01]  /*2250*/  IMAD.IADD R2, R3, 0x1, R2 ;  /* 0x0000000103027824 */ /* 0x000fe200078e0202 */
[----:B------:R-:W-:Y:S01]  /*2260*/  LEA.HI.X R5, R12, c[0x0][0x164], R13, 0x1, P1 ;  /* 0x000059000c057a11 */ /* 0x000fe200008f0c0d */
[----:B------:R-:W-:Y:S01]  /*2270*/  UIMAD UR20, UR12, UR5, UR4 ;  /* 0x000000050c1472a4 */ /* 0x000fe2000f8e0204 */
[----:B------:R-:W-:Y:S01]  /*2280*/  ISETP.GE.AND P1, PT, R16, c[0x0][0x16c], PT ;  /* 0x00005b0010007a0c */ /* 0x000fe20003f26270 */
[----:B------:R-:W-:Y:S01]  /*2290*/  IMAD.SHL.U32 R224, R2, 0x2, RZ ;  /* 0x0000000202e07824 */ /* 0x000fe200078e00ff */
[----:B------:R-:W-:Y:S01]  /*22a0*/  SEL R3, RZ, 0x2, P0 ;  /* 0x00000002ff037807 */ /* 0x000fe20000000000 */
[----:B------:R-:W-:Y:S01]  /*22b0*/  ULDC.64 UR4, c[0x0][0x288] ;  /* 0x0000a20000047ab9 */ /* 0x000fe20000000a00 */
[----:B------:R-:W-:Y:S01]  /*22c0*/  SEL R18, RZ, 0x1, P1 ;  /* 0x00000001ff127807 */ /* 0x000fe20000800000 */
[----:B------:R-:W-:Y:S01]  /*22d0*/  IMAD.IADD R227, R224, 0x1, R222 ;  /* 0x00000001e0e37824 */ /* 0x000fe200078e02de */
[----:B------:R-:W-:Y:S01]  /*22e0*/  SEL R0, RZ, 0x4, P5 ;  /* 0x00000004ff007807 */ /* 0x000fe20002800000 */
[----:B---3--:R-:W-:Y:S01]  /*22f0*/  IMAD.MOV.U32 R7, RZ, RZ, c[0x0][0x178] ;  /* 0x00005e00ff077624 */ /* 0x008fe200078e00ff */
[----:B------:R-:W-:Y:S01]  /*2300*/  IADD3 R2, -R242, UR11, -R20 ;  /* 0x0000000bf2027c10 */ /* 0x000fe2000fffe914 */
[----:B------:R-:W-:Y:S01]  /*2310*/  UIMAD UR4, UR16, UR4, URZ ;  /* 0x00000004100472a4 */ /* 0x000fe2000f8e023f */
[----:B------:R-:W-:Y:S01]  /*2320*/  IADD3 R0, R0, R3, R18 ;  /* 0x0000000300007210 */ /* 0x000fe20007ffe012 */
[----:B------:R-:W-:Y:S01]  /*2330*/  IMAD.U32 R12, RZ, RZ, UR12 ;  /* 0x0000000cff0c7e24 */ /* 0x000fe2000f8e00ff */
[C---:B------:R-:W-:Y:S01]  /*2340*/  LEA R6, P1, R7.reuse, R4, 0x6 ;  /* 0x0000000407067211 */ /* 0x040fe200078230ff */
[----:B------:R-:W-:Y:S01]  /*2350*/  UIMAD UR5, UR12, UR5, UR4 ;  /* 0x000000050c0572a4 */ /* 0x000fe2000f8e0204 */
[----:B------:R-:W-:Y:S01]  /*2360*/  LOP3.LUT P4, RZ, R0, 0x1, RZ, 0xc0, !PT ;  /* 0x0000000100ff7812 */ /* 0x000fe2000788c0ff */
[----:B------:R-:W-:Y:S01]  /*2370*/  IMAD.WIDE.U32 R12, R12, c[0x0][0x238], R28 ;  /* 0x00008e000c0c7a25 */ /* 0x000fe200078e001c */
[----:B------:R-:W-:Y:S01]  /*2380*/  LEA.HI.X R7, R7, R5, R8, 0x6, P1 ;  /* 0x0000000507077211 */ /* 0x000fe200008f3408 */
[----:B------:R-:W-:Y:S01]  /*2390*/  UMOV UR4, 0x5 ;  /* 0x0000000500047882 */ /* 0x000fe20000000000 */
[----:B------:R-:W-:Y:S01]  /*23a0*/  LOP3.LUT P3, RZ, R0, 0x2, RZ, 0xc0, !PT ;  /* 0x0000000200ff7812 */ /* 0x000fe2000786c0ff */
[----:B------:R-:W-:-:S04]  /*23b0*/  DEPBAR.LE SB0, 0x1 ;  /* 0x000080400000791a */ /* 0x000fc80000000000 */
[----:B------:R-:W-:Y:S01]  /*23c0*/  BAR.SYNC.DEFER_BLOCKING 0x0 ;  /* 0x0000000000007b1d */ /* 0x000fe20000010000 */
[----:B------:R-:W-:Y:S01]  /*23d0*/  LOP3.LUT P1, RZ, R0, 0x4, RZ, 0xc0, !PT ;  /* 0x0000000400ff7812 */ /* 0x000fe2000782c0ff */
[----:B------:R-:W-:Y:S01]  /*23e0*/  IMAD.U32 R8, RZ, RZ, UR12 ;  /* 0x0000000cff087e24 */ /* 0x000fe2000f8e00ff */
[----:B------:R-:W-:Y:S01]  /*23f0*/  SEL R0, R220, 0xffffffe0, !P2 ;  /* 0xffffffe0dc007807 */ /* 0x000fe20005000000 */
[----:B-1----:R-:W-:Y:S01]  /*2400*/  IMAD.U32 R10, RZ, RZ, UR12 ;  /* 0x0000000cff0a7e24 */ /* 0x002fe2000f8e00ff */
[----:B------:R-:W-:Y:S01]  /*2410*/  ISETP.LT.OR P2, PT, R2, 0x1, !P4 ;  /* 0x000000010200780c */ /* 0x000fe20006741670 */
[----:B------:R-:W-:Y:S01]  /*2420*/  IMAD.WIDE.U32 R8, R8, c[0x0][0x270], R24 ;  /* 0x00009c0008087a25 */ /* 0x000fe200078e0018 */
[C---:B------:R-:W-:Y:S01]  /*2430*/  ISETP.LT.OR P6, PT, R2.reuse, 0x1, !P3 ;  /* 0x000000010200780c */ /* 0x040fe20005fc1670 */
[----:B------:R-:W-:Y:S01]  /*2440*/  USHF.L.U64.HI UR7, UR6, UR4, UR7 ;  /* 0x0000000406077299 */ /* 0x000fe20008010207 */
[----:B------:R-:W-:Y:S01]  /*2450*/  ISETP.LT.OR P4, PT, R2, 0x21, !P4 ;  /* 0x000000210200780c */ /* 0x000fe20006781670 */
[----:B------:R-:W-:Y:S01]  /*2460*/  IMAD.IADD R225, R224, 0x1, R0 ;  /* 0x00000001e0e17824 */ /* 0x000fe200078e0200 */
[----:B------:R-:W-:Y:S01]  /*2470*/  ISETP.LT.OR P3, PT, R2, 0x21, !P3 ;  /* 0x000000210200780c */ /* 0x000fe20005f61670 */
[----:B------:R-:W-:Y:S01]  /*2480*/  IMAD.WIDE.U32 R10, R10, c[0x0][0x288], R24 ;  /* 0x0000a2000a0a7a25 */ /* 0x000fe200078e0018 */
[----:B------:R-:W-:Y:S01]  /*2490*/  USHF.L.U32 UR6, UR6, 0x5, URZ ;  /* 0x0000000506067899 */ /* 0x000fe2000800063f */
[----:B------:R-:W-:Y:S01]  /*24a0*/  IADD3 R3, R9, UR20, RZ ;  /* 0x0000001409037c10 */ /* 0x000fe2000fffe0ff */
[----:B------:R-:W-:Y:S01]  /*24b0*/  CS2R R46, SRZ ;  /* 0x00000000002e7805 */ /* 0x000fe2000001ff00 */
[----:B------:R-:W-:Y:S01]  /*24c0*/  IMAD.IADD R226, R222, 0x1, R225 ;  /* 0x00000001dee27824 */ /* 0x000fe200078e02e1 */
[----:B------:R-:W-:Y:S01]  /*24d0*/  IADD3 R9, R11, UR5, RZ ;  /* 0x000000050b097c10 */ /* 0x000fe2000fffe0ff */
[----:B------:R-:W-:Y:S01]  /*24e0*/  ULDC.64 UR4, c[0x0][0x238] ;  /* 0x00008e0000047ab9 */ /* 0x000fe20000000a00 */
[----:B------:R-:W-:Y:S01]  /*24f0*/  IMAD R0, R19, c[0x0][0x278], RZ ;  /* 0x00009e0013007a24 */ /* 0x000fe200078e02ff */
[----:B------:R-:W-:Y:S01]  /*2500*/  UIMAD UR4, UR16, UR4, URZ ;  /* 0x00000004100472a4 */ /* 0x000fe2000f8e023f */
[----:B------:R-:W-:Y:S01]  /*2510*/  LOP3.LUT R17, R17, 0x10, R229, 0xf8, !PT ;  /* 0x0000001011117812 */ /* 0x000fe200078ef8e5 */
[----:B------:R-:W-:Y:S01]  /*2520*/  CS2R R44, SRZ ;  /* 0x00000000002c7805 */ /* 0x000fe2000001ff00 */
[----:B------:R-:W-:Y:S01]  /*2530*/  IMAD R0, R23, c[0x0][0x27c], R0 ;  /* 0x00009f0017007a24 */ /* 0x000fe200078e0200 */
[----:B------:R1:W2:Y:S01]  /*2540*/  LDSM.16.M88.4 R148, [R224+0x6080] ;  /* 0x00608000e094783b */ /* 0x0002a20000000200 */
[----:B------:R-:W-:Y:S01]  /*2550*/  UIMAD UR5, UR12, UR5, UR4 ;  /* 0x000000050c0572a4 */ /* 0x000fe2000f8e0204 */
[----:B------:R-:W-:Y:S01]  /*2560*/  SEL R234, RZ, 0xffffffff, P0 ;  /* 0xffffffffffea7807 */ /* 0x000fe20000000000 */
[----:B------:R-:W-:Y:S01]  /*2570*/  USHF.R.S32.HI UR4, URZ, 0x1f, UR19 ;  /* 0x0000001f3f047899 */ /* 0x000fe20008011413 */
[----:B------:R1:W3:Y:S01]  /*2580*/  LDSM.16.M88.4 R152, [R225+0x6080] ;  /* 0x00608000e198783b */ /* 0x0002e20000000200 */
[----:B------:R-:W-:Y:S01]  /*2590*/  ISETP.GE.AND P0, PT, R30, c[0x0][0x1fc], PT ;  /* 0x00007f001e007a0c */ /* 0x000fe20003f06270 */
[----:B------:R-:W-:Y:S01]  /*25a0*/  CS2R R42, SRZ ;  /* 0x00000000002a7805 */ /* 0x000fe2000001ff00 */
[----:B------:R-:W-:Y:S01]  /*25b0*/  IMAD.SHL.U32 R234, R234, 0x2, RZ ;  /* 0x00000002eaea7824 */ /* 0x000fe200078e00ff */
[----:B------:R1:W4:Y:S01]  /*25c0*/  LDSM.16.M88.4 R156, [R227+0x6080] ;  /* 0x00608000e39c783b */ /* 0x0003220000000200 */
[----:B------:R-:W-:Y:S01]  /*25d0*/  CS2R R40, SRZ ;  /* 0x0000000000287805 */ /* 0x000fe2000001ff00 */
[----:B------:R-:W-:-:S02]  /*25e0*/  CS2R R38, SRZ ;  /* 0x0000000000267805 */ /* 0x000fc4000001ff00 */
[----:B------:R1:W1:Y:S01]  /*25f0*/  LDSM.16.M88.4 R168, [R224+0x8080] ;  /* 0x00808000e0a8783b */ /* 0x0002620000000200 */
[----:B------:R-:W-:-:S03]  /*2600*/  LOP3.LUT R234, R234, 0x2, R18, 0xe2, !PT ;  /* 0x00000002eaea7812 */ /* 0x000fc600078ee212 */
        /* <DEDUP_REMOVED lines=16> */
[----:B------:R-:W-:Y:S01]  /*2710*/  IMAD.MOV.U32 R2, RZ, RZ, R8 ;  /* 0x000000ffff027224 */ /* 0x000fe200078e0008 */
[C---:B------:R-:W-:Y:S01]  /*2720*/  ISETP.GE.AND P6, PT, R16.reuse, c[0x0][0x1fc], PT ;  /* 0x00007f0010007a0c */ /* 0x040fe20003fc6270 */
[----:B------:R-:W-:Y:S02]  /*2730*/  IMAD.MOV.U32 R8, RZ, RZ, R10 ;  /* 0x000000ffff087224 */ /* 0x000fe400078e000a */
[----:B------:R-:W-:Y:S01]  /*2740*/  IMAD.U32 R10, RZ, RZ, UR6 ;  /* 0x00000006ff0a7e24 */ /* 0x000fe2000f8e00ff */
[----:B------:R-:W-:Y:S01]  /*2750*/  SEL R22, RZ, 0x1, P6 ;  /* 0x00000001ff167807 */ /* 0x000fe20003000000 */
[----:B------:R-:W-:Y:S01]  /*2760*/  IMAD.WIDE.U32 R246, R23, c[0x0][0x278], R2 ;  /* 0x00009e0017f67a25 */ /* 0x000fe200078e0002 */
[----:B------:R-:W-:Y:S02]  /*2770*/  IADD3 R3, R13, UR5, RZ ;  /* 0x000000050d037c10 */ /* 0x000fe4000fffe0ff */
[----:B------:R5:W-:Y:S01]  /*2780*/  LDGSTS.E.BYPASS.LTC128B.128 [R228+0xa080], [R4.64+0x100], !P2 ;  /* 0x0a08010004e47fae */ /* 0x000be2000d101d4e */
[----:B------:R-:W-:Y:S01]  /*2790*/  IMAD.IADD R249, R247, 0x1, R0 ;  /* 0x00000001f7f97824 */ /* 0x000fe200078e0200 */
[----:B------:R-:W-:Y:S01]  /*27a0*/  ISETP.GE.AND P2, PT, R16, c[0x0][0x1fc], PT ;  /* 0x00007f0010007a0c */ /* 0x000fe20003f46270 */
[----:B------:R-:W-:Y:S01]  /*27b0*/  IMAD.MOV.U32 R2, RZ, RZ, R12 ;  /* 0x000000ffff027224 */ /* 0x000fe200078e000c */
[----:B------:R1:W-:Y:S01]  /*27c0*/  LDGSTS.E.BYPASS.LTC128B.128 [R228+0x7080], [R6.64], !P4 ;  /* 0x0708000006e47fae */ /* 0x0003e2000e101d4e */
[----:B------:R-:W-:Y:S01]  /*27d0*/  ISETP.GE.AND P6, PT, R27, c[0x0][0x1fc], PT ;  /* 0x00007f001b007a0c */ /* 0x000fe20003fc6270 */
[----:B------:R-:W-:-:S02]  /*27e0*/  IMAD.WIDE.U32 R244, R23, c[0x0][0x290], R8 ;  /* 0x0000a40017f47a25 */ /* 0x000fc400078e0008 */
[----:B------:R1:W-:Y:S01]  /*27f0*/  LDGSTS.E.BYPASS.LTC128B.128 [R228+0x9080], [R6.64+0x80], !P3 ;  /* 0x0908008006e47fae */ /* 0x0003e2000d901d4e */
[----:B------:R-:W-:Y:S01]  /*2800*/  ISETP.GT.AND P3, PT, R132, 0xf, PT ;  /* 0x0000000f8400780c */ /* 0x000fe20003f64270 */
[----:B------:R-:W-:Y:S02]  /*2810*/  IMAD.WIDE.U32 R250, R23, c[0x0][0x240], R2 ;  /* 0x0000900017fa7a25 */ /* 0x000fe400078e0002 */
[----:B------:R1:W-:Y:S02]  /*2820*/  LDGSTS.E.BYPASS.LTC128B.128 [R228+0xb080], [R6.64+0x100], !P1 ;  /* 0x0b08010006e47fae */ /* 0x0003e4000c901d4e */
[----:B------:R-:W-:-:S05]  /*2830*/  IMAD.SHL.U32 R9, R26, 0x20, RZ ;  /* 0x000000201a097824 */ /* 0x000fca00078e00ff */
[----:B------:R-:W-:-:S03]  /*2840*/  LOP3.LUT R12, R31, 0x20, R9, 0xf8, !PT ;  /* 0x000000201f0c7812 */ /* 0x000fc600078ef809 */
[----:B------:R-:W-:Y:S01]  /*2850*/  @!P3 IADD3 R0, P4, R246, UR19, RZ ;  /* 0x00000013f600bc10 */ /* 0x000fe2000ff9e0ff */
[----:B------:R-:W-:Y:S01]  /*2860*/  @!P3 IMAD.SHL.U32 R16, R132, 0x10, RZ ;  /* 0x000000108410b824 */ /* 0x000fe200078e00ff */
[----:B-----5:R-:W-:-:S04]  /*2870*/  SHF.R.S32.HI R4, RZ, 0x1f, R21 ;  /* 0x0000001fff047819 */ /* 0x020fc80000011415 */
[----:B------:R-:W-:-:S04]  /*2880*/  LEA.HI R4, R4, R21, RZ, 0x2 ;  /* 0x0000001504047211 */ /* 0x000fc800078f10ff */
[----:B------:R-:W-:Y:S02]  /*2890*/  LOP3.LUT R5, R4, 0x1ffffffc, RZ, 0xc0, !PT ;  /* 0x1ffffffc04057812 */ /* 0x000fe400078ec0ff */
[----:B------:R-:W-:Y:S01]  /*28a0*/  LEA R4, P1, R10, R14, 0x1 ;  /* 0x0000000e0a047211 */ /* 0x000fe200078208ff */
[----:B-1----:R-:W-:Y:S02]  /*28b0*/  IMAD.U32 R7, RZ, RZ, UR6 ;  /* 0x00000006ff077e24 */ /* 0x002fe4000f8e00ff */
[----:B------:R-:W-:Y:S02]  /*28c0*/  IMAD.U32 R6, RZ, RZ, UR7 ;  /* 0x00000007ff067e24 */ /* 0x000fe4000f8e00ff */
[----:B------:R-:W-:-:S03]  /*28d0*/  IMAD.IADD R21, R21, 0x1, -R5 ;  /* 0x0000000115157824 */ /* 0x000fc600078e0a05 */
[----:B------:R-:W-:Y:S02]  /*28e0*/  LEA.HI.X R5, R7, R15, R6, 0x1, P1 ;  /* 0x0000000f07057211 */ /* 0x000fe400008f0c06 */
[----:B------:R-:W-:Y:S02]  /*28f0*/  @!P3 IADD3.X R6, R249, UR4, RZ, P4, !PT ;  /* 0x00000004f906bc10 */ /* 0x000fe4000a7fe4ff */
[----:B------:R-:W-:Y:S02]  /*2900*/  @!P3 LEA R10, P4, R0, c[0x0][0x258], 0x2 ;  /* 0x00009600000aba11 */ /* 0x000fe400078810ff */
[----:B------:R-:W-:Y:S02]  /*2910*/  ISETP.GE.AND P1, PT, R30, c[0x0][0x1fc], PT ;  /* 0x00007f001e007a0c */ /* 0x000fe40003f26270 */
[----:B------:R-:W-:Y:S01]  /*2920*/  @!P3 LEA.HI.X R11, R0, c[0x0][0x25c], R6, 0x2, P4 ;  /* 0x00009700000bba11 */ /* 0x000fe200020f1406 */
[C---:B------:R-:W-:Y:S01]  /*2930*/  IMAD R0, R19.reuse, c[0x0][0x290], RZ ;  /* 0x0000a40013007a24 */ /* 0x040fe200078e02ff */
[----:B------:R-:W-:Y:S01]  /*2940*/  LOP3.LUT R6, R36, 0xffffffe0, RZ, 0xc0, !PT ;  /* 0xffffffe024067812 */ /* 0x000fe200078ec0ff */
[----:B------:R-:W-:Y:S01]  /*2950*/  IMAD R19, R19, c[0x0][0x240], RZ ;  /* 0x0000900013137a24 */ /* 0x000fe200078e02ff */
[----:B------:R-:W-:Y:S01]  /*2960*/  SEL R233, RZ, 0xffffffff, P1 ;  /* 0xffffffffffe97807 */ /* 0x000fe20000800000 */
[----:B------:R-:W-:Y:S01]  /*2970*/  IMAD R13, R23, c[0x0][0x294], R0 ;  /* 0x0000a500170d7a24 */ /* 0x000fe200078e0200 */
[----:B------:R-:W-:Y:S01]  /*2980*/  LOP3.LUT R7, R35, 0xfffffff0, RZ, 0xc0, !PT ;  /* 0xfffffff023077812 */ /* 0x000fe200078ec0ff */
[C---:B------:R-:W-:Y:S01]  /*2990*/  IMAD.IADD R6, R132.reuse, 0x1, -R6 ;  /* 0x0000000184067824 */ /* 0x040fe200078e0a06 */
[----:B------:R-:W-:Y:S01]  /*29a0*/  ISETP.GE.AND P4, PT, R27, c[0x0][0x1fc], PT ;  /* 0x00007f001b007a0c */ /* 0x000fe20003f86270 */
[----:B------:R1:W-:Y:S01]  /*29b0*/  @!P3 LDGSTS.E.BYPASS.LTC128B.128 [R16+0x12080], [R10.64] ;  /* 0x120800000a10bfae */ /* 0x0003e2000b901d4e */
[----:B------:R-:W-:Y:S01]  /*29c0*/  IMAD.SHL.U32 R233, R233, 0x2, RZ ;  /* 0x00000002e9e97824 */ /* 0x000fe200078e00ff */
[----:B------:R-:W-:Y:S01]  /*29d0*/  CS2R R36, SRZ ;  /* 0x0000000000247805 */ /* 0x000fe2000001ff00 */
[----:B------:R-:W-:Y:S01]  /*29e0*/  SHF.R.S32.HI R0, RZ, 0x1f, R6 ;  /* 0x0000001fff007819 */ /* 0x000fe20000011406 */
[----:B------:R-:W-:Y:S01]  /*29f0*/  IMAD.IADD R7, R132, 0x1, -R7 ;  /* 0x0000000184077824 */ /* 0x000fe200078e0a07 */
[----:B------:R-:W0:Y:S01]  /*2a00*/  LDGDEPBAR ;  /* 0x00000000000079af */ /* 0x000e220000000000 */
[----:B------:R-:W-:Y:S01]  /*2a10*/  LOP3.LUT R233, R233, 0x2, R22, 0xe2, !PT ;  /* 0x00000002e9e97812 */ /* 0x000fe200078ee216 */
[----:B------:R-:W-:Y:S01]  /*2a20*/  IMAD.IADD R248, R245, 0x1, R13 ;  /* 0x00000001f5f87824 */ /* 0x000fe200078e020d */
[----:B------:R-:W-:Y:S01]  /*2a30*/  LEA.HI R2, R0, R6, RZ, 0x2 ;  /* 0x0000000600027211 */ /* 0x000fe200078f10ff */
[----:B------:R-:W-:Y:S01]  /*2a40*/  IMAD R19, R23, c[0x0][0x244], R19 ;  /* 0x0000910017137a24 */ /* 0x000fe200078e0213 */
[----:B------:R-:W-:-:S02]  /*2a50*/  IADD3 R0, -R20, UR11, -R242 ;  /* 0x0000000b14007c10 */ /* 0x000fc4000fffe9f2 */
[----:B------:R-:W-:Y:S01]  /*2a60*/  LEA.HI.SX32 R229, R2, R229, 0x1e ;  /* 0x000000e502e57211 */ /* 0x000fe200078ff2ff */
[----:B------:R-:W-:Y:S01]  /*2a70*/  IMAD.IADD R252, R251, 0x1, R19 ;  /* 0x00000001fbfc7824 */ /* 0x000fe200078e0213 */
[----:B------:R-:W-:Y:S02]  /*2a80*/  ISETP.LT.OR P1, PT, R0, 0x1, P2 ;  /* 0x000000010000780c */ /* 0x000fe40001721670 */
[----:B------:R-:W-:Y:S02]  /*2a90*/  LOP3.LUT R2, R2, 0x7ffffffc, RZ, 0xc0, !PT ;  /* 0x7ffffffc02027812 */ /* 0x000fe400078ec0ff */
[----:B------:R-:W-:Y:S02]  /*2aa0*/  SHF.R.S32.HI R3, RZ, 0x1f, R7 ;  /* 0x0000001fff037819 */ /* 0x000fe40000011407 */
[----:B------:R-:W-:Y:S01]  /*2ab0*/  ISETP.LT.OR P2, PT, R0, 0x21, P2 ;  /* 0x000000210000780c */ /* 0x000fe20001741670 */
[----:B------:R-:W-:Y:S01]  /*2ac0*/  IMAD.IADD R2, R6, 0x1, -R2 ;  /* 0x0000000106027824 */ /* 0x000fe200078e0a02 */
[----:B------:R-:W-:-:S02]  /*2ad0*/  SEL R6, RZ, 0x4, P4 ;  /* 0x00000004ff067807 */ /* 0x000fc40002000000 */
[C---:B------:R-:W-:Y:S01]  /*2ae0*/  ISETP.LT.OR P4, PT, R0.reuse, 0x1, P0 ;  /* 0x000000010000780c */ /* 0x040fe20000781670 */
[----:B------:R-:W-:Y:S01]  /*2af0*/  IMAD R21, R21, 0x4, R2 ;  /* 0x0000000415157824 */ /* 0x000fe200078e0202 */
[----:B------:R-:W-:Y:S01]  /*2b00*/  LEA.HI R3, R3, R7, RZ, 0x3 ;  /* 0x0000000703037211 */ /* 0x000fe200078f18ff */
[----:B------:R1:W-:Y:S01]  /*2b10*/  LDGSTS.E.BYPASS.LTC128B.128 [R228+0xc080], [R14.64], !P1 ;  /* 0x0c0800000ee47fae */ /* 0x0003e2000c901d4e */
[C---:B------:R-:W-:Y:S01]  /*2b20*/  ISETP.LT.OR P1, PT, R0.reuse, 0x1, P6 ;  /* 0x000000010000780c */ /* 0x040fe20003721670 */
[----:B------:R-:W-:Y:S01]  /*2b30*/  IMAD.SHL.U32 R243, R21, 0x2, RZ ;  /* 0x0000000215f37824 */ /* 0x000fe200078e00ff */
[----:B------:R-:W-:Y:S02]  /*2b40*/  LOP3.LUT R8, R3, 0xfffffff8, RZ, 0xc0, !PT ;  /* 0xfffffff803087812 */ /* 0x000fe400078ec0ff */
[C---:B------:R-:W-:Y:S02]  /*2b50*/  ISETP.LT.OR P0, PT, R0.reuse, 0x21, P0 ;  /* 0x000000210000780c */ /* 0x040fe40000701670 */
[----:B------:R-:W-:Y:S01]  /*2b60*/  ISETP.LT.OR P6, PT, R0, 0x21, P6 ;  /* 0x000000210000780c */ /* 0x000fe200037c1670 */
[----:B------:R-:W-:Y:S01]  /*2b70*/  IMAD.IADD R7, R7, 0x1, -R8 ;  /* 0x0000000107077824 */ /* 0x000fe200078e0a08 */
[----:B------:R-:W-:Y:S01]  /*2b80*/  LOP3.LUT R0, R17, 0x8, R33, 0xf8, !PT ;  /* 0x0000000811007812 */ /* 0x000fe200078ef821 */
[----:B------:R1:W-:Y:S01]  /*2b90*/  LDGSTS.E.BYPASS.LTC128B.128 [R228+0xe080], [R14.64+0x80], !P4 ;  /* 0x0e0800800ee47fae */ /* 0x0003e2000e101d4e */
[----:B------:R-:W-:Y:S01]  /*2ba0*/  LOP3.LUT R233, R233, R6, RZ, 0xfc, !PT ;  /* 0x00000006e9e97212 */ /* 0x000fe200078efcff */
[----:B------:R-:W-:Y:S01]  /*2bb0*/  IMAD.SHL.U32 R6, R26, 0x8, RZ ;  /* 0x000000081a067824 */ /* 0x000fe200078e00ff */
[----:B------:R-:W-:Y:S01]  /*2bc0*/  LOP3.LUT R223, R0, R223, RZ, 0x3c, !PT ;  /* 0x000000df00df7212 */ /* 0x000fe200078e3cff */
[----:B------:R1:W-:Y:S01]  /*2bd0*/  LDGSTS.E.BYPASS.LTC128B.128 [R228+0x10080], [R14.64+0x100], !P1 ;  /* 0x100801000ee47fae */ /* 0x0003e2000c901d4e */
[----:B------:R-:W-:Y:S01]  /*2be0*/  IMAD.SHL.U32 R0, R7, 0x40, RZ ;  /* 0x0000004007007824 */ /* 0x000fe200078e00ff */
[----:B------:R-:W-:Y:S01]  /*2bf0*/  ISETP.GE.AND P1, PT, R132, 0x10, PT ;  /* 0x000000108400780c */ /* 0x000fe20003f26270 */
[----:B------:R-:W-:Y:S01]  /*2c00*/  IMAD.SHL.U32 R8, R3, 0x40, RZ ;  /* 0x0000004003087824 */ /* 0x000fe200078e00ff */
[----:B------:R1:W-:Y:S01]  /*2c10*/  LDGSTS.E.BYPASS.LTC128B.128 [R228+0xd080], [R4.64], !P2 ;  /* 0x0d08000004e47fae */ /* 0x0003e2000d101d4e */
[----:B------:R-:W-:Y:S01]  /*2c20*/  LOP3.LUT P4, RZ, R7, 0x4, RZ, 0xc0, !PT ;  /* 0x0000000407ff7812 */ /* 0x000fe2000788c0ff */
[----:B------:R-:W-:Y:S01]  /*2c30*/  IMAD R223, R26, 0x200, R223 ;  /* 0x000002001adf7824 */ /* 0x000fe200078e02df */
[----:B------:R-:W-:Y:S01]  /*2c40*/  LOP3.LUT R0, R0, 0x1c0, RZ, 0xc0, !PT ;  /* 0x000001c000007812 */ /* 0x000fe200078ec0ff */
[----:B------:R1:W-:Y:S01]  /*2c50*/  LDGSTS.E.BYPASS.LTC128B.128 [R228+0xf080], [R4.64+0x80], !P0 ;  /* 0x0f08008004e47fae */ /* 0x0003e2000c101d4e */
[----:B------:R-:W-:Y:S01]  /*2c60*/  IADD3 R2, P0, R244, UR19, RZ ;  /* 0x00000013f4027c10 */ /* 0x000fe2000ff1e0ff */
[----:B------:R-:W-:Y:S01]  /*2c70*/  IMAD R222, R223, 0x2, R222 ;  /* 0x00000002dfde7824 */ /* 0x000fe200078e02de */
[----:B------:R-:W-:Y:S01]  /*2c80*/  LOP3.LUT P2, RZ, R7, 0x2, RZ, 0xc0, !PT ;  /* 0x0000000207ff7812 */ /* 0x000fe2000784c0ff */
[----:B------:R1:W-:Y:S01]  /*2c90*/  LDGSTS.E.BYPASS.LTC128B.128 [R228+0x11080], [R4.64+0x100], !P6 ;  /* 0x1108010004e47fae */ /* 0x0003e2000f101d4e */
[----:B------:R-:W-:Y:S01]  /*2ca0*/  LOP3.LUT R9, R0, 0x8, R6, 0xf8, !PT ;  /* 0x0000000800097812 */ /* 0x000fe200078ef806 */
[----:B------:R-:W-:Y:S01]  /*2cb0*/  IMAD.SHL.U32 R223, R223, 0x2, RZ ;  /* 0x00000002dfdf7824 */ /* 0x000fe200078e00ff */
[----:B------:R-:W-:-:S02]  /*2cc0*/  SHF.R.U32.HI R3, RZ, 0x3, R0 ;  /* 0x00000003ff037819 */ /* 0x000fc40000011600 */
[----:B------:R-:W-:Y:S02]  /*2cd0*/  IADD3.X R7, R248, UR4, RZ, P0, !PT ;  /* 0x00000004f8077c10 */ /* 0x000fe400087fe4ff */
[----:B------:R-:W-:Y:S02]  /*2ce0*/  LEA R6, P0, R2, c[0x0][0x280], 0x2 ;  /* 0x0000a00002067a11 */ /* 0x000fe400078010ff */
[----:B------:R-:W-:Y:S02]  /*2cf0*/  LOP3.LUT R9, R9, R3, RZ, 0x3c, !PT ;  /* 0x0000000309097212 */ /* 0x000fe400078e3cff */
[----:B------:R-:W-:Y:S01]  /*2d00*/  LOP3.LUT R0, R3, R12, R0, 0x1e, !PT ;  /* 0x0000000c03007212 */ /* 0x000fe200078e1e00 */
[----:B------:R-:W-:Y:S01]  /*2d10*/  @!P1 IMAD.SHL.U32 R3, R132, 0x10, RZ ;  /* 0x0000001084039824 */ /* 0x000fe200078e00ff */
[----:B------:R-:W-:Y:S02]  /*2d20*/  LEA.HI.X R7, R2, c[0x0][0x284], R7, 0x2, P0 ;  /* 0x0000a10002077a11 */ /* 0x000fe400000f1407 */
[----:B------:R-:W-:-:S02]  /*2d30*/  LOP3.LUT R8, R8, 0xfffffe00, RZ, 0xc0, !PT ;  /* 0xfffffe0008087812 */ /* 0x000fc400078ec0ff */
[----:B------:R-:W-:Y:S01]  /*2d40*/  SEL R220, R220, 0xffffffe0, !P4 ;  /* 0xffffffe0dcdc7807 */ /* 0x000fe20006000000 */
[----:B------:R5:W-:Y:S01]  /*2d50*/  @!P1 LDGSTS.E.BYPASS.LTC128B.128 [R3+0x12180], [R6.64] ;  /* 0x1218000006039fae */ /* 0x000be2000b901d4e */
[-C--:B------:R-:W-:Y:S02]  /*2d60*/  IADD3 R2, R9, R8.reuse, R32 ;  /* 0x0000000809027210 */ /* 0x080fe40007ffe020 */
[----:B------:R-:W-:Y:S01]  /*2d70*/  LOP3.LUT R0, R0, R8, RZ, 0xfc, !PT ;  /* 0x0000000800007212 */ /* 0x000fe200078efcff */
[----:B------:R-:W0:Y:S01]  /*2d80*/  LDGDEPBAR ;  /* 0x00000000000079af */ /* 0x000e220000000000 */
[----:B------:R-:W-:Y:S01]  /*2d90*/  IMAD.MOV.U32 R8, RZ, RZ, 0x10 ;  /* 0x00000010ff087424 */ /* 0x000fe200078e00ff */
[----:B------:R-:W-:Y:S01]  /*2da0*/  IADD3 R232, -R243, UR18, RZ ;  /* 0x00000012f3e87c10 */ /* 0x000fe2000fffe1ff */
[----:B------:R-:W-:Y:S02]  /*2db0*/  IMAD.SHL.U32 R2, R2, 0x2, RZ ;  /* 0x0000000202027824 */ /* 0x000fe400078e00ff */
[----:B------:R-:W-:-:S02]  /*2dc0*/  IMAD.SHL.U32 R0, R0, 0x2, RZ ;  /* 0x0000000200007824 */ /* 0x000fc400078e00ff */
[----:B------:R-:W-:Y:S01]  /*2dd0*/  IMAD R221, R220, 0x2, R2 ;  /* 0x00000002dcdd7824 */ /* 0x000fe200078e0202 */
[----:B-----5:R-:W-:-:S05]  /*2de0*/  SEL R3, R8, 0xfffffff0, !P2 ;  /* 0xfffffff008037807 */ /* 0x020fca0005000000 */
[----:B------:R-:W-:-:S04]  /*2df0*/  IMAD R3, R3, 0x2, R2 ;  /* 0x0000000203037824 */ /* 0x000fc800078e0202 */
[----:B-1234-:R-:W-:Y:S02]  /*2e00*/  IMAD R220, R220, 0x2, R3 ;  /* 0x00000002dcdc7824 */ /* 0x01efe400078e0203 */
.L_x_622:
        /* <DEDUP_REMOVED lines=503> */
.L_x_620:
        /* <DEDUP_REMOVED lines=118> */
.L_x_621:
        /* <DEDUP_REMOVED lines=166> */
.L_x_619:
[----:B------:R-:W-:Y:S05]  /*5f40*/  @P2 EXIT ;  /* 0x000000000000294d */ /* 0x000fea0003800000 */
[----:B-1----:R-:W2:Y:S01]  /*5f50*/  LDL.LU R7, [R1] ;  /* 0x0000000001077983 */ /* 0x002ea20000300800 */
[----:B------:R-:W-:Y:S01]  /*5f60*/  ISETP.NE.U32.AND P2, PT, RZ, c[0x0][0x360], PT ;  /* 0x0000d800ff007a0c */ /* 0x000fe20003f45070 */
[----:B------:R-:W-:-:S03]  /*5f70*/  ULDC.64 UR4, c[0x0][0x338] ;  /* 0x0000ce0000047ab9 */ /* 0x000fc60000000a00 */
[----:B------:R-:W-:-:S13]  /*5f80*/  ISETP.NE.AND.EX P2, PT, RZ, c[0x0][0x364], PT, P2 ;  /* 0x0000d900ff007a0c */ /* 0x000fda0003f45320 */
[----:B------:R-:W-:-:S04]  /*5f90*/  @P2 IMAD.MOV.U32 R2, RZ, RZ, 0x4 ;  /* 0x00000004ff022424 */ /* 0x000fc800078e00ff */
[----:B--2---:R-:W-:-:S05]  /*5fa0*/  @P2 IMAD.WIDE R2, R7, R2, c[0x0][0x360] ;  /* 0x0000d80007022625 */ /* 0x004fca00078e0202 */
[----:B------:R-:W2:Y:S01]  /*5fb0*/  @P2 LDG.E R0, [R2.64] ;  /* 0x0000000e02002981 */ /* 0x000ea2000c1e1900 */
[----:B------:R-:W-:Y:S01]  /*5fc0*/  UISETP.NE.AND UP0, UPT, UR4, 0x1, UPT ;  /* 0x000000010400788c */ /* 0x000fe2000bf05270 */
[----:B------:R-:W-:Y:S01]  /*5fd0*/  SHF.R.S32.HI R6, RZ, 0x1f, R7 ;  /* 0x0000001fff067819 */ /* 0x000fe20000011407 */
[----:B------:R-:W-:Y:S01]  /*5fe0*/  UIMAD.WIDE.U32 UR6, UR12, UR5, URZ ;  /* 0x000000050c0672a5 */ /* 0x000fe2000f8e003f */
[----:B------:R-:W1:Y:S01]  /*5ff0*/  S2R R4, SR_TID.X ;  /* 0x0000000000047919 */ /* 0x000e620000002100 */
[----:B------:R-:W-:Y:S02]  /*6000*/  ULDC UR4, c[0x0][0x340] ;  /* 0x0000d00000047ab9 */ /* 0x000fe40000000800 */
[----:B------:R-:W-:-:S04]  /*6010*/  UIMAD UR13, UR13, 0x3000, URZ ;  /* 0x000030000d0d78a4 */ /* 0x000fc8000f8e023f */
[----:B------:R-:W-:Y:S02]  /*6020*/  USHF.R.S32.HI UR6, URZ, 0x1f, UR13 ;  /* 0x0000001f3f067899 */ /* 0x000fe4000801140d */
[----:B------:R-:W-:Y:S02]  /*6030*/  @UP0 UMOV UR5, UR7 ;  /* 0x0000000700050c82 */ /* 0x000fe40008000000 */
[----:B------:R-:W-:-:S03]  /*6040*/  @UP0 USHF.R.U32.HI UR12, URZ, UR4, UR5 ;  /* 0x000000043f0c0299 */ /* 0x000fc60008011605 */
[----:B------:R-:W-:Y:S02]  /*6050*/  ULDC.64 UR4, c[0x0][0x328] ;  /* 0x0000ca0000047ab9 */ /* 0x000fe40000000a00 */
[----:B------:R-:W-:-:S04]  /*6060*/  USHF.R.S32.HI UR7, URZ, 0x1f, UR12 ;  /* 0x0000001f3f077899 */ /* 0x000fc8000801140c */
[----:B------:R-:W-:-:S04]  /*6070*/  UIMAD UR4, UR7, UR4, URZ ;  /* 0x00000004070472a4 */ /* 0x000fc8000f8e023f */
[----:B------:R-:W-:-:S03]  /*6080*/  UIMAD UR8, UR12, UR5, UR4 ;  /* 0x000000050c0872a4 */ /* 0x000fc6000f8e0204 */
[----:B------:R-:W-:Y:S02]  /*6090*/  ULDC.64 UR4, c[0x0][0x300] ;  /* 0x0000c00000047ab9 */ /* 0x000fe40000000a00 */
[----:B------:R-:W-:-:S04]  /*60a0*/  UIMAD UR4, UR7, UR4, URZ ;  /* 0x00000004070472a4 */ /* 0x000fc8000f8e023f */
[----:B------:R-:W-:Y:S01]  /*60b0*/  UIMAD UR4, UR12, UR5, UR4 ;  /* 0x000000050c0472a4 */ /* 0x000fe2000f8e0204 */
[----:B------:R-:W-:Y:S01]  /*60c0*/  BAR.SYNC.DEFER_BLOCKING 0x1, 0x100 ;  /* 0x0044000000007b1d */ /* 0x000fe20000010000 */
[----:B--2---:R-:W-:-:S05]  /*60d0*/  @P2 IMAD R0, R7, 0x40, R0 ;  /* 0x0000004007002824 */ /* 0x004fca00078e0200 */
[----:B------:R-:W-:-:S04]  /*60e0*/  @P2 SHF.R.S32.HI R2, RZ, 0x1f, R0 ;  /* 0x0000001fff022819 */ /* 0x000fc80000011400 */
[----:B------:R-:W-:Y:S02]  /*60f0*/  @P2 LEA.HI R2, R2, R0, RZ, 0x6 ;  /* 0x0000000002022211 */ /* 0x000fe400078f30ff */
[----:B-1----:R-:W-:Y:S02]  /*6100*/  SHF.R.S32.HI R0, RZ, 0x1f, R4 ;  /* 0x0000001fff007819 */ /* 0x002fe40000011404 */
[----:B------:R-:W-:-:S05]  /*6110*/  @P2 SHF.R.S32.HI R2, RZ, 0x6, R2 ;  /* 0x00000006ff022819 */ /* 0x000fca0000011402 */
[----:B------:R-:W-:-:S05]  /*6120*/  @P2 IMAD R2, R2, 0x3000, RZ ;  /* 0x0000300002022824 */ /* 0x000fca00078e02ff */
[----:B------:R-:W-:Y:S02]  /*6130*/  @P2 SHF.R.S32.HI R3, RZ, 0x1f, R2 ;  /* 0x0000001fff032819 */ /* 0x000fe40000011402 */
[----:B------:R-:W-:-:S06]  /*6140*/  @!P2 CS2R R2, SRZ ;  /* 0x000000000002a805 */ /* 0x000fcc000001ff00 */
[----:B------:R-:W-:Y:S01]  /*6150*/  IADD3 R2, P1, P0, R2, UR13, R4 ;  /* 0x0000000d02027c10 */ /* 0x000fe2000f83e004 */
[----:B------:R-:W-:-:S03]  /*6160*/  IMAD.U32 R4, RZ, RZ, UR12 ;  /* 0x0000000cff047e24 */ /* 0x000fc6000f8e00ff */
[----:B------:R-:W-:Y:S01]  /*6170*/  IADD3.X R3, R3, UR6, R0, P1, P0 ;  /* 0x0000000603037c10 */ /* 0x000fe20008fe0400 */
[----:B------:R-:W-:-:S04]  /*6180*/  IMAD.U32 R0, RZ, RZ, UR12 ;  /* 0x0000000cff007e24 */ /* 0x000fc8000f8e00ff */
[----:B------:R-:W-:-:S04]  /*6190*/  IMAD.WIDE.U32 R4, R4, c[0x0][0x328], R2 ;  /* 0x0000ca0004047a25 */ /* 0x000fc800078e0002 */
[----:B------:R-:W-:Y:S01]  /*61a0*/  IMAD.WIDE.U32 R2, R0, c[0x0][0x300], R2 ;  /* 0x0000c00000027a25 */ /* 0x000fe200078e0002 */
[----:B------:R-:W-:Y:S02]  /*61b0*/  SEL R0, R6, RZ, !P2 ;  /* 0x000000ff06007207 */ /* 0x000fe40005000000 */
[----:B------:R-:W-:Y:S02]  /*61c0*/  IADD3 R5, R5, UR8, RZ ;  /* 0x0000000805057c10 */ /* 0x000fe4000fffe0ff */
[----:B------:R-:W-:Y:S01]  /*61d0*/  SEL R6, R7, RZ, !P2 ;  /* 0x000000ff07067207 */ /* 0x000fe20005000000 */
[C---:B------:R-:W-:Y:S01]  /*61e0*/  IMAD R10, R0.reuse, c[0x0][0x330], RZ ;  /* 0x0000cc00000a7a24 */ /* 0x040fe200078e02ff */
[----:B------:R-:W-:Y:S01]  /*61f0*/  IADD3 R3, R3, UR4, RZ ;  /* 0x0000000403037c10 */ /* 0x000fe2000fffe0ff */
[----:B------:R-:W-:Y:S02]  /*6200*/  IMAD R0, R0, c[0x0][0x308], RZ ;  /* 0x0000c20000007a24 */ /* 0x000fe400078e02ff */
[----:B------:R-:W-:-:S02]  /*6210*/  IMAD R10, R6, c[0x0][0x334], R10 ;  /* 0x0000cd00060a7a24 */ /* 0x000fc400078e020a */
[----:B------:R-:W-:-:S04]  /*6220*/  IMAD.WIDE.U32 R8, R6, c[0x0][0x330], R4 ;  /* 0x0000cc0006087a25 */ /* 0x000fc800078e0004 */
[----:B------:R-:W-:Y:S01]  /*6230*/  IMAD R0, R6, c[0x0][0x30c], R0 ;  /* 0x0000c30006007a24 */ /* 0x000fe200078e0200 */
[----:B------:R-:W-:Y:S01]  /*6240*/  LEA R4, P1, R8, c[0x0][0x310], 0x2 ;  /* 0x0000c40008047a11 */ /* 0x000fe200078210ff */
[----:B------:R-:W-:-:S04]  /*6250*/  IMAD.WIDE.U32 R6, R6, c[0x0][0x308], R2 ;  /* 0x0000c20006067a25 */ /* 0x000fc800078e0002 */
[----:B------:R-:W-:Y:S01]  /*6260*/  IMAD.IADD R3, R9, 0x1, R10 ;  /* 0x0000000109037824 */ /* 0x000fe200078e020a */
[----:B------:R-:W-:Y:S01]  /*6270*/  LEA R2, P0, R6, c[0x0][0x2e8], 0x2 ;  /* 0x0000ba0006027a11 */ /* 0x000fe200078010ff */
[----:B------:R-:W-:-:S03]  /*6280*/  IMAD.IADD R0, R7, 0x1, R0 ;  /* 0x0000000107007824 */ /* 0x000fc600078e0200 */
        /* <DEDUP_REMOVED lines=99> */
.L_x_623:
        /* <DEDUP_REMOVED lines=12> */
.L_x_1398:


//--------------------- .text._ZN7cutlass13device_kernelIN5flash19enable_sm80_to_sm89INS1_16FlashAttnBwdSm80INS1_25CollectiveMainloopBwdSm80ILi1ELi1EN4cute5tupleIJNS5_1CILi64EEES8_NS7_ILi192EEEEEENS_6half_tEfNS_4arch4Sm80ELb1ELb0ELb1ELb1ELb1ELb0ELb0ELb0ELi2ELi2ELi2ELi2ELb1EEENS1_24CollectiveEpilogueBwdGQAISA_fSD_Li256ELb1ELb1EEENS1_25SingleTileBwdLPTSchedulerILb1ELi64ELb1EEEEEEEEEvNT_6ParamsE --------------------------
	.section	.text._ZN7cutlass13device_kernelIN5flash19enable_sm80_to_sm89INS1_16FlashAttnBwdSm80INS1_25CollectiveMainloopBwdSm80ILi1ELi1EN4cute5tupleIJNS5_1CILi64EEES8_NS7_ILi192EEEEEENS_6half_tEfNS_4arch4Sm80ELb1ELb0ELb1ELb1ELb1ELb0ELb0ELb0ELi2ELi2ELi2ELi2ELb1EEENS1_24CollectiveEpilogueBwdGQAISA_fSD_Li256ELb1ELb1EEENS1_25SingleTileBwdLPTSchedulerILb1ELi64ELb1EEEEEEEEEvNT_6ParamsE,"ax",@progbits
	.sectioninfo	@"SHI_REGISTERS=255"
	.align	128
.text._ZN7cutlass13device_kernelIN5flash19enable_sm80_to_sm89INS1_16FlashAttnBwdSm80INS1_25CollectiveMainloopBwdSm80ILi1ELi1EN4cute5tupleIJNS5_1CILi64EEES8_NS7_ILi192EEEEEENS_6half_tEfNS_4arch4Sm80ELb1ELb0ELb1ELb1ELb1ELb0ELb0ELb0ELi2ELi2ELi2ELi2ELb1EEENS1_24CollectiveEpilogueBwdGQAISA_fSD_Li256ELb1ELb1EEENS1_25SingleTileBwdLPTSchedulerILb1ELi64ELb1EEEEEEEEEvNT_6ParamsE:
        .type           _ZN7cutlass13device_kernelIN5flash19enable_sm80_to_sm89INS1_16FlashAttnBwdSm80INS1_25CollectiveMainloopBwdSm80ILi1ELi1EN4cute5tupleIJNS5_1CILi64EEES8_NS7_ILi192EEEEEENS_6half_tEfNS_4arch4Sm80ELb1ELb0ELb1ELb1ELb1ELb0ELb0ELb0ELi2ELi2ELi2ELi2ELb1EEENS1_24CollectiveEpilogueBwdGQAISA_fSD_Li256ELb1ELb1EEENS1_25SingleTileBwdLPTSchedulerILb1ELi64ELb1EEEEEEEEEvNT_6ParamsE,@function
        .size           _ZN7cutlass13device_kernelIN5flash19enable_sm80_to_sm89INS1_16FlashAttnBwdSm80INS1_25CollectiveMainloopBwdSm80ILi1ELi1EN4cute5tupleIJNS5_1CILi64EEES8_NS7_ILi192EEEEEENS_6half_tEfNS_4arch4Sm80ELb1ELb0ELb1ELb1ELb1ELb0ELb0ELb0ELi2ELi2ELi2ELi2ELb1EEENS1_24CollectiveEpilogueBwdGQAISA_fSD_Li256ELb1ELb1EEENS1_25SingleTileBwdLPTSchedulerILb1ELi64ELb1EEEEEEEEEvNT_6ParamsE,(.L_x_1399 - _ZN7cutlass13device_kernelIN5flash19enable_sm80_to_sm89INS1_16FlashAttnBwdSm80INS1_25CollectiveMainloopBwdSm80ILi1ELi1EN4cute5tupleIJNS5_1CILi64EEES8_NS7_ILi192EEEEEENS_6half_tEfNS_4arch4Sm80ELb1ELb0ELb1ELb1ELb1ELb0ELb0ELb0ELi2ELi2ELi2ELi2ELb1EEENS1_24CollectiveEpilogueBwdGQAISA_fSD_Li256ELb1ELb1EEENS1_25SingleTileBwdLPTSchedulerILb1ELi64ELb1EEEEEEEEEvNT_6ParamsE)
        .other          _ZN7cutlass13device_kernelIN5flash19enable_sm80_to_sm89INS1_16FlashAttnBwdSm80INS1_25CollectiveMainloopBwdSm80ILi1ELi1EN4cute5tupleIJNS5_1CILi64EEES8_NS7_ILi192EEEEEENS_6half_tEfNS_4arch4Sm80ELb1ELb0ELb1ELb1ELb1ELb0ELb0ELb0ELi2ELi2ELi2ELi2ELb1EEENS1_24CollectiveEpilogueBwdGQAISA_fSD_Li256ELb1ELb1EEENS1_25SingleTileBwdLPTSchedulerILb1ELi64ELb1EEEEEEEEEvNT_6ParamsE,@"STO_CUDA_ENTRY STV_DEFAULT"
_ZN7cutlass13device_kernelIN5flash19enable_sm80_to_sm89INS1_16FlashAttnBwdSm80INS1_25CollectiveMainloopBwdSm80ILi1ELi1EN4cute5tupleIJNS5_1CILi64EEES8_NS7_ILi192EEEEEENS_6half_tEfNS_4arch4Sm80ELb1ELb0ELb1ELb1ELb1ELb0ELb0ELb0ELi2ELi2ELi2ELi2ELb1EEENS1_24CollectiveEpilogueBwdGQAISA_fSD_Li256ELb1ELb1EEENS1_25SingleTileBwdLPTSchedulerILb1ELi64ELb1EEEEEEEEEvNT_6ParamsE:
        /* <DEDUP_REMOVED lines=29> */
.L_x_625:
[----:B------:R-:W-:Y:S02]  /*01d0*/  ULDC UR9, c[0x0][0x3b4] ;  /* 0x0000ed0000097ab9 */ /* 0x000fe40000000800 */
[----:B------:R-:W-:Y:S02]  /*01e0*/  UISETP.NE.AND UP0, UPT, UR9, 0x1, UPT ;  /* 0x000000010900788c */ /* 0x000fe4000bf05270 */
[----:B------:R-:W-:Y:S02]  /*01f0*/  ULDC.64 UR4, c[0x0][0x3b8] ;  /* 0x0000ee0000047ab9 */ /* 0x000fe40000000a00 */
[----:B------:R-:W-:Y:S02]  /*0200*/  UIMAD.WIDE.U32 UR10, UR8, UR4, URZ ;  /* 0x00000004080a72a5 */ /* 0x000fe4000f8e003f */
[----:B------:R-:W-:-:S05]  /*0210*/  UMOV UR6, UR8 ;  /* 0x0000000800067c82 */ /* 0x000fca0008000000 */
[----:B------:R-:W-:-:S04]  /*0220*/  @UP0 USHF.R.U32.HI UR6, URZ, UR5, UR11 ;  /* 0x000000053f060299 */ /* 0x000fc8000801160b */
[----:B------:R-:W-:-:S04]  /*0230*/  UIMAD UR9, UR6, UR9, URZ ;  /* 0x00000009060972a4 */ /* 0x000fc8000f8e023f */
.L_x_626:
        /* <DEDUP_REMOVED lines=22> */
.L_x_627:
        /* <DEDUP_REMOVED lines=14> */
.L_x_629:
[----:B------:R-:W-:Y:S02]  /*0480*/  ULDC UR5, c[0x0][0x3dc] ;  /* 0x0000f70000057ab9 */ /* 0x000fe40000000800 */
.L_x_628:
        /* <DEDUP_REMOVED lines=9> */
.L_x_624:
        /* <DEDUP_REMOVED lines=21> */
.L_x_631:
[----:B------:R-:W-:Y:S02]  /*0670*/  ULDC UR9, c[0x0][0x3b4] ;  /* 0x0000ed0000097ab9 */ /* 0x000fe40000000800 */
[----:B------:R-:W-:Y:S02]  /*0680*/  UISETP.NE.AND UP0, UPT, UR9, 0x1, UPT ;  /* 0x000000010900788c */ /* 0x000fe4000bf05270 */
[----:B------:R-:W-:Y:S02]  /*0690*/  ULDC.64 UR4, c[0x0][0x3b8] ;  /* 0x0000ee0000047ab9 */ /* 0x000fe40000000a00 */
[----:B------:R-:W-:Y:S02]  /*06a0*/  UIMAD.WIDE.U32 UR10, UR8, UR4, URZ ;  /* 0x00000004080a72a5 */ /* 0x000fe4000f8e003f */
[----:B------:R-:W-:-:S05]  /*06b0*/  UMOV UR6, UR8 ;  /* 0x0000000800067c82 */ /* 0x000fca0008000000 */
[----:B------:R-:W-:-:S04]  /*06c0*/  @UP0 USHF.R.U32.HI UR6, URZ, UR5, UR11 ;  /* 0x000000053f060299 */ /* 0x000fc8000801160b */
[----:B------:R-:W-:-:S04]  /*06d0*/  UIMAD UR9, UR6, UR9, URZ ;  /* 0x00000009060972a4 */ /* 0x000fc8000f8e023f */
.L_x_632:
        /* <DEDUP_REMOVED lines=22> */
.L_x_633:
        /* <DEDUP_REMOVED lines=14> */
.L_x_635:
[----:B------:R-:W-:Y:S02]  /*0920*/  ULDC UR5, c[0x0][0x3dc] ;  /* 0x0000f70000057ab9 */ /* 0x000fe40000000800 */
.L_x_634:
        /* <DEDUP_REMOVED lines=8> */
.L_x_630:
[----:B------:R-:W-:-:S13]  /*09b0*/  ISETP.LE.AND P0, PT, RZ, UR16, PT ;  /* 0x00000010ff007c0c */ /* 0x000fda000bf03270 */
[----:B------:R-:W-:Y:S05]  /*09c0*/  @!P0 EXIT ;  /* 0x000000000000894d */ /* 0x000fea0003800000 */
[----:B------:R-:W-:Y:S02]  /*09d0*/  ULDC.64 UR4, c[0x0][0x2c8] ;  /* 0x0000b20000047ab9 */ /* 0x000fe40000000a00 */
[----:B------:R-:W-:Y:S02]  /*09e0*/  UISETP.NE.U32.AND UP2, UPT, URZ, UR4, UPT ;  /* 0x000000043f00728c */ /* 0x000fe4000bf45070 */
[----:B------:R-:W-:Y:S02]  /*09f0*/  ULDC.64 UR6, c[0x0][0x2d0] ;  /* 0x0000b40000067ab9 */ /* 0x000fe40000000a00 */
[----:B------:R-:W-:Y:S02]  /*0a00*/  UISETP.NE.AND.EX UP2, UPT, URZ, UR5, UPT, UP2 ;  /* 0x000000053f00728c */ /* 0x000fe4000bf45320 */
[----:B------:R-:W-:Y:S02]  /*0a10*/  UISETP.NE.U32.AND UP1, UPT, URZ, UR6, UPT ;  /* 0x000000063f00728c */ /* 0x000fe4000bf25070 */
[----:B------:R-:W-:-:S02]  /*0a20*/  UMOV UR4, 0x4 ;  /* 0x0000000400047882 */ /* 0x000fc40000000000 */
[----:B------:R-:W-:Y:S01]  /*0a30*/  ULDC.64 UR8, c[0x0][0x2c8] ;  /* 0x0000b20000087ab9 */ /* 0x000fe20000000a00 */
[----:B------:R-:W-:Y:S01]  /*0a40*/  PLOP3.LUT P2, PT, PT, PT, UP2, 0x80, 0x0 ;  /* 0x000000000000781c */ /* 0x000fe20003f4f028 */
[----:B------:R-:W-:Y:S02]  /*0a50*/  UIMAD.WIDE UR8, UR16, UR4, UR8 ;  /* 0x00000004100872a5 */ /* 0x000fe4000f8e0208 */
[----:B------:R-:W-:Y:S02]  /*0a60*/  UISETP.NE.AND.EX UP1, UPT, URZ, UR7, UPT, UP1 ;  /* 0x000000073f00728c */ /* 0x000fe4000bf25310 */
[----:B------:R-:W-:Y:S02]  /*0a70*/  ULDC.64 UR10, c[0x0][0x2d0] ;  /* 0x0000b400000a7ab9 */ /* 0x000fe40000000a00 */
[----:B------:R-:W-:Y:S01]  /*0a80*/  IMAD.U32 R8, RZ, RZ, UR8 ;  /* 0x00000008ff087e24 */ /* 0x000fe2000f8e00ff */
[----:B------:R-:W-:Y:S01]  /*0a90*/  UIMAD.WIDE UR10, UR16, UR4, UR10 ;  /* 0x00000004100a72a5 */ /* 0x000fe2000f8e020a */
[----:B------:R-:W-:Y:S01]  /*0aa0*/  IMAD.U32 R9, RZ, RZ, UR9 ;  /* 0x00000009ff097e24 */ /* 0x000fe2000f8e00ff */
[----:B------:R-:W-:Y:S01]  /*0ab0*/  PLOP3.LUT P1, PT, PT, PT, UP1, 0x80, 0x0 ;  /* 0x000000000000781c */ /* 0x000fe20003f2f018 */
[----:B------:R-:W-:-:S02]  /*0ac0*/  ULDC.64 UR6, c[0x0][0x2d8] ;  /* 0x0000b60000067ab9 */ /* 0x000fc40000000a00 */
[----:B------:R-:W-:Y:S01]  /*0ad0*/  UISETP.NE.U32.AND UP0, UPT, URZ, UR6, UPT ;  /* 0x000000063f00728c */ /* 0x000fe2000bf05070 */
[----:B------:R-:W2:Y:S01]  /*0ae0*/  @P2 LDG.E R0, [R8.64] ;  /* 0x0000001408002981 */ /* 0x000ea2000c1e1900 */
[----:B------:R-:W-:Y:S01]  /*0af0*/  MOV R2, UR10 ;  /* 0x0000000a00027c02 */ /* 0x000fe20008000f00 */
[----:B------:R-:W-:Y:S01]  /*0b00*/  IMAD.U32 R3, RZ, RZ, UR11 ;  /* 0x0000000bff037e24 */ /* 0x000fe2000f8e00ff */
[----:B------:R-:W-:Y:S01]  /*0b10*/  UISETP.NE.AND.EX UP0, UPT, URZ, UR7, UPT, UP0 ;  /* 0x000000073f00728c */ /* 0x000fe2000bf05300 */
[----:B------:R-:W3:Y:S02]  /*0b20*/  @P2 LDG.E R5, [R8.64] ;  /* 0x0000001408052981 */ /* 0x000ee4000c1e1900 */
[----:B------:R-:W-:-:S03]  /*0b30*/  ULDC.64 UR6, c[0x0][0x2d8] ;  /* 0x0000b60000067ab9 */ /* 0x000fc60000000a00 */
[----:B------:R-:W4:Y:S01]  /*0b40*/  @P1 LDG.E R4, [R2.64] ;  /* 0x0000001402041981 */ /* 0x000f22000c1e1900 */
[----:B------:R-:W-:-:S04]  /*0b50*/  PLOP3.LUT P0, PT, PT, PT, UP0, 0x80, 0x0 ;  /* 0x000000000000781c */ /* 0x000fc80003f0f008 */
[----:B------:R-:W-:-:S06]  /*0b60*/  @UP0 UIMAD.WIDE UR6, UR16, UR4, UR6 ;  /* 0x00000004100602a5 */ /* 0x000fcc000f8e0206 */
[----:B------:R-:W-:Y:S01]  /*0b70*/  MOV R6, UR6 ;  /* 0x0000000600067c02 */ /* 0x000fe20008000f00 */
[----:B------:R-:W-:-:S05]  /*0b80*/  IMAD.U32 R7, RZ, RZ, UR7 ;  /* 0x00000007ff077e24 */ /* 0x000fca000f8e00ff */
[----:B------:R-:W5:Y:S01]  /*0b90*/  @P0 LDG.E R6, [R6.64] ;  /* 0x0000001406060981 */ /* 0x000f62000c1e1900 */
[----:B------:R-:W-:Y:S02]  /*0ba0*/  ULDC UR15, c[0x0][0x168] ;  /* 0x00005a00000f7ab9 */ /* 0x000fe40000000800 */
[----:B------:R-:W-:Y:S02]  /*0bb0*/  UMOV UR22, URZ ;  /* 0x0000003f00167c82 */ /* 0x000fe40008000000 */
[----:B------:R-:W-:Y:S02]  /*0bc0*/  UMOV UR26, URZ ;  /* 0x0000003f001a7c82 */ /* 0x000fe40008000000 */
[----:B------:R-:W-:Y:S02]  /*0bd0*/  UMOV UR27, URZ ;  /* 0x0000003f001b7c82 */ /* 0x000fe40008000000 */
[----:B------:R-:W-:Y:S02]  /*0be0*/  UMOV UR24, URZ ;  /* 0x0000003f00187c82 */ /* 0x000fe40008000000 */
[----:B------:R-:W-:-:S02]  /*0bf0*/  UMOV UR25, URZ ;  /* 0x0000003f00197c82 */ /* 0x000fc40008000000 */
[----:B------:R-:W-:Y:S01]  /*0c00*/  ULDC UR14, c[0x0][0x198] ;  /* 0x00006600000e7ab9 */ /* 0x000fe20000000800 */
[----:B--2---:R-:W1:Y:S08]  /*0c10*/  @P2 R2UR UR5, R0 ;  /* 0x00000000000523c2 */ /* 0x004e7000000e0000 */
[----:B---3--:R-:W2:Y:S08]  /*0c20*/  @P2 R2UR UR8, R5 ;  /* 0x00000000050823c2 */ /* 0x008eb000000e0000 */
[----:B----4-:R-:W3:Y:S01]  /*0c30*/  @P1 R2UR UR7, R4 ;  /* 0x00000000040713c2 */ /* 0x010ee200000e0000 */
[----:B-1----:R-:W-:-:S04]  /*0c40*/  @UP2 ULEA UR5, UR16, UR5, 0x6 ;  /* 0x0000000510052291 */ /* 0x002fc8000f8e303f */
[----:B------:R-:W-:-:S04]  /*0c50*/  @UP2 USHF.R.S32.HI UR9, URZ, 0x1f, UR5 ;  /* 0x0000001f3f092899 */ /* 0x000fc80008011405 */
[----:B------:R-:W-:Y:S02]  /*0c60*/  @UP2 ULEA.HI UR9, UR9, UR5, URZ, 0x6 ;  /* 0x0000000509092291 */ /* 0x000fe4000f8f303f */
[----:B--2---:R-:W-:Y:S02]  /*0c70*/  @UP2 USHF.R.S32.HI UR6, URZ, 0x1f, UR8 ;  /* 0x0000001f3f062899 */ /* 0x004fe40008011408 */
[----:B---3--:R-:W-:Y:S01]  /*0c80*/  @UP1 USHF.R.S32.HI UR5, URZ, 0x1f, UR7 ;  /* 0x0000001f3f051899 */ /* 0x008fe20008011407 */
[----:B-----5:R1:W2:Y:S01]  /*0c90*/  @P0 R2UR UR15, R6 ;  /* 0x00000000060f03c2 */ /* 0x0202a200000e0000 */
[----:B------:R-:W-:Y:S02]  /*0ca0*/  @UP2 ULOP3.LUT UR22, UR9, 0xffffffc0, URZ, 0xc0, !UPT ;  /* 0xffffffc009162892 */ /* 0x000fe4000f8ec03f */
[----:B------:R-:W-:Y:S02]  /*0cb0*/  @UP2 UMOV UR24, UR8 ;  /* 0x0000000800182c82 */ /* 0x000fe40008000000 */
[----:B------:R-:W-:-:S02]  /*0cc0*/  @UP2 UMOV UR25, UR6 ;  /* 0x0000000600192c82 */ /* 0x000fc40008000000 */
[----:B------:R-:W-:Y:S02]  /*0cd0*/  @UP1 UMOV UR26, UR7 ;  /* 0x00000007001a1c82 */ /* 0x000fe40008000000 */
[----:B------:R-:W-:Y:S01]  /*0ce0*/  @UP1 UMOV UR27, UR5 ;  /* 0x00000005001b1c82 */ /* 0x000fe20008000000 */
[----:B-12---:R-:W-:Y:S05]  /*0cf0*/  @P0 BRA `(.L_x_636) ;  /* 0x0000006000000947 */ /* 0x006fea0003800000 */
[----:B------:R-:W-:Y:S05]  /*0d00*/  @!P2 BRA `(.L_x_636) ;  /* 0x000000500000a947 */ /* 0x000fea0003800000 */
[----:B------:R-:W2:Y:S04]  /*0d10*/  LDG.E R4, [R8.64] ;  /* 0x0000001408047981 */ /* 0x000ea8000c1e1900 */
[----:B------:R-:W3:Y:S01]  /*0d20*/  LDG.E R0, [R8.64+0x4] ;  /* 0x0000041408007981 */ /* 0x000ee2000c1e1900 */
[----:B--2---:R-:W1:Y:S08]  /*0d30*/  R2UR UR15, R4 ;  /* 0x00000000040f73c2 */ /* 0x004e7000000e0000 */
[----:B---3--:R-:W1:Y:S02]  /*0d40*/  R2UR UR5, R0 ;  /* 0x00000000000573c2 */ /* 0x008e6400000e0000 */
[----:B-1----:R-:W-:-:S06]  /*0d50*/  UIADD3 UR15, -UR15, UR5, URZ ;  /* 0x000000050f0f7290 */ /* 0x002fcc000fffe13f */
.L_x_636:
        /* <DEDUP_REMOVED lines=10> */
.L_x_637:
[----:B------:R-:W-:Y:S05]  /*0e00*/  @!P1 BRA `(.L_x_638) ;  /* 0x0000005000009947 */ /* 0x000fea0003800000 */
[----:B------:R1:W2:Y:S04]  /*0e10*/  LDG.E R0, [R2.64] ;  /* 0x0000001402007981 */ /* 0x0002a8000c1e1900 */
[----:B-1----:R-:W3:Y:S01]  /*0e20*/  LDG.E R2, [R2.64+0x4] ;  /* 0x0000041402027981 */ /* 0x002ee2000c1e1900 */
[----:B--2---:R-:W1:Y:S08]  /*0e30*/  R2UR UR14, R0 ;  /* 0x00000000000e73c2 */ /* 0x004e7000000e0000 */
[----:B---3--:R-:W1:Y:S02]  /*0e40*/  R2UR UR4, R2 ;  /* 0x00000000020473c2 */ /* 0x008e6400000e0000 */
[----:B-1----:R-:W-:-:S06]  /*0e50*/  UIADD3 UR14, -UR14, UR4, URZ ;  /* 0x000000040e0e7290 */ /* 0x002fcc000fffe13f */
.L_x_638:
        /* <DEDUP_REMOVED lines=73> */
[----:B------:R-:W-:Y:S01]  /*12f0*/  IADD3 R24, P0, R33, UR6, RZ ;  /* 0x0000000621187c10 */ /* 0x000fe2000ff1e0ff */
[----:B------:R-:W-:Y:S01]  /*1300*/  UIMAD.WIDE.U32 UR6, UR18, UR5, URZ ;  /* 0x00000005120672a5 */ /* 0x000fe2000f8e003f */
[----:B------:R-:W-:Y:S01]  /*1310*/  SHF.R.S32.HI R3, RZ, 0x5, R31 ;  /* 0x00000005ff037819 */ /* 0x000fe2000001141f */
[----:B------:R-:W-:Y:S01]  /*1320*/  ULDC UR4, c[0x0][0x250] ;  /* 0x0000940000047ab9 */ /* 0x000fe20000000800 */
[----:B------:R-:W-:Y:S01]  /*1330*/  LEA.HI.X.SX32 R25, R0, R4, 0x1, P0 ;  /* 0x0000000400197211 */ /* 0x000fe200000f0eff */
[----:B------:R-:W-:Y:S01]  /*1340*/  UMOV UR8, UR18 ;  /* 0x0000001200087c82 */ /* 0x000fe20008000000 */
[----:B------:R-:W-:Y:S01]  /*1350*/  LEA.HI R2, R31, R3, RZ, 0x1 ;  /* 0x000000031f027211 */ /* 0x000fe200078f08ff */
[----:B------:R-:W-:Y:S01]  /*1360*/  USHF.R.S32.HI UR19, URZ, 0x1f, UR18 ;  /* 0x0000001f3f137899 */ /* 0x000fe20008011412 */
[----:B------:R-:W-:Y:S01]  /*1370*/  SHF.R.S32.HI R4, RZ, 0x4, R32 ;  /* 0x00000004ff047819 */ /* 0x000fe20000011420 */
[----:B------:R-:W-:Y:S01]  /*1380*/  @UP0 UMOV UR5, UR7 ;  /* 0x0000000700050c82 */ /* 0x000fe20008000000 */
[----:B------:R-:W-:Y:S01]  /*1390*/  LOP3.LUT R2, R2, 0xfffffffe, RZ, 0xc0, !PT ;  /* 0xfffffffe02027812 */ /* 0x000fe200078ec0ff */
[----:B------:R-:W-:Y:S01]  /*13a0*/  @UP0 USHF.R.U32.HI UR8, URZ, UR4, UR5 ;  /* 0x000000043f080299 */ /* 0x000fe20008011605 */
[----:B------:R-:W-:Y:S01]  /*13b0*/  LEA.HI R0, R32, R4, RZ, 0x1 ;  /* 0x0000000420007211 */ /* 0x000fe200078f08ff */
[----:B------:R-:W-:Y:S01]  /*13c0*/  ULDC.64 UR6, c[0x0][0x1e0] ;  /* 0x0000780000067ab9 */ /* 0x000fe20000000a00 */
[-C--:B------:R-:W-:Y:S01]  /*13d0*/  LEA.HI R19, R7, R33.reuse, RZ, 0x2 ;  /* 0x0000002107137211 */ /* 0x080fe200078f10ff */
[----:B------:R-:W-:Y:S01]  /*13e0*/  IMAD.IADD R229, R3, 0x1, -R2 ;  /* 0x0000000103e57824 */ /* 0x000fe200078e0a02 */
[----:B------:R-:W-:Y:S01]  /*13f0*/  LEA.HI R29, R7, R33, RZ, 0x3 ;  /* 0x00000021071d7211 */ /* 0x000fe200078f18ff */
[----:B------:R-:W-:Y:S01]  /*1400*/  USHF.R.S32.HI UR11, URZ, 0x1f, UR8 ;  /* 0x0000001f3f0b7899 */ /* 0x000fe20008011408 */
[----:B------:R-:W-:Y:S01]  /*1410*/  LOP3.LUT R0, R0, 0xfffffffe, RZ, 0xc0, !PT ;  /* 0xfffffffe00007812 */ /* 0x000fe200078ec0ff */
[----:B------:R-:W-:Y:S01]  /*1420*/  IMAD.U32 R14, RZ, RZ, UR8 ;  /* 0x00000008ff0e7e24 */ /* 0x000fe2000f8e00ff */
[--C-:B------:R-:W-:Y:S01]  /*1430*/  SHF.R.S32.HI R5, RZ, 0x2, R19.reuse ;  /* 0x00000002ff057819 */ /* 0x100fe20000011413 */
[----:B------:R-:W-:Y:S01]  /*1440*/  UIMAD UR6, UR11, UR6, URZ ;  /* 0x000000060b0672a4 */ /* 0x000fe2000f8e023f */
[----:B------:R-:W-:Y:S01]  /*1450*/  SHF.R.S32.HI R2, RZ, 0x1f, R19 ;  /* 0x0000001fff027819 */ /* 0x000fe20000011413 */
[----:B------:R-:W-:Y:S01]  /*1460*/  IMAD.IADD R22, R4, 0x1, -R0 ;  /* 0x0000000104167824 */ /* 0x000fe200078e0a00 */
[----:B------:R-:W-:Y:S01]  /*1470*/  SHF.R.S32.HI R242, RZ, 0x3, R29 ;  /* 0x00000003fff27819 */ /* 0x000fe2000001141d */
[----:B------:R-:W-:Y:S01]  /*1480*/  ULDC.64 UR4, c[0x0][0x1b0] ;  /* 0x00006c0000047ab9 */ /* 0x000fe20000000a00 */
[----:B------:R-:W-:Y:S01]  /*1490*/  LEA.HI R0, R2, R5, RZ, 0x3 ;  /* 0x0000000502007211 */ /* 0x000fe200078f18ff */
[----:B------:R-:W-:Y:S01]  /*14a0*/  UIMAD UR4, UR11, UR4, URZ ;  /* 0x000000040b0472a4 */ /* 0x000fe2000f8e023f */
[----:B------:R-:W-:Y:S01]  /*14b0*/  SHF.R.S32.HI R6, RZ, 0x1f, R242 ;  /* 0x0000001fff067819 */ /* 0x000fe200000114f2 */
[----:B------:R-:W-:Y:S01]  /*14c0*/  UIMAD UR12, UR8, UR7, UR6 ;  /* 0x00000007080c72a4 */ /* 0x000fe2000f8e0206 */
[----:B------:R-:W-:Y:S01]  /*14d0*/  IADD3 R2, P0, R242, UR26, RZ ;  /* 0x0000001af2027c10 */ /* 0x000fe2000ff1e0ff */
[----:B------:R-:W-:Y:S01]  /*14e0*/  USHF.R.S32.HI UR11, URZ, 0x1f, UR16 ;  /* 0x0000001f3f0b7899 */ /* 0x000fe20008011410 */
[----:B------:R-:W-:Y:S01]  /*14f0*/  LOP3.LUT R4, R0, 0xfffffff8, RZ, 0xc0, !PT ;  /* 0xfffffff800047812 */ /* 0x000fe200078ec0ff */
[----:B------:R-:W-:Y:S01]  /*1500*/  IMAD.U32 R0, RZ, RZ, UR17 ;  /* 0x00000011ff007e24 */ /* 0x000fe2000f8e00ff */
[----:B------:R-:W-:Y:S01]  /*1510*/  IADD3.X R3, R6, UR27, RZ, P0, !PT ;  /* 0x0000001b06037c10 */ /* 0x000fe200087fe4ff */
[----:B------:R-:W-:Y:S01]  /*1520*/  ULDC.64 UR6, c[0x0][0x180] ;  /* 0x0000600000067ab9 */ /* 0x000fe20000000a00 */
[----:B------:R-:W-:Y:S01]  /*1530*/  IMAD.SHL.U32 R28, R229, 0x400, RZ ;  /* 0x00000400e51c7824 */ /* 0x000fe200078e00ff */
[----:B------:R-:W-:Y:S01]  /*1540*/  UIMAD UR23, UR8, UR5, UR4 ;  /* 0x00000005081772a4 */ /* 0x000fe2000f8e0204 */
[----:B------:R-:W-:Y:S01]  /*1550*/  IMAD.IADD R18, R5, 0x1, -R4 ;  /* 0x0000000105127824 */ /* 0x000fe200078e0a04 */
[----:B------:R-:W-:Y:S01]  /*1560*/  USEL UR8, UR16, URZ, !UP1 ;  /* 0x0000003f10087287 */ /* 0x000fe2000c800000 */
[----:B------:R-:W-:Y:S01]  /*1570*/  IMAD.WIDE R12, R0, 0x40, R2 ;  /* 0x00000040000c7825 */ /* 0x000fe200078e0202 */
[----:B------:R-:W-:Y:S01]  /*1580*/  LOP3.LUT R3, R29, 0xfffffff8, RZ, 0xc0, !PT ;  /* 0xfffffff81d037812 */ /* 0x000fe200078ec0ff */
[----:B------:R-:W-:Y:S01]  /*1590*/  ULDC.64 UR4, c[0x0][0x1e8] ;  /* 0x00007a0000047ab9 */ /* 0x000fe20000000a00 */
[----:B------:R-:W-:Y:S01]  /*15a0*/  LEA.HI R2, R7, R33, RZ, 0x6 ;  /* 0x0000002107027211 */ /* 0x000fe200078f30ff */
[----:B------:R-:W-:Y:S01]  /*15b0*/  IMAD.MOV.U32 R220, RZ, RZ, 0x20 ;  /* 0x00000020ffdc7424 */ /* 0x000fe200078e00ff */
[C---:B------:R-:W-:Y:S01]  /*15c0*/  IADD3 R0, P0, R242.reuse, UR24, RZ ;  /* 0x00000018f2007c10 */ /* 0x040fe2000ff1e0ff */
[----:B------:R-:W-:Y:S01]  /*15d0*/  IMAD.IADD R20, R33, 0x1, -R3 ;  /* 0x0000000121147824 */ /* 0x000fe200078e0a03 */
[----:B------:R-:W-:Y:S01]  /*15e0*/  SHF.R.S32.HI R21, RZ, 0x6, R2 ;  /* 0x00000006ff157819 */ /* 0x000fe20000011402 */
[----:B------:R-:W-:Y:S01]  /*15f0*/  IMAD.SHL.U32 R3, R242, 0x40, RZ ;  /* 0x00000040f2037824 */ /* 0x000fe200078e00ff */
[----:B------:R-:W-:Y:S01]  /*1600*/  IADD3.X R2, R6, UR25, RZ, P0, !PT ;  /* 0x0000001906027c10 */ /* 0x000fe200087fe4ff */
[----:B------:R-:W-:Y:S01]  /*1610*/  IMAD.SHL.U32 R16, R20, 0x8, RZ ;  /* 0x0000000814107824 */ /* 0x000fe200078e00ff */
[----:B------:R-:W-:Y:S01]  /*1620*/  UIMAD UR24, UR19, UR6, URZ ;  /* 0x00000006131872a4 */ /* 0x000fe2000f8e023f */
[----:B------:R-:W-:Y:S01]  /*1630*/  IMAD.SHL.U32 R30, R21, 0x200, RZ ;  /* 0x00000200151e7824 */ /* 0x000fe200078e00ff */
[----:B------:R-:W-:Y:S01]  /*1640*/  LOP3.LUT R3, R3, 0x1c0, RZ, 0xc0, !PT ;  /* 0x000001c003037812 */ /* 0x000fe200078ec0ff */
[C---:B------:R-:W-:Y:S01]  /*1650*/  IMAD R4, R2.reuse, c[0x0][0x178], RZ ;  /* 0x00005e0002047a24 */ /* 0x040fe200078e02ff */
[--C-:B------:R-:W-:Y:S01]  /*1660*/  SHF.R.S32.HI R17, RZ, 0x1f, R16.reuse ;  /* 0x0000001fff117819 */ /* 0x100fe20000011410 */
[----:B------:R-:W-:Y:S01]  /*1670*/  IMAD R2, R2, c[0x0][0x208], RZ ;  /* 0x0000820002027a24 */ /* 0x000fe200078e02ff */
[----:B------:R-:W-:Y:S01]  /*1680*/  LOP3.LUT R7, R3, 0x38, R16, 0xf8, !PT ;  /* 0x0000003803077812 */ /* 0x000fe200078ef810 */
[C---:B------:R-:W-:Y:S01]  /*1690*/  IMAD R8, R0.reuse, c[0x0][0x17c], R4 ;  /* 0x00005f0000087a24 */ /* 0x040fe200078e0204 */
[----:B------:R-:W-:Y:S01]  /*16a0*/  SHF.R.U32.HI R6, RZ, 0x3, R3 ;  /* 0x00000003ff067819 */ /* 0x000fe20000011603 */
[--C-:B------:R-:W-:Y:S01]  /*16b0*/  IMAD.WIDE.U32 R4, R0, c[0x0][0x178], R16.reuse ;  /* 0x00005e0000047a25 */ /* 0x100fe200078e0010 */
[----:B------:R-:W-:Y:S01]  /*16c0*/  USEL UR6, UR11, URZ, !UP1 ;  /* 0x0000003f0b067287 */ /* 0x000fe2000c800000 */
[----:B------:R-:W-:Y:S01]  /*16d0*/  LOP3.LUT P0, RZ, R18, 0x4, RZ, 0xc0, !PT ;  /* 0x0000000412ff7812 */ /* 0x000fe2000780c0ff */
[----:B------:R-:W-:Y:S01]  /*16e0*/  UIMAD UR7, UR18, UR7, UR24 ;  /* 0x00000007120772a4 */ /* 0x000fe2000f8e0218 */
[----:B------:R-:W-:Y:S01]  /*16f0*/  IMAD.WIDE.U32 R10, R14, c[0x0][0x1e0], R16 ;  /* 0x000078000e0a7a25 */ /* 0x000fe200078e0010 */
[----:B------:R-:W-:Y:S01]  /*1700*/  LOP3.LUT R228, R30, R7, R6, 0xf6, !PT ;  /* 0x000000071ee47212 */ /* 0x000fe200078ef606 */
[----:B------:R-:W-:Y:S01]  /*1710*/  UIMAD UR4, UR6, UR4, URZ ;  /* 0x00000004060472a4 */ /* 0x000fe2000f8e023f */
[----:B------:R-:W-:Y:S01]  /*1720*/  ISETP.GE.AND P6, PT, R16, c[0x0][0x1cc], PT ;  /* 0x0000730010007a0c */ /* 0x000fe20003fc6270 */
[----:B------:R-:W-:Y:S01]  /*1730*/  IMAD.IADD R9, R5, 0x1, R8 ;  /* 0x0000000105097824 */ /* 0x000fe200078e0208 */
[----:B------:R-:W-:Y:S01]  /*1740*/  IADD3 R5, R11, UR12, RZ ;  /* 0x0000000c0b057c10 */ /* 0x000fe2000fffe0ff */
[C---:B------:R-:W-:Y:S01]  /*1750*/  IMAD R15, R0.reuse, c[0x0][0x20c], R2 ;  /* 0x00008300000f7a24 */ /* 0x040fe200078e0202 */
[----:B------:R-:W-:Y:S01]  /*1760*/  UIMAD UR12, UR8, UR5, UR4 ;  /* 0x00000005080c72a4 */ /* 0x000fe2000f8e0204 */
[----:B------:R-:W-:Y:S01]  /*1770*/  IMAD.MOV.U32 R8, RZ, RZ, R4 ;  /* 0x000000ffff087224 */ /* 0x000fe200078e0004 */
[----:B------:R-:W-:Y:S01]  /*1780*/  USEL UR11, UR11, URZ, !UP2 ;  /* 0x0000003f0b0b7287 */ /* 0x000fe2000d000000 */
[----:B------:R-:W-:Y:S01]  /*1790*/  IMAD.WIDE.U32 R2, R0, c[0x0][0x208], R16 ;  /* 0x0000820000027a25 */ /* 0x000fe200078e0010 */
[----:B------:R-:W-:Y:S01]  /*17a0*/  ULDC.64 UR4, c[0x0][0x1b8] ;  /* 0x00006e0000047ab9 */ /* 0x000fe20000000a00 */
[----:B------:R-:W-:Y:S01]  /*17b0*/  IADD3 R23, R16, 0x40, RZ ;  /* 0x0000004010177810 */ /* 0x000fe20007ffe0ff */
[----:B------:R-:W-:Y:S01]  /*17c0*/  UIMAD UR4, UR6, UR4, URZ ;  /* 0x00000004060472a4 */ /* 0x000fe2000f8e023f */
[----:B------:R-:W-:Y:S01]  /*17d0*/  IMAD.MOV.U32 R4, RZ, RZ, R10 ;  /* 0x000000ffff047224 */ /* 0x000fe200078e000a */
[----:B------:R-:W-:Y:S01]  /*17e0*/  USHF.R.S32.HI UR24, URZ, 0x1f, UR13 ;  /* 0x0000001f3f187899 */ /* 0x000fe2000801140d */
[----:B------:R-:W-:Y:S01]  /*17f0*/  IMAD.SHL.U32 R0, R18, 0x40, RZ ;  /* 0x0000004012007824 */ /* 0x000fe200078e00ff */
[----:B------:R-:W-:Y:S01]  /*1800*/  IADD3 R26, R16, 0x80, RZ ;  /* 0x00000080101a7810 */ /* 0x000fe20007ffe0ff */
[----:B------:R-:W-:Y:S01]  /*1810*/  IMAD.U32 R10, RZ, RZ, UR18 ;  /* 0x00000012ff0a7e24 */ /* 0x000fe2000f8e00ff */
[----:B------:R-:W-:Y:S01]  /*1820*/  ISETP.GE.AND P5, PT, R23, c[0x0][0x1cc], PT ;  /* 0x0000730017007a0c */ /* 0x000fe20003fa6270 */
[----:B------:R-:W-:Y:S01]  /*1830*/  IMAD.MOV.U32 R6, RZ, RZ, R2 ;  /* 0x000000ffff067224 */ /* 0x000fe200078e0002 */
[----:B------:R-:W-:Y:S01]  /*1840*/  LOP3.LUT R0, R0, 0x1c0, RZ, 0xc0, !PT ;  /* 0x000001c000007812 */ /* 0x000fe200078ec0ff */
[----:B------:R-:W-:Y:S01]  /*1850*/  IMAD.SHL.U32 R2, R21, 0x8, RZ ;  /* 0x0000000815027824 */ /* 0x000fe200078e00ff */
[----:B------:R-:W-:Y:S01]  /*1860*/  ISETP.GE.AND P3, PT, R26, c[0x0][0x1cc], PT ;  /* 0x000073001a007a0c */ /* 0x000fe20003f66270 */
        /* <DEDUP_REMOVED lines=18> */
[----:B------:R-:W-:Y:S01]  /*1990*/  IMAD.WIDE.U32 R4, R0, c[0x0][0x1e8], R4 ;  /* 0x00007a0000047a25 */ /* 0x000fe200078e0004 */
[----:B------:R-:W-:Y:S01]  /*19a0*/  ULDC.64 UR4, c[0x0][0x210] ;  /* 0x0000840000047ab9 */ /* 0x000fe20000000a00 */
[----:B------:R-:W-:Y:S01]  /*19b0*/  CS2R R122, SRZ ;  /* 0x00000000007a7805 */ /* 0x000fe2000001ff00 */
[----:B------:R-:W-:Y:S01]  /*19c0*/  UIMAD UR4, UR19, UR4, URZ ;  /* 0x00000004130472a4 */ /* 0x000fe2000f8e023f */
[----:B------:R-:W-:Y:S01]  /*19d0*/  IMAD.IADD R10, R10, 0x1, R14 ;  /* 0x000000010a0a7824 */ /* 0x000fe200078e020e */
[----:B------:R-:W-:Y:S01]  /*19e0*/  IADD3 R5, R5, UR12, RZ ;  /* 0x0000000c05057c10 */ /* 0x000fe2000fffe0ff */
[----:B------:R-:W-:Y:S01]  /*19f0*/  IMAD.U32 R11, RZ, RZ, UR18 ;  /* 0x00000012ff0b7e24 */ /* 0x000fe2000f8e00ff */
[----:B------:R-:W-:Y:S01]  /*1a00*/  UIMAD UR23, UR18, UR5, UR4 ;  /* 0x00000005121772a4 */ /* 0x000fe2000f8e0204 */
[----:B------:R-:W-:Y:S01]  /*1a10*/  IMAD.WIDE.U32 R2, R0, c[0x0][0x1b8], R2 ;  /* 0x00006e0000027a25 */ /* 0x000fe200078e0002 */
[----:B------:R-:W-:Y:S01]  /*1a20*/  USEL UR12, UR16, URZ, !UP2 ;  /* 0x0000003f100c7287 */ /* 0x000fe2000d000000 */
[----:B------:R-:W-:Y:S01]  /*1a30*/  CS2R R120, SRZ ;  /* 0x0000000000787805 */ /* 0x000fe2000001ff00 */
[----:B------:R-:W-:Y:S01]  /*1a40*/  ULDC.64 UR4, c[0x0][0x188] ;  /* 0x0000620000047ab9 */ /* 0x000fe20000000a00 */
[----:B------:R-:W-:Y:S01]  /*1a50*/  IMAD R0, R13, c[0x0][0x1a8], RZ ;  /* 0x00006a000d007a24 */ /* 0x000fe200078e02ff */
[----:B------:R-:W-:Y:S01]  /*1a60*/  IADD3 R3, R3, UR8, RZ ;  /* 0x0000000803037c10 */ /* 0x000fe2000fffe0ff */
[----:B------:R-:W-:Y:S01]  /*1a70*/  IMAD.SHL.U32 R230, R10, 0x2, RZ ;  /* 0x000000020ae67824 */ /* 0x000fe200078e00ff */
[----:B------:R-:W-:Y:S01]  /*1a80*/  UIMAD UR4, UR11, UR4, URZ ;  /* 0x000000040b0472a4 */ /* 0x000fe2000f8e023f */
[----:B------:R-:W-:Y:S01]  /*1a90*/  IMAD.WIDE.U32 R18, R11, c[0x0][0x210], R6 ;  /* 0x000084000b127a25 */ /* 0x000fe200078e0006 */
[----:B------:R-:W-:Y:S01]  /*1aa0*/  UIADD3 UR8, -UR9, UR14, URZ ;  /* 0x0000000e09087290 */ /* 0x000fe2000fffe13f */
[----:B------:R-:W-:Y:S01]  /*1ab0*/  CS2R R118, SRZ ;  /* 0x0000000000767805 */ /* 0x000fe2000001ff00 */
[----:B------:R-:W-:Y:S01]  /*1ac0*/  IADD3 R231, R230, 0x122c0, RZ ;  /* 0x000122c0e6e77810 */ /* 0x000fe20007ffe0ff */
[----:B------:R-:W-:Y:S01]  /*1ad0*/  IMAD R6, R13, c[0x0][0x1d8], RZ ;  /* 0x000076000d067a24 */ /* 0x000fe200078e02ff */
[----:B------:R-:W-:Y:S01]  /*1ae0*/  UIMAD UR25, UR12, UR5, UR4 ;  /* 0x000000050c1972a4 */ /* 0x000fe2000f8e0204 */
[----:B------:R-:W-:Y:S01]  /*1af0*/  IMAD R11, R12, c[0x0][0x1ac], R0 ;  /* 0x00006b000c0b7a24 */ /* 0x000fe200078e0200 */
[----:B------:R-:W-:Y:S01]  /*1b00*/  IADD3 R0, R230, 0x12280, RZ ;  /* 0x00012280e6007810 */ /* 0x000fe20007ffe0ff */
[----:B------:R-:W-:Y:S01]  /*1b10*/  IMAD.MOV.U32 R14, RZ, RZ, R8 ;  /* 0x000000ffff0e7224 */ /* 0x000fe200078e0008 */
[----:B------:R-:W-:Y:S01]  /*1b20*/  ULDC.64 UR6, c[0x0][0x218] ;  /* 0x0000860000067ab9 */ /* 0x000fe20000000a00 */
[----:B------:R-:W-:Y:S01]  /*1b30*/  IMAD R10, R12, c[0x0][0x1dc], R6 ;  /* 0x000077000c0a7a24 */ /* 0x000fe200078e0206 */
[----:B------:R-:W-:Y:S01]  /*1b40*/  @P0 IADD3 R231, R0, -0x40, RZ ;  /* 0xffffffc000e70810 */ /* 0x000fe20007ffe0ff */
[----:B------:R-:W-:Y:S01]  /*1b50*/  IMAD.WIDE.U32 R8, R12, c[0x0][0x1d8], R4 ;  /* 0x000076000c087a25 */ /* 0x000fe200078e0004 */
[----:B------:R-:W-:Y:S01]  /*1b60*/  ULDC.64 UR4, c[0x0][0x178] ;  /* 0x00005e0000047ab9 */ /* 0x000fe20000000a00 */
[----:B------:R-:W-:Y:S01]  /*1b70*/  CS2R R116, SRZ ;  /* 0x0000000000747805 */ /* 0x000fe2000001ff00 */
[----:B------:R-:W-:Y:S01]  /*1b80*/  UIMAD UR28, UR11, UR6, URZ ;  /* 0x000000060b1c72a4 */ /* 0x000fe2000f8e023f */
[----:B------:R-:W-:Y:S01]  /*1b90*/  IMAD.IADD R0, R9, 0x1, R10 ;  /* 0x0000000109007824 */ /* 0x000fe200078e020a */
[----:B------:R-:W-:Y:S01]  /*1ba0*/  LEA R4, P1, R8, c[0x0][0x1c0], 0x1 ;  /* 0x0000700008047a11 */ /* 0x000fe200078208ff */
[----:B------:R-:W-:Y:S01]  /*1bb0*/  IMAD.WIDE.U32 R6, R12, c[0x0][0x1a8], R2 ;  /* 0x00006a000c067a25 */ /* 0x000fe200078e0002 */
[----:B------:R-:W-:Y:S01]  /*1bc0*/  UIMAD UR6, UR24, UR4, URZ ;  /* 0x00000004180672a4 */ /* 0x000fe2000f8e023f */
[----:B------:R-:W-:Y:S01]  /*1bd0*/  CS2R R114, SRZ ;  /* 0x0000000000727805 */ /* 0x000fe2000001ff00 */
[----:B------:R-:W-:Y:S01]  /*1be0*/  LEA.HI.X R5, R8, c[0x0][0x1c4], R0, 0x1, P1 ;  /* 0x0000710008057a11 */ /* 0x000fe200008f0c00 */
[----:B------:R-:W-:Y:S01]  /*1bf0*/  IMAD.IADD R3, R7, 0x1, R11 ;  /* 0x0000000107037824 */ /* 0x000fe200078e020b */
[C---:B------:R-:W-:Y:S01]  /*1c00*/  LEA R2, P0, R6.reuse, c[0x0][0x190], 0x1 ;  /* 0x0000640006027a11 */ /* 0x040fe200078008ff */
[----:B------:R-:W-:Y:S01]  /*1c10*/  IMAD.MOV.U32 R0, RZ, RZ, c[0x0][0x1a8] ;  /* 0x00006a00ff007624 */ /* 0x000fe200078e00ff */
[----:B------:R-:W-:Y:S01]  /*1c20*/  UIMAD.WIDE.U32 UR26, UR13, UR4, URZ ;  /* 0x000000040d1a72a5 */ /* 0x000fe2000f8e003f */
[----:B------:R-:W-:Y:S01]  /*1c30*/  IMAD.MOV.U32 R8, RZ, RZ, c[0x0][0x1ac] ;  /* 0x00006b00ff087624 */ /* 0x000fe200078e00ff */
[----:B------:R-:W-:Y:S01]  /*1c40*/  LEA.HI.X R3, R6, c[0x0][0x194], R3, 0x1, P0 ;  /* 0x0000650006037a11 */ /* 0x000fe200000f0c03 */
[----:B------:R-:W-:Y:S01]  /*1c50*/  UIMAD UR5, UR13, UR5, UR6 ;  /* 0x000000050d0572a4 */ /* 0x000fe2000f8e0206 */
[C---:B------:R-:W-:Y:S01]  /*1c60*/  LEA R12, P0, R0.reuse, R2, 0x6 ;  /* 0x00000002000c7211 */ /* 0x040fe200078030ff */
[----:B------:R-:W-:Y:S01]  /*1c70*/  IMAD.MOV.U32 R7, RZ, RZ, c[0x0][0x1d8] ;  /* 0x00007600ff077624 */ /* 0x000fe200078e00ff */
[----:B------:R-:W-:Y:S01]  /*1c80*/  UIMAD UR4, UR12, UR7, UR28 ;  /* 0x000000070c0472a4 */ /* 0x000fe2000f8e021c */
[----:B------:R-:W-:Y:S01]  /*1c90*/  IMAD.U32 R17, RZ, RZ, UR12 ;  /* 0x0000000cff117e24 */ /* 0x000fe2000f8e00ff */
[----:B------:R-:W-:Y:S01]  /*1ca0*/  LEA.HI.X R13, R0, R3, R8, 0x6, P0 ;  /* 0x00000003000d7211 */ /* 0x000fe200000f3408 */
[----:B------:R-:W-:Y:S01]  /*1cb0*/  UIADD3 UR5, UR27, UR5, URZ ;  /* 0x000000051b057290 */ /* 0x000fe2000fffe03f */
[----:B------:R-:W-:Y:S01]  /*1cc0*/  IADD3 R0, -R242, UR8, RZ ;  /* 0x00000008f2007c10 */ /* 0x000fe2000fffe1ff */
[----:B------:R-:W-:Y:S01]  /*1cd0*/  IMAD.MOV.U32 R9, RZ, RZ, c[0x0][0x1dc] ;  /* 0x00007700ff097624 */ /* 0x000fe200078e00ff */
[----:B------:R-:W-:Y:S01]  /*1ce0*/  LEA R6, P1, R7, R4, 0x6 ;  /* 0x0000000407067211 */ /* 0x000fe200078230ff */
[----:B------:R-:W-:Y:S01]  /*1cf0*/  IMAD.U32 R10, RZ, RZ, UR26 ;  /* 0x0000001aff0a7e24 */ /* 0x000fe2000f8e00ff */
[C---:B------:R-:W-:Y:S01]  /*1d00*/  ISETP.LT.OR P4, PT, R0.reuse, 0x1, P6 ;  /* 0x000000010000780c */ /* 0x040fe20003781670 */
[----:B------:R-:W-:Y:S01]  /*1d10*/  IMAD.WIDE.U32 R240, R17, c[0x0][0x188], R14 ;  /* 0x0000620011f07a25 */ /* 0x000fe200078e000e */
[----:B------:R-:W-:Y:S01]  /*1d20*/  LEA.HI.X R7, R7, R5, R9, 0x6, P1 ;  /* 0x0000000507077211 */ /* 0x000fe200008f3409 */
[----:B------:R-:W-:Y:S01]  /*1d30*/  ULDC.64 UR6, c[0x0][0x208] ;  /* 0x0000820000067ab9 */ /* 0x000fe20000000a00 */
[----:B------:R-:W-:Y:S01]  /*1d40*/  ISETP.LT.OR P2, PT, R0, 0x1, P5 ;  /* 0x000000010000780c */ /* 0x000fe20002f41670 */
[----:B------:R-:W-:Y:S01]  /*1d50*/  IMAD.U32 R11, RZ, RZ, UR27 ;  /* 0x0000001bff0b7e24 */ /* 0x000fe2000f8e00ff */
[----:B------:R-:W-:Y:S01]  /*1d60*/  IADD3 R235, R241, UR25, RZ ;  /* 0x00000019f1eb7c10 */ /* 0x000fe2000fffe0ff */
[----:B------:R-:W-:Y:S01]  /*1d70*/  IMAD.U32 R11, RZ, RZ, UR5 ;  /* 0x00000005ff0b7e24 */ /* 0x000fe2000f8e00ff */
[----:B------:R-:W-:Y:S01]  /*1d80*/  LEA R14, P1, R10, R240, 0x6 ;  /* 0x000000f00a0e7211 */ /* 0x000fe200078230ff */
[----:B------:R-:W-:Y:S01]  /*1d90*/  IMAD.SHL.U32 R228, R228, 0x2, RZ ;  /* 0x00000002e4e47824 */ /* 0x000fe200078e00ff */
[----:B------:R-:W-:Y:S01]  /*1da0*/  ISETP.LT.OR P0, PT, R0, 0x1, P3 ;  /* 0x000000010000780c */ /* 0x000fe20001f01670 */
[----:B------:R-:W-:Y:S01]  /*1db0*/  IMAD.MOV.U32 R8, RZ, RZ, R18 ;  /* 0x000000ffff087224 */ /* 0x000fe200078e0012 */
[----:B------:R-:W-:Y:S01]  /*1dc0*/  LEA.HI.X R11, R10, R235, R11, 0x6, P1 ;  /* 0x000000eb0a0b7211 */ /* 0x000fe200008f340b */
[----:B------:R-:W-:Y:S01]  /*1dd0*/  UMOV UR5, 0x6 ;  /* 0x0000000600057882 */ /* 0x000fe20000000000 */
[C---:B------:R-:W-:Y:S01]  /*1de0*/  ISETP.LT.OR P1, PT, R0.reuse, 0x21, P6 ;  /* 0x000000210000780c */ /* 0x040fe20003721670 */
[----:B------:R-:W-:Y:S01]  /*1df0*/  @!PT LDS RZ, [RZ] ;  /* 0x00000000fffff984 */ /* 0x000fe20000000800 */
[----:B------:R-:W-:Y:S01]  /*1e00*/  @!PT LDS RZ, [RZ] ;  /* 0x00000000fffff984 */ /* 0x000fe20000000800 */
[----:B------:R-:W-:Y:S01]  /*1e10*/  @!PT LDS RZ, [RZ] ;  /* 0x00000000fffff984 */ /* 0x000fe20000000800 */
[----:B------:R1:W-:Y:S01]  /*1e20*/  LDGSTS.E.BYPASS.LTC128B.128 [R228+0x6080], [R4.64], !P4 ;  /* 0x0608000004e47fae */ /* 0x0003e2000e101d54 */
[C---:B------:R-:W-:Y:S01]  /*1e30*/  ISETP.LT.OR P4, PT, R0.reuse, 0x21, P5 ;  /* 0x000000210000780c */ /* 0x040fe20002f81670 */
[----:B------:R-:W-:Y:S01]  /*1e40*/  USHF.L.U64.HI UR5, UR6, UR5, UR7 ;  /* 0x0000000506057299 */ /* 0x000fe20008010207 */
[----:B------:R-:W-:Y:S01]  /*1e50*/  ISETP.GE.AND P6, PT, R23, c[0x0][0x19c], PT ;  /* 0x0000670017007a0c */ /* 0x000fe20003fc6270 */
[----:B------:R1:W-:Y:S01]  /*1e60*/  LDGSTS.E.BYPASS.LTC128B.128 [R228+0x8080], [R4.64+0x80], !P2 ;  /* 0x0808008004e47fae */ /* 0x0003e2000d101d54 */
[----:B------:R-:W-:Y:S01]  /*1e70*/  ISETP.LT.OR P3, PT, R0, 0x21, P3 ;  /* 0x000000210000780c */ /* 0x000fe20001f61670 */
[----:B------:R-:W-:Y:S01]  /*1e80*/  UIMAD UR5, UR5, UR13, URZ ;  /* 0x0000000d050572a4 */ /* 0x000fe2000f8e023f */
[----:B------:R-:W-:Y:S01]  /*1e90*/  IADD3 R9, R19, UR23, RZ ;  /* 0x0000001713097c10 */ /* 0x000fe2000fffe0ff */
[----:B------:R1:W-:Y:S01]  /*1ea0*/  LDGSTS.E.BYPASS.LTC128B.128 [R228+0xa080], [R4.64+0x100], !P0 ;  /* 0x0a08010004e47fae */ /* 0x0003e2000c101d54 */
[----:B------:R-:W-:Y:S01]  /*1eb0*/  ISETP.GE.AND P0, PT, R16, c[0x0][0x19c], PT ;  /* 0x0000670010007a0c */ /* 0x000fe20003f06270 */
[----:B------:R-:W-:Y:S01]  /*1ec0*/  USHF.L.U32 UR23, UR6, 0x6, URZ ;  /* 0x0000000606177899 */ /* 0x000fe2000800063f */
[----:B------:R-:W-:Y:S01]  /*1ed0*/  IMAD.MOV.U32 R10, RZ, RZ, c[0x0][0x17c] ;  /* 0x00005f00ff0a7624 */ /* 0x000fe200078e00ff */
[----:B------:R2:W-:Y:S01]  /*1ee0*/  LDGSTS.E.BYPASS.LTC128B.128 [R228+0x7080], [R6.64], !P1 ;  /* 0x0708000006e47fae */ /* 0x0005e2000c901d54 */
[C---:B------:R-:W-:Y:S01]  /*1ef0*/  ISETP.LT.OR P2, PT, R0.reuse, 0x1, P0 ;  /* 0x000000010000780c */ /* 0x040fe20000741670 */
[----:B------:R-:W-:Y:S01]  /*1f00*/  IMAD.WIDE.U32 R238, R17, c[0x0][0x218], R8 ;  /* 0x0000860011ee7a25 */ /* 0x000fe200078e0008 */
[----:B------:R-:W-:Y:S01]  /*1f10*/  ISETP.LT.OR P1, PT, R0, 0x1, P6 ;  /* 0x000000010000780c */ /* 0x000fe20003721670 */
[----:B------:R2:W-:Y:S01]  /*1f20*/  LDGSTS.E.BYPASS.LTC128B.128 [R228+0x9080], [R6.64+0x80], !P4 ;  /* 0x0908008006e47fae */ /* 0x0005e2000e101d54 */
[----:B------:R-:W-:Y:S01]  /*1f30*/  ISETP.GE.AND P4, PT, R26, c[0x0][0x19c], PT ;  /* 0x000067001a007a0c */ /* 0x000fe20003f86270 */
[----:B------:R-:W-:Y:S01]  /*1f40*/  IMAD.MOV.U32 R236, RZ, RZ, R238 ;  /* 0x000000ffffec7224 */ /* 0x000fe200078e00ee */
[C---:B------:R-:W-:Y:S01]  /*1f50*/  ISETP.LT.OR P0, PT, R0.reuse, 0x21, P0 ;  /* 0x000000210000780c */ /* 0x040fe20000701670 */
[----:B------:R2:W-:Y:S01]  /*1f60*/  LDGSTS.E.BYPASS.LTC128B.128 [R228+0xb080], [R6.64+0x100], !P3 ;  /* 0x0b08010006e47fae */ /* 0x0005e2000d901d54 */
[C---:B------:R-:W-:Y:S01]  /*1f70*/  ISETP.LT.OR P5, PT, R0.reuse, 0x1, P4 ;  /* 0x000000010000780c */ /* 0x040fe200027a1670 */
[----:B------:R-:W-:Y:S01]  /*1f80*/  UIMAD UR5, UR24, UR23, UR5 ;  /* 0x00000017180572a4 */ /* 0x000fe2000f8e0205 */
[C---:B------:R-:W-:Y:S01]  /*1f90*/  ISETP.LT.OR P6, PT, R0.reuse, 0x21, P6 ;  /* 0x000000210000780c */ /* 0x040fe200037c1670 */
[----:B------:R-:W0:Y:S01]  /*1fa0*/  LDGDEPBAR ;  /* 0x00000000000079af */ /* 0x000e220000000000 */
[----:B------:R-:W-:Y:S01]  /*1fb0*/  ISETP.LT.OR P4, PT, R0, 0x21, P4 ;  /* 0x000000210000780c */ /* 0x000fe20002781670 */
[----:B------:R-:W-:Y:S01]  /*1fc0*/  IMAD R0, R22, 0x800, R30 ;  /* 0x0000080016007824 */ /* 0x000fe200078e021e */
[----:B------:R-:W-:Y:S01]  /*1fd0*/  IADD3 R237, R239, UR4, RZ ;  /* 0x00000004efed7c10 */ /* 0x000fe2000fffe0ff */
[----:B------:R3:W-:Y:S01]  /*1fe0*/  LDGSTS.E.BYPASS.LTC128B.128 [R228+0x80], [R2.64], !P2 ;  /* 0x0008000002e47fae */ /* 0x0007e2000d101d54 */
[C---:B------:R-:W-:Y:S01]  /*1ff0*/  LOP3.LUT P2, RZ, R20.reuse, 0x4, RZ, 0xc0, !PT ;  /* 0x0000000414ff7812 */ /* 0x040fe2000784c0ff */
[----:B------:R-:W-:Y:S01]  /*2000*/  USHF.R.S32.HI UR7, URZ, 0x1f, UR22 ;  /* 0x0000001f3f077899 */ /* 0x000fe20008011416 */
[----:B------:R-:W-:Y:S01]  /*2010*/  IMAD.MOV.U32 R222, RZ, RZ, 0x40 ;  /* 0x00000040ffde7424 */ /* 0x000fe200078e00ff */
[----:B------:R3:W-:Y:S01]  /*2020*/  LDGSTS.E.BYPASS.LTC128B.128 [R228+0x2080], [R2.64+0x80], !P1 ;  /* 0x0208008002e47fae */ /* 0x0007e2000c901d54 */
[----:B------:R-:W-:Y:S01]  /*2030*/  LOP3.LUT P1, RZ, R20, 0x2, RZ, 0xc0, !PT ;  /* 0x0000000214ff7812 */ /* 0x000fe2000782c0ff */
[----:B------:R-:W-:Y:S01]  /*2040*/  UMOV UR24, 0x5 ;  /* 0x0000000500187882 */ /* 0x000fe20000000000 */
[----:B-1----:R-:W-:Y:S01]  /*2050*/  IMAD.U32 R4, RZ, RZ, UR23 ;  /* 0x00000017ff047e24 */ /* 0x002fe2000f8e00ff */
[----:B------:R3:W-:Y:S01]  /*2060*/  LDGSTS.E.BYPASS.LTC128B.128 [R228+0x4080], [R2.64+0x100], !P5 ;  /* 0x0408010002e47fae */ /* 0x0007e2000e901d54 */
[----:B------:R-:W-:Y:S01]  /*2070*/  ISETP.GE.AND P5, PT, R26, c[0x0][0x16c], PT ;  /* 0x00005b001a007a0c */ /* 0x000fe20003fa6270 */
[----:B------:R-:W-:Y:S01]  /*2080*/  ULDC UR23, c[0x0][0x20c] ;  /* 0x0000830000177ab9 */ /* 0x000fe20000000800 */
[----:B------:R-:W-:Y:S01]  /*2090*/  IMAD.WIDE.U32 R4, R4, UR13, R236 ;  /* 0x0000000d04047c25 */ /* 0x000fe2000f8e00ec */
[----:B------:R1:W-:Y:S01]  /*20a0*/  LDGSTS.E.BYPASS.LTC128B.128 [R228+0x1080], [R12.64], !P0 ;  /* 0x010800000ce47fae */ /* 0x0003e2000c101d54 */
[----:B------:R-:W-:Y:S01]  /*20b0*/  ISETP.GE.AND P0, PT, R23, c[0x0][0x16c], PT ;  /* 0x00005b0017007a0c */ /* 0x000fe20003f06270 */
[----:B------:R-:W-:Y:S01]  /*20c0*/  USHF.L.U64.HI UR23, UR6, UR24, UR23 ;  /* 0x0000001806177299 */ /* 0x000fe20008010217 */
[----:B------:R-:W-:Y:S01]  /*20d0*/  SEL R222, R222, 0xffffffc0, !P2 ;  /* 0xffffffc0dede7807 */ /* 0x000fe20005000000 */
[----:B------:R1:W-:Y:S01]  /*20e0*/  LDGSTS.E.BYPASS.LTC128B.128 [R228+0x3080], [R12.64+0x80], !P6 ;  /* 0x030800800ce47fae */ /* 0x0003e2000f101d54 */
[----:B------:R-:W-:Y:S01]  /*20f0*/  IADD3 R5, R5, UR5, RZ ;  /* 0x0000000505057c10 */ /* 0x000fe2000fffe0ff */
[----:B------:R-:W-:Y:S01]  /*2100*/  USHF.L.U32 UR24, UR13, 0x6, URZ ;  /* 0x000000060d187899 */ /* 0x000fe2000800063f */
[----:B--2---:R-:W-:Y:S01]  /*2110*/  IMAD.SHL.U32 R6, R20, 0x40, RZ ;  /* 0x0000004014067824 */ /* 0x004fe200078e00ff */
[----:B------:R1:W-:Y:S01]  /*2120*/  LDGSTS.E.BYPASS.LTC128B.128 [R228+0x5080], [R12.64+0x100], !P4 ;  /* 0x050801000ce47fae */ /* 0x0003e2000e101d54 */
[----:B------:R-:W-:Y:S01]  /*2130*/  LEA R8, P3, R4, c[0x0][0x1f0], 0x1 ;  /* 0x00007c0004087a11 */ /* 0x000fe200078608ff */
[----:B------:R-:W-:Y:S01]  /*2140*/  ULDC.64 UR4, c[0x0][0x270] ;  /* 0x00009c0000047ab9 */ /* 0x000fe20000000a00 */
[----:B------:R-:W-:Y:S01]  /*2150*/  IMAD.U32 R18, RZ, RZ, UR18 ;  /* 0x00000012ff127e24 */ /* 0x000fe2000f8e00ff */
        /* <DEDUP_REMOVED lines=8> */
[----:B------:R-:W-:Y:S01]  /*21e0*/  IMAD.WIDE.U32 R18, R18, c[0x0][0x238], R24 ;  /* 0x00008e0012127a25 */ /* 0x000fe200078e0018 */
[----:B------:R-:W-:Y:S01]  /*21f0*/  SEL R4, RZ, 0x2, P0 ;  /* 0x00000002ff047807 */ /* 0x000fe20000000000 */
[----:B------:R-:W-:Y:S01]  /*2200*/  ULDC.64 UR4, c[0x0][0x288] ;  /* 0x0000a20000047ab9 */ /* 0x000fe20000000a00 */
[----:B---3--:R-:W-:Y:S01]  /*2210*/  LOP3.LUT R2, R15, 0x8, R29, 0xf8, !PT ;  /* 0x000000080f027812 */ /* 0x008fe200078ef81d */
[----:B------:R-:W-:Y:S01]  /*2220*/  UIMAD UR4, UR19, UR4, URZ ;  /* 0x00000004130472a4 */ /* 0x000fe2000f8e023f */
[----:B------:R-:W-:Y:S01]  /*2230*/  SEL R20, RZ, 0x1, P3 ;  /* 0x00000001ff147807 */ /* 0x000fe20001800000 */
[----:B------:R-:W-:Y:S01]  /*2240*/  IMAD.SHL.U32 R229, R229, 0x10, RZ ;  /* 0x00000010e5e57824 */ /* 0x000fe200078e00ff */
        /* <DEDUP_REMOVED lines=125> */
[----:B-----5:R-:W-:-:S03]  /*2a20*/  IMAD.MOV.U32 R6, RZ, RZ, R18 ;  /* 0x000000ffff067224 */ /* 0x020fc600078e0012 */
        /* <DEDUP_REMOVED lines=10> */
[----:B-1----:R-:W-:-:S02]  /*2ad0*/  IMAD.U32 R4, RZ, RZ, UR22 ;  /* 0x00000016ff047e24 */ /* 0x002fc4000f8e00ff */
        /* <DEDUP_REMOVED lines=12> */
[----:B------:R-:W-:Y:S01]  /*2ba0*/  IMAD.IADD R3, R33, 0x1, -R3 ;  /* 0x0000000121037824 */ /* 0x000fe200078e0a03 */
        /* <DEDUP_REMOVED lines=50> */
[----:B-----5:R-:W-:Y:S01]  /*2ed0*/  IMAD.SHL.U32 R8, R13, 0x40, RZ ;  /* 0x000000400d087824 */ /* 0x020fe200078e00ff */
        /* <DEDUP_REMOVED lines=14> */
[----:B-----5:R-:W-:-:S05]  /*2fc0*/  SEL R3, R8, 0xfffffff0, !P2 ;  /* 0xfffffff008037807 */ /* 0x020fca0005000000 */
[----:B------:R-:W-:-:S04]  /*2fd0*/  IMAD R3, R3, 0x2, R2 ;  /* 0x0000000203037824 */ /* 0x000fc800078e0202 */
[----:B-1234-:R-:W-:Y:S02]  /*2fe0*/  IMAD R220, R220, 0x2, R3 ;  /* 0x00000002dcdc7824 */ /* 0x01efe400078e0203 */
.L_x_642:
        /* <DEDUP_REMOVED lines=503> */
.L_x_640:
        /* <DEDUP_REMOVED lines=118> */
.L_x_641:
        /* <DEDUP_REMOVED lines=166> */
.L_x_639:
[----:B------:R-:W-:Y:S05]  /*6120*/  @P1 EXIT ;  /* 0x000000000000194d */ /* 0x000fea0003800000 */
[----:B------:R-:W-:Y:S02]  /*6130*/  ULDC.64 UR4, c[0x0][0x360] ;  /* 0x0000d80000047ab9 */ /* 0x000fe40000000a00 */
[----:B------:R-:W-:Y:S02]  /*6140*/  UISETP.NE.U32.AND UP2, UPT, URZ, UR4, UPT ;  /* 0x000000043f00728c */ /* 0x000fe4000bf45070 */
[----:B------:R-:W-:-:S02]  /*6150*/  ULDC.64 UR6, c[0x0][0x360] ;  /* 0x0000d80000067ab9 */ /* 0x000fc40000000a00 */
[----:B------:R-:W-:Y:S02]  /*6160*/  UISETP.NE.AND.EX UP2, UPT, URZ, UR5, UPT, UP2 ;  /* 0x000000053f00728c */ /* 0x000fe4000bf45320 */
[----:B------:R-:W-:-:S04]  /*6170*/  ULDC.64 UR10, c[0x0][0x338] ;  /* 0x0000ce00000a7ab9 */ /* 0x000fc80000000a00 */
[----:B------:R-:W-:-:S05]  /*6180*/  PLOP3.LUT P0, PT, PT, PT, UP2, 0x80, 0x0 ;  /* 0x000000000000781c */ /* 0x000fca0003f0f028 */
[----:B------:R-:W-:Y:S02]  /*6190*/  @UP2 UMOV UR4, 0x4 ;  /* 0x0000000400042882 */ /* 0x000fe40000000000 */
[----:B------:R-:W-:-:S06]  /*61a0*/  @UP2 UIMAD.WIDE UR4, UR16, UR4, UR6 ;  /* 0x00000004100422a5 */ /* 0x000fcc000f8e0206 */
[----:B------:R-:W-:Y:S02]  /*61b0*/  IMAD.U32 R2, RZ, RZ, UR4 ;  /* 0x00000004ff027e24 */ /* 0x000fe4000f8e00ff */
[----:B------:R-:W-:-:S05]  /*61c0*/  IMAD.U32 R3, RZ, RZ, UR5 ;  /* 0x00000005ff037e24 */ /* 0x000fca000f8e00ff */
[----:B------:R-:W2:Y:S01]  /*61d0*/  @P0 LDG.E R0, [R2.64] ;  /* 0x0000001402000981 */ /* 0x000ea2000c1e1900 */
[----:B------:R-:W-:Y:S01]  /*61e0*/  UISETP.NE.AND UP0, UPT, UR10, 0x1, UPT ;  /* 0x000000010a00788c */ /* 0x000fe2000bf05270 */
[----:B------:R-:W-:Y:S01]  /*61f0*/  BSSY B0, `(.L_x_643) ;  /* 0x000002e000007945 */ /* 0x000fe20003800000 */
[----:B------:R-:W-:Y:S01]  /*6200*/  UIMAD.WIDE.U32 UR8, UR18, UR11, URZ ;  /* 0x0000000b120872a5 */ /* 0x000fe2000f8e003f */
[----:B-1----:R-:W1:Y:S01]  /*6210*/  S2R R4, SR_TID.X ;  /* 0x0000000000047919 */ /* 0x002e620000002100 */
[----:B------:R-:W-:Y:S02]  /*6220*/  ULDC UR4, c[0x0][0x340] ;  /* 0x0000d00000047ab9 */ /* 0x000fe40000000800 */
[----:B------:R-:W-:Y:S02]  /*6230*/  UMOV UR6, UR18 ;  /* 0x0000001200067c82 */ /* 0x000fe40008000000 */
[----:B------:R-:W-:Y:S02]  /*6240*/  ULDC UR13, c[0x0][0x358] ;  /* 0x0000d600000d7ab9 */ /* 0x000fe40000000800 */
[----:B------:R-:W-:-:S02]  /*6250*/  UIMAD UR13, UR17, UR13, URZ ;  /* 0x0000000d110d72a4 */ /* 0x000fc4000f8e023f */
[----:B------:R-:W-:Y:S02]  /*6260*/  @UP0 UMOV UR5, UR9 ;  /* 0x0000000900050c82 */ /* 0x000fe40008000000 */
[----:B------:R-:W-:-:S04]  /*6270*/  @UP0 USHF.R.U32.HI UR6, URZ, UR4, UR5 ;  /* 0x000000043f060299 */ /* 0x000fc80008011605 */
[----:B------:R-:W-:Y:S02]  /*6280*/  UIADD3 UR4, -UR6, URZ, URZ ;  /* 0x0000003f06047290 */ /* 0x000fe4000fffe13f */
[----:B------:R-:W-:Y:S02]  /*6290*/  USHF.R.S32.HI UR9, URZ, 0x1f, UR6 ;  /* 0x0000001f3f097899 */ /* 0x000fe40008011406 */
[----:B------:R-:W-:-:S03]  /*62a0*/  UIMAD UR10, UR4, UR10, UR18 ;  /* 0x0000000a040a72a4 */ /* 0x000fc6000f8e0212 */
[----:B------:R-:W-:Y:S02]  /*62b0*/  ULDC UR4, c[0x0][0x2f4] ;  /* 0x0000bd0000047ab9 */ /* 0x000fe40000000800 */
[----:B------:R-:W-:Y:S01]  /*62c0*/  UIMAD UR13, UR13, UR4, URZ ;  /* 0x000000040d0d72a4 */ /* 0x000fe2000f8e023f */
[----:B------:R-:W-:Y:S01]  /*62d0*/  BAR.SYNC.DEFER_BLOCKING 0x1, 0x100 ;  /* 0x0044000000007b1d */ /* 0x000fe20000010000 */
[----:B------:R-:W-:Y:S01]  /*62e0*/  UIMAD UR11, UR16, UR4, URZ ;  /* 0x00000004100b72a4 */ /* 0x000fe2000f8e023f */
[----:B-1----:R-:W-:Y:S01]  /*62f0*/  ISETP.NE.AND P2, PT, R4, RZ, PT ;  /* 0x000000ff0400720c */ /* 0x002fe20003f45270 */
[----:B------:R-:W-:Y:S02]  /*6300*/  USHF.R.S32.HI UR8, URZ, 0x1f, UR13 ;  /* 0x0000001f3f087899 */ /* 0x000fe4000801140d */
[----:B------:R-:W-:Y:S02]  /*6310*/  USHF.R.S32.HI UR7, URZ, 0x1f, UR11 ;  /* 0x0000001f3f077899 */ /* 0x000fe4000801140b */
[----:B------:R-:W-:-:S02]  /*6320*/  UIADD3 UR13, UP1, UP0, UR13, UR11, UR6 ;  /* 0x0000000b0d0d7290 */ /* 0x000fc4000f83e006 */
[----:B------:R-:W-:Y:S02]  /*6330*/  ULDC.64 UR4, c[0x0][0x350] ;  /* 0x0000d40000047ab9 */ /* 0x000fe40000000a00 */
[----:B------:R-:W-:Y:S02]  /*6340*/  UIADD3.X UR8, UR8, UR7, UR9, UP1, UP0 ;  /* 0x0000000708087290 */ /* 0x000fe40008fe0409 */
[----:B------:R-:W-:Y:S02]  /*6350*/  USHF.L.U32 UR7, UR13, 0x2, URZ ;  /* 0x000000020d077899 */ /* 0x000fe4000800063f */
[----:B------:R-:W-:Y:S02]  /*6360*/  USHF.L.U64.HI UR8, UR13, 0x2, UR8 ;  /* 0x000000020d087899 */ /* 0x000fe40008010208 */
[----:B------:R-:W-:-:S04]  /*6370*/  UIADD3 UR4, UP0, UR7, UR4, URZ ;  /* 0x0000000407047290 */ /* 0x000fc8000ff1e03f */
[----:B------:R-:W-:Y:S02]  /*6380*/  UIADD3.X UR5, UR8, UR5, URZ, UP0, !UPT ;  /* 0x0000000508057290 */ /* 0x000fe400087fe43f */
[----:B------:R-:W-:-:S04]  /*6390*/  MOV R4, UR4 ;  /* 0x0000000400047c02 */ /* 0x000fc80008000f00 */
[----:B------:R-:W-:Y:S01]  /*63a0*/  IMAD.U32 R5, RZ, RZ, UR5 ;  /* 0x00000005ff057e24 */ /* 0x000fe2000f8e00ff */
[----:B--2---:R-:W1:Y:S02]  /*63b0*/  @P0 R2UR UR12, R0 ;  /* 0x00000000000c03c2 */ /* 0x004e6400000e0000 */
[----:B-1----:R-:W-:-:S04]  /*63c0*/  @UP2 ULEA UR12, UR16, UR12, 0x6 ;  /* 0x0000000c100c2291 */ /* 0x002fc8000f8e303f */
[----:B------:R-:W-:-:S04]  /*63d0*/  @UP2 USHF.R.S32.HI UR11, URZ, 0x1f, UR12 ;  /* 0x0000001f3f0b2899 */ /* 0x000fc8000801140c */
[----:B------:R-:W-:Y:S02]  /*63e0*/  @UP2 ULEA.HI UR12, UR11, UR12, URZ, 0x6 ;  /* 0x0000000c0b0c2291 */ /* 0x000fe4000f8f303f */
[----:B------:R-:W-:Y:S02]  /*63f0*/  USHF.R.S32.HI UR11, URZ, 0x1f, UR16 ;  /* 0x0000001f3f0b7899 */ /* 0x000fe40008011410 */
[----:B------:R-:W-:Y:S02]  /*6400*/  @UP2 USHF.R.S32.HI UR12, URZ, 0x6, UR12 ;  /* 0x000000063f0c2899 */ /* 0x000fe4000801140c */
[----:B------:R-:W-:Y:S02]  /*6410*/  USEL UR16, UR16, URZ, !UP2 ;  /* 0x0000003f10107287 */ /* 0x000fe4000d000000 */
[----:B------:R-:W-:Y:S02]  /*6420*/  @UP2 UIMAD UR12, UR12, 0x3000, URZ ;  /* 0x000030000c0c28a4 */ /* 0x000fe4000f8e023f */
[----:B------:R-:W-:-:S02]  /*6430*/  USEL UR11, UR11, URZ, !UP2 ;  /* 0x0000003f0b0b7287 */ /* 0x000fc4000d000000 */
[----:B------:R-:W-:-:S03]  /*6440*/  @UP2 USHF.R.S32.HI UR13, URZ, 0x1f, UR12 ;  /* 0x0000001f3f0d2899 */ /* 0x000fc6000801140c */
[----:B------:R-:W-:-:S04]  /*6450*/  @!UP2 UMOV UR12, URZ ;  /* 0x0000003f000cac82 */ /* 0x000fc80008000000 */
[----:B------:R-:W-:Y:S01]  /*6460*/  @!UP2 UMOV UR13, URZ ;  /* 0x0000003f000dac82 */ /* 0x000fe20008000000 */
[----:B------:R-:W-:Y:S05]  /*6470*/  @P2 BRA `(.L_x_644) ;  /* 0x0000005000002947 */ /* 0x000fea0003800000 */
.L_x_645:
[----:B------:R-:W2:Y:S01]  /*6480*/  LDG.E.STRONG.GPU R0, [R4.64] ;  /* 0x0000001404007981 */ /* 0x000ea2000c1ef900 */
[----:B------:R-:W-:Y:S01]  /*6490*/  YIELD ;  /* 0x0000000000007946 */ /* 0x000fe20003800000 */
[----:B--2---:R-:W-:Y:S01]  /*64a0*/  ISETP.NE.AND P0, PT, R0, UR10, PT ;  /* 0x0000000a00007c0c */ /* 0x004fe2000bf05270 */
[----:B------:R-:W-:-:S12]  /*64b0*/  CCTL.IVALL ;  /* 0x00000000ff00798f */ /* 0x000fd80002000000 */
[----:B------:R-:W-:Y:S05]  /*64c0*/  @P0 BRA `(.L_x_645) ;  /* 0xffffffb000000947 */ /* 0x000fea000383ffff */
.L_x_644:
[----:B------:R-:W-:Y:S05]  /*64d0*/  BSYNC B0 ;  /* 0x0000000000007941 */ /* 0x000fea0003800000 */
.L_x_643:
[----:B------:R-:W-:Y:S01]  /*64e0*/  MOV R11, 0xffffffff ;  /* 0xffffffff000b7802 */ /* 0x000fe20000000f00 */
[----:B------:R-:W-:Y:S05]  /*64f0*/  BRA.CONV ~URZ, `(.L_x_646) ;  /* 0x000000237f007947 */ /* 0x000fea000b800000 */
[----:B------:R-:W-:Y:S02]  /*6500*/  MOV R2, 0x6520 ;  /* 0x0000652000027802 */ /* 0x000fe40000000f00 */
[----:B------:R-:W-:Y:S05]  /*6510*/  CALL.REL.NOINC `($__internal_5_$__cuda_sm70_warpsync) ;  /* 0x00000b6000007944 */ /* 0x000fea0003c00000 */
.L_x_646:
[----:B------:R-:W1:Y:S01]  /*6520*/  S2R R0, SR_TID.X ;  /* 0x0000000000007919 */ /* 0x000e620000002100 */
[----:B------:R-:W-:Y:S01]  /*6530*/  UIMAD UR5, UR17, 0x3000, URZ ;  /* 0x00003000110578a4 */ /* 0x000fe2000f8e023f */
[----:B------:R-:W-:Y:S01]  /*6540*/  IMAD.U32 R10, RZ, RZ, UR16 ;  /* 0x00000010ff0a7e24 */ /* 0x000fe2000f8e00ff */
[----:B------:R-:W-:-:S06]  /*6550*/  NOP ;  /* 0x0000000000007918 */ /* 0x000fcc0000000000 */
[----:B------:R-:W-:Y:S01]  /*6560*/  USHF.R.S32.HI UR4, URZ, 0x1f, UR5 ;  /* 0x0000001f3f047899 */ /* 0x000fe20008011405 */
[----:B------:R-:W-:Y:S01]  /*6570*/  IMAD.U32 R8, RZ, RZ, UR5 ;  /* 0x00000005ff087e24 */ /* 0x000fe2000f8e00ff */
[----:B-1----:R-:W-:-:S04]  /*6580*/  SHF.R.S32.HI R2, RZ, 0x1f, R0 ;  /* 0x0000001fff027819 */ /* 0x002fc80000011400 */
[----:B------:R-:W-:Y:S01]  /*6590*/  IADD3 R8, P1, P0, R8, UR12, R0 ;  /* 0x0000000c08087c10 */ /* 0x000fe2000f83e000 */
[----:B------:R-:W-:Y:S01]  /*65a0*/  IMAD.U32 R0, RZ, RZ, UR4 ;  /* 0x00000004ff007e24 */ /* 0x000fe2000f8e00ff */
[----:B------:R-:W-:Y:S02]  /*65b0*/  ULDC.64 UR4, c[0x0][0x328] ;  /* 0x0000ca0000047ab9 */ /* 0x000fe40000000a00 */
[----:B------:R-:W-:Y:S02]  /*65c0*/  UIMAD UR4, UR9, UR4, URZ ;  /* 0x00000004090472a4 */ /* 0x000fe4000f8e023f */
[----:B------:R-:W-:Y:S01]  /*65d0*/  IADD3.X R9, R0, UR13, R2, P1, P0 ;  /* 0x0000000d00097c10 */ /* 0x000fe20008fe0402 */
[----:B------:R-:W-:Y:S01]  /*65e0*/  IMAD.U32 R2, RZ, RZ, UR6 ;  /* 0x00000006ff027e24 */ /* 0x000fe2000f8e00ff */
[----:B------:R-:W-:-:S03]  /*65f0*/  UIMAD UR14, UR6, UR5, UR4 ;  /* 0x00000005060e72a4 */ /* 0x000fc6000f8e0204 */
        /* <DEDUP_REMOVED lines=59> */
[----:B------:R-:W-:Y:S05]  /*69b0*/  CALL.REL.NOINC `($__internal_5_$__cuda_sm70_warpsync) ;  /* 0x000006c000007944 */ /* 0x000fea0003c00000 */
.L_x_647:
        /* <DEDUP_REMOVED lines=12> */
.L_x_649:
[----:B------:R-:W-:Y:S05]  /*6a80*/  BSYNC B0 ;  /* 0x0000000000007941 */ /* 0x000fea0003800000 */
.L_x_648:
[----:B------:R-:W-:Y:S01]  /*6a90*/  ULDC.64 UR4, c[0x0][0x348] ;  /* 0x0000d20000047ab9 */ /* 0x000fe20000000a00 */
[----:B------:R-:W-:Y:S01]  /*6aa0*/  BSSY B0, `(.L_x_650) ;  /* 0x000000b000007945 */ /* 0x000fe20003800000 */
[----:B------:R-:W-:-:S04]  /*6ab0*/  UIADD3 UR4, UP0, UR7, UR4, URZ ;  /* 0x0000000407047290 */ /* 0x000fc8000ff1e03f */
[----:B------:R-:W-:Y:S02]  /*6ac0*/  UIADD3.X UR5, UR8, UR5, URZ, UP0, !UPT ;  /* 0x0000000508057290 */ /* 0x000fe400087fe43f */
[----:B--2---:R-:W-:-:S04]  /*6ad0*/  MOV R4, UR4 ;  /* 0x0000000400047c02 */ /* 0x004fc80008000f00 */
[----:B------:R-:W-:Y:S01]  /*6ae0*/  MOV R5, UR5 ;  /* 0x0000000500057c02 */ /* 0x000fe20008000f00 */
[----:B------:R-:W-:Y:S05]  /*6af0*/  @P2 BRA `(.L_x_651) ;  /* 0x0000005000002947 */ /* 0x000fea0003800000 */
.L_x_652:
[----:B------:R-:W2:Y:S01]  /*6b00*/  LDG.E.STRONG.GPU R0, [R4.64] ;  /* 0x0000001404007981 */ /* 0x000ea2000c1ef900 */
[----:B------:R-:W-:Y:S01]  /*6b10*/  YIELD ;  /* 0x0000000000007946 */ /* 0x000fe20003800000 */
[----:B--2---:R-:W-:Y:S01]  /*6b20*/  ISETP.NE.AND P0, PT, R0, UR10, PT ;  /* 0x0000000a00007c0c */ /* 0x004fe2000bf05270 */
[----:B------:R-:W-:-:S12]  /*6b30*/  CCTL.IVALL ;  /* 0x00000000ff00798f */ /* 0x000fd80002000000 */
[----:B------:R-:W-:Y:S05]  /*6b40*/  @P0 BRA `(.L_x_652) ;  /* 0xffffffb000000947 */ /* 0x000fea000383ffff */
.L_x_651:
[----:B------:R-:W-:Y:S05]  /*6b50*/  BSYNC B0 ;  /* 0x0000000000007941 */ /* 0x000fea0003800000 */
.L_x_650:
[----:B------:R-:W-:Y:S05]  /*6b60*/  BRA.CONV ~URZ, `(.L_x_653) ;  /* 0x000000237f007947 */ /* 0x000fea000b800000 */
[----:B-1----:R-:W-:Y:S02]  /*6b70*/  MOV R2, 0x6b90 ;  /* 0x00006b9000027802 */ /* 0x002fe40000000f00 */
[----:B------:R-:W-:Y:S05]  /*6b80*/  CALL.REL.NOINC `($__internal_5_$__cuda_sm70_warpsync) ;  /* 0x000004f000007944 */ /* 0x000fea0003c00000 */
.L_x_653:
[----:B------:R-:W-:Y:S01]  /*6b90*/  ULDC.64 UR4, c[0x0][0x300] ;  /* 0x0000c00000047ab9 */ /* 0x000fe20000000a00 */
[----:B-1----:R-:W-:Y:S01]  /*6ba0*/  MOV R2, R8 ;  /* 0x0000000800027202 */ /* 0x002fe20000000f00 */
[----:B------:R-:W-:Y:S01]  /*6bb0*/  UIMAD UR4, UR9, UR4, URZ ;  /* 0x00000004090472a4 */ /* 0x000fe2000f8e023f */
[----:B------:R-:W-:Y:S02]  /*6bc0*/  IMAD.U32 R0, RZ, RZ, UR6 ;  /* 0x00000006ff007e24 */ /* 0x000fe4000f8e00ff */
[----:B------:R-:W-:Y:S01]  /*6bd0*/  IMAD.MOV.U32 R3, RZ, RZ, R9 ;  /* 0x000000ffff037224 */ /* 0x000fe200078e0009 */
        /* <DEDUP_REMOVED lines=62> */
.L_x_654:
        /* <DEDUP_REMOVED lines=12> */
        .weak           $__internal_5_$__cuda_sm70_warpsync
        .type           $__internal_5_$__cuda_sm70_warpsync,@function
        .size           $__internal_5_$__cuda_sm70_warpsync,(.L_x_1399 - $__internal_5_$__cuda_sm70_warpsync)
$__internal_5_$__cuda_sm70_warpsync:
[----:B------:R-:W-:Y:S01]  /*7080*/  MOV R3, 0x0 ;  /* 0x0000000000037802 */ /* 0x000fe20000000f00 */
[----:B------:R-:W-:Y:S04]  /*7090*/  WARPSYNC R11 ;  /* 0x0000000b00007348 */ /* 0x000fe80003800000 */
[----:B------:R-:W-:Y:S05]  /*70a0*/  RET.REL.NODEC R2 `(_ZN7cutlass13device_kernelIN5flash19enable_sm80_to_sm89INS1_16FlashAttnBwdSm80INS1_25CollectiveMainloopBwdSm80ILi1ELi1EN4cute5tupleIJNS5_1CILi64EEES8_NS7_ILi192EEEEEENS_6half_tEfNS_4arch4Sm80ELb1ELb0ELb1ELb1ELb1ELb0ELb0ELb0ELi2ELi2ELi2ELi2ELb1EEENS1_24CollectiveEpilogueBwdGQAISA_fSD_Li256ELb1ELb1EEENS1_25SingleTileBwdLPTSchedulerILb1ELi64ELb1EEEEEEEEEvNT_6ParamsE) ;  /* 0xffff8f5002007950 */ /* 0x000fea0003c3ffff */
.L_x_655:
        /* <DEDUP_REMOVED lines=13> */
.L_x_1399:


//--------------------- .text._ZN7cutlass13device_kernelIN5flash19enable_sm80_to_sm89INS1_16FlashAttnBwdSm80INS1_25CollectiveMainloopBwdSm80ILi2ELi1EN4cute5tupleIJNS5_1CILi64EEENS7_ILi80EEENS7_ILi192EEEEEENS_6half_tEfNS_4arch4Sm80ELb0ELb0ELb1ELb0ELb0ELb0ELb1ELb0ELi2ELi4ELi2ELi2ELb0EEENS1_21CollectiveEpilogueBwdISB_SC_SE_Li256ELb0ELb1ELi4EEENS1_19SingleTileSchedulerILb0ELb0ELb0ELi80EEEEEEEEEvNT_6ParamsE --------------------------
	.section	.text._ZN7cutlass13device_kernelIN5flash19enable_sm80_to_sm89INS1_16FlashAttnBwdSm80INS1_25CollectiveMainloopBwdSm80ILi2ELi1EN4cute5tupleIJNS5_1CILi64EEENS7_ILi80EEENS7_ILi192EEEEEENS_6half_tEfNS_4arch4Sm80ELb0ELb0ELb1ELb0ELb0ELb0ELb1ELb0ELi2ELi4ELi2ELi2ELb0EEENS1_21CollectiveEpilogueBwdISB_SC_SE_Li256ELb0ELb1ELi4EEENS1_19SingleTileSchedulerILb0ELb0ELb0ELi80EEEEEEEEEvNT_6ParamsE,"ax",@progbits
	.sectioninfo	@"SHI_REGISTERS=255"
	.align	128
.text._ZN7cutlass13device_kernelIN5flash19enable_sm80_to_sm89INS1_16FlashAttnBwdSm80INS1_25CollectiveMainloopBwdSm80ILi2ELi1EN4cute5tupleIJNS5_1CILi64EEENS7_ILi80EEENS7_ILi192EEEEEENS_6half_tEfNS_4arch4Sm80ELb0ELb0ELb1ELb0ELb0ELb0ELb1ELb0ELi2ELi4ELi2ELi2ELb0EEENS1_21CollectiveEpilogueBwdISB_SC_SE_Li256ELb0ELb1ELi4EEENS1_19SingleTileSchedulerILb0ELb0ELb0ELi80EEEEEEEEEvNT_6ParamsE:
        .type           _ZN7cutlass13device_kernelIN5flash19enable_sm80_to_sm89INS1_16FlashAttnBwdSm80INS1_25CollectiveMainloopBwdSm80ILi2ELi1EN4cute5tupleIJNS5_1CILi64EEENS7_ILi80EEENS7_ILi192EEEEEENS_6half_tEfNS_4arch4Sm80ELb0ELb0ELb1ELb0ELb0ELb0ELb1ELb0ELi2ELi4ELi2ELi2ELb0EEENS1_21CollectiveEpilogueBwdISB_SC_SE_Li256ELb0ELb1ELi4EEENS1_19SingleTileSchedulerILb0ELb0ELb0ELi80EEEEEEEEEvNT_6ParamsE,@function
        .size           _ZN7cutlass13device_kernelIN5flash19enable_sm80_to_sm89INS1_16FlashAttnBwdSm80INS1_25CollectiveMainloopBwdSm80ILi2ELi1EN4cute5tupleIJNS5_1CILi64EEENS7_ILi80EEENS7_ILi192EEEEEENS_6half_tEfNS_4arch4Sm80ELb0ELb0ELb1ELb0ELb0ELb0ELb1ELb0ELi2ELi4ELi2ELi2ELb0EEENS1_21CollectiveEpilogueBwdISB_SC_SE_Li256ELb0ELb1ELi4EEENS1_19SingleTileSchedulerILb0ELb0ELb0ELi80EEEEEEEEEvNT_6ParamsE,(.L_x_1401 - _ZN7cutlass13device_kernelIN5flash19enable_sm80_to_sm89INS1_16FlashAttnBwdSm80INS1_25CollectiveMainloopBwdSm80ILi2ELi1EN4cute5tupleIJNS5_1CILi64EEENS7_ILi80EEENS7_ILi192EEEEEENS_6half_tEfNS_4arch4Sm80ELb0ELb0ELb1ELb0ELb0ELb0ELb1ELb0ELi2ELi4ELi2ELi2ELb0EEENS1_21CollectiveEpilogueBwdISB_SC_SE_Li256ELb0ELb1ELi4EEENS1_19SingleTileSchedulerILb0ELb0ELb0ELi80EEEEEEEEEvNT_6ParamsE)
        .other          _ZN7cutlass13device_kernelIN5flash19enable_sm80_to_sm89INS1_16FlashAttnBwdSm80INS1_25CollectiveMainloopBwdSm80ILi2ELi1EN4cute5tupleIJNS5_1CILi64EEENS7_ILi80EEENS7_ILi192EEEEEENS_6half_tEfNS_4arch4Sm80ELb0ELb0ELb1ELb0ELb0ELb0ELb1ELb0ELi2ELi4ELi2ELi2ELb0EEENS1_21CollectiveEpilogueBwdISB_SC_SE_Li256ELb0ELb1ELi4EEENS1_19SingleTileSchedulerILb0ELb0ELb0ELi80EEEEEEEEEvNT_6ParamsE,@"STO_CUDA_ENTRY STV_DEFAULT"
_ZN7cutlass13device_kernelIN5flash19enable_sm80_to_sm89INS1_16FlashAttnBwdSm80INS1_25CollectiveMainloopBwdSm80ILi2ELi1EN4cute5tupleIJNS5_1CILi64EEENS7_ILi80EEENS7_ILi192EEEEEENS_6half_tEfNS_4arch4Sm80ELb0ELb0ELb1ELb0ELb0ELb0ELb1ELb0ELi2ELi4ELi2ELi2ELb0EEENS1_21CollectiveEpilogueBwdISB_SC_SE_Li256ELb0ELb1ELi4EEENS1_19SingleTileSchedulerILb0ELb0ELb0ELi80EEEEEEEEEvNT_6ParamsE:
        /* <DEDUP_REMOVED lines=8> */
[----:B------:R-:W-:Y:S01]  /*0080*/  IMAD.U32 R6, RZ, RZ, UR20 ;  /* 0x00000014ff067e24 */ /* 0x000fe2000f8e00ff */
[----:B------:R-:W2:Y:S01]  /*0090*/  S2R R5, SR_CTAID.Y ;  /* 0x0000000000057919 */ /* 0x000ea20000002600 */
[----:B------:R-:W-:Y:S01]  /*00a0*/  ULDC.64 UR4, c[0x0][0x1e8] ;  /* 0x00007a0000047ab9 */ /* 0x000fe20000000a00 */
[----:B------:R-:W-:Y:S01]  /*00b0*/  ISETP.NE.AND P0, PT, R0, 0x1, PT ;  /* 0x000000010000780c */ /* 0x000fe20003f05270 */
[----:B------:R-:W-:Y:S01]  /*00c0*/  UIMAD UR4, UR8, UR4, URZ ;  /* 0x00000004080472a4 */ /* 0x000fe2000f8e023f */
[----:B------:R-:W3:Y:S01]  /*00d0*/  S2R R227, SR_CTAID.X ;  /* 0x0000000000e37919 */ /* 0x000ee20000002500 */
[----:B------:R-:W-:Y:S01]  /*00e0*/  UMOV UR9, 0x5 ;  /* 0x0000000500097882 */ /* 0x000fe20000000000 */
[----:B------:R-:W-:Y:S01]  /*00f0*/  LOP3.LUT R233, R233, 0xfffffffe, RZ, 0xc0, !PT ;  /* 0xfffffffee9e97812 */ /* 0x000fe200078ec0ff */
[----:B------:R-:W-:Y:S01]  /*0100*/  UIMAD UR6, UR20, UR5, UR4 ;  /* 0x00000005140672a4 */ /* 0x000fe2000f8e0204 */
[----:B------:R-:W-:Y:S01]  /*0110*/  IMAD.MOV.U32 R215, RZ, RZ, 0x10 ;  /* 0x00000010ffd77424 */ /* 0x000fe200078e00ff */
[----:B------:R-:W-:Y:S01]  /*0120*/  ULDC.64 UR24, c[0x0][0x118] ;  /* 0x0000460000187ab9 */ /* 0x000fe20000000a00 */
[----:B------:R-:W-:Y:S01]  /*0130*/  IMAD.MOV.U32 R223, RZ, RZ, 0x20 ;  /* 0x00000020ffdf7424 */ /* 0x000fe200078e00ff */
[----:B------:R-:W-:Y:S01]  /*0140*/  ULDC.64 UR4, c[0x0][0x1b8] ;  /* 0x00006e0000047ab9 */ /* 0x000fe20000000a00 */
[----:B------:R-:W-:Y:S01]  /*0150*/  CS2R R170, SRZ ;  /* 0x0000000000aa7805 */ /* 0x000fe2000001ff00 */
[----:B------:R-:W-:Y:S01]  /*0160*/  UIMAD UR4, UR8, UR4, URZ ;  /* 0x00000004080472a4 */ /* 0x000fe2000f8e023f */
[----:B------:R-:W-:Y:S01]  /*0170*/  CS2R R168, SRZ ;  /* 0x0000000000a87805 */ /* 0x000fe2000001ff00 */
[----:B------:R-:W-:Y:S01]  /*0180*/  CS2R R166, SRZ ;  /* 0x0000000000a67805 */ /* 0x000fe2000001ff00 */
[----:B------:R-:W-:Y:S01]  /*0190*/  CS2R R164, SRZ ;  /* 0x0000000000a47805 */ /* 0x000fe2000001ff00 */
[----:B------:R-:W-:Y:S01]  /*01a0*/  UIMAD UR4, UR20, UR5, UR4 ;  /* 0x00000005140472a4 */ /* 0x000fe2000f8e0204 */
[----:B------:R-:W-:Y:S01]  /*01b0*/  CS2R R162, SRZ ;  /* 0x0000000000a27805 */ /* 0x000fe2000001ff00 */
[----:B------:R-:W-:Y:S01]  /*01c0*/  CS2R R160, SRZ ;  /* 0x0000000000a07805 */ /* 0x000fe2000001ff00 */
[----:B-1----:R-:W-:Y:S01]  /*01d0*/  SHF.R.S32.HI R19, RZ, 0x1f, R234 ;  /* 0x0000001fff137819 */ /* 0x002fe200000114ea */
[C---:B------:R-:W-:Y:S01]  /*01e0*/  IMAD.SHL.U32 R238, R234.reuse, 0x4, RZ ;  /* 0x00000004eaee7824 */ /* 0x040fe200078e00ff */
[----:B------:R-:W-:Y:S01]  /*01f0*/  ISETP.GT.AND P2, PT, R234, 0x7f, PT ;  /* 0x0000007fea00780c */ /* 0x000fe20003f44270 */
[----:B------:R-:W-:Y:S01]  /*0200*/  CS2R R150, SRZ ;  /* 0x0000000000967805 */ /* 0x000fe2000001ff00 */
[----:B------:R-:W-:Y:S01]  /*0210*/  LEA.HI R16, R19, R234, RZ, 0x3 ;  /* 0x000000ea13107211 */ /* 0x000fe200078f18ff */
[----:B--2---:R-:W-:Y:S01]  /*0220*/  @P0 IMAD.HI.U32 R0, R5, c[0x0][0x24c], RZ ;  /* 0x0000930005000a27 */ /* 0x004fe200078e00ff */
[----:B------:R-:W-:Y:S01]  /*0230*/  SHF.R.S32.HI R239, RZ, 0x1f, R238 ;  /* 0x0000001fffef7819 */ /* 0x000fe200000114ee */
        /* <DEDUP_REMOVED lines=11> */
[----:B------:R-:W-:Y:S01]  /*02f0*/  IADD3 R4, -R236, c[0x0][0x198], RZ ;  /* 0x00006600ec047a10 */ /* 0x000fe20007ffe1ff */
[C---:B------:R-:W-:Y:S01]  /*0300*/  IMAD R0, R2.reuse, c[0x0][0x1e0], RZ ;  /* 0x0000780002007a24 */ /* 0x040fe200078e02ff */
[----:B------:R-:W-:Y:S01]  /*0310*/  CS2R R158, SRZ ;  /* 0x00000000009e7805 */ /* 0x000fe2000001ff00 */
[----:B------:R-:W-:Y:S01]  /*0320*/  IMAD R2, R2, c[0x0][0x1b0], RZ ;  /* 0x00006c0002027a24 */ /* 0x000fe200078e02ff */
[----:B------:R-:W-:Y:S01]  /*0330*/  SHF.R.S32.HI R251, RZ, 0x1f, R250 ;  /* 0x0000001ffffb7819 */ /* 0x000fe200000114fa */
[C---:B------:R-:W-:Y:S01]  /*0340*/  IMAD R0, R3.reuse, c[0x0][0x1e4], R0 ;  /* 0x0000790003007a24 */ /* 0x040fe200078e0200 */
[C---:B------:R-:W-:Y:S01]  /*0350*/  ISETP.GE.AND P1, PT, R250.reuse, c[0x0][0x1cc], PT ;  /* 0x00007300fa007a0c */ /* 0x040fe20003f26270 */
[C---:B------:R-:W-:Y:S01]  /*0360*/  IMAD R2, R3.reuse, c[0x0][0x1b4], R2 ;  /* 0x00006d0003027a24 */ /* 0x040fe200078e0202 */
[C---:B------:R-:W-:Y:S01]  /*0370*/  IADD3 R231, R250.reuse, 0x40, RZ ;  /* 0x00000040fae77810 */ /* 0x040fe20007ffe0ff */
[--C-:B------:R-:W-:Y:S01]  /*0380*/  IMAD.WIDE.U32 R10, R3, c[0x0][0x1e0], R250.reuse ;  /* 0x00007800030a7a25 */ /* 0x100fe200078e00fa */
[----:B------:R-:W-:Y:S01]  /*0390*/  IADD3 R230, R250, 0x80, RZ ;  /* 0x00000080fae67810 */ /* 0x000fe20007ffe0ff */
[----:B------:R-:W-:Y:S01]  /*03a0*/  CS2R R156, SRZ ;  /* 0x00000000009c7805 */ /* 0x000fe2000001ff00 */
[----:B------:R-:W-:Y:S01]  /*03b0*/  ISETP.GE.AND P4, PT, R231, c[0x0][0x1cc], PT ;  /* 0x00007300e7007a0c */ /* 0x000fe20003f86270 */
[----:B------:R-:W-:Y:S01]  /*03c0*/  IMAD.WIDE.U32 R12, R3, c[0x0][0x1b0], R250 ;  /* 0x00006c00030c7a25 */ /* 0x000fe200078e00fa */
[----:B------:R-:W-:Y:S01]  /*03d0*/  ISETP.GE.AND P3, PT, R230, c[0x0][0x1cc], PT ;  /* 0x00007300e6007a0c */ /* 0x000fe20003f66270 */
[----:B------:R-:W-:Y:S01]  /*03e0*/  CS2R R146, SRZ ;  /* 0x0000000000927805 */ /* 0x000fe2000001ff00 */
[----:B------:R-:W-:Y:S01]  /*03f0*/  CS2R R144, SRZ ;  /* 0x0000000000907805 */ /* 0x000fe2000001ff00 */
[----:B------:R-:W-:Y:S01]  /*0400*/  IMAD.IADD R11, R11, 0x1, R0 ;  /* 0x000000010b0b7824 */ /* 0x000fe200078e0200 */
[----:B------:R-:W-:Y:S01]  /*0410*/  CS2R R142, SRZ ;  /* 0x00000000008e7805 */ /* 0x000fe2000001ff00 */
[----:B------:R-:W-:Y:S01]  /*0420*/  IMAD.IADD R3, R13, 0x1, R2 ;  /* 0x000000010d037824 */ /* 0x000fe200078e0202 */
[----:B------:R-:W-:Y:S01]  /*0430*/  CS2R R140, SRZ ;  /* 0x00000000008c7805 */ /* 0x000fe2000001ff00 */
[----:B------:R-:W-:Y:S01]  /*0440*/  IMAD.WIDE.U32 R6, R6, c[0x0][0x1e8], R10 ;  /* 0x00007a0006067a25 */ /* 0x000fe200078e000a */
[----:B------:R-:W-:Y:S01]  /*0450*/  CS2R R138, SRZ ;  /* 0x00000000008a7805 */ /* 0x000fe2000001ff00 */
[----:B------:R-:W-:Y:S01]  /*0460*/  CS2R R136, SRZ ;  /* 0x0000000000887805 */ /* 0x000fe2000001ff00 */
[----:B------:R-:W-:Y:S01]  /*0470*/  CS2R R126, SRZ ;  /* 0x00000000007e7805 */ /* 0x000fe2000001ff00 */
[----:B------:R-:W-:Y:S01]  /*0480*/  IMAD.MOV.U32 R2, RZ, RZ, R12 ;  /* 0x000000ffff027224 */ /* 0x000fe200078e000c */
[----:B------:R-:W-:Y:S01]  /*0490*/  IADD3 R7, R7, UR6, RZ ;  /* 0x0000000607077c10 */ /* 0x000fe2000fffe0ff */
[----:B------:R-:W-:Y:S01]  /*04a0*/  IMAD.U32 R10, RZ, RZ, UR20 ;  /* 0x00000014ff0a7e24 */ /* 0x000fe2000f8e00ff */
[----:B------:R-:W-:Y:S01]  /*04b0*/  CS2R R124, SRZ ;  /* 0x00000000007c7805 */ /* 0x000fe2000001ff00 */
[----:B---3--:R-:W-:Y:S01]  /*04c0*/  IMAD.WIDE R22, R227, 0x50, R236 ;  /* 0x00000050e3167825 */ /* 0x008fe200078e02ec */
[----:B------:R-:W-:Y:S01]  /*04d0*/  CS2R R130, SRZ ;  /* 0x0000000000827805 */ /* 0x000fe2000001ff00 */
        /* <DEDUP_REMOVED lines=8> */
[----:B------:R-:W-:Y:S01]  /*0560*/  IMAD.SHL.U32 R229, R236, 0x40, RZ ;  /* 0x00000040ece57824 */ /* 0x000fe200078e00ff */
[----:B------:R-:W-:Y:S01]  /*0570*/  ULDC.64 UR4, c[0x0][0x1d8] ;  /* 0x0000760000047ab9 */ /* 0x000fe20000000a00 */
[C---:B------:R-:W-:Y:S01]  /*0580*/  IMAD R0, R22.reuse, c[0x0][0x1dc], R3 ;  /* 0x0000770016007a24 */ /* 0x040fe200078e0203 */
[----:B------:R-:W-:Y:S01]  /*0590*/  USHF.L.U64.HI UR5, UR4, UR9, UR5 ;  /* 0x0000000904057299 */ /* 0x000fe20008010205 */
[----:B------:R-:W-:Y:S01]  /*05a0*/  IMAD.WIDE.U32 R6, R22, c[0x0][0x1d8], R6 ;  /* 0x0000760016067a25 */ /* 0x000fe200078e0006 */
[----:B------:R-:W-:Y:S01]  /*05b0*/  LOP3.LUT R229, R229, 0x1c0, RZ, 0xc0, !PT ;  /* 0x000001c0e5e57812 */ /* 0x000fe200078ec0ff */
[----:B------:R-:W-:Y:S01]  /*05c0*/  USHF.L.U32 UR4, UR4, 0x5, URZ ;  /* 0x0000000504047899 */ /* 0x000fe2000800063f */
[----:B------:R-:W-:Y:S01]  /*05d0*/  CS2R R118, SRZ ;  /* 0x0000000000767805 */ /* 0x000fe2000001ff00 */
[----:B------:R-:W-:Y:S01]  /*05e0*/  IMAD.IADD R0, R7, 0x1, R0 ;  /* 0x0000000107007824 */ /* 0x000fe200078e0200 */
[----:B------:R-:W-:Y:S01]  /*05f0*/  LEA R20, P0, R6, c[0x0][0x1c0], 0x1 ;  /* 0x0000700006147a11 */ /* 0x000fe200078008ff */
[----:B------:R-:W-:Y:S01]  /*0600*/  IMAD.MOV.U32 R3, RZ, RZ, c[0x0][0x1d8] ;  /* 0x00007600ff037624 */ /* 0x000fe200078e00ff */
[----:B------:R-:W-:Y:S01]  /*0610*/  LOP3.LUT R2, R229, 0x38, R250, 0xf8, !PT ;  /* 0x00000038e5027812 */ /* 0x000fe200078ef8fa */
[----:B------:R-:W-:Y:S01]  /*0620*/  IMAD R4, R227, -0x50, R4 ;  /* 0xffffffb0e3047824 */ /* 0x000fe200078e0204 */
[----:B------:R-:W-:Y:S01]  /*0630*/  SHF.R.U32.HI R229, RZ, 0x3, R229 ;  /* 0x00000003ffe57819 */ /* 0x000fe200000116e5 */
[----:B------:R-:W-:Y:S01]  /*0640*/  IMAD.WIDE.U32 R10, R22, c[0x0][0x1a8], R10 ;  /* 0x00006a00160a7a25 */ /* 0x000fe200078e000a */
[----:B------:R-:W-:Y:S01]  /*0650*/  LEA.HI.X R21, R6, c[0x0][0x1c4], R0, 0x1, P0 ;  /* 0x0000710006157a11 */ /* 0x000fe200000f0c00 */
[----:B------:R-:W-:Y:S01]  /*0660*/  CS2R R116, SRZ ;  /* 0x0000000000747805 */ /* 0x000fe2000001ff00 */
[----:B------:R-:W-:Y:S01]  /*0670*/  LOP3.LUT R229, R2, R229, RZ, 0x3c, !PT ;  /* 0x000000e502e57212 */ /* 0x000fe200078e3cff */
[----:B------:R-:W-:Y:S01]  /*0680*/  IMAD.MOV.U32 R0, RZ, RZ, c[0x0][0x1dc] ;  /* 0x00007700ff007624 */ /* 0x000fe200078e00ff */
[----:B------:R-:W-:Y:S01]  /*0690*/  LEA R14, P0, R3, R20, 0x6 ;  /* 0x00000014030e7211 */ /* 0x000fe200078030ff */
[----:B------:R-:W-:Y:S01]  /*06a0*/  IMAD R6, R23, c[0x0][0x1a8], RZ ;  /* 0x00006a0017067a24 */ /* 0x000fe200078e02ff */
[----:B------:R-:W-:Y:S01]  /*06b0*/  LEA.HI R2, R19, R234, RZ, 0x6 ;  /* 0x000000ea13027211 */ /* 0x000fe200078f30ff */
[----:B------:R-:W-:Y:S01]  /*06c0*/  IMAD.WIDE.U32 R24, R236, c[0x0][0x178], R250 ;  /* 0x00005e00ec187a25 */ /* 0x000fe200078e00fa */
[----:B------:R-:W-:Y:S01]  /*06d0*/  LEA.HI.X R15, R3, R21, R0, 0x6, P0 ;  /* 0x00000015030f7211 */ /* 0x000fe200000f3400 */
[----:B------:R-:W-:Y:S01]  /*06e0*/  CS2R R114, SRZ ;  /* 0x0000000000727805 */ /* 0x000fe2000001ff00 */
[----:B------:R-:W-:Y:S01]  /*06f0*/  SHF.R.S32.HI R0, RZ, 0x6, R2 ;  /* 0x00000006ff007819 */ /* 0x000fe20000011402 */
[----:B------:R-:W-:Y:S01]  /*0700*/  IMAD.U32 R3, RZ, RZ, UR4 ;  /* 0x00000004ff037e24 */ /* 0x000fe2000f8e00ff */
[C---:B------:R-:W-:Y:S01]  /*0710*/  ISETP.LT.OR P0, PT, R4.reuse, 0x1, P1 ;  /* 0x000000010400780c */ /* 0x040fe20000f01670 */
[----:B------:R-:W-:Y:S01]  /*0720*/  IMAD.U32 R2, RZ, RZ, UR5 ;  /* 0x00000005ff027e24 */ /* 0x000fe2000f8e00ff */
[----:B------:R-:W-:Y:S01]  /*0730*/  ISETP.LT.OR P6, PT, R4, 0x1, P4 ;  /* 0x000000010400780c */ /* 0x000fe200027c1670 */
[----:B------:R-:W-:Y:S01]  /*0740*/  IMAD R229, R0, 0x200, R229 ;  /* 0x0000020000e57824 */ /* 0x000fe200078e02e5 */
[----:B------:R-:W-:Y:S01]  /*0750*/  ISETP.LT.OR P5, PT, R4, 0x1, P3 ;  /* 0x000000010400780c */ /* 0x000fe20001fa1670 */
[----:B------:R-:W-:Y:S01]  /*0760*/  IMAD R6, R22, c[0x0][0x1ac], R6 ;  /* 0x00006b0016067a24 */ /* 0x000fe200078e0206 */
[C---:B------:R-:W-:Y:S01]  /*0770*/  ISETP.LT.OR P1, PT, R4.reuse, 0x21, P1 ;  /* 0x000000210400780c */ /* 0x040fe20000f21670 */
[----:B------:R-:W-:Y:S01]  /*0780*/  IMAD.SHL.U32 R229, R229, 0x2, RZ ;  /* 0x00000002e5e57824 */ /* 0x000fe200078e00ff */
[----:B------:R-:W-:Y:S01]  /*0790*/  ISETP.LT.OR P3, PT, R4, 0x21, P3 ;  /* 0x000000210400780c */ /* 0x000fe20001f61670 */
[----:B------:R-:W-:Y:S01]  /*07a0*/  IMAD.IADD R6, R11, 0x1, R6 ;  /* 0x000000010b067824 */ /* 0x000fe200078e0206 */
[----:B------:R-:W-:Y:S01]  /*07b0*/  ULDC.64 UR4, c[0x0][0x1a8] ;  /* 0x00006a0000047ab9 */ /* 0x000fe20000000a00 */
[----:B------:R-:W-:Y:S01]  /*07c0*/  IMAD R241, R237, c[0x0][0x208], RZ ;  /* 0x00008200edf17a24 */ /* 0x000fe200078e02ff */
[----:B------:R-:W-:Y:S01]  /*07d0*/  USHF.L.U32 UR7, UR4, 0x5, URZ ;  /* 0x0000000504077899 */ /* 0x000fe2000800063f */
[----:B------:R1:W-:Y:S01]  /*07e0*/  LDGSTS.E.BYPASS.LTC128B.128 [R229+0x7880], [R20.64], !P0 ;  /* 0x0788000014e57fae */ /* 0x0003e2000c101d58 */
[C---:B------:R-:W-:Y:S01]  /*07f0*/  @!P2 LEA R12, P0, R3.reuse, R14, 0x1 ;  /* 0x0000000e030ca211 */ /* 0x040fe200078008ff */
[----:B------:R-:W-:Y:S01]  /*0800*/  USHF.L.U64.HI UR6, UR4, UR9, UR5 ;  /* 0x0000000904067299 */ /* 0x000fe20008010205 */
[----:B------:R-:W-:Y:S01]  /*0810*/  IMAD R241, R236, c[0x0][0x20c], R241 ;  /* 0x00008300ecf17a24 */ /* 0x000fe200078e02f1 */
[----:B------:R1:W-:Y:S01]  /*0820*/  LDGSTS.E.BYPASS.LTC128B.128 [R229+0xa080], [R20.64+0x80], !P6 ;  /* 0x0a08008014e57fae */ /* 0x0003e2000f101d58 */
[----:B------:R-:W-:Y:S01]  /*0830*/  @!P2 LEA.HI.X R13, R3, R15, R2, 0x1, P0 ;  /* 0x0000000f030da211 */ /* 0x000fe200000f0c02 */
[----:B------:R-:W-:Y:S01]  /*0840*/  IMAD.MOV.U32 R2, RZ, RZ, c[0x0][0x1a8] ;  /* 0x00006a00ff027624 */ /* 0x000fe200078e00ff */
[----:B------:R-:W-:Y:S01]  /*0850*/  LEA R22, P0, R10, c[0x0][0x190], 0x1 ;  /* 0x000064000a167a11 */ /* 0x000fe200078008ff */
[----:B------:R1:W-:Y:S01]  /*0860*/  LDGSTS.E.BYPASS.LTC128B.128 [R229+0xc880], [R20.64+0x100], !P5 ;  /* 0x0c88010014e57fae */ /* 0x0003e2000e901d58 */
[----:B------:R-:W-:Y:S01]  /*0870*/  ISETP.LT.OR P5, PT, R4, 0x21, P4 ;  /* 0x000000210400780c */ /* 0x000fe200027a1670 */
[----:B------:R-:W-:Y:S01]  /*0880*/  IMAD.MOV.U32 R3, RZ, RZ, c[0x0][0x1ac] ;  /* 0x00006b00ff037624 */ /* 0x000fe200078e00ff */
[----:B------:R-:W-:Y:S01]  /*0890*/  LEA.HI.X R23, R10, c[0x0][0x194], R6, 0x1, P0 ;  /* 0x000065000a177a11 */ /* 0x000fe200000f0c06 */
[----:B------:R2:W-:Y:S01]  /*08a0*/  LDGSTS.E.BYPASS.LTC128B.128 [R229+0x8880], [R14.64], !P1 ;  /* 0x088800000ee57fae */ /* 0x0005e2000c901d58 */
[C---:B------:R-:W-:Y:S01]  /*08b0*/  @!P2 ISETP.GE.AND P0, PT, R4.reuse, 0x41, PT ;  /* 0x000000410400a80c */ /* 0x040fe20003f06270 */
[----:B------:R-:W-:Y:S01]  /*08c0*/  ULDC.64 UR4, c[0x0][0x188] ;  /* 0x0000620000047ab9 */ /* 0x000fe20000000a00 */
[----:B------:R-:W-:Y:S01]  /*08d0*/  P2R R6, PR, RZ, 0x20 ;  /* 0x00000020ff067803 */ /* 0x000fe20000000000 */
[----:B------:R-:W-:Y:S01]  /*08e0*/  UIMAD.WIDE.U32 UR10, UR20, UR4, URZ ;  /* 0x00000004140a72a5 */ /* 0x000fe2000f8e003f */
[----:B------:R-:W-:Y:S01]  /*08f0*/  @!P2 ISETP.LT.OR P5, PT, R4, 0x41, P4 ;  /* 0x000000410400a80c */ /* 0x000fe200027a1670 */
[----:B------:R-:W-:Y:S01]  /*0900*/  UIMAD UR4, UR8, UR4, URZ ;  /* 0x00000004080472a4 */ /* 0x000fe2000f8e023f */
[----:B------:R-:W-:Y:S01]  /*0910*/  @!P2 ISETP.GE.OR P6, PT, R250, c[0x0][0x1cc], !P0 ;  /* 0x00007300fa00aa0c */ /* 0x000fe200047c6670 */
[----:B------:R-:W-:Y:S01]  /*0920*/  IMAD.WIDE.U32 R242, R236, c[0x0][0x208], R250 ;  /* 0x00008200ecf27a25 */ /* 0x000fe200078e00fa */
[----:B------:R-:W-:Y:S01]  /*0930*/  @!P2 ISETP.GE.OR P4, PT, R230, c[0x0][0x1cc], !P0 ;  /* 0x00007300e600aa0c */ /* 0x000fe20004786670 */
[----:B------:R-:W-:Y:S01]  /*0940*/  UIMAD UR4, UR20, UR5, UR4 ;  /* 0x00000005140472a4 */ /* 0x000fe2000f8e0204 */
[----:B------:R-:W-:Y:S01]  /*0950*/  ISETP.NE.AND P0, PT, R6, RZ, PT ;  /* 0x000000ff0600720c */ /* 0x000fe20003f05270 */
[----:B------:R-:W-:Y:S01]  /*0960*/  IMAD.IADD R241, R243, 0x1, R241 ;  /* 0x00000001f3f17824 */ /* 0x000fe200078e02f1 */
[C---:B------:R-:W-:Y:S01]  /*0970*/  LEA R10, P1, R2.reuse, R22, 0x6 ;  /* 0x00000016020a7211 */ /* 0x040fe200078230ff */
[----:B------:R-:W-:Y:S01]  /*0980*/  UIADD3 UR13, UR11, UR4, URZ ;  /* 0x000000040b0d7290 */ /* 0x000fe2000fffe03f */
[----:B------:R-:W-:Y:S01]  /*0990*/  IMAD.MOV.U32 R240, RZ, RZ, R242 ;  /* 0x000000fffff07224 */ /* 0x000fe200078e00f2 */
[----:B------:R3:W-:Y:S01]  /*09a0*/  STL.64 [R1], R24 ;  /* 0x0000001801007387 */ /* 0x0007e20000100a00 */
[----:B------:R-:W-:Y:S01]  /*09b0*/  LEA.HI.X R11, R2, R23, R3, 0x6, P1 ;  /* 0x00000017020b7211 */ /* 0x000fe200008f3403 */
[----:B------:R-:W-:Y:S01]  /*09c0*/  IMAD R3, R237, c[0x0][0x178], RZ ;  /* 0x00005e00ed037a24 */ /* 0x000fe200078e02ff */
[----:B------:R-:W-:Y:S01]  /*09d0*/  ISETP.GE.AND P1, PT, R250, c[0x0][0x19c], PT ;  /* 0x00006700fa007a0c */ /* 0x000fe20003f26270 */
[----:B------:R-:W-:Y:S01]  /*09e0*/  IMAD.SHL.U32 R0, R0, 0x8, RZ ;  /* 0x0000000800007824 */ /* 0x000fe200078e00ff */
[----:B------:R-:W-:Y:S01]  /*09f0*/  CS2R R112, SRZ ;  /* 0x0000000000707805 */ /* 0x000fe2000001ff00 */
[----:B------:R-:W-:Y:S01]  /*0a00*/  IMAD R248, R236, c[0x0][0x17c], R3 ;  /* 0x00005f00ecf87a24 */ /* 0x000fe200078e0203 */
[----:B------:R-:W-:Y:S01]  /*0a10*/  CS2R R82, SRZ ;  /* 0x0000000000527805 */ /* 0x000fe2000001ff00 */
[----:B------:R2:W-:Y:S01]  /*0a20*/  LDGSTS.E.BYPASS.LTC128B.128 [R229+0xb080], [R14.64+0x80], !P0 ;  /* 0x0b0800800ee57fae */ /* 0x0005e2000c101d58 */
[----:B------:R-:W-:Y:S01]  /*0a30*/  ISETP.GE.AND P0, PT, R231, c[0x0][0x19c], PT ;  /* 0x00006700e7007a0c */ /* 0x000fe20003f06270 */
[----:B------:R-:W-:Y:S01]  /*0a40*/  IMAD.U32 R3, RZ, RZ, UR6 ;  /* 0x00000006ff037e24 */ /* 0x000fe2000f8e00ff */
[----:B------:R-:W-:Y:S01]  /*0a50*/  CS2R R80, SRZ ;  /* 0x0000000000507805 */ /* 0x000fe2000001ff00 */
[----:B------:R2:W-:Y:S01]  /*0a60*/  LDGSTS.E.BYPASS.LTC128B.128 [R229+0xd880], [R14.64+0x100], !P3 ;  /* 0x0d8801000ee57fae */ /* 0x0005e2000d901d58 */
[----:B------:R-:W-:Y:S01]  /*0a70*/  ISETP.GE.AND P3, PT, R230, c[0x0][0x19c], PT ;  /* 0x00006700e6007a0c */ /* 0x000fe20003f66270 */
[----:B------:R-:W-:Y:S01]  /*0a80*/  IMAD.IADD R249, R25, 0x1, R248 ;  /* 0x0000000119f97824 */ /* 0x000fe200078e02f8 */
[----:B------:R-:W-:Y:S01]  /*0a90*/  CS2R R78, SRZ ;  /* 0x00000000004e7805 */ /* 0x000fe2000001ff00 */
[----:B------:R4:W-:Y:S01]  /*0aa0*/  @!P2 LDGSTS.E.BYPASS.LTC128B.128 [R229+0x9880], [R12.64], !P6 ;  /* 0x098800000ce5afae */ /* 0x0009e2000f101d58 */
[C---:B------:R-:W-:Y:S01]  /*0ab0*/  ISETP.LT.OR P6, PT, R4.reuse, 0x1, P1 ;  /* 0x000000010400780c */ /* 0x040fe20000fc1670 */
[----:B------:R-:W-:Y:S01]  /*0ac0*/  IMAD.MOV.U32 R248, RZ, RZ, R24 ;  /* 0x000000fffff87224 */ /* 0x000fe200078e0018 */
[----:B------:R-:W-:Y:S01]  /*0ad0*/  CS2R R76, SRZ ;  /* 0x00000000004c7805 */ /* 0x000fe2000001ff00 */
[----:B------:R4:W-:Y:S01]  /*0ae0*/  @!P2 LDGSTS.E.BYPASS.LTC128B.128 [R229+0xc080], [R12.64+0x80], !P5 ;  /* 0x0c0800800ce5afae */ /* 0x0009e2000e901d58 */
[C---:B------:R-:W-:Y:S01]  /*0af0*/  ISETP.LT.OR P5, PT, R4.reuse, 0x1, P0 ;  /* 0x000000010400780c */ /* 0x040fe200007a1670 */
[----:B------:R-:W-:Y:S01]  /*0b00*/  CS2R R74, SRZ ;  /* 0x00000000004a7805 */ /* 0x000fe2000001ff00 */
[----:B------:R-:W-:Y:S01]  /*0b10*/  CS2R R72, SRZ ;  /* 0x0000000000487805 */ /* 0x000fe2000001ff00 */
[----:B------:R4:W-:Y:S01]  /*0b20*/  @!P2 LDGSTS.E.BYPASS.LTC128B.128 [R229+0xe880], [R12.64+0x100], !P4 ;  /* 0x0e8801000ce5afae */ /* 0x0009e2000e101d58 */
[C---:B------:R-:W-:Y:S01]  /*0b30*/  ISETP.LT.OR P4, PT, R4.reuse, 0x1, P3 ;  /* 0x000000010400780c */ /* 0x040fe20001f81670 */
[----:B------:R-:W-:Y:S01]  /*0b40*/  CS2R R62, SRZ ;  /* 0x00000000003e7805 */ /* 0x000fe2000001ff00 */
[----:B------:R-:W-:Y:S01]  /*0b50*/  CS2R R60, SRZ ;  /* 0x00000000003c7805 */ /* 0x000fe2000001ff00 */
[----:B------:R-:W-:Y:S01]  /*0b60*/  CS2R R66, SRZ ;  /* 0x0000000000427805 */ /* 0x000fe2000001ff00 */
[----:B------:R-:W-:Y:S01]  /*0b70*/  CS2R R64, SRZ ;  /* 0x0000000000407805 */ /* 0x000fe2000001ff00 */
[----:B------:R5:W-:Y:S01]  /*0b80*/  LDGSTS.E.BYPASS.LTC128B.128 [R229+0x80], [R22.64], !P6 ;  /* 0x0008000016e57fae */ /* 0x000be2000f101d58 */
[C---:B------:R-:W-:Y:S01]  /*0b90*/  ISETP.LT.OR P6, PT, R4.reuse, 0x21, P1 ;  /* 0x000000210400780c */ /* 0x040fe20000fc1670 */
[----:B------:R-:W-:Y:S01]  /*0ba0*/  CS2R R70, SRZ ;  /* 0x0000000000467805 */ /* 0x000fe2000001ff00 */
[C---:B------:R-:W-:Y:S01]  /*0bb0*/  @!P2 ISETP.LT.OR P1, PT, R4.reuse, 0x41, P1 ;  /* 0x000000410400a80c */ /* 0x040fe20000f21670 */
[----:B------:R5:W-:Y:S01]  /*0bc0*/  LDGSTS.E.BYPASS.LTC128B.128 [R229+0x2880], [R22.64+0x80], !P5 ;  /* 0x0288008016e57fae */ /* 0x000be2000e901d58 */
[C---:B------:R-:W-:Y:S01]  /*0bd0*/  ISETP.LT.OR P5, PT, R4.reuse, 0x21, P0 ;  /* 0x000000210400780c */ /* 0x040fe200007a1670 */
[----:B------:R-:W-:Y:S01]  /*0be0*/  CS2R R68, SRZ ;  /* 0x0000000000447805 */ /* 0x000fe2000001ff00 */
[----:B------:R-:W-:Y:S01]  /*0bf0*/  CS2R R58, SRZ ;  /* 0x00000000003a7805 */ /* 0x000fe2000001ff00 */
[----:B------:R5:W-:Y:S01]  /*0c00*/  LDGSTS.E.BYPASS.LTC128B.128 [R229+0x5080], [R22.64+0x100], !P4 ;  /* 0x0508010016e57fae */ /* 0x000be2000e101d58 */
[C---:B------:R-:W-:Y:S01]  /*0c10*/  ISETP.LT.OR P4, PT, R4.reuse, 0x21, P3 ;  /* 0x000000210400780c */ /* 0x040fe20001f81670 */
[----:B--2---:R-:W-:Y:S01]  /*0c20*/  IMAD.WIDE.U32 R14, R5, c[0x0][0x270], R238 ;  /* 0x00009c00050e7a25 */ /* 0x004fe200078e00ee */
[----:B------:R-:W-:Y:S01]  /*0c30*/  CS2R R56, SRZ ;  /* 0x0000000000387805 */ /* 0x000fe2000001ff00 */
[----:B------:R-:W-:Y:S01]  /*0c40*/  CS2R R54, SRZ ;  /* 0x0000000000367805 */ /* 0x000fe2000001ff00 */
[----:B------:R-:W-:Y:S01]  /*0c50*/  CS2R R52, SRZ ;  /* 0x0000000000347805 */ /* 0x000fe2000001ff00 */
[----:B------:R2:W-:Y:S01]  /*0c60*/  LDGSTS.E.BYPASS.LTC128B.128 [R229+0x1080], [R10.64], !P6 ;  /* 0x010800000ae57fae */ /* 0x0005e2000f101d58 */
[----:B------:R-:W-:Y:S01]  /*0c70*/  ISETP.GE.AND P6, PT, R231, c[0x0][0x16c], PT ;  /* 0x00005b00e7007a0c */ /* 0x000fe20003fc6270 */
[----:B------:R-:W-:Y:S01]  /*0c80*/  CS2R R50, SRZ ;  /* 0x0000000000327805 */ /* 0x000fe2000001ff00 */
[----:B------:R-:W-:Y:S01]  /*0c90*/  P2R R2, PR, RZ, 0x2 ;  /* 0x00000002ff027803 */ /* 0x000fe20000000000 */
[----:B------:R2:W-:Y:S01]  /*0ca0*/  LDGSTS.E.BYPASS.LTC128B.128 [R229+0x3880], [R10.64+0x80], !P5 ;  /* 0x038800800ae57fae */ /* 0x0005e2000e901d58 */
[C---:B------:R-:W-:Y:S01]  /*0cb0*/  @!P2 ISETP.LT.OR P1, PT, R4.reuse, 0x41, P0 ;  /* 0x000000410400a80c */ /* 0x040fe20000721670 */
[----:B------:R-:W-:Y:S01]  /*0cc0*/  CS2R R48, SRZ ;  /* 0x0000000000307805 */ /* 0x000fe2000001ff00 */
[----:B------:R-:W-:Y:S01]  /*0cd0*/  @!P2 ISETP.LT.OR P0, PT, R4, 0x41, P3 ;  /* 0x000000410400a80c */ /* 0x000fe20001f01670 */
[----:B------:R-:W-:Y:S01]  /*0ce0*/  IMAD.U32 R4, RZ, RZ, UR7 ;  /* 0x00000007ff047e24 */ /* 0x000fe2000f8e00ff */
[----:B------:R-:W-:Y:S01]  /*0cf0*/  ISETP.NE.AND P3, PT, R2, RZ, PT ;  /* 0x000000ff0200720c */ /* 0x000fe20003f65270 */
[----:B------:R2:W-:Y:S01]  /*0d00*/  LDGSTS.E.BYPASS.LTC128B.128 [R229+0x6080], [R10.64+0x100], !P4 ;  /* 0x060801000ae57fae */ /* 0x0005e2000e101d58 */
[----:B------:R-:W-:Y:S01]  /*0d10*/  SEL R6, RZ, 0xffffffff, P6 ;  /* 0xffffffffff067807 */ /* 0x000fe20003000000 */
[----:B----4-:R-:W-:Y:S01]  /*0d20*/  IMAD.WIDE.U32 R12, R5, c[0x0][0x180], R248 ;  /* 0x00006000050c7a25 */ /* 0x010fe200078e00f8 */
[----:B------:R-:W-:Y:S01]  /*0d30*/  ISETP.GE.AND P5, PT, R230, c[0x0][0x16c], PT ;  /* 0x00005b00e6007a0c */ /* 0x000fe20003fa6270 */
[----:B------:R-:W-:Y:S01]  /*0d40*/  ULDC.64 UR6, c[0x0][0x178] ;  /* 0x00005e0000067ab9 */ /* 0x000fe20000000a00 */
[----:B------:R-:W-:Y:S01]  /*0d50*/  CS2R R38, SRZ ;  /* 0x0000000000267805 */ /* 0x000fe2000001ff00 */
[----:B------:R-:W-:Y:S01]  /*0d60*/  IMAD.SHL.U32 R6, R6, 0x2, RZ ;  /* 0x0000000206067824 */ /* 0x000fe200078e00ff */
[----:B------:R-:W-:Y:S01]  /*0d70*/  USHF.L.U32 UR4, UR6, 0x5, URZ ;  /* 0x0000000506047899 */ /* 0x000fe2000800063f */
[----:B------:R-:W-:Y:S01]  /*0d80*/  CS2R R36, SRZ ;  /* 0x0000000000247805 */ /* 0x000fe2000001ff00 */
[----:B------:R-:W-:Y:S01]  /*0d90*/  USHF.L.U64.HI UR7, UR6, UR9, UR7 ;  /* 0x0000000906077299 */ /* 0x000fe20008010207 */
[----:B------:R-:W-:Y:S01]  /*0da0*/  P2R R2, PR, RZ, 0x1 ;  /* 0x00000001ff027803 */ /* 0x000fe20000000000 */
[----:B------:R-:W-:Y:S01]  /*0db0*/  CS2R R42, SRZ ;  /* 0x00000000002a7805 */ /* 0x000fe2000001ff00 */
[----:B------:R-:W-:Y:S01]  /*0dc0*/  ISETP.GE.AND P0, PT, R250, c[0x0][0x16c], PT ;  /* 0x00005b00fa007a0c */ /* 0x000fe20003f06270 */
[----:B------:R-:W-:Y:S01]  /*0dd0*/  USHF.L.U64.HI UR7, UR4, 0x1, UR7 ;  /* 0x0000000104077899 */ /* 0x000fe20008010207 */
[----:B------:R-:W-:Y:S01]  /*0de0*/  ISETP.NE.AND P4, PT, R2, RZ, PT ;  /* 0x000000ff0200720c */ /* 0x000fe20003f85270 */
[----:B------:R-:W-:Y:S01]  /*0df0*/  CS2R R40, SRZ ;  /* 0x0000000000287805 */ /* 0x000fe2000001ff00 */
[----:B------:R-:W-:Y:S01]  /*0e00*/  SEL R7, RZ, 0x1, P0 ;  /* 0x00000001ff077807 */ /* 0x000fe20000000000 */
[----:B------:R-:W-:Y:S01]  /*0e10*/  CS2R R46, SRZ ;  /* 0x00000000002e7805 */ /* 0x000fe2000001ff00 */
[----:B------:R-:W-:Y:S01]  /*0e20*/  SHF.R.S32.HI R2, RZ, 0x1f, R5 ;  /* 0x0000001fff027819 */ /* 0x000fe20000011405 */
[----:B------:R-:W-:Y:S01]  /*0e30*/  CS2R R44, SRZ ;  /* 0x00000000002c7805 */ /* 0x000fe2000001ff00 */
[----:B------:R-:W-:Y:S01]  /*0e40*/  LOP3.LUT R6, R6, 0x2, R7, 0xe2, !PT ;  /* 0x0000000206067812 */ /* 0x000fe200078ee207 */
[----:B------:R-:W-:Y:S01]  /*0e50*/  CS2R R34, SRZ ;  /* 0x0000000000227805 */ /* 0x000fe2000001ff00 */
[----:B------:R-:W-:Y:S01]  /*0e60*/  CS2R R32, SRZ ;  /* 0x0000000000207805 */ /* 0x000fe2000001ff00 */
[----:B------:R-:W-:Y:S01]  /*0e70*/  CS2R R30, SRZ ;  /* 0x00000000001e7805 */ /* 0x000fe2000001ff00 */
[----:B------:R-:W-:Y:S01]  /*0e80*/  CS2R R28, SRZ ;  /* 0x00000000001c7805 */ /* 0x000fe2000001ff00 */
[----:B------:R-:W-:Y:S01]  /*0e90*/  @P0 LOP3.LUT R233, R233, 0x1, RZ, 0xfc, !PT ;  /* 0x00000001e9e90812 */ /* 0x000fe200078efcff */
[----:B------:R-:W-:Y:S01]  /*0ea0*/  CS2R R26, SRZ ;  /* 0x00000000001a7805 */ /* 0x000fe2000001ff00 */
[----:B--2---:R-:W-:-:S04]  /*0eb0*/  @!P2 LEA R10, P0, R4, R10, 0x1 ;  /* 0x0000000a040aa211 */ /* 0x004fc800078008ff */
[----:B------:R-:W-:Y:S01]  /*0ec0*/  @!P2 LEA.HI.X R11, R4, R11, R3, 0x1, P0 ;  /* 0x0000000b040ba211 */ /* 0x000fe200000f0c03 */
[----:B------:R-:W-:Y:S01]  /*0ed0*/  IMAD R4, R2, c[0x0][0x180], RZ ;  /* 0x0000600002047a24 */ /* 0x000fe200078e02ff */
[----:B------:R-:W-:Y:S02]  /*0ee0*/  SEL R3, RZ, 0x4, P5 ;  /* 0x00000004ff037807 */ /* 0x000fe40002800000 */
[----:B------:R-:W-:Y:S01]  /*0ef0*/  IADD3 R7, P0, R12, UR10, RZ ;  /* 0x0000000a0c077c10 */ /* 0x000fe2000ff1e0ff */
[----:B------:R-:W-:Y:S01]  /*0f00*/  IMAD R4, R5, c[0x0][0x184], R4 ;  /* 0x0000610005047a24 */ /* 0x000fe200078e0204 */
[----:B------:R-:W-:Y:S01]  /*0f10*/  LOP3.LUT R3, R6, R3, RZ, 0xfc, !PT ;  /* 0x0000000306037212 */ /* 0x000fe200078efcff */
[----:B------:R-:W-:Y:S01]  /*0f20*/  USHF.L.U32 UR10, UR4, 0x1, URZ ;  /* 0x00000001040a7899 */ /* 0x000fe2000800063f */
[----:B------:R2:W-:Y:S02]  /*0f30*/  @!P2 LDGSTS.E.BYPASS.LTC128B.128 [R229+0x2080], [R10.64], !P3 ;  /* 0x020800000ae5afae */ /* 0x0005e4000d901d58 */
[----:B------:R-:W-:Y:S01]  /*0f40*/  IADD3.X R4, R13, UR13, R4, P0, !PT ;  /* 0x0000000d0d047c10 */ /* 0x000fe200087fe404 */
[----:B------:R-:W-:Y:S01]  /*0f50*/  ULDC.64 UR4, c[0x0][0x278] ;  /* 0x00009e0000047ab9 */ /* 0x000fe20000000a00 */
[----:B-1----:R-:W-:Y:S01]  /*0f60*/  LEA R20, P0, R7, c[0x0][0x160], 0x1 ;  /* 0x0000580007147a11 */ /* 0x002fe200078008ff */
[----:B------:R2:W-:Y:S01]  /*0f70*/  @!P2 LDGSTS.E.BYPASS.LTC128B.128 [R229+0x4880], [R10.64+0x80], !P1 ;  /* 0x048800800ae5afae */ /* 0x0005e2000c901d58 */
[----:B------:R-:W-:Y:S01]  /*0f80*/  LOP3.LUT R6, R3, 0x1, RZ, 0xc0, !PT ;  /* 0x0000000103067812 */ /* 0x000fe200078ec0ff */
[----:B------:R-:W-:Y:S01]  /*0f90*/  UIMAD UR15, UR8, UR4, URZ ;  /* 0x00000004080f72a4 */ /* 0x000fe2000f8e023f */
[----:B------:R-:W-:Y:S01]  /*0fa0*/  LEA.HI.X R21, R7, c[0x0][0x164], R4, 0x1, P0 ;  /* 0x0000590007157a11 */ /* 0x000fe200000f0c04 */
[----:B------:R2:W-:Y:S01]  /*0fb0*/  @!P2 LDGSTS.E.BYPASS.LTC128B.128 [R229+0x7080], [R10.64+0x100], !P4 ;  /* 0x070801000ae5afae */ /* 0x0005e2000e101d58 */
[----:B------:R-:W-:Y:S01]  /*0fc0*/  ISETP.NE.U32.AND P3, PT, R6, 0x1, PT ;  /* 0x000000010600780c */ /* 0x000fe20003f65070 */
[----:B------:R-:W-:Y:S01]  /*0fd0*/  UIMAD.WIDE.U32 UR16, UR20, UR4, URZ ;  /* 0x00000004141072a5 */ /* 0x000fe2000f8e003f */
[----:B------:R-:W-:Y:S01]  /*0fe0*/  IADD3 R7, -R236, c[0x0][0x168], RZ ;  /* 0x00005a00ec077a10 */ /* 0x000fe20007ffe1ff */
[----:B------:R-:W0:Y:S01]  /*0ff0*/  LDGDEPBAR ;  /* 0x00000000000079af */ /* 0x000e220000000000 */
[----:B------:R-:W-:Y:S01]  /*1000*/  IADD3 R12, P0, R20, UR10, RZ ;  /* 0x0000000a140c7c10 */ /* 0x000fe2000ff1e0ff */
[----:B------:R-:W-:Y:S01]  /*1010*/  UIMAD UR15, UR20, UR5, UR15 ;  /* 0x00000005140f72a4 */ /* 0x000fe2000f8e020f */
[----:B------:R-:W-:Y:S01]  /*1020*/  LOP3.LUT P2, RZ, R3, 0x2, RZ, 0xc0, !PT ;  /* 0x0000000203ff7812 */ /* 0x000fe2000784c0ff */
[C---:B------:R-:W-:Y:S01]  /*1030*/  IMAD R4, R2.reuse, c[0x0][0x270], RZ ;  /* 0x00009c0002047a24 */ /* 0x040fe200078e02ff */
[----:B------:R-:W-:Y:S01]  /*1040*/  ISETP.LT.OR P1, PT, R7, 0x1, P3 ;  /* 0x000000010700780c */ /* 0x000fe20001f21670 */
[----:B------:R-:W-:Y:S01]  /*1050*/  ULDC.64 UR4, c[0x0][0x218] ;  /* 0x0000860000047ab9 */ /* 0x000fe20000000a00 */
[----:B------:R-:W-:Y:S01]  /*1060*/  IADD3.X R13, R21, UR7, RZ, P0, !PT ;  /* 0x00000007150d7c10 */ /* 0x000fe200087fe4ff */
[----:B------:R-:W-:Y:S01]  /*1070*/  UIMAD.WIDE.U32 UR18, UR20, UR4, URZ ;  /* 0x00000004141272a5 */ /* 0x000fe2000f8e003f */
[----:B------:R-:W-:Y:S01]  /*1080*/  ISETP.LT.OR P0, PT, R7, 0x1, !P2 ;  /* 0x000000010700780c */ /* 0x000fe20005701670 */
[----:B------:R-:W-:Y:S01]  /*1090*/  UIMAD UR4, UR8, UR4, URZ ;  /* 0x00000004080472a4 */ /* 0x000fe2000f8e023f */
[----:B------:R-:W-:Y:S01]  /*10a0*/  LOP3.LUT P4, RZ, R3, 0x4, RZ, 0xc0, !PT ;  /* 0x0000000403ff7812 */ /* 0x000fe2000788c0ff */
[----:B------:R-:W-:Y:S01]  /*10b0*/  UIADD3 UR15, UR17, UR15, URZ ;  /* 0x0000000f110f7290 */ /* 0x000fe2000fffe03f */
[----:B------:R-:W-:Y:S01]  /*10c0*/  IMAD R3, R5, c[0x0][0x274], R4 ;  /* 0x00009d0005037a24 */ /* 0x000fe200078e0204 */
[----:B------:R-:W-:Y:S01]  /*10d0*/  UIMAD UR5, UR20, UR5, UR4 ;  /* 0x00000005140572a4 */ /* 0x000fe2000f8e0204 */
[----:B------:R-:W-:Y:S01]  /*10e0*/  IMAD R6, R2, c[0x0][0x210], RZ ;  /* 0x0000840002067a24 */ /* 0x000fe200078e02ff */
[----:B------:R-:W-:-:S02]  /*10f0*/  ISETP.LT.OR P2, PT, R7, 0x21, !P2 ;  /* 0x000000210700780c */ /* 0x000fc40005741670 */
[----:B------:R1:W-:Y:S01]  /*1100*/  LDGSTS.E.BYPASS.LTC128B.128 [R229+0xf080], [R20.64], !P1 ;  /* 0x0f08000014e57fae */ /* 0x0003e2000c901d58 */
[----:B------:R-:W-:Y:S01]  /*1110*/  ISETP.LT.OR P1, PT, R7, 0x21, P3 ;  /* 0x000000210700780c */ /* 0x000fe20001f21670 */
[----:B------:R-:W-:Y:S01]  /*1120*/  UIADD3 UR14, UR19, UR5, URZ ;  /* 0x00000005130e7290 */ /* 0x000fe2000fffe03f */
[----:B------:R-:W-:Y:S01]  /*1130*/  IMAD R6, R5, c[0x0][0x214], R6 ;  /* 0x0000850005067a24 */ /* 0x000fe200078e0206 */
[----:B------:R1:W-:Y:S01]  /*1140*/  LDGSTS.E.BYPASS.LTC128B.128 [R229+0x11080], [R20.64+0x80], !P0 ;  /* 0x1108008014e57fae */ /* 0x0003e2000c101d58 */
[----:B------:R-:W-:Y:S01]  /*1150*/  ISETP.LT.OR P0, PT, R7, 0x1, !P4 ;  /* 0x000000010700780c */ /* 0x000fe20006701670 */
[----:B--2---:R-:W-:Y:S01]  /*1160*/  IMAD.WIDE.U32 R10, R5, c[0x0][0x210], R240 ;  /* 0x00008400050a7a25 */ /* 0x004fe200078e00f0 */
[----:B------:R-:W-:Y:S01]  /*1170*/  ULDC.64 UR4, c[0x0][0x208] ;  /* 0x0000820000047ab9 */ /* 0x000fe20000000a00 */
[----:B------:R-:W-:Y:S01]  /*1180*/  ISETP.LT.OR P3, PT, R7, 0x21, !P4 ;  /* 0x000000210700780c */ /* 0x000fe20006761670 */
[----:B------:R-:W-:Y:S01]  /*1190*/  USHF.L.U32 UR11, UR4, 0x5, URZ ;  /* 0x00000005040b7899 */ /* 0x000fe2000800063f */
[----:B------:R-:W-:Y:S01]  /*11a0*/  ISETP.GT.AND P4, PT, R234, 0xf, PT ;  /* 0x0000000fea00780c */ /* 0x000fe20003f84270 */
[----:B------:R-:W-:-:S04]  /*11b0*/  USHF.L.U64.HI UR5, UR4, UR9, UR5 ;  /* 0x0000000904057299 */ /* 0x000fc80008010205 */
[----:B------:R-:W-:-:S03]  /*11c0*/  USHF.L.U64.HI UR5, UR11, 0x1, UR5 ;  /* 0x000000010b057899 */ /* 0x000fc60008010205 */
[----:B------:R1:W-:Y:S01]  /*11d0*/  LDGSTS.E.BYPASS.LTC128B.128 [R229+0x13080], [R20.64+0x100], !P0 ;  /* 0x1308010014e57fae */ /* 0x0003e2000c101d58 */
[----:B------:R-:W-:-:S03]  /*11e0*/  IADD3 R4, P0, R14, UR16, RZ ;  /* 0x000000100e047c10 */ /* 0x000fc6000ff1e0ff */
[----:B------:R2:W-:Y:S01]  /*11f0*/  LDGSTS.E.BYPASS.LTC128B.128 [R229+0x10080], [R12.64], !P1 ;  /* 0x100800000ce57fae */ /* 0x0005e2000c901d58 */
[----:B------:R-:W-:Y:S02]  /*1200*/  IADD3.X R3, R15, UR15, R3, P0, !PT ;  /* 0x0000000f0f037c10 */ /* 0x000fe400087fe403 */
[----:B------:R-:W-:-:S04]  /*1210*/  IADD3 R8, P0, R10, UR18, RZ ;  /* 0x000000120a087c10 */ /* 0x000fc8000ff1e0ff */
[----:B------:R-:W-:Y:S01]  /*1220*/  IADD3.X R11, R11, UR14, R6, P0, !PT ;  /* 0x0000000e0b0b7c10 */ /* 0x000fe200087fe406 */
[----:B------:R-:W-:Y:S01]  /*1230*/  IMAD.U32 R6, RZ, RZ, UR10 ;  /* 0x0000000aff067e24 */ /* 0x000fe2000f8e00ff */
[----:B------:R-:W-:Y:S01]  /*1240*/  LEA R14, P0, R8, c[0x0][0x1f0], 0x1 ;  /* 0x00007c00080e7a11 */ /* 0x000fe200078008ff */
[----:B------:R-:W-:-:S03]  /*1250*/  USHF.L.U32 UR10, UR11, 0x1, URZ ;  /* 0x000000010b0a7899 */ /* 0x000fc6000800063f */
[----:B------:R-:W-:Y:S02]  /*1260*/  LEA.HI.X R15, R8, c[0x0][0x1f4], R11, 0x1, P0 ;  /* 0x00007d00080f7a11 */ /* 0x000fe400000f0c0b */
[----:B-----5:R-:W-:-:S04]  /*1270*/  IADD3 R22, P1, P0, R6, 0x80, R20 ;  /* 0x0000008006167810 */ /* 0x020fc8000783e014 */
[--C-:B------:R-:W-:Y:S02]  /*1280*/  IADD3.X R23, RZ, UR7, R21.reuse, P1, P0 ;  /* 0x00000007ff177c10 */ /* 0x100fe40008fe0415 */
[----:B---3--:R-:W-:Y:S01]  /*1290*/  IADD3 R24, P1, P0, R6, 0x100, R20 ;  /* 0x0000010006187810 */ /* 0x008fe2000783e014 */
[----:B-1----:R-:W-:Y:S02]  /*12a0*/  IMAD.U32 R20, RZ, RZ, UR10 ;  /* 0x0000000aff147e24 */ /* 0x002fe4000f8e00ff */
[----:B------:R1:W-:Y:S01]  /*12b0*/  LDGSTS.E.BYPASS.LTC128B.128 [R229+0x12080], [R22.64], !P2 ;  /* 0x1208000016e57fae */ /* 0x0003e2000d101d58 */
[----:B------:R-:W-:Y:S02]  /*12c0*/  IADD3.X R25, RZ, UR7, R21, P1, P0 ;  /* 0x00000007ff197c10 */ /* 0x000fe40008fe0415 */
[----:B------:R-:W-:Y:S02]  /*12d0*/  ISETP.GE.AND P2, PT, R250, c[0x0][0x1fc], PT ;  /* 0x00007f00fa007a0c */ /* 0x000fe40003f46270 */
[----:B------:R-:W-:Y:S01]  /*12e0*/  IADD3 R20, P1, P0, R20, 0x100, R14 ;  /* 0x0000010014147810 */ /* 0x000fe2000783e00e */
[----:B------:R3:W-:Y:S01]  /*12f0*/  LDGSTS.E.BYPASS.LTC128B.128 [R229+0x14080], [R24.64], !P3 ;  /* 0x1408000018e57fae */ /* 0x0007e2000d901d58 */
[----:B------:R-:W-:-:S02]  /*1300*/  ISETP.GE.AND P3, PT, R231, c[0x0][0x1fc], PT ;  /* 0x00007f00e7007a0c */ /* 0x000fc40003f66270 */
[----:B------:R-:W-:Y:S02]  /*1310*/  IADD3.X R21, RZ, UR5, R15, P1, P0 ;  /* 0x00000005ff157c10 */ /* 0x000fe40008fe040f */
[C---:B------:R-:W-:Y:S02]  /*1320*/  LEA R10, P0, R4.reuse, c[0x0][0x258], 0x2 ;  /* 0x00009600040a7a11 */ /* 0x040fe400078010ff */
[C---:B------:R-:W-:Y:S02]  /*1330*/  ISETP.LT.OR P1, PT, R7.reuse, 0x1, P2 ;  /* 0x000000010700780c */ /* 0x040fe40001721670 */
[----:B------:R-:W-:Y:S01]  /*1340*/  LEA.HI.X R11, R4, c[0x0][0x25c], R3, 0x2, P0 ;  /* 0x00009700040b7a11 */ /* 0x000fe200000f1403 */
[----:B------:R-:W-:Y:S01]  /*1350*/  @!P4 IMAD.SHL.U32 R3, R234, 0x10, RZ ;  /* 0x00000010ea03c824 */ /* 0x000fe200078e00ff */
[----:B------:R-:W-:Y:S01]  /*1360*/  ISETP.LT.OR P0, PT, R7, 0x1, P3 ;  /* 0x000000010700780c */ /* 0x000fe20001f01670 */
[----:B------:R-:W-:Y:S01]  /*1370*/  IMAD R4, R2, c[0x0][0x288], RZ ;  /* 0x0000a20002047a24 */ /* 0x000fe200078e02ff */
[----:B------:R-:W-:-:S02]  /*1380*/  ISETP.GE.AND P2, PT, R230, c[0x0][0x1fc], PT ;  /* 0x00007f00e6007a0c */ /* 0x000fc40003f46270 */
[----:B------:R4:W-:Y:S01]  /*1390*/  @!P4 LDGSTS.E.BYPASS.LTC128B.128 [R3+0x21080], [R10.64] ;  /* 0x210800000a03cfae */ /* 0x0009e2000b901d58 */
[-C--:B--2---:R-:W-:Y:S01]  /*13a0*/  LEA.HI R13, R19, R234.reuse, RZ, 0x4 ;  /* 0x000000ea130d7211 */ /* 0x084fe200078f20ff */
[----:B------:R-:W-:Y:S01]  /*13b0*/  IMAD R4, R5, c[0x0][0x28c], R4 ;  /* 0x0000a30005047a24 */ /* 0x000fe200078e0204 */
[CC--:B------:R-:W-:Y:S01]  /*13c0*/  LEA.HI R6, R19.reuse, R234.reuse, RZ, 0x5 ;  /* 0x000000ea13067211 */ /* 0x0c0fe200078f28ff */
[----:B------:R-:W0:Y:S01]  /*13d0*/  LDGDEPBAR ;  /* 0x00000000000079af */ /* 0x000e220000000000 */
[----:B------:R-:W-:Y:S02]  /*13e0*/  SHF.R.S32.HI R8, RZ, 0x4, R13 ;  /* 0x00000004ff087819 */ /* 0x000fe4000001140d */
[----:B------:R-:W-:Y:S01]  /*13f0*/  LEA.HI R12, R19, R234, RZ, 0x7 ;  /* 0x000000ea130c7211 */ /* 0x000fe200078f38ff */
[----:B------:R2:W-:Y:S01]  /*1400*/  LDGSTS.E.BYPASS.LTC128B.128 [R229+0x1b080], [R14.64], !P1 ;  /* 0x1b0800000ee57fae */ /* 0x0005e2000c901d58 */
[----:B------:R-:W-:-:S03]  /*1410*/  ISETP.GE.AND P1, PT, R250, c[0x0][0x1fc], PT ;  /* 0x00007f00fa007a0c */ /* 0x000fc60003f26270 */
[----:B------:R2:W-:Y:S01]  /*1420*/  LDGSTS.E.BYPASS.LTC128B.128 [R229+0x1d080], [R14.64+0x80], !P0 ;  /* 0x1d0800800ee57fae */ /* 0x0005e2000c101d58 */
[----:B-1----:R-:W-:Y:S01]  /*1430*/  IADD3 R22, P0, R14, UR10, RZ ;  /* 0x0000000a0e167c10 */ /* 0x002fe2000ff1e0ff */
[----:B---3--:R-:W-:-:S03]  /*1440*/  IMAD.WIDE.U32 R24, R5, c[0x0][0x288], R238 ;  /* 0x0000a20005187a25 */ /* 0x008fc600078e00ee */
[----:B------:R-:W-:Y:S01]  /*1450*/  IADD3.X R23, R15, UR5, RZ, P0, !PT ;  /* 0x000000050f177c10 */ /* 0x000fe200087fe4ff */
[----:B------:R-:W-:Y:S01]  /*1460*/  ULDC.64 UR4, c[0x0][0x290] ;  /* 0x0000a40000047ab9 */ /* 0x000fe20000000a00 */
[----:B------:R-:W-:Y:S01]  /*1470*/  ISETP.LT.OR P0, PT, R7, 0x1, P2 ;  /* 0x000000010700780c */ /* 0x000fe20001701670 */
[----:B------:R-:W-:Y:S02]  /*1480*/  UIMAD UR7, UR8, UR4, URZ ;  /* 0x00000004080772a4 */ /* 0x000fe4000f8e023f */
[----:B------:R-:W-:Y:S02]  /*1490*/  UIMAD.WIDE.U32 UR10, UR20, UR4, URZ ;  /* 0x00000004140a72a5 */ /* 0x000fe4000f8e003f */
[----:B------:R-:W-:Y:S01]  /*14a0*/  UIMAD UR5, UR20, UR5, UR7 ;  /* 0x00000005140572a4 */ /* 0x000fe2000f8e0207 */
[----:B----4-:R-:W-:-:S03]  /*14b0*/  LEA.HI R11, R19, R234, RZ, 0x2 ;  /* 0x000000ea130b7211 */ /* 0x010fc600078f10ff */
[----:B------:R-:W-:Y:S01]  /*14c0*/  UIADD3 UR16, UR11, UR5, URZ ;  /* 0x000000050b107290 */ /* 0x000fe2000fffe03f */
[----:B------:R-:W-:Y:S02]  /*14d0*/  LEA.HI R3, R13, R8, RZ, 0x1 ;  /* 0x000000080d037211 */ /* 0x000fe400078f08ff */
[--C-:B------:R-:W-:Y:S01]  /*14e0*/  SHF.R.S32.HI R17, RZ, 0x2, R11.reuse ;  /* 0x00000002ff117819 */ /* 0x100fe2000001140b */
[----:B------:R2:W-:Y:S01]  /*14f0*/  LDGSTS.E.BYPASS.LTC128B.128 [R229+0x1f080], [R14.64+0x100], !P0 ;  /* 0x1f0801000ee57fae */ /* 0x0005e2000c101d58 */
[----:B------:R-:W-:Y:S01]  /*1500*/  SHF.R.S32.HI R232, RZ, 0x1f, R11 ;  /* 0x0000001fffe87819 */ /* 0x000fe2000001140b */
[----:B------:R-:W-:Y:S01]  /*1510*/  ULDC UR11, c[0x0][0x168] ;  /* 0x00005a00000b7ab9 */ /* 0x000fe20000000800 */
[----:B------:R-:W-:Y:S01]  /*1520*/  ISETP.LT.OR P0, PT, R7, 0x21, P1 ;  /* 0x000000210700780c */ /* 0x000fe20000f01670 */
[----:B------:R-:W-:Y:S01]  /*1530*/  UISETP.GE.AND UP0, UPT, UR11, 0x1, UPT ;  /* 0x000000010b00788c */ /* 0x000fe2000bf06270 */
[----:B------:R-:W-:Y:S02]  /*1540*/  LEA.HI R232, R232, R17, RZ, 0x3 ;  /* 0x00000011e8e87211 */ /* 0x000fe400078f18ff */
[----:B------:R-:W-:-:S02]  /*1550*/  LOP3.LUT R3, R3, 0xfffffffe, RZ, 0xc0, !PT ;  /* 0xfffffffe03037812 */ /* 0x000fc400078ec0ff */
[----:B------:R-:W-:Y:S02]  /*1560*/  LOP3.LUT R232, R232, 0xfffffff8, RZ, 0xc0, !PT ;  /* 0xfffffff8e8e87812 */ /* 0x000fe400078ec0ff */
[----:B------:R-:W-:Y:S01]  /*1570*/  SHF.R.S32.HI R10, RZ, 0x5, R6 ;  /* 0x00000005ff0a7819 */ /* 0x000fe20000011406 */
[----:B------:R-:W-:Y:S01]  /*1580*/  IMAD.IADD R3, R8, 0x1, -R3 ;  /* 0x0000000108037824 */ /* 0x000fe200078e0a03 */
[----:B------:R-:W-:Y:S01]  /*1590*/  LOP3.LUT R13, R13, 0xfffffff0, RZ, 0xc0, !PT ;  /* 0xfffffff00d0d7812 */ /* 0x000fe200078ec0ff */
[----:B------:R-:W-:Y:S01]  /*15a0*/  IMAD.IADD R232, R17, 0x1, -R232 ;  /* 0x0000000111e87824 */ /* 0x000fe200078e0ae8 */
[----:B------:R-:W-:Y:S01]  /*15b0*/  SHF.R.S32.HI R17, RZ, 0x1f, R6 ;  /* 0x0000001fff117819 */ /* 0x000fe20000011406 */
[----:B------:R1:W-:Y:S01]  /*15c0*/  LDGSTS.E.BYPASS.LTC128B.128 [R229+0x1c080], [R22.64], !P0 ;  /* 0x1c08000016e57fae */ /* 0x0003e2000c101d58 */
[----:B------:R-:W-:Y:S01]  /*15d0*/  ISETP.LT.OR P1, PT, R7, 0x21, P3 ;  /* 0x000000210700780c */ /* 0x000fe20001f21670 */
[----:B------:R-:W-:Y:S01]  /*15e0*/  IMAD.IADD R13, R234, 0x1, -R13 ;  /* 0x00000001ea0d7824 */ /* 0x000fe200078e0a0d */
[----:B------:R-:W-:Y:S01]  /*15f0*/  LEA.HI R8, R17, R10, RZ, 0x2 ;  /* 0x0000000a11087211 */ /* 0x000fe200078f10ff */
[----:B------:R-:W-:Y:S01]  /*1600*/  IMAD.SHL.U32 R228, R3, 0x8, RZ ;  /* 0x0000000803e47824 */ /* 0x000fe200078e00ff */
[----:B------:R-:W-:Y:S01]  /*1610*/  LOP3.LUT R11, R11, 0xfffffffc, RZ, 0xc0, !PT ;  /* 0xfffffffc0b0b7812 */ /* 0x000fe200078ec0ff */
[----:B------:R-:W-:Y:S01]  /*1620*/  IMAD.SHL.U32 R219, R13, 0x10, RZ ;  /* 0x000000100ddb7824 */ /* 0x000fe200078e00ff */
[----:B------:R-:W-:-:S02]  /*1630*/  LOP3.LUT R17, R8, 0xfffffffc, RZ, 0xc0, !PT ;  /* 0xfffffffc08117812 */ /* 0x000fc400078ec0ff */
[----:B------:R-:W-:Y:S02]  /*1640*/  SHF.R.S32.HI R18, RZ, 0x1f, R13 ;  /* 0x0000001fff127819 */ /* 0x000fe4000001140d */
[----:B--2---:R-:W-:Y:S02]  /*1650*/  IADD3 R15, P0, R24, UR10, RZ ;  /* 0x0000000a180f7c10 */ /* 0x004fe4000ff1e0ff */
[----:B------:R-:W-:Y:S01]  /*1660*/  LOP3.LUT R219, R219, 0xf0, RZ, 0xc0, !PT ;  /* 0x000000f0dbdb7812 */ /* 0x000fe200078ec0ff */
[----:B------:R1:W-:Y:S01]  /*1670*/  LDGSTS.E.BYPASS.LTC128B.128 [R229+0x1e080], [R22.64+0x80], !P1 ;  /* 0x1e08008016e57fae */ /* 0x0003e2000c901d58 */
[----:B------:R-:W-:Y:S02]  /*1680*/  IADD3.X R4, R25, UR16, R4, P0, !PT ;  /* 0x0000001019047c10 */ /* 0x000fe400087fe404 */
[----:B------:R-:W-:Y:S01]  /*1690*/  LEA R14, P0, R15, c[0x0][0x280], 0x2 ;  /* 0x0000a0000f0e7a11 */ /* 0x000fe200078010ff */
[----:B------:R-:W-:Y:S01]  /*16a0*/  CS2R R24, SRZ ;  /* 0x0000000000187805 */ /* 0x000fe2000001ff00 */
[----:B------:R-:W-:Y:S01]  /*16b0*/  LEA.HI R217, R18, R13, RZ, 0x3 ;  /* 0x0000000d12d97211 */ /* 0x000fe200078f18ff */
[----:B------:R-:W-:Y:S01]  /*16c0*/  IMAD.SHL.U32 R18, R13, 0x2, RZ ;  /* 0x000000020d127824 */ /* 0x000fe200078e00ff */
[----:B------:R-:W-:-:S02]  /*16d0*/  LEA.HI.X R15, R15, c[0x0][0x284], R4, 0x2, P0 ;  /* 0x0000a1000f0f7a11 */ /* 0x000fc400000f1404 */
[----:B------:R-:W-:Y:S01]  /*16e0*/  SHF.R.S32.HI R4, RZ, 0x7, R12 ;  /* 0x00000007ff047819 */ /* 0x000fe2000001140c */
[C---:B------:R-:W-:Y:S01]  /*16f0*/  IMAD.IADD R12, R10.reuse, 0x1, -R17 ;  /* 0x000000010a0c7824 */ /* 0x040fe200078e0a11 */
[----:B------:R-:W-:Y:S01]  /*1700*/  ISETP.LT.OR P0, PT, R7, 0x21, P2 ;  /* 0x000000210700780c */ /* 0x000fe20001701670 */
[----:B------:R-:W-:Y:S01]  /*1710*/  IMAD.SHL.U32 R10, R10, 0x100, RZ ;  /* 0x000001000a0a7824 */ /* 0x000fe200078e00ff */
[----:B------:R-:W-:Y:S01]  /*1720*/  LOP3.LUT P2, RZ, R9, 0x4, RZ, 0xc0, !PT ;  /* 0x0000000409ff7812 */ /* 0x000fe2000784c0ff */
[----:B------:R-:W-:Y:S01]  /*1730*/  IMAD.SHL.U32 R8, R4, 0x8, RZ ;  /* 0x0000000804087824 */ /* 0x000fe200078e00ff */
[----:B------:R-:W-:Y:S01]  /*1740*/  LOP3.LUT R228, R228, 0x8, RZ, 0xc0, !PT ;  /* 0x00000008e4e47812 */ /* 0x000fe200078ec0ff */
[----:B------:R-:W-:Y:S01]  /*1750*/  IMAD.SHL.U32 R246, R12, 0x10, RZ ;  /* 0x000000100cf67824 */ /* 0x000fe200078e00ff */
[----:B------:R-:W-:Y:S01]  /*1760*/  LOP3.LUT R7, R219, 0x100, R10, 0xf8, !PT ;  /* 0x00000100db077812 */ /* 0x000fe200078ef80a */
[----:B------:R-:W-:Y:S01]  /*1770*/  IMAD.SHL.U32 R17, R232, 0x10, RZ ;  /* 0x00000010e8117824 */ /* 0x000fe200078e00ff */
[C---:B------:R-:W-:Y:S01]  /*1780*/  LOP3.LUT R10, R217.reuse, 0xfffffff8, RZ, 0xc0, !PT ;  /* 0xfffffff8d90a7812 */ /* 0x040fe200078ec0ff */
[----:B------:R-:W-:Y:S01]  /*1790*/  IMAD.SHL.U32 R217, R217, 0x40, RZ ;  /* 0x00000040d9d97824 */ /* 0x000fe200078e00ff */
[----:B------:R-:W-:-:S02]  /*17a0*/  LOP3.LUT R8, R8, 0x8, RZ, 0xc0, !PT ;  /* 0x0000000808087812 */ /* 0x000fc400078ec0ff */
[----:B------:R-:W-:Y:S01]  /*17b0*/  SHF.R.U32.HI R218, RZ, 0x3, R7 ;  /* 0x00000003ffda7819 */ /* 0x000fe20000011607 */
[----:B------:R-:W-:Y:S01]  /*17c0*/  IMAD.IADD R10, R13, 0x1, -R10 ;  /* 0x000000010d0a7824 */ /* 0x000fe200078e0a0a */
[----:B------:R-:W-:Y:S01]  /*17d0*/  LOP3.LUT R219, R219, R8, RZ, 0xfc, !PT ;  /* 0x00000008dbdb7212 */ /* 0x000fe200078efcff */
[----:B------:R1:W-:Y:S01]  /*17e0*/  LDGSTS.E.BYPASS.LTC128B.128 [R229+0x20080], [R20.64], !P0 ;  /* 0x2008000014e57fae */ /* 0x0003e2000c101d58 */
[----:B------:R-:W-:Y:S02]  /*17f0*/  LOP3.LUT R218, R218, 0x38, RZ, 0xc0, !PT ;  /* 0x00000038dada7812 */ /* 0x000fe400078ec0ff */
[----:B------:R-:W-:Y:S02]  /*1800*/  LOP3.LUT P0, RZ, R10, 0x2, RZ, 0xc0, !PT ;  /* 0x000000020aff7812 */ /* 0x000fe4000780c0ff */
[----:B------:R-:W-:Y:S01]  /*1810*/  LOP3.LUT R219, R219, 0x18, R18, 0x78, !PT ;  /* 0x00000018dbdb7812 */ /* 0x000fe200078e7812 */
[----:B------:R-:W-:Y:S01]  /*1820*/  IMAD.IADD R18, R234, 0x1, -R11 ;  /* 0x00000001ea127824 */ /* 0x000fe200078e0a0b */
[----:B------:R-:W-:Y:S01]  /*1830*/  SEL R225, R215, 0xfffffff0, !P0 ;  /* 0xfffffff0d7e17807 */ /* 0x000fe20004000000 */
[----:B------:R-:W-:Y:S01]  /*1840*/  IMAD.SHL.U32 R11, R3, 0x20, RZ ;  /* 0x00000020030b7824 */ /* 0x000fe200078e00ff */
[C---:B------:R-:W-:Y:S01]  /*1850*/  LOP3.LUT P0, RZ, R9.reuse, 0x2, RZ, 0xc0, !PT ;  /* 0x0000000209ff7812 */ /* 0x040fe2000780c0ff */
[----:B------:R-:W-:Y:S01]  /*1860*/  IMAD.SHL.U32 R9, R9, 0x40, RZ ;  /* 0x0000004009097824 */ /* 0x000fe200078e00ff */
[C---:B------:R-:W-:Y:S01]  /*1870*/  LOP3.LUT P1, RZ, R10.reuse, 0x4, RZ, 0xc0, !PT ;  /* 0x000000040aff7812 */ /* 0x040fe2000782c0ff */
[----:B------:R-:W-:Y:S01]  /*1880*/  IMAD.SHL.U32 R10, R10, 0x40, RZ ;  /* 0x000000400a0a7824 */ /* 0x000fe200078e00ff */
[----:B------:R-:W-:-:S02]  /*1890*/  LOP3.LUT R11, R11, 0x20, RZ, 0xc0, !PT ;  /* 0x000000200b0b7812 */ /* 0x000fc400078ec0ff */
[----:B------:R-:W-:Y:S02]  /*18a0*/  LOP3.LUT R9, R9, 0x1c0, RZ, 0xc0, !PT ;  /* 0x000001c009097812 */ /* 0x000fe400078ec0ff */
[----:B------:R-:W-:Y:S02]  /*18b0*/  LOP3.LUT R0, R11, 0x18, R0, 0xf8, !PT ;  /* 0x000000180b007812 */ /* 0x000fe400078ef800 */
[----:B------:R-:W-:Y:S02]  /*18c0*/  LOP3.LUT R11, R9, 0x30, R246, 0xf8, !PT ;  /* 0x00000030090b7812 */ /* 0x000fe400078ef8f6 */
[----:B------:R-:W-:Y:S01]  /*18d0*/  LOP3.LUT P3, RZ, R13, 0x2, RZ, 0xc0, !PT ;  /* 0x000000020dff7812 */ /* 0x000fe2000786c0ff */
[----:B------:R-:W-:Y:S01]  /*18e0*/  IMAD.SHL.U32 R13, R12, 0x100, RZ ;  /* 0x000001000c0d7824 */ /* 0x000fe200078e00ff */
[--C-:B------:R-:W-:Y:S02]  /*18f0*/  LOP3.LUT R226, R11, 0x8, R16.reuse, 0xf8, !PT ;  /* 0x000000080be27812 */ /* 0x100fe400078ef810 */
[----:B------:R-:W-:-:S02]  /*1900*/  LOP3.LUT R16, R9, 0x8, R16, 0xf8, !PT ;  /* 0x0000000809107812 */ /* 0x000fc400078ef810 */
[----:B------:R-:W-:Y:S02]  /*1910*/  SHF.R.U32.HI R9, RZ, 0x3, R9 ;  /* 0x00000003ff097819 */ /* 0x000fe40000011609 */
[----:B------:R-:W-:Y:S02]  /*1920*/  LEA.HI R245, R12, R12, RZ, 0x1 ;  /* 0x0000000c0cf57211 */ /* 0x000fe400078f08ff */
[----:B------:R-:W-:Y:S02]  /*1930*/  LOP3.LUT R10, R10, 0x1c0, RZ, 0xc0, !PT ;  /* 0x000001c00a0a7812 */ /* 0x000fe400078ec0ff */
[----:B------:R-:W-:Y:S01]  /*1940*/  LOP3.LUT R8, R8, 0x70, R17, 0xf8, !PT ;  /* 0x0000007008087812 */ /* 0x000fe200078ef811 */
[----:B------:R-:W-:Y:S01]  /*1950*/  IMAD.SHL.U32 R245, R245, 0x100, RZ ;  /* 0x00000100f5f57824 */ /* 0x000fe200078e00ff */
[----:B------:R-:W-:Y:S02]  /*1960*/  LOP3.LUT R218, R218, R7, R228, 0x1e, !PT ;  /* 0x00000007dada7212 */ /* 0x000fe400078e1ee4 */
[----:B------:R-:W-:-:S02]  /*1970*/  SEL R215, R215, 0xfffffff0, !P0 ;  /* 0xfffffff0d7d77807 */ /* 0x000fc40004000000 */
[-C--:B------:R-:W-:Y:S02]  /*1980*/  LOP3.LUT R7, R16, R9.reuse, RZ, 0x3c, !PT ;  /* 0x0000000910077212 */ /* 0x080fe400078e3cff */
[----:B------:R-:W-:Y:S02]  /*1990*/  LOP3.LUT R226, R226, R9, RZ, 0x3c, !PT ;  /* 0x00000009e2e27212 */ /* 0x000fe400078e3cff */
[----:B------:R-:W-:Y:S01]  /*19a0*/  SHF.R.U32.HI R9, RZ, 0x3, R10 ;  /* 0x00000003ff097819 */ /* 0x000fe2000001160a */
[----:B------:R-:W-:Y:S01]  /*19b0*/  IMAD R224, R4, 0x200, R7 ;  /* 0x0000020004e07824 */ /* 0x000fe200078e0207 */
[----:B------:R-:W-:Y:S01]  /*19c0*/  PLOP3.LUT P0, PT, PT, PT, UP0, 0x80, 0x0 ;  /* 0x000000000000781c */ /* 0x000fe20003f0f008 */
[----:B------:R-:W-:Y:S01]  /*19d0*/  IMAD R226, R3, 0x200, R226 ;  /* 0x0000020003e27824 */ /* 0x000fe200078e02e2 */
[----:B------:R-:W-:Y:S02]  /*19e0*/  LOP3.LUT R8, R8, 0x100, R13, 0xf8, !PT ;  /* 0x0000010008087812 */ /* 0x000fe400078ef80d */
[----:B------:R-:W-:-:S02]  /*19f0*/  LOP3.LUT R217, R217, 0xfffffe00, RZ, 0xc0, !PT ;  /* 0xfffffe00d9d97812 */ /* 0x000fc400078ec0ff */
[C---:B------:R-:W-:Y:S02]  /*1a00*/  LOP3.LUT R228, R9.reuse, R10, R228, 0x1e, !PT ;  /* 0x0000000a09e47212 */ /* 0x040fe400078e1ee4 */
[----:B------:R-:W-:Y:S01]  /*1a10*/  LOP3.LUT R0, R9, R0, R10, 0x1e, !PT ;  /* 0x0000000009007212 */ /* 0x000fe200078e1e0a */
[----:B------:R-:W-:Y:S01]  /*1a20*/  @!P4 IMAD.SHL.U32 R9, R234, 0x10, RZ ;  /* 0x00000010ea09c824 */ /* 0x000fe200078e00ff */
[----:B------:R-:W-:Y:S01]  /*1a30*/  LOP3.LUT R245, R245, 0x7ffffe00, RZ, 0xc0, !PT ;  /* 0x7ffffe00f5f57812 */ /* 0x000fe200078ec0ff */
[----:B------:R-:W-:Y:S01]  /*1a40*/  IMAD R3, R12, 0x400, R217 ;  /* 0x000004000c037824 */ /* 0x000fe200078e02d9 */
[----:B------:R-:W-:Y:S02]  /*1a50*/  SHF.R.U32.HI R11, RZ, 0x3, R8 ;  /* 0x00000003ff0b7819 */ /* 0x000fe40000011608 */
[----:B------:R-:W-:Y:S01]  /*1a60*/  LOP3.LUT R217, R0, R217, RZ, 0xfc, !PT ;  /* 0x000000d900d97212 */ /* 0x000fe200078efcff */
[----:B------:R1:W-:Y:S01]  /*1a70*/  @!P4 LDGSTS.E.BYPASS.LTC128B.128 [R9+0x21280], [R14.64] ;  /* 0x212800000e09cfae */ /* 0x0003e2000b901d58 */
[----:B------:R-:W-:Y:S01]  /*1a80*/  LOP3.LUT R8, R8, 0x28, R11, 0x78, !PT ;  /* 0x0000002808087812 */ /* 0x000fe200078e780b */
[----:B------:R-:W-:Y:S01]  /*1a90*/  IMAD.MOV.U32 R0, RZ, RZ, 0x120 ;  /* 0x00000120ff007424 */ /* 0x000fe200078e00ff */
[----:B------:R-:W-:Y:S01]  /*1aa0*/  SEL R213, R223, 0xffffffe0, !P2 ;  /* 0xffffffe0dfd57807 */ /* 0x000fe20005000000 */
[----:B------:R-:W-:Y:S01]  /*1ab0*/  IMAD R245, R18, 0x2, R245 ;  /* 0x0000000212f57824 */ /* 0x000fe200078e02f5 */
[----:B------:R-:W0:Y:S01]  /*1ac0*/  LDGDEPBAR ;  /* 0x00000000000079af */ /* 0x000e220000000000 */
[----:B------:R-:W-:Y:S01]  /*1ad0*/  IMAD.IADD R228, R3, 0x1, R228 ;  /* 0x0000000103e47824 */ /* 0x000fe200078e02e4 */
[----:B------:R-:W-:Y:S01]  /*1ae0*/  SEL R0, R0, 0xe0, !P3 ;  /* 0x000000e000007807 */ /* 0x000fe20005800000 */
[----:B------:R-:W-:Y:S01]  /*1af0*/  IMAD.IADD R245, R245, 0x1, R8 ;  /* 0x00000001f5f57824 */ /* 0x000fe200078e0208 */
[----:B------:R-:W0:Y:S01]  /*1b00*/  LDGDEPBAR ;  /* 0x00000000000079af */ /* 0x000e220000000000 */
[----:B------:R-:W-:Y:S01]  /*1b10*/  SEL R223, R223, 0xffffffe0, !P1 ;  /* 0xffffffe0dfdf7807 */ /* 0x000fe20004800000 */
[----:B------:R-:W-:Y:S05]  /*1b20*/  @!P0 BRA `(.L_x_656) ;  /* 0x0000478000008947 */ /* 0x000fea0003800000 */
[----:B------:R-:W-:Y:S01]  /*1b30*/  SHF.R.S32.HI R235, RZ, 0x1f, R234 ;  /* 0x0000001fffeb7819 */ /* 0x000fe200000114ea */
[----:B------:R-:W-:Y:S01]  /*1b40*/  IMAD R2, R2, c[0x0][0x238], RZ ;  /* 0x00008e0002027a24 */ /* 0x000fe200078e02ff */
[----:B------:R-:W-:Y:S01]  /*1b50*/  ULDC.64 UR4, c[0x0][0x240] ;  /* 0x0000900000047ab9 */ /* 0x000fe20000000a00 */
[----:B------:R-:W-:Y:S01]  /*1b60*/  LOP3.LUT R7, R6, 0xffffffe0, RZ, 0xc0, !PT ;  /* 0xffffffe006077812 */ /* 0x000fe200078ec0ff */
[----:B------:R-:W-:Y:S01]  /*1b70*/  UIMAD UR4, UR8, UR4, URZ ;  /* 0x00000004080472a4 */ /* 0x000fe2000f8e023f */
[C---:B------:R-:W-:Y:S01]  /*1b80*/  IMAD R2, R5.reuse, c[0x0][0x23c], R2 ;  /* 0x00008f0005027a24 */ /* 0x040fe200078e0202 */
[----:B------:R-:W-:Y:S01]  /*1b90*/  UMOV UR7, 0x6 ;  /* 0x0000000600077882 */ /* 0x000fe20000000000 */
[----:B-1----:R-:W-:Y:S01]  /*1ba0*/  IMAD.WIDE.U32 R8, R5, c[0x0][0x238], R234 ;  /* 0x00008e0005087a25 */ /* 0x002fe200078e00ea */
[----:B------:R-:W-:Y:S01]  /*1bb0*/  ULDC UR17, c[0x0][0x17c] ;  /* 0x00005f0000117ab9 */ /* 0x000fe20000000800 */
[----:B------:R-:W-:Y:S01]  /*1bc0*/  LEA.HI R3, R4, R4, RZ, 0x1 ;  /* 0x0000000404037211 */ /* 0x000fe200078f08ff */
[----:B------:R-:W-:Y:S01]  /*1bd0*/  USHF.L.U32 UR18, UR6, 0x6, URZ ;  /* 0x0000000606127899 */ /* 0x000fe2000800063f */
[----:B------:R-:W-:Y:S01]  /*1be0*/  IMAD.IADD R9, R9, 0x1, R2 ;  /* 0x0000000109097824 */ /* 0x000fe200078e0202 */
[----:B------:R-:W-:Y:S01]  /*1bf0*/  USHF.L.U64.HI UR17, UR6, UR7, UR17 ;  /* 0x0000000706117299 */ /* 0x000fe20008010211 */
[----:B------:R-:W-:Y:S01]  /*1c00*/  IMAD.U32 R2, RZ, RZ, UR20 ;  /* 0x00000014ff027e24 */ /* 0x000fe2000f8e00ff */
[----:B------:R-:W-:Y:S01]  /*1c10*/  UIMAD UR6, UR20, UR5, UR4 ;  /* 0x00000005140672a4 */ /* 0x000fe2000f8e0204 */
[----:B------:R-:W-:Y:S01]  /*1c20*/  IMAD.IADD R7, R234, 0x1, -R7 ;  /* 0x00000001ea077824 */ /* 0x000fe200078e0a07 */
[----:B------:R-:W-:Y:S01]  /*1c30*/  LOP3.LUT R3, R3, 0xfffffffe, RZ, 0xc0, !PT ;  /* 0xfffffffe03037812 */ /* 0x000fe200078ec0ff */
[----:B------:R-:W-:Y:S01]  /*1c40*/  IMAD.WIDE.U32 R10, R2, c[0x0][0x240], R8 ;  /* 0x00009000020a7a25 */ /* 0x000fe200078e0008 */
[----:B------:R-:W-:Y:S01]  /*1c50*/  UIADD3 UR11, UR11, 0x3f, URZ ;  /* 0x0000003f0b0b7890 */ /* 0x000fe2000fffe03f */
[----:B------:R-:W-:Y:S01]  /*1c60*/  SHF.L.U32 R219, R219, 0x1, RZ ;  /* 0x00000001dbdb7819 */ /* 0x000fe200000006ff */
[----:B------:R-:W-:Y:S01]  /*1c70*/  CS2R R170, SRZ ;  /* 0x0000000000aa7805 */ /* 0x000fe2000001ff00 */
[----:B------:R-:W-:Y:S01]  /*1c80*/  SHF.R.S32.HI R6, RZ, 0x1f, R7 ;  /* 0x0000001fff067819 */ /* 0x000fe20000011407 */
[----:B------:R1:W-:Y:S01]  /*1c90*/  STL.64 [R1+0x8], R10 ;  /* 0x0000080a01007387 */ /* 0x0003e20000100a00 */
[----:B------:R-:W-:Y:S01]  /*1ca0*/  IADD3 R2, R11, UR6, RZ ;  /* 0x000000060b027c10 */ /* 0x000fe2000fffe0ff */
[----:B------:R-:W-:Y:S01]  /*1cb0*/  IMAD.IADD R3, R4, 0x1, -R3 ;  /* 0x0000000104037824 */ /* 0x000fe200078e0a03 */
[----:B------:R-:W-:Y:S01]  /*1cc0*/  MOV R4, 0xffffffb0 ;  /* 0xffffffb000047802 */ /* 0x000fe20000000f00 */
[----:B------:R-:W-:Y:S01]  /*1cd0*/  IMAD.SHL.U32 R222, R228, 0x2, RZ ;  /* 0x00000002e4de7824 */ /* 0x000fe200078e00ff */
[----:B------:R-:W-:Y:S01]  /*1ce0*/  LEA.HI R5, R6, R7, RZ, 0x2 ;  /* 0x0000000706057211 */ /* 0x000fe200078f10ff */
[----:B------:R1:W-:Y:S01]  /*1cf0*/  STL [R1+0x10], R2 ;  /* 0x0000100201007387 */ /* 0x0003e20000100800 */
[----:B------:R-:W-:Y:S01]  /*1d00*/  IMAD.SHL.U32 R224, R224, 0x2, RZ ;  /* 0x00000002e0e07824 */ /* 0x000fe200078e00ff */
[----:B------:R-:W-:Y:S01]  /*1d10*/  USHF.R.S32.HI UR7, URZ, 0x1f, UR11 ;  /* 0x0000001f3f077899 */ /* 0x000fe2000801140b */
[----:B------:R-:W-:Y:S01]  /*1d20*/  LOP3.LUT R244, R5, 0xfffffffc, RZ, 0xc0, !PT ;  /* 0xfffffffc05f47812 */ /* 0x000fe200078ec0ff */
[----:B------:R-:W-:Y:S01]  /*1d30*/  IMAD R4, R227, R4, c[0x0][0x198] ;  /* 0x00006600e3047624 */ /* 0x000fe200078e0204 */
[----:B------:R-:W-:Y:S01]  /*1d40*/  IADD3 R220, R222, 0x1b080, RZ ;  /* 0x0001b080dedc7810 */ /* 0x000fe20007ffe0ff */
[----:B------:R-:W-:Y:S01]  /*1d50*/  IMAD.SHL.U32 R245, R245, 0x2, RZ ;  /* 0x00000002f5f57824 */ /* 0x000fe200078e00ff */
[----:B------:R-:W-:Y:S01]  /*1d60*/  IADD3 R244, R7, -R244, RZ ;  /* 0x800000f407f47210 */ /* 0x000fe20007ffe0ff */
[----:B------:R-:W-:Y:S01]  /*1d70*/  IMAD.SHL.U32 R221, R225, 0x2, RZ ;  /* 0x00000002e1dd7824 */ /* 0x000fe200078e00ff */
[----:B------:R-:W-:Y:S01]  /*1d80*/  ULEA.HI UR7, UR7, UR11, URZ, 0x6 ;  /* 0x0000000b07077291 */ /* 0x000fe2000f8f303f */
[----:B------:R-:W-:Y:S01]  /*1d90*/  IMAD R3, R3, -0x8, R4 ;  /* 0xfffffff803037824 */ /* 0x000fe200078e0204 */
[----:B------:R-:W-:Y:S01]  /*1da0*/  LEA.HI.SX32 R246, R5, R246, 0x1e ;  /* 0x000000f605f67211 */ /* 0x000fe200078ff2ff */
[----:B------:R-:W-:Y:S01]  /*1db0*/  IMAD R215, R215, 0x2, R224 ;  /* 0x00000002d7d77824 */ /* 0x000fe200078e02e0 */
[----:B------:R-:W-:Y:S01]  /*1dc0*/  LEA R218, R218, 0x23c80, 0x1 ;  /* 0x00023c80dada7811 */ /* 0x000fe200078e08ff */
[----:B------:R-:W-:Y:S01]  /*1dd0*/  IMAD R220, R223, 0x2, R220 ;  /* 0x00000002dfdc7824 */ /* 0x000fe200078e02dc */
[----:B------:R-:W-:Y:S01]  /*1de0*/  LEA R217, R217, 0x80, 0x1 ;  /* 0x00000080d9d97811 */ /* 0x000fe200078e08ff */
[----:B------:R-:W-:Y:S01]  /*1df0*/  IMAD R214, R213, 0x2, R224 ;  /* 0x00000002d5d67824 */ /* 0x000fe200078e02e0 */
[----:B------:R-:W-:Y:S01]  /*1e00*/  IADD3 R223, R228, R223, RZ ;  /* 0x000000dfe4df7210 */ /* 0x000fe20007ffe0ff */
[----:B------:R-:W-:Y:S01]  /*1e10*/  IMAD R244, R244, -0x2, R3 ;  /* 0xfffffffef4f47824 */ /* 0x000fe200078e0203 */
[----:B------:R-:W-:Y:S01]  /*1e20*/  IADD3 R247, R229, 0xf080, RZ ;  /* 0x0000f080e5f77810 */ /* 0x000fe20007ffe0ff */
        /* <DEDUP_REMOVED lines=59> */
[----:B------:R-:W-:Y:S01]  /*21e0*/  LEA R0, R0, R219, 0x1 ;  /* 0x000000db00007211 */ /* 0x000fe200078e08ff */
[----:B------:R-:W-:Y:S01]  /*21f0*/  IMAD R213, R213, 0x2, R215 ;  /* 0x00000002d5d57824 */ /* 0x000fe200078e02d7 */
[----:B------:R-:W-:Y:S01]  /*2200*/  IADD3 R212, R222, R221, RZ ;  /* 0x000000ddded47210 */ /* 0x000fe20007ffe0ff */
[----:B------:R-:W-:Y:S01]  /*2210*/  ULDC UR10, c[0x0][0x188] ;  /* 0x00006200000a7ab9 */ /* 0x000fe20000000800 */
[----:B------:R-:W-:Y:S01]  /*2220*/  IADD3 R252, R245, 0x21480, RZ ;  /* 0x00021480f5fc7810 */ /* 0x000fe20007ffe0ff */
[----:B------:R-:W-:Y:S01]  /*2230*/  ULDC UR9, c[0x0][0x278] ;  /* 0x00009e0000097ab9 */ /* 0x000fe20000000800 */
[----:B------:R-:W-:Y:S01]  /*2240*/  IADD3 R216, R228, R225, RZ ;  /* 0x000000e1e4d87210 */ /* 0x000fe20007ffe0ff */
[----:B------:R-:W-:-:S02]  /*2250*/  ULDC UR8, c[0x0][0x218] ;  /* 0x0000860000087ab9 */ /* 0x000fc40000000800 */
[----:B------:R-:W-:Y:S02]  /*2260*/  ULDC UR5, c[0x0][0x290] ;  /* 0x0000a40000057ab9 */ /* 0x000fe40000000800 */
[----:B------:R-:W-:Y:S02]  /*2270*/  UMOV UR22, 0x1 ;  /* 0x0000000100167882 */ /* 0x000fe40000000000 */
[----:B------:R-:W-:Y:S02]  /*2280*/  UMOV UR4, URZ ;  /* 0x0000003f00047c82 */ /* 0x000fe40008000000 */
[----:B------:R-:W-:Y:S02]  /*2290*/  UMOV UR12, URZ ;  /* 0x0000003f000c7c82 */ /* 0x000fe40008000000 */
[----:B------:R-:W-:Y:S02]  /*22a0*/  UIMAD UR10, UR20, UR10, URZ ;  /* 0x0000000a140a72a4 */ /* 0x000fe4000f8e023f */
[----:B------:R-:W-:-:S02]  /*22b0*/  UIMAD UR9, UR20, UR9, URZ ;  /* 0x00000009140972a4 */ /* 0x000fc4000f8e023f */
[----:B------:R-:W-:Y:S02]  /*22c0*/  UIMAD UR8, UR20, UR8, URZ ;  /* 0x00000008140872a4 */ /* 0x000fe4000f8e023f */
[----:B------:R-:W-:Y:S02]  /*22d0*/  UIMAD UR5, UR20, UR5, URZ ;  /* 0x00000005140572a4 */ /* 0x000fe4000f8e023f */
[----:B------:R-:W-:Y:S02]  /*22e0*/  USHF.R.S32.HI UR19, URZ, 0x6, UR7 ;  /* 0x000000063f137899 */ /* 0x000fe40008011407 */
[----:B-1----:R-:W-:Y:S02]  /*22f0*/  ULDC UR11, c[0x0][0x168] ;  /* 0x00005a00000b7ab9 */ /* 0x002fe40000000800 */
.L_x_659:
[----:B------:R-:W-:Y:S04]  /*2300*/  DEPBAR.LE SB0, 0x1 ;  /* 0x000080400000791a */ /* 0x000fe80000000000 */
[----:B------:R-:W-:Y:S01]  /*2310*/  BAR.SYNC.DEFER_BLOCKING 0x0 ;  /* 0x0000000000007b1d */ /* 0x000fe20000010000 */
[----:B------:R-:W-:Y:S01]  /*2320*/  MOV R3, UR4 ;  /* 0x0000000400037c02 */ /* 0x000fe20008000f00 */
[----:B------:R-:W-:Y:S01]  /*2330*/  UIADD3 UR21, UR12, 0x1, URZ ;  /* 0x000000010c157890 */ /* 0x000fe2000fffe03f */
[----:B------:R-:W-:Y:S02]  /*2340*/  MOV R108, UR4 ;  /* 0x00000004006c7c02 */ /* 0x000fe40008000f00 */
[----:B------:R-:W-:Y:S01]  /*2350*/  MOV R102, UR4 ;  /* 0x0000000400667c02 */ /* 0x000fe20008000f00 */
[----:B------:R-:W-:Y:S01]  /*2360*/  IMAD R3, R3, 0x3000, R228 ;  /* 0x0000300003037824 */ /* 0x000fe200078e02e4 */
[----:B------:R-:W-:Y:S01]  /*2370*/  MOV R197, UR4 ;  /* 0x0000000400c57c02 */ /* 0x000fe20008000f00 */
[----:B------:R-:W-:Y:S01]  /*2380*/  IMAD R108, R108, 0x3000, R225 ;  /* 0x000030006c6c7824 */ /* 0x000fe200078e02e1 */
[----:B------:R-:W-:Y:S01]  /*2390*/  UISETP.GE.AND UP0, UPT, UR21, UR19, UPT ;  /* 0x000000131500728c */ /* 0x000fe2000bf06270 */
[----:B------:R-:W-:Y:S01]  /*23a0*/  IMAD R102, R102, 0x3000, R223 ;  /* 0x0000300066667824 */ /* 0x000fe200078e02df */
[----:B------:R-:W-:Y:S02]  /*23b0*/  SHF.L.U32 R176, R3, 0x1, RZ ;  /* 0x0000000103b07819 */ /* 0x000fe400000006ff */
[-C--:B------:R-:W-:Y:S02]  /*23c0*/  IADD3 R97, R228, R108.reuse, RZ ;  /* 0x0000006ce4617210 */ /* 0x080fe40007ffe0ff */
[----:B------:R-:W-:Y:S02]  /*23d0*/  SHF.L.U32 R175, R102, 0x1, RZ ;  /* 0x0000000166af7819 */ /* 0x000fe400000006ff */
[----:B------:R-:W-:Y:S02]  /*23e0*/  SHF.L.U32 R96, R97, 0x1, RZ ;  /* 0x0000000161607819 */ /* 0x000fe400000006ff */
[----:B------:R-:W-:Y:S02]  /*23f0*/  IADD3 R108, R223, R108, RZ ;  /* 0x0000006cdf6c7210 */ /* 0x000fe40007ffe0ff */
[----:B------:R-:W-:Y:S02]  /*2400*/  LEA R195, R197, R246, 0x6 ;  /* 0x000000f6c5c37211 */ /* 0x000fe400078e30ff */
[----:B------:R-:W-:Y:S01]  /*2410*/  SHF.L.U32 R174, R108, 0x1, RZ ;  /* 0x000000016cae7819 */ /* 0x000fe200000006ff */
[----:B------:R-:W-:Y:S01]  /*2420*/  LDSM.16.M88.2 R2, [R224+0x80] ;  /* 0x00008000e002783b */ /* 0x000fe20000000100 */
[----:B------:R-:W-:Y:S03]  /*2430*/  PLOP3.LUT P0, PT, PT, PT, UP0, 0x80, 0x0 ;  /* 0x000000000000781c */ /* 0x000fe60003f0f008 */
[----:B------:R-:W1:Y:S04]  /*2440*/  LDSM.16.M88.4 R84, [R176+0xf080] ;  /* 0x00f08000b054783b */ /* 0x000e680000000200 */
[----:B------:R-:W2:Y:S04]  /*2450*/  LDSM.16.M88.2 R88, [R224+0x880] ;  /* 0x00088000e058783b */ /* 0x000ea80000000100 */
[----:B------:R-:W3:Y:S04]  /*2460*/  LDSM.16.M88.2 R90, [R224+0x1080] ;  /* 0x00108000e05a783b */ /* 0x000ee80000000100 */
[----:B------:R-:W4:Y:S04]  /*2470*/  LDSM.16.M88.2 R92, [R224+0x1880] ;  /* 0x00188000e05c783b */ /* 0x000f280000000100 */
[----:B------:R-:W5:Y:S04]  /*2480*/  LDSM.16.M88.2 R94, [R224+0x2080] ;  /* 0x00208000e05e783b */ /* 0x000f680000000100 */
[----:B------:R-:W-:Y:S04]  /*2490*/  LDSM.16.M88.2 R100, [R215+0x80] ;  /* 0x00008000d764783b */ /* 0x000fe80000000100 */
[----:B------:R-:W4:Y:S04]  /*24a0*/  LDSM.16.M88.4 R96, [R96+0xf080] ;  /* 0x00f080006060783b */ /* 0x000f280000000200 */
[----:B------:R-:W-:Y:S04]  /*24b0*/  LDSM.16.M88.2 R102, [R214+0x80] ;  /* 0x00008000d666783b */ /* 0x000fe80000000100 */
[----:B------:R-:W-:Y:S04]  /*24c0*/  LDSM.16.M88.4 R104, [R175+0xf080] ;  /* 0x00f08000af68783b */ /* 0x000fe80000000200 */
[----:B------:R-:W-:Y:S01]  /*24d0*/  LDSM.16.M88.4 R108, [R174+0xf080] ;  /* 0x00f08000ae6c783b */ /* 0x000fe20000000200 */
[C---:B-1----:R-:W-:Y:S03]  /*24e0*/  HMMA.16816.F32 R4, R84.reuse, R2, RZ ;  /* 0x000000025404723c */ /* 0x042fe600000018ff */
[----:B------:R-:W1:Y:S04]  /*24f0*/  LDSM.16.M88.2 R2, [R215+0x880] ;  /* 0x00088000d702783b */ /* 0x000e680000000100 */
[----:B------:R-:W-:Y:S01]  /*2500*/  LDSM.16.M88.2 R172, [R215+0x2880] ;  /* 0x00288000d7ac783b */ /* 0x000fe20000000100 */
[C---:B--2---:R-:W-:Y:S03]  /*2510*/  HMMA.16816.F32 R8, R84.reuse, R88, RZ ;  /* 0x000000585408723c */ /* 0x044fe600000018ff */
[----:B------:R-:W2:Y:S04]  /*2520*/  LDSM.16.M88.2 R88, [R215+0x1080] ;  /* 0x00108000d758783b */ /* 0x000ea80000000100 */
[----:B------:R-:W-:Y:S01]  /*2530*/  LDS R199, [R195.X4+0x21080] ;  /* 0x02108000c3c77984 */ /* 0x000fe20000004800 */
[C---:B---3--:R-:W-:Y:S03]  /*2540*/  HMMA.16816.F32 R12, R84.reuse, R90, RZ ;  /* 0x0000005a540c723c */ /* 0x048fe600000018ff */
[----:B------:R-:W3:Y:S04]  /*2550*/  LDSM.16.M88.2 R90, [R215+0x1880] ;  /* 0x00188000d75a783b */ /* 0x000ee80000000100 */
[----:B------:R-:W-:Y:S01]  /*2560*/  LDS R198, [R195.X4+0x210a0] ;  /* 0x0210a000c3c67984 */ /* 0x000fe20000004800 */
[C---:B----4-:R-:W-:Y:S03]  /*2570*/  HMMA.16816.F32 R16, R84.reuse, R92, RZ ;  /* 0x0000005c5410723c */ /* 0x050fe600000018ff */
[----:B------:R-:W4:Y:S05]  /*2580*/  LDSM.16.M88.2 R92, [R215+0x2080] ;  /* 0x00208000d75c783b */ /* 0x000f2a0000000100 */
[----:B-----5:R-:W-:Y:S01]  /*2590*/  HMMA.16816.F32 R20, R84, R94, RZ ;  /* 0x0000005e5414723c */ /* 0x020fe200000018ff */
[----:B------:R-:W5:Y:S04]  /*25a0*/  LDSM.16.M88.2 R84, [R214+0x880] ;  /* 0x00088000d654783b */ /* 0x000f680000000100 */
[----:B------:R-:W5:Y:S03]  /*25b0*/  LDSM.16.M88.2 R86, [R214+0x1080] ;  /* 0x00108000d656783b */ /* 0x000f660000000100 */
[C---:B------:R-:W-:Y:S01]  /*25c0*/  HMMA.16816.F32 R4, R96.reuse, R100, R4 ;  /* 0x000000646004723c */ /* 0x040fe20000001804 */
[----:B------:R-:W-:Y:S07]  /*25d0*/  LDSM.16.M88.2 R94, [R214+0x2080] ;  /* 0x00208000d65e783b */ /* 0x000fee0000000100 */
[C---:B-1----:R-:W-:Y:S01]  /*25e0*/  HMMA.16816.F32 R8, R96.reuse, R2, R8 ;  /* 0x000000026008723c */ /* 0x042fe20000001808 */
[----:B------:R-:W1:Y:S07]  /*25f0*/  LDSM.16.M88.2 R2, [R214+0x1880] ;  /* 0x00188000d602783b */ /* 0x000e6e0000000100 */
[C---:B--2---:R-:W-:Y:S01]  /*2600*/  HMMA.16816.F32 R12, R96.reuse, R88, R12 ;  /* 0x00000058600c723c */ /* 0x044fe2000000180c */
[----:B------:R-:W2:Y:S07]  /*2610*/  LDSM.16.M88.2 R88, [R213+0x80] ;  /* 0x00008000d558783b */ /* 0x000eae0000000100 */
[C---:B---3--:R-:W-:Y:S01]  /*2620*/  HMMA.16816.F32 R16, R96.reuse, R90, R16 ;  /* 0x0000005a6010723c */ /* 0x048fe20000001810 */
[----:B------:R-:W3:Y:S07]  /*2630*/  LDSM.16.M88.2 R90, [R213+0x880] ;  /* 0x00088000d55a783b */ /* 0x000eee0000000100 */
[----:B----4-:R-:W-:Y:S01]  /*2640*/  HMMA.16816.F32 R20, R96, R92, R20 ;  /* 0x0000005c6014723c */ /* 0x010fe20000001814 */
[----:B------:R-:W-:Y:S04]  /*2650*/  LDSM.16.M88.2 R92, [R213+0x1880] ;  /* 0x00188000d55c783b */ /* 0x000fe80000000100 */
[----:B------:R-:W-:Y:S03]  /*2660*/  LDSM.16.M88.2 R96, [R213+0x2080] ;  /* 0x00208000d560783b */ /* 0x000fe60000000100 */
[C---:B------:R-:W-:Y:S01]  /*2670*/  HMMA.16816.F32 R4, R104.reuse, R102, R4 ;  /* 0x000000666804723c */ /* 0x040fe20000001804 */
[----:B------:R-:W-:Y:S04]  /*2680*/  LDSM.16.M88.4 R100, [R176+0x11080] ;  /* 0x01108000b064783b */ /* 0x000fe80000000200 */
[----:B------:R-:W-:Y:S03]  /*2690*/  LDSM.16.M88.2 R98, [R224+0x4880] ;  /* 0x00488000e062783b */ /* 0x000fe60000000100 */
[C---:B-----5:R-:W-:Y:S01]  /*26a0*/  HMMA.16816.F32 R8, R104.reuse, R84, R8 ;  /* 0x000000546808723c */ /* 0x060fe20000001808 */
[----:B------:R-:W4:Y:S07]  /*26b0*/  LDSM.16.M88.2 R84, [R213+0x1080] ;  /* 0x00108000d554783b */ /* 0x000f2e0000000100 */
[C---:B------:R-:W-:Y:S01]  /*26c0*/  HMMA.16816.F32 R12, R104.reuse, R86, R12 ;  /* 0x00000056680c723c */ /* 0x040fe2000000180c */
[----:B------:R-:W5:Y:S07]  /*26d0*/  LDSM.16.M88.2 R86, [R224+0x2880] ;  /* 0x00288000e056783b */ /* 0x000f6e0000000100 */
[C---:B-1----:R-:W-:Y:S07]  /*26e0*/  HMMA.16816.F32 R16, R104.reuse, R2, R16 ;  /* 0x000000026810723c */ /* 0x042fee0000001810 */
[----:B------:R-:W-:Y:S01]  /*26f0*/  MOV R3, UR4 ;  /* 0x0000000400037c02 */ /* 0x000fe20008000f00 */
[----:B------:R-:W-:Y:S07]  /*2700*/  HMMA.16816.F32 R20, R104, R94, R20 ;  /* 0x0000005e6814723c */ /* 0x000fee0000001814 */
[----:B------:R-:W-:Y:S01]  /*2710*/  IMAD R94, R3, 0x3000, R216 ;  /* 0x00003000035e7824 */ /* 0x000fe200078e02d8 */
[C---:B--2---:R-:W-:Y:S01]  /*2720*/  HMMA.16816.F32 R4, R108.reuse, R88, R4 ;  /* 0x000000586c04723c */ /* 0x044fe20000001804 */
[----:B------:R-:W1:Y:S04]  /*2730*/  LDSM.16.M88.2 R2, [R224+0x3080] ;  /* 0x00308000e002783b */ /* 0x000e680000000100 */
[----:B------:R-:W2:Y:S01]  /*2740*/  LDSM.16.M88.2 R88, [R224+0x3880] ;  /* 0x00388000e058783b */ /* 0x000ea20000000100 */
[----:B------:R-:W-:Y:S02]  /*2750*/  SHF.L.U32 R177, R94, 0x1, RZ ;  /* 0x000000015eb17819 */ /* 0x000fe400000006ff */
[C---:B---3--:R-:W-:Y:S01]  /*2760*/  HMMA.16816.F32 R8, R108.reuse, R90, R8 ;  /* 0x0000005a6c08723c */ /* 0x048fe20000001808 */
[----:B------:R-:W3:Y:S04]  /*2770*/  LDSM.16.M88.2 R94, [R224+0x4080] ;  /* 0x00408000e05e783b */ /* 0x000ee80000000100 */
[----:B------:R-:W2:Y:S03]  /*2780*/  LDSM.16.M88.4 R104, [R177+0x11080] ;  /* 0x01108000b168783b */ /* 0x000ea60000000200 */
[C---:B----4-:R-:W-:Y:S01]  /*2790*/  HMMA.16816.F32 R12, R108.reuse, R84, R12 ;  /* 0x000000546c0c723c */ /* 0x050fe2000000180c */
[----:B------:R-:W4:Y:S04]  /*27a0*/  LDSM.16.M88.2 R84, [R215+0x3080] ;  /* 0x00308000d754783b */ /* 0x000f280000000100 */
[----:B------:R-:W-:Y:S03]  /*27b0*/  LDSM.16.M88.2 R90, [R215+0x4080] ;  /* 0x00408000d75a783b */ /* 0x000fe60000000100 */
[C---:B------:R-:W-:Y:S01]  /*27c0*/  HMMA.16816.F32 R16, R108.reuse, R92, R16 ;  /* 0x0000005c6c10723c */ /* 0x040fe20000001810 */
[----:B------:R-:W-:Y:S07]  /*27d0*/  LDSM.16.M88.2 R92, [R215+0x4880] ;  /* 0x00488000d75c783b */ /* 0x000fee0000000100 */
[----:B------:R-:W-:Y:S01]  /*27e0*/  HMMA.16816.F32 R20, R108, R96, R20 ;  /* 0x000000606c14723c */ /* 0x000fe20000001814 */
[----:B------:R-:W-:Y:S04]  /*27f0*/  LDSM.16.M88.2 R96, [R214+0x2880] ;  /* 0x00288000d660783b */ /* 0x000fe80000000100 */
[----:B------:R-:W-:Y:S03]  /*2800*/  LDSM.16.M88.4 R108, [R175+0x11080] ;  /* 0x01108000af6c783b */ /* 0x000fe60000000200 */
[C---:B-----5:R-:W-:Y:S01]  /*2810*/  HMMA.16816.F32 R4, R100.reuse, R86, R4 ;  /* 0x000000566404723c */ /* 0x060fe20000001804 */
[----:B------:R-:W5:Y:S07]  /*2820*/  LDSM.16.M88.2 R86, [R215+0x3880] ;  /* 0x00388000d756783b */ /* 0x000f6e0000000100 */
[C---:B-1----:R-:W-:Y:S01]  /*2830*/  HMMA.16816.F32 R8, R100.reuse, R2, R8 ;  /* 0x000000026408723c */ /* 0x042fe20000001808 */
[----:B------:R-:W1:Y:S07]  /*2840*/  LDSM.16.M88.2 R2, [R214+0x3080] ;  /* 0x00308000d602783b */ /* 0x000e6e0000000100 */
[C---:B--2---:R-:W-:Y:S01]  /*2850*/  HMMA.16816.F32 R12, R100.reuse, R88, R12 ;  /* 0x00000058640c723c */ /* 0x044fe2000000180c */
[----:B------:R-:W2:Y:S07]  /*2860*/  LDSM.16.M88.2 R88, [R214+0x3880] ;  /* 0x00388000d658783b */ /* 0x000eae0000000100 */
[C---:B---3--:R-:W-:Y:S01]  /*2870*/  HMMA.16816.F32 R16, R100.reuse, R94, R16 ;  /* 0x0000005e6410723c */ /* 0x048fe20000001810 */
[----:B------:R-:W3:Y:S07]  /*2880*/  LDSM.16.M88.2 R94, [R214+0x4080] ;  /* 0x00408000d65e783b */ /* 0x000eee0000000100 */
[----:B------:R-:W-:Y:S01]  /*2890*/  HMMA.16816.F32 R20, R100, R98, R20 ;  /* 0x000000626414723c */ /* 0x000fe20000001814 */
[----:B------:R-:W1:Y:S04]  /*28a0*/  LDSM.16.M88.2 R98, [R214+0x4880] ;  /* 0x00488000d662783b */ /* 0x000e680000000100 */
[----:B------:R-:W-:Y:S03]  /*28b0*/  LDSM.16.M88.4 R100, [R174+0x11080] ;  /* 0x01108000ae64783b */ /* 0x000fe60000000200 */
[C---:B------:R-:W-:Y:S01]  /*28c0*/  HMMA.16816.F32 R4, R104.reuse, R172, R4 ;  /* 0x000000ac6804723c */ /* 0x040fe20000001804 */
[----:B------:R-:W1:Y:S07]  /*28d0*/  LDSM.16.M88.2 R172, [R213+0x2880] ;  /* 0x00288000d5ac783b */ /* 0x000e6e0000000100 */
[C---:B----4-:R-:W-:Y:S01]  /*28e0*/  HMMA.16816.F32 R8, R104.reuse, R84, R8 ;  /* 0x000000546808723c */ /* 0x050fe20000001808 */
[----:B------:R-:W4:Y:S07]  /*28f0*/  LDSM.16.M88.2 R84, [R213+0x3080] ;  /* 0x00308000d554783b */ /* 0x000f2e0000000100 */
[C---:B-----5:R-:W-:Y:S01]  /*2900*/  HMMA.16816.F32 R12, R104.reuse, R86, R12 ;  /* 0x00000056680c723c */ /* 0x060fe2000000180c */
[----:B------:R-:W5:Y:S07]  /*2910*/  LDSM.16.M88.2 R86, [R213+0x3880] ;  /* 0x00388000d556783b */ /* 0x000f6e0000000100 */
[C---:B------:R-:W-:Y:S01]  /*2920*/  HMMA.16816.F32 R16, R104.reuse, R90, R16 ;  /* 0x0000005a6810723c */ /* 0x040fe20000001810 */
[----:B------:R-:W4:Y:S07]  /*2930*/  LDSM.16.M88.2 R90, [R213+0x4080] ;  /* 0x00408000d55a783b */ /* 0x000f2e0000000100 */
[----:B------:R-:W-:Y:S01]  /*2940*/  HMMA.16816.F32 R20, R104, R92, R20 ;  /* 0x0000005c6814723c */ /* 0x000fe20000001814 */
[----:B------:R-:W4:Y:S04]  /*2950*/  LDSM.16.M88.2 R92, [R213+0x4880] ;  /* 0x00488000d55c783b */ /* 0x000f280000000100 */
[----:B------:R-:W-:Y:S03]  /*2960*/  LDSM.16.M88.4 R104, [R176+0x13080] ;  /* 0x01308000b068783b */ /* 0x000fe60000000200 */
[C---:B------:R-:W-:Y:S01]  /*2970*/  HMMA.16816.F32 R4, R108.reuse, R96, R4 ;  /* 0x000000606c04723c */ /* 0x040fe20000001804 */
[----:B------:R-:W4:Y:S07]  /*2980*/  LDSM.16.M88.2 R96, [R224+0x5080] ;  /* 0x00508000e060783b */ /* 0x000f2e0000000100 */
        /* <DEDUP_REMOVED lines=34> */
[----:B------:R-:W-:Y:S07]  /*2bb0*/  LDSM.16.M88.2 R84, [R213+0x6080] ;  /* 0x00608000d554783b */ /* 0x000fee0000000100 */
[C---:B-----5:R-:W-:Y:S08]  /*2bc0*/  HMMA.16816.F32 R12, R108.reuse, R86, R12 ;  /* 0x000000566c0c723c */ /* 0x060ff0000000180c */
[C---:B------:R-:W-:Y:S08]  /*2bd0*/  HMMA.16816.F32 R16, R108.reuse, R90, R16 ;  /* 0x0000005a6c10723c */ /* 0x040ff00000001810 */
[----:B------:R-:W-:Y:S08]  /*2be0*/  HMMA.16816.F32 R20, R108, R92, R20 ;  /* 0x0000005c6c14723c */ /* 0x000ff00000001814 */
[C---:B------:R-:W-:Y:S08]  /*2bf0*/  HMMA.16816.F32 R4, R100.reuse, R96, R4 ;  /* 0x000000606404723c */ /* 0x040ff00000001804 */
[C---:B-1----:R-:W-:Y:S01]  /*2c00*/  HMMA.16816.F32 R8, R100.reuse, R2, R8 ;  /* 0x000000026408723c */ /* 0x042fe20000001808 */
[----:B------:R-:W1:Y:S07]  /*2c10*/  LDSM.16.M88.2 R2, [R213+0x5880] ;  /* 0x00588000d502783b */ /* 0x000e6e0000000100 */
[C---:B--2---:R-:W-:Y:S08]  /*2c20*/  HMMA.16816.F32 R12, R100.reuse, R88, R12 ;  /* 0x00000058640c723c */ /* 0x044ff0000000180c */
[C---:B---3--:R-:W-:Y:S08]  /*2c30*/  HMMA.16816.F32 R16, R100.reuse, R94, R16 ;  /* 0x0000005e6410723c */ /* 0x048ff00000001810 */
[----:B------:R-:W-:Y:S08]  /*2c40*/  HMMA.16816.F32 R20, R100, R98, R20 ;  /* 0x000000626414723c */ /* 0x000ff00000001814 */
[C---:B------:R-:W-:Y:S08]  /*2c50*/  HMMA.16816.F32 R4, R104.reuse, R172, R4 ;  /* 0x000000ac6804723c */ /* 0x040ff00000001804 */
[C---:B-1----:R-:W-:Y:S01]  /*2c60*/  HMMA.16816.F32 R8, R104.reuse, R2, R8 ;  /* 0x000000026808723c */ /* 0x042fe20000001808 */
[----:B------:R-:W1:Y:S07]  /*2c70*/  LDSM.16.M88.2 R2, [R213+0x6880] ;  /* 0x00688000d502783b */ /* 0x000e6e0000000100 */
[C---:B------:R-:W-:Y:S01]  /*2c80*/  HMMA.16816.F32 R12, R104.reuse, R84, R12 ;  /* 0x00000054680c723c */ /* 0x040fe2000000180c */
[----:B------:R-:W2:Y:S01]  /*2c90*/  LDSM.16.M88.2 R84, [R213+0x7080] ;  /* 0x00708000d554783b */ /* 0x000ea20000000100 */
[----:B------:R-:W-:Y:S04]  /*2ca0*/  DEPBAR.LE SB0, 0x0 ;  /* 0x000080000000791a */ /* 0x000fe80000000000 */
[----:B------:R-:W-:Y:S02]  /*2cb0*/  BAR.SYNC.DEFER_BLOCKING 0x0 ;  /* 0x0000000000007b1d */ /* 0x000fe40000010000 */
[----:B------:R-:W-:Y:S04]  /*2cc0*/  FMUL.FTZ R178, R4, c[0x0][0x2b4] ;  /* 0x0000ad0004b27a20 */ /* 0x000fe80000410000 */
[----:B------:R-:W-:Y:S02]  /*2cd0*/  FMUL.FTZ R179, R5, c[0x0][0x2b4] ;  /* 0x0000ad0005b37a20 */ /* 0x000fe40000410000 */
[----:B------:R-:W-:Y:S01]  /*2ce0*/  FMUL.FTZ R180, R6, c[0x0][0x2b4] ;  /* 0x0000ad0006b47a20 */ /* 0x000fe20000410000 */
[----:B------:R-:W3:Y:S01]  /*2cf0*/  MUFU.TANH R178, R178 ;  /* 0x000000b200b27308 */ /* 0x000ee20000002400 */
[----:B------:R-:W-:Y:S02]  /*2d00*/  FMUL.FTZ R181, R7, c[0x0][0x2b4] ;  /* 0x0000ad0007b57a20 */ /* 0x000fe40000410000 */
[----:B------:R-:W-:Y:S02]  /*2d10*/  FMUL.FTZ R182, R8, c[0x0][0x2b4] ;  /* 0x0000ad0008b67a20 */ /* 0x000fe40000410000 */
[----:B------:R-:W-:Y:S02]  /*2d20*/  FMUL.FTZ R183, R9, c[0x0][0x2b4] ;  /* 0x0000ad0009b77a20 */ /* 0x000fe40000410000 */
[----:B------:R-:W-:Y:S02]  /*2d30*/  FMUL.FTZ R184, R10, c[0x0][0x2b4] ;  /* 0x0000ad000ab87a20 */ /* 0x000fe40000410000 */
[----:B------:R-:W-:Y:S01]  /*2d40*/  FMUL.FTZ R185, R11, c[0x0][0x2b4] ;  /* 0x0000ad000bb97a20 */ /* 0x000fe20000410000 */
[----:B------:R-:W4:Y:S01]  /*2d50*/  MUFU.TANH R179, R179 ;  /* 0x000000b300b37308 */ /* 0x000f220000002400 */
[----:B------:R-:W-:Y:S02]  /*2d60*/  FMUL.FTZ R186, R12, c[0x0][0x2b4] ;  /* 0x0000ad000cba7a20 */ /* 0x000fe40000410000 */
[----:B------:R-:W-:Y:S02]  /*2d70*/  FMUL.FTZ R187, R13, c[0x0][0x2b4] ;  /* 0x0000ad000dbb7a20 */ /* 0x000fe40000410000 */
[----:B------:R-:W-:Y:S01]  /*2d80*/  FMUL.FTZ R188, R14, c[0x0][0x2b4] ;  /* 0x0000ad000ebc7a20 */ /* 0x000fe20000410000 */
[----:B------:R3:W3:Y:S01]  /*2d90*/  LDSM.16.M88.2 R88, [R224+0x8080] ;  /* 0x00808000e058783b */ /* 0x0006e20000000100 */
[----:B------:R-:W-:Y:S03]  /*2da0*/  FMUL.FTZ R189, R15, c[0x0][0x2b4] ;  /* 0x0000ad000fbd7a20 */ /* 0x000fe60000410000 */
[----:B------:R-:W3:Y:S01]  /*2db0*/  MUFU.TANH R180, R180 ;  /* 0x000000b400b47308 */ /* 0x000ee20000002400 */
[----:B------:R3:W3:Y:S01]  /*2dc0*/  LDSM.16.M88.2 R90, [R224+0x8880] ;  /* 0x00888000e05a783b */ /* 0x0006e20000000100 */
[C---:B-1----:R-:W-:Y:S03]  /*2dd0*/  HMMA.16816.F32 R16, R104.reuse, R2, R16 ;  /* 0x000000026810723c */ /* 0x042fe60000001810 */
[----:B------:R1:W1:Y:S04]  /*2de0*/  LDSM.16.M88.2 R2, [R224+0x7880] ;  /* 0x00788000e002783b */ /* 0x0002680000000100 */
[----:B------:R1:W1:Y:S01]  /*2df0*/  LDSM.16.M88.2 R92, [R224+0x9080] ;  /* 0x00908000e05c783b */ /* 0x0002620000000100 */
[----:B------:R-:W1:Y:S01]  /*2e00*/  MUFU.TANH R181, R181 ;  /* 0x000000b500b57308 */ /* 0x000e620000002400 */
[----:B--2---:R-:W-:Y:S02]  /*2e10*/  HMMA.16816.F32 R20, R104, R84, R20 ;  /* 0x000000546814723c */ /* 0x004fe40000001814 */
[----:B------:R2:W1:Y:S04]  /*2e20*/  LDSM.16.M88.2 R94, [R224+0x9880] ;  /* 0x00988000e05e783b */ /* 0x0004680000000100 */
[----:B------:R2:W1:Y:S03]  /*2e30*/  LDSM.16.M88.2 R100, [R215+0x7880] ;  /* 0x00788000d764783b */ /* 0x0004660000000100 */
[----:B------:R-:W1:Y:S01]  /*2e40*/  MUFU.TANH R182, R182 ;  /* 0x000000b600b67308 */ /* 0x000e620000002400 */
[----:B------:R2:W1:Y:S04]  /*2e50*/  LDSM.16.M88.2 R102, [R215+0x8080] ;  /* 0x00808000d766783b */ /* 0x0004680000000100 */
[----:B------:R2:W1:Y:S01]  /*2e60*/  LDSM.16.M88.2 R104, [R215+0x8880] ;  /* 0x00888000d768783b */ /* 0x0004620000000100 */
[----:B------:R-:W-:Y:S02]  /*2e70*/  FMUL.FTZ R190, R16, c[0x0][0x2b4] ;  /* 0x0000ad0010be7a20 */ /* 0x000fe40000410000 */
[----:B------:R-:W-:Y:S01]  /*2e80*/  FMUL.FTZ R191, R17, c[0x0][0x2b4] ;  /* 0x0000ad0011bf7a20 */ /* 0x000fe20000410000 */
[----:B------:R2:W1:Y:S01]  /*2e90*/  LDSM.16.M88.2 R106, [R215+0x9080] ;  /* 0x00908000d76a783b */ /* 0x0004620000000100 */
[----:B------:R-:W1:Y:S01]  /*2ea0*/  MUFU.TANH R183, R183 ;  /* 0x000000b700b77308 */ /* 0x000e620000002400 */
[----:B------:R-:W-:Y:S02]  /*2eb0*/  FMUL.FTZ R192, R18, c[0x0][0x2b4] ;  /* 0x0000ad0012c07a20 */ /* 0x000fe40000410000 */
[----:B------:R2:W1:Y:S01]  /*2ec0*/  LDSM.16.M88.2 R108, [R215+0x9880] ;  /* 0x00988000d76c783b */ /* 0x0004620000000100 */
[----:B------:R-:W-:Y:S02]  /*2ed0*/  FMUL.FTZ R193, R19, c[0x0][0x2b4] ;  /* 0x0000ad0013c17a20 */ /* 0x000fe40000410000 */
[----:B------:R-:W-:Y:S01]  /*2ee0*/  FMUL.FTZ R194, R20, c[0x0][0x2b4] ;  /* 0x0000ad0014c27a20 */ /* 0x000fe20000410000 */
[----:B------:R2:W1:Y:S01]  /*2ef0*/  LDSM.16.M88.4 R84, [R222+0x1b080] ;  /* 0x01b08000de54783b */ /* 0x0004620000000200 */
[----:B------:R-:W-:Y:S02]  /*2f00*/  FMUL.FTZ R195, R21, c[0x0][0x2b4] ;  /* 0x0000ad0015c37a20 */ /* 0x000fe40000410000 */
[----:B------:R-:W1:Y:S01]  /*2f10*/  MUFU.TANH R184, R184 ;  /* 0x000000b800b87308 */ /* 0x000e620000002400 */
[----:B------:R2:W1:Y:S01]  /*2f20*/  LDSM.16.M88.4 R96, [R212+0x1b080] ;  /* 0x01b08000d460783b */ /* 0x0004620000000200 */
[----:B------:R-:W-:Y:S02]  /*2f30*/  FMUL.FTZ R196, R22, c[0x0][0x2b4] ;  /* 0x0000ad0016c47a20 */ /* 0x000fe40000410000 */
[----:B------:R-:W-:Y:S06]  /*2f40*/  FMUL.FTZ R197, R23, c[0x0][0x2b4] ;  /* 0x0000ad0017c57a20 */ /* 0x000fec0000410000 */
        /* <DEDUP_REMOVED lines=13> */
[----:B------:R-:W-:-:S05]  /*3020*/  @P0 BRA `(.L_x_657) ;  /* 0x0000049000000947 */ /* 0x000fca0003800000 */
[----:B--234-:R-:W-:Y:S01]  /*3030*/  LOP3.LUT P2, RZ, R233, 0x1, RZ, 0xc0, !PT ;  /* 0x00000001e9ff7812 */ /* 0x01cfe2000784c0ff */
[----:B------:R-:W2:Y:S01]  /*3040*/  LDL.64 R200, [R1] ;  /* 0x0000000001c87983 */ /* 0x000ea20000100a00 */
[----:B------:R-:W-:Y:S01]  /*3050*/  ISETP.GE.AND P3, PT, R250, c[0x0][0x16c], PT ;  /* 0x00005b00fa007a0c */ /* 0x000fe20003f66270 */
[----:B------:R-:W-:Y:S01]  /*3060*/  USHF.R.S32.HI UR23, URZ, 0x1f, UR21 ;  /* 0x0000001f3f177899 */ /* 0x000fe20008011415 */
[----:B------:R-:W-:Y:S01]  /*3070*/  IMAD.MOV.U32 R11, RZ, RZ, R249 ;  /* 0x000000ffff0b7224 */ /* 0x000fe200078e00f9 */
[----:B------:R-:W-:Y:S01]  /*3080*/  ULDC.64 UR6, c[0x0][0x178] ;  /* 0x00005e0000067ab9 */ /* 0x000fe20000000a00 */
[----:B------:R-:W-:Y:S01]  /*3090*/  IMAD.U32 R15, RZ, RZ, UR18 ;  /* 0x00000012ff0f7e24 */ /* 0x000fe2000f8e00ff */
[----:B------:R-:W3:Y:S01]  /*30a0*/  S2R R4, SR_CTAID.Y ;  /* 0x0000000000047919 */ /* 0x000ee20000002600 */
[----:B------:R-:W-:Y:S01]  /*30b0*/  IMAD.U32 R13, RZ, RZ, UR18 ;  /* 0x00000012ff0d7e24 */ /* 0x000fe2000f8e00ff */
[----:B------:R-:W-:Y:S02]  /*30c0*/  UIMAD.WIDE.U32 UR26, UR21, UR6, URZ ;  /* 0x00000006151a72a5 */ /* 0x000fe4000f8e003f */
[----:B------:R-:W-:Y:S02]  /*30d0*/  UIMAD UR23, UR23, UR6, URZ ;  /* 0x00000006171772a4 */ /* 0x000fe4000f8e023f */
[----:B------:R-:W-:Y:S02]  /*30e0*/  UIMAD UR6, UR21, -0x40, UR11 ;  /* 0xffffffc0150678a4 */ /* 0x000fe4000f8e020b */
[----:B------:R-:W-:Y:S01]  /*30f0*/  IMAD.U32 R18, RZ, RZ, UR26 ;  /* 0x0000001aff127e24 */ /* 0x000fe2000f8e00ff */
[----:B------:R-:W-:Y:S03]  /*3100*/  UIMAD UR23, UR21, UR7, UR23 ;  /* 0x00000007151772a4 */ /* 0x000fe6000f8e0217 */
[----:B------:R-:W-:Y:S01]  /*3110*/  IADD3 R9, -R236, UR6, RZ ;  /* 0x00000006ec097c10 */ /* 0x000fe2000fffe1ff */
[----:B------:R-:W-:Y:S06]  /*3120*/  UIADD3 UR23, UR27, UR23, URZ ;  /* 0x000000171b177290 */ /* 0x000fec000fffe03f */
[----:B------:R-:W-:Y:S01]  /*3130*/  IMAD.U32 R6, RZ, RZ, UR23 ;  /* 0x00000017ff067e24 */ /* 0x000fe2000f8e00ff */
[----:B---3--:R-:W-:Y:S01]  /*3140*/  SHF.R.S32.HI R5, RZ, 0x1f, R4 ;  /* 0x0000001fff057819 */ /* 0x008fe20000011404 */
[C---:B------:R-:W-:Y:S04]  /*3150*/  @!P4 IMAD.WIDE.U32 R16, R4.reuse, c[0x0][0x270], R238 ;  /* 0x00009c000410ca25 */ /* 0x040fe800078e00ee */
[C---:B------:R-:W-:Y:S02]  /*3160*/  IMAD R8, R5.reuse, c[0x0][0x180], RZ ;  /* 0x0000600005087a24 */ /* 0x040fe400078e02ff */
[----:B------:R-:W-:Y:S02]  /*3170*/  @!P4 IMAD R5, R5, c[0x0][0x270], RZ ;  /* 0x00009c000505ca24 */ /* 0x000fe400078e02ff */
[C---:B------:R-:W-:Y:S02]  /*3180*/  IMAD R8, R4.reuse, c[0x0][0x184], R8 ;  /* 0x0000610004087a24 */ /* 0x040fe400078e0208 */
[C---:B------:R-:W-:Y:S02]  /*3190*/  @!P4 IMAD R5, R4.reuse, c[0x0][0x274], R5 ;  /* 0x00009d000405ca24 */ /* 0x040fe400078e0205 */
[----:B--2---:R-:W-:Y:S04]  /*31a0*/  IMAD.MOV.U32 R10, RZ, RZ, R200 ;  /* 0x000000ffff0a7224 */ /* 0x004fe800078e00c8 */
[----:B------:R-:W-:Y:S04]  /*31b0*/  IMAD.WIDE.U32 R10, R4, c[0x0][0x180], R10 ;  /* 0x00006000040a7a25 */ /* 0x000fe800078e000a */
[----:B------:R-:W-:Y:S01]  /*31c0*/  IMAD.U32 R4, RZ, RZ, UR22 ;  /* 0x00000016ff047e24 */ /* 0x000fe2000f8e00ff */
[----:B------:R-:W-:Y:S02]  /*31d0*/  IADD3 R7, P0, R10, UR10, RZ ;  /* 0x0000000a0a077c10 */ /* 0x000fe4000ff1e0ff */
[----:B------:R-:W-:Y:S02]  /*31e0*/  SEL R10, RZ, 0x2, P6 ;  /* 0x00000002ff0a7807 */ /* 0x000fe40003000000 */
[----:B------:R-:W-:Y:S02]  /*31f0*/  IADD3.X R8, R11, UR13, R8, P0, !PT ;  /* 0x0000000d0b087c10 */ /* 0x000fe400087fe408 */
[C---:B------:R-:W-:Y:S04]  /*3200*/  LEA R19, P0, R7.reuse, c[0x0][0x160], 0x1 ;  /* 0x0000580007137a11 */ /* 0x040fe800078008ff */
[----:B------:R-:W-:Y:S01]  /*3210*/  LEA.HI.X R8, R7, c[0x0][0x164], R8, 0x1, P0 ;  /* 0x0000590007087a11 */ /* 0x000fe200000f0c08 */
[----:B------:R-:W-:Y:S01]  /*3220*/  IMAD.U32 R7, RZ, RZ, UR26 ;  /* 0x0000001aff077e24 */ /* 0x000fe2000f8e00ff */
[----:B------:R-:W-:Y:S04]  /*3230*/  LEA R18, P1, R18, R19, 0x7 ;  /* 0x0000001312127211 */ /* 0x000fe800078238ff */
[----:B------:R-:W-:Y:S02]  /*3240*/  LEA.HI.X R19, R7, R8, R6, 0x7, P1 ;  /* 0x0000000807137211 */ /* 0x000fe400008f3c06 */
[--C-:B------:R-:W-:Y:S02]  /*3250*/  IADD3 R14, P1, P0, R15, 0x80, R18.reuse ;  /* 0x000000800f0e7810 */ /* 0x100fe4000783e012 */
[----:B------:R-:W-:Y:S02]  /*3260*/  SEL R8, RZ, 0x4, P5 ;  /* 0x00000004ff087807 */ /* 0x000fe40002800000 */
[--C-:B------:R-:W-:Y:S02]  /*3270*/  IADD3.X R15, RZ, UR17, R19.reuse, P1, P0 ;  /* 0x00000011ff0f7c10 */ /* 0x100fe40008fe0413 */
[----:B------:R-:W-:Y:S02]  /*3280*/  IADD3 R12, P1, P0, R13, 0x100, R18 ;  /* 0x000001000d0c7810 */ /* 0x000fe4000783e012 */
[----:B------:R-:W-:Y:S02]  /*3290*/  SEL R7, RZ, 0x1, P2 ;  /* 0x00000001ff077807 */ /* 0x000fe40001000000 */
[----:B------:R-:W-:Y:S02]  /*32a0*/  IADD3.X R13, RZ, UR17, R19, P1, P0 ;  /* 0x00000011ff0d7c10 */ /* 0x000fe40008fe0413 */
[----:B------:R-:W-:Y:S01]  /*32b0*/  IADD3 R7, R8, R10, R7 ;  /* 0x0000000a08077210 */ /* 0x000fe20007ffe007 */
[----:B------:R-:W-:Y:S01]  /*32c0*/  IMAD R10, R4, 0x6000, R247 ;  /* 0x00006000040a7824 */ /* 0x000fe200078e02f7 */
[----:B------:R-:W-:Y:S01]  /*32d0*/  @!P4 IADD3 R6, P0, R16, UR9, RZ ;  /* 0x000000091006cc10 */ /* 0x000fe2000ff1e0ff */
[----:B------:R-:W-:Y:S01]  /*32e0*/  IMAD.U32 R4, RZ, RZ, UR12 ;  /* 0x0000000cff047e24 */ /* 0x000fe2000f8e00ff */
[----:B------:R-:W-:Y:S02]  /*32f0*/  ISETP.LT.OR P1, PT, R9, 0x1, P3 ;  /* 0x000000010900780c */ /* 0x000fe40001f21670 */
[----:B------:R-:W-:Y:S02]  /*3300*/  LOP3.LUT P2, RZ, R7, 0x2, RZ, 0xc0, !PT ;  /* 0x0000000207ff7812 */ /* 0x000fe4000784c0ff */
[----:B------:R-:W-:Y:S02]  /*3310*/  @!P4 IADD3.X R5, R17, UR15, R5, P0, !PT ;  /* 0x0000000f1105cc10 */ /* 0x000fe400087fe405 */
[C---:B------:R-:W-:Y:S02]  /*3320*/  @!P4 LEA R16, P0, R6.reuse, c[0x0][0x258], 0x2 ;  /* 0x000096000610ca11 */ /* 0x040fe400078010ff */
[C---:B------:R-:W-:Y:S02]  /*3330*/  ISETP.LT.OR P3, PT, R9.reuse, 0x21, P3 ;  /* 0x000000210900780c */ /* 0x040fe40001f61670 */
[----:B------:R-:W-:Y:S01]  /*3340*/  @!P4 LEA.HI.X R17, R6, c[0x0][0x25c], R5, 0x2, P0 ;  /* 0x000097000611ca11 */ /* 0x000fe200000f1405 */
[----:B------:R-:W-:Y:S01]  /*3350*/  IMAD.U32 R5, RZ, RZ, UR22 ;  /* 0x00000016ff057e24 */ /* 0x000fe2000f8e00ff */
[----:B------:R-:W-:Y:S01]  /*3360*/  ISETP.LT.OR P0, PT, R9, 0x1, !P2 ;  /* 0x000000010900780c */ /* 0x000fe20005701670 */
[----:B------:R-:W-:Y:S01]  /*3370*/  @!PT LDS RZ, [RZ] ;  /* 0x00000000fffff984 */ /* 0x000fe20000000800 */
[----:B------:R-:W-:Y:S01]  /*3380*/  @!PT LDS RZ, [RZ] ;  /* 0x00000000fffff984 */ /* 0x000fe20000000800 */
[----:B------:R-:W-:Y:S01]  /*3390*/  @!PT LDS RZ, [RZ] ;  /* 0x00000000fffff984 */ /* 0x000fe20000000800 */
[----:B------:R2:W-:Y:S01]  /*33a0*/  LDGSTS.E.BYPASS.LTC128B.128 [R10], [R18.64], !P1 ;  /* 0x00000000120a7fae */ /* 0x0005e2000c901d58 */
[----:B------:R-:W-:Y:S01]  /*33b0*/  LOP3.LUT P1, RZ, R7, 0x4, RZ, 0xc0, !PT ;  /* 0x0000000407ff7812 */ /* 0x000fe2000782c0ff */
[----:B------:R-:W-:Y:S01]  /*33c0*/  @!P4 IMAD R5, R5, 0x40, R238 ;  /* 0x000000400505c824 */ /* 0x000fe200078e02ee */
[----:B------:R-:W-:Y:S02]  /*33d0*/  ISETP.LT.OR P2, PT, R9, 0x21, !P2 ;  /* 0x000000210900780c */ /* 0x000fe40005741670 */
[----:B------:R-:W-:Y:S01]  /*33e0*/  @!P4 LEA R4, R4, 0x40, 0x6 ;  /* 0x000000400404c811 */ /* 0x000fe200078e30ff */
[----:B------:R-:W-:Y:S04]  /*33f0*/  @!P4 IMAD.SHL.U32 R7, R5, 0x4, RZ ;  /* 0x000000040507c824 */ /* 0x000fe800078e00ff */
[----:B------:R-:W-:Y:S02]  /*3400*/  @!P4 IMAD.WIDE R16, R4, 0x4, R16 ;  /* 0x000000040410c825 */ /* 0x000fe400078e0210 */
[----:B------:R2:W-:Y:S01]  /*3410*/  LDGSTS.E.BYPASS.LTC128B.128 [R10+0x2000], [R18.64+0x80], !P0 ;  /* 0x02000080120a7fae */ /* 0x0005e2000c101d58 */
[----:B------:R-:W-:Y:S11]  /*3420*/  ISETP.LT.OR P0, PT, R9, 0x1, !P1 ;  /* 0x000000010900780c */ /* 0x000ff60004f01670 */
[----:B------:R-:W-:Y:S02]  /*3430*/  @!UPT UIADD3 URZ, URZ, URZ, URZ ;  /* 0x0000003f3f3ff290 */ /* 0x000fe4000fffe03f */
[----:B------:R2:W-:Y:S01]  /*3440*/  LDGSTS.E.BYPASS.LTC128B.128 [R10+0x4000], [R18.64+0x100], !P0 ;  /* 0x04000100120a7fae */ /* 0x0005e2000c101d58 */
[----:B------:R-:W-:Y:S04]  /*3450*/  IADD3 R20, P0, R18, UR18, RZ ;  /* 0x0000001212147c10 */ /* 0x000fe8000ff1e0ff */
[----:B------:R-:W-:Y:S02]  /*3460*/  IADD3.X R21, R19, UR17, RZ, P0, !PT ;  /* 0x0000001113157c10 */ /* 0x000fe400087fe4ff */
[----:B------:R-:W-:Y:S03]  /*3470*/  ISETP.LT.OR P0, PT, R9, 0x21, !P1 ;  /* 0x000000210900780c */ /* 0x000fe60004f01670 */
[----:B------:R2:W-:Y:S06]  /*3480*/  LDGSTS.E.BYPASS.LTC128B.128 [R10+0x1000], [R20.64], !P3 ;  /* 0x01000000140a7fae */ /* 0x0005ec000d901d58 */
[----:B------:R2:W-:Y:S06]  /*3490*/  LDGSTS.E.BYPASS.LTC128B.128 [R10+0x3000], [R14.64], !P2 ;  /* 0x030000000e0a7fae */ /* 0x0005ec000d101d58 */
[----:B------:R2:W-:Y:S06]  /*34a0*/  LDGSTS.E.BYPASS.LTC128B.128 [R10+0x5000], [R12.64], !P0 ;  /* 0x050000000c0a7fae */ /* 0x0005ec000c101d58 */
[----:B------:R2:W-:Y:S02]  /*34b0*/  @!P4 LDGSTS.E.BYPASS.LTC128B.128 [R7+0x21080], [R16.64] ;  /* 0x210800001007cfae */ /* 0x0005e4000b901d58 */
.L_x_657:
[C---:B-1234-:R-:W-:Y:S01]  /*34c0*/  HMMA.16816.F32 R4, R84.reuse, R2, RZ ;  /* 0x000000025404723c */ /* 0x05efe200000018ff */
[----:B------:R-:W-:Y:S02]  /*34d0*/  LDSM.16.M88.2 R2, [R214+0x7880] ;  /* 0x00788000d602783b */ /* 0x000fe40000000100 */
[C---:B------:R-:W-:Y:S02]  /*34e0*/  ISETP.GT.AND P2, PT, R244.reuse, 0x10, PT ;  /* 0x00000010f400780c */ /* 0x040fe40003f44270 */
[----:B------:R-:W0:Y:S01]  /*34f0*/  LDGDEPBAR ;  /* 0x00000000000079af */ /* 0x000e220000000000 */
[----:B------:R-:W-:Y:S02]  /*3500*/  ISETP.GT.AND P0, PT, R244, 0x1, PT ;  /* 0x00000001f400780c */ /* 0x000fe40003f04270 */
[C---:B------:R-:W-:Y:S01]  /*3510*/  HMMA.16816.F32 R8, R84.reuse, R88, RZ ;  /* 0x000000585408723c */ /* 0x040fe200000018ff */
[----:B------:R-:W-:Y:S02]  /*3520*/  FSEL R177, R184, -INF , P2 ;  /* 0xff800000b8b17808 */ /* 0x000fe40001000000 */
[----:B------:R-:W-:Y:S02]  /*3530*/  ISETP.GT.AND P1, PT, R244, RZ, PT ;  /* 0x000000fff400720c */ /* 0x000fe40003f24270 */
[C---:B------:R-:W-:Y:S01]  /*3540*/  FSEL R173, R181.reuse, -INF , P0 ;  /* 0xff800000b5ad7808 */ /* 0x040fe20000000000 */
[----:B------:R-:W-:Y:S01]  /*3550*/  FFMA.FTZ R181, -R181, R181, 1 ;  /* 0x3f800000b5b57423 */ /* 0x000fe200000101b5 */
[C---:B------:R-:W-:Y:S01]  /*3560*/  FSEL R175, R180.reuse, -INF , P1 ;  /* 0xff800000b4af7808 */ /* 0x040fe20000800000 */
[C---:B------:R-:W-:Y:S01]  /*3570*/  HMMA.16816.F32 R12, R84.reuse, R90, RZ ;  /* 0x0000005a540c723c */ /* 0x040fe200000018ff */
[----:B------:R-:W1:Y:S03]  /*3580*/  LDSM.16.M88.4 R88, [R220] ;  /* 0x00000000dc58783b */ /* 0x000e660000000200 */
[----:B------:R-:W-:Y:S02]  /*3590*/  FFMA.FTZ R180, -R180, R180, 1 ;  /* 0x3f800000b4b47423 */ /* 0x000fe400000101b4 */
[--C-:B------:R-:W-:Y:S02]  /*35a0*/  FFMA.FTZ R173, R173, c[0x0][0x29c], -R198.reuse ;  /* 0x0000a700adad7a23 */ /* 0x100fe400000108c6 */
[C---:B------:R-:W-:Y:S01]  /*35b0*/  HMMA.16816.F32 R16, R84.reuse, R92, RZ ;  /* 0x0000005c5410723c */ /* 0x040fe200000018ff */
[----:B------:R-:W-:Y:S03]  /*35c0*/  LDSM.16.M88.2 R92, [R214+0x9080] ;  /* 0x00908000d65c783b */ /* 0x000fe60000000100 */
[----:B------:R-:W-:Y:S04]  /*35d0*/  MUFU.EX2 R173, R173 ;  /* 0x000000ad00ad7308 */ /* 0x000fe80000000800 */
[----:B------:R-:W-:Y:S01]  /*35e0*/  HMMA.16816.F32 R20, R84, R94, RZ ;  /* 0x0000005e5414723c */ /* 0x000fe200000018ff */
[----:B------:R-:W2:Y:S04]  /*35f0*/  LDSM.16.M88.2 R84, [R214+0x8080] ;  /* 0x00808000d654783b */ /* 0x000ea80000000100 */
[----:B------:R-:W3:Y:S03]  /*3600*/  LDSM.16.M88.2 R86, [R214+0x8880] ;  /* 0x00888000d656783b */ /* 0x000ee60000000100 */
[C---:B------:R-:W-:Y:S01]  /*3610*/  HMMA.16816.F32 R4, R96.reuse, R100, R4 ;  /* 0x000000646004723c */ /* 0x040fe20000001804 */
[----:B------:R-:W4:Y:S04]  /*3620*/  LDSM.16.M88.2 R94, [R214+0x9880] ;  /* 0x00988000d65e783b */ /* 0x000f280000000100 */
[----:B------:R-:W-:Y:S03]  /*3630*/  LDSM.16.M88.2 R100, [R213+0x8080] ;  /* 0x00808000d564783b */ /* 0x000fe60000000100 */
[C---:B------:R-:W-:Y:S01]  /*3640*/  HMMA.16816.F32 R8, R96.reuse, R102, R8 ;  /* 0x000000666008723c */ /* 0x040fe20000001808 */
[----:B------:R-:W-:Y:S07]  /*3650*/  LDSM.16.M88.2 R102, [R224+0xd080] ;  /* 0x00d08000e066783b */ /* 0x000fee0000000100 */
[C---:B------:R-:W-:Y:S08]  /*3660*/  HMMA.16816.F32 R12, R96.reuse, R104, R12 ;  /* 0x00000068600c723c */ /* 0x040ff0000000180c */
[C---:B------:R-:W-:Y:S01]  /*3670*/  HMMA.16816.F32 R16, R96.reuse, R106, R16 ;  /* 0x0000006a6010723c */ /* 0x040fe20000001810 */
[----:B------:R-:W-:Y:S07]  /*3680*/  LDSM.16.M88.4 R104, [R212+0x1f080] ;  /* 0x01f08000d468783b */ /* 0x000fee0000000200 */
[----:B------:R-:W-:Y:S07]  /*3690*/  HMMA.16816.F32 R20, R96, R108, R20 ;  /* 0x0000006c6014723c */ /* 0x000fee0000001814 */
[----:B------:R-:W-:Y:S01]  /*36a0*/  IADD3 R108, R221, R220, RZ ;  /* 0x000000dcdd6c7210 */ /* 0x000fe20007ffe0ff */
[C---:B-1----:R-:W-:Y:S01]  /*36b0*/  HMMA.16816.F32 R4, R88.reuse, R2, R4 ;  /* 0x000000025804723c */ /* 0x042fe20000001804 */
[----:B------:R-:W-:Y:S04]  /*36c0*/  LDSM.16.M88.2 R2, [R213+0x7880] ;  /* 0x00788000d502783b */ /* 0x000fe80000000100 */
[----:B------:R-:W1:Y:S03]  /*36d0*/  LDSM.16.M88.4 R96, [R108] ;  /* 0x000000006c60783b */ /* 0x000e660000000200 */
[C---:B--2---:R-:W-:Y:S01]  /*36e0*/  HMMA.16816.F32 R8, R88.reuse, R84, R8 ;  /* 0x000000545808723c */ /* 0x044fe20000001808 */
[----:B------:R-:W2:Y:S07]  /*36f0*/  LDSM.16.M88.2 R84, [R213+0x8880] ;  /* 0x00888000d554783b */ /* 0x000eae0000000100 */
[C---:B---3--:R-:W-:Y:S01]  /*3700*/  HMMA.16816.F32 R12, R88.reuse, R86, R12 ;  /* 0x00000056580c723c */ /* 0x048fe2000000180c */
[----:B------:R-:W3:Y:S07]  /*3710*/  LDSM.16.M88.2 R86, [R213+0x9080] ;  /* 0x00908000d556783b */ /* 0x000eee0000000100 */
[C---:B------:R-:W-:Y:S01]  /*3720*/  HMMA.16816.F32 R16, R88.reuse, R92, R16 ;  /* 0x0000005c5810723c */ /* 0x040fe20000001810 */
[----:B------:R-:W5:Y:S07]  /*3730*/  LDSM.16.M88.2 R92, [R213+0x9880] ;  /* 0x00988000d55c783b */ /* 0x000f6e0000000100 */
[----:B----4-:R-:W-:Y:S01]  /*3740*/  HMMA.16816.F32 R20, R88, R94, R20 ;  /* 0x0000005e5814723c */ /* 0x010fe20000001814 */
[----:B------:R-:W-:Y:S04]  /*3750*/  LDSM.16.M88.2 R94, [R224+0xa080] ;  /* 0x00a08000e05e783b */ /* 0x000fe80000000100 */
[----:B------:R-:W4:Y:S03]  /*3760*/  LDSM.16.M88.4 R88, [R222+0x1d080] ;  /* 0x01d08000de58783b */ /* 0x000f260000000200 */
[C---:B-1----:R-:W-:Y:S01]  /*3770*/  HMMA.16816.F32 R4, R96.reuse, R2, R4 ;  /* 0x000000026004723c */ /* 0x042fe20000001804 */
[----:B------:R-:W1:Y:S07]  /*3780*/  LDSM.16.M88.2 R2, [R224+0xa880] ;  /* 0x00a88000e002783b */ /* 0x000e6e0000000100 */
[C---:B------:R-:W-:Y:S01]  /*3790*/  HMMA.16816.F32 R8, R96.reuse, R100, R8 ;  /* 0x000000646008723c */ /* 0x040fe20000001808 */
[----:B------:R-:W-:Y:S07]  /*37a0*/  LDSM.16.M88.2 R100, [R215+0xa880] ;  /* 0x00a88000d764783b */ /* 0x000fee0000000100 */
[C---:B--2---:R-:W-:Y:S01]  /*37b0*/  HMMA.16816.F32 R12, R96.reuse, R84, R12 ;  /* 0x00000054600c723c */ /* 0x044fe2000000180c */
[----:B------:R-:W2:Y:S07]  /*37c0*/  LDSM.16.M88.2 R84, [R224+0xb080] ;  /* 0x00b08000e054783b */ /* 0x000eae0000000100 */
[C---:B---3--:R-:W-:Y:S01]  /*37d0*/  HMMA.16816.F32 R16, R96.reuse, R86, R16 ;  /* 0x000000566010723c */ /* 0x048fe20000001810 */
[----:B------:R-:W3:Y:S07]  /*37e0*/  LDSM.16.M88.2 R86, [R224+0xb880] ;  /* 0x00b88000e056783b */ /* 0x000eee0000000100 */
[----:B-----5:R-:W-:Y:S01]  /*37f0*/  HMMA.16816.F32 R20, R96, R92, R20 ;  /* 0x0000005c6014723c */ /* 0x020fe20000001814 */
[----:B------:R-:W5:Y:S04]  /*3800*/  LDSM.16.M88.2 R92, [R224+0xc080] ;  /* 0x00c08000e05c783b */ /* 0x000f680000000100 */
[----:B------:R-:W-:Y:S03]  /*3810*/  LDSM.16.M88.4 R96, [R212+0x1d080] ;  /* 0x01d08000d460783b */ /* 0x000fe60000000200 */
[C---:B----4-:R-:W-:Y:S01]  /*3820*/  HMMA.16816.F32 R4, R88.reuse, R94, R4 ;  /* 0x0000005e5804723c */ /* 0x050fe20000001804 */
[----:B------:R-:W4:Y:S07]  /*3830*/  LDSM.16.M88.2 R94, [R215+0xa080] ;  /* 0x00a08000d75e783b */ /* 0x000f2e0000000100 */
[C---:B-1----:R-:W-:Y:S01]  /*3840*/  HMMA.16816.F32 R8, R88.reuse, R2, R8 ;  /* 0x000000025808723c */ /* 0x042fe20000001808 */
[----:B------:R-:W1:Y:S07]  /*3850*/  LDSM.16.M88.2 R2, [R215+0xb080] ;  /* 0x00b08000d702783b */ /* 0x000e6e0000000100 */
[C---:B--2---:R-:W-:Y:S01]  /*3860*/  HMMA.16816.F32 R12, R88.reuse, R84, R12 ;  /* 0x00000054580c723c */ /* 0x044fe2000000180c */
[----:B------:R-:W2:Y:S07]  /*3870*/  LDSM.16.M88.2 R84, [R215+0xb880] ;  /* 0x00b88000d754783b */ /* 0x000eae0000000100 */
[C---:B---3--:R-:W-:Y:S01]  /*3880*/  HMMA.16816.F32 R16, R88.reuse, R86, R16 ;  /* 0x000000565810723c */ /* 0x048fe20000001810 */
[----:B------:R-:W3:Y:S07]  /*3890*/  LDSM.16.M88.2 R86, [R215+0xc080] ;  /* 0x00c08000d756783b */ /* 0x000eee0000000100 */
[----:B-----5:R-:W-:Y:S01]  /*38a0*/  HMMA.16816.F32 R20, R88, R92, R20 ;  /* 0x0000005c5814723c */ /* 0x020fe20000001814 */
[----:B------:R-:W-:Y:S04]  /*38b0*/  LDSM.16.M88.2 R92, [R214+0xa080] ;  /* 0x00a08000d65c783b */ /* 0x000fe80000000100 */
[----:B------:R-:W5:Y:S03]  /*38c0*/  LDSM.16.M88.4 R88, [R220+0x2000] ;  /* 0x00200000dc58783b */ /* 0x000f660000000200 */
[C---:B----4-:R-:W-:Y:S01]  /*38d0*/  HMMA.16816.F32 R4, R96.reuse, R94, R4 ;  /* 0x0000005e6004723c */ /* 0x050fe20000001804 */
[----:B------:R-:W4:Y:S07]  /*38e0*/  LDSM.16.M88.2 R94, [R214+0xa880] ;  /* 0x00a88000d65e783b */ /* 0x000f2e0000000100 */
[C---:B------:R-:W-:Y:S01]  /*38f0*/  HMMA.16816.F32 R8, R96.reuse, R100, R8 ;  /* 0x000000646008723c */ /* 0x040fe20000001808 */
[----:B------:R-:W-:Y:S07]  /*3900*/  LDSM.16.M88.2 R100, [R224+0xc880] ;  /* 0x00c88000e064783b */ /* 0x000fee0000000100 */
[C---:B-1----:R-:W-:Y:S01]  /*3910*/  HMMA.16816.F32 R12, R96.reuse, R2, R12 ;  /* 0x00000002600c723c */ /* 0x042fe2000000180c */
[----:B------:R-:W1:Y:S07]  /*3920*/  LDSM.16.M88.2 R2, [R214+0xb080] ;  /* 0x00b08000d602783b */ /* 0x000e6e0000000100 */
[C---:B--2---:R-:W-:Y:S01]  /*3930*/  HMMA.16816.F32 R16, R96.reuse, R84, R16 ;  /* 0x000000546010723c */ /* 0x044fe20000001810 */
[----:B------:R-:W2:Y:S07]  /*3940*/  LDSM.16.M88.2 R84, [R214+0xb880] ;  /* 0x00b88000d654783b */ /* 0x000eae0000000100 */
[----:B---3--:R-:W-:Y:S01]  /*3950*/  HMMA.16816.F32 R20, R96, R86, R20 ;  /* 0x000000566014723c */ /* 0x008fe20000001814 */
[----:B------:R-:W3:Y:S04]  /*3960*/  LDSM.16.M88.2 R86, [R214+0xc080] ;  /* 0x00c08000d656783b */ /* 0x000ee80000000100 */
[----:B------:R-:W-:Y:S03]  /*3970*/  LDSM.16.M88.4 R96, [R108+0x2000] ;  /* 0x002000006c60783b */ /* 0x000fe60000000200 */
[C---:B-----5:R-:W-:Y:S01]  /*3980*/  HMMA.16816.F32 R4, R88.reuse, R92, R4 ;  /* 0x0000005c5804723c */ /* 0x060fe20000001804 */
[----:B------:R-:W5:Y:S07]  /*3990*/  LDSM.16.M88.2 R92, [R213+0xa080] ;  /* 0x00a08000d55c783b */ /* 0x000f6e0000000100 */
[C---:B----4-:R-:W-:Y:S01]  /*39a0*/  HMMA.16816.F32 R8, R88.reuse, R94, R8 ;  /* 0x0000005e5808723c */ /* 0x050fe20000001808 */
[----:B------:R-:W4:Y:S07]  /*39b0*/  LDSM.16.M88.2 R94, [R213+0xa880] ;  /* 0x00a88000d55e783b */ /* 0x000f2e0000000100 */
[C---:B-1----:R-:W-:Y:S01]  /*39c0*/  HMMA.16816.F32 R12, R88.reuse, R2, R12 ;  /* 0x00000002580c723c */ /* 0x042fe2000000180c */
[----:B------:R-:W1:Y:S07]  /*39d0*/  LDSM.16.M88.2 R2, [R213+0xb080] ;  /* 0x00b08000d502783b */ /* 0x000e6e0000000100 */
[C---:B--2---:R-:W-:Y:S01]  /*39e0*/  HMMA.16816.F32 R16, R88.reuse, R84, R16 ;  /* 0x000000545810723c */ /* 0x044fe20000001810 */
[----:B------:R-:W2:Y:S07]  /*39f0*/  LDSM.16.M88.2 R84, [R213+0xb880] ;  /* 0x00b88000d554783b */ /* 0x000eae0000000100 */
[----:B---3--:R-:W-:Y:S01]  /*3a00*/  HMMA.16816.F32 R20, R88, R86, R20 ;  /* 0x000000565814723c */ /* 0x008fe20000001814 */
[----:B------:R-:W3:Y:S04]  /*3a10*/  LDSM.16.M88.2 R86, [R213+0xc080] ;  /* 0x00c08000d556783b */ /* 0x000ee80000000100 */
[----:B------:R-:W3:Y:S03]  /*3a20*/  LDSM.16.M88.4 R88, [R222+0x1f080] ;  /* 0x01f08000de58783b */ /* 0x000ee60000000200 */
        /* <DEDUP_REMOVED lines=9> */
[----:B------:R-:W3:Y:S06]  /*3ac0*/  LDSM.16.M88.2 R86, [R215+0xd080] ;  /* 0x00d08000d756783b */ /* 0x000eec0000000100 */
[----:B------:R-:W-:Y:S01]  /*3ad0*/  FSEL R96, R179, -INF , P0 ;  /* 0xff800000b3607808 */ /* 0x000fe20000000000 */
[C---:B------:R-:W-:Y:S05]  /*3ae0*/  HMMA.16816.F32 R4, R88.reuse, R100, R4 ;  /* 0x000000645804723c */ /* 0x040fea0000001804 */
[----:B------:R-:W-:Y:S03]  /*3af0*/  ISETP.GT.AND P0, PT, R244, 0x11, PT ;  /* 0x00000011f400780c */ /* 0x000fe60003f04270 */
[C---:B------:R-:W-:Y:S04]  /*3b00*/  HMMA.16816.F32 R8, R88.reuse, R102, R8 ;  /* 0x000000665808723c */ /* 0x040fe80000001808 */
[----:B------:R-:W-:Y:S03]  /*3b10*/  FSEL R201, R185, -INF , P0 ;  /* 0xff800000b9c97808 */ /* 0x000fe60000000000 */
[--C-:B------:R-:W-:Y:S01]  /*3b20*/  FFMA.FTZ R102, R96, c[0x0][0x29c], -R199.reuse ;  /* 0x0000a70060667a23 */ /* 0x100fe200000108c7 */
[C---:B-----5:R-:W-:Y:S01]  /*3b30*/  HMMA.16816.F32 R12, R88.reuse, R92, R12 ;  /* 0x0000005c580c723c */ /* 0x060fe2000000180c */
[----:B------:R-:W5:Y:S03]  /*3b40*/  LDSM.16.M88.2 R92, [R215+0xd880] ;  /* 0x00d88000d75c783b */ /* 0x000f660000000100 */
[----:B------:R-:W-:Y:S01]  /*3b50*/  FSEL R96, R178, -INF , P1 ;  /* 0xff800000b2607808 */ /* 0x000fe20000800000 */
[----:B------:R-:W-:Y:S01]  /*3b60*/  MUFU.EX2 R102, R102 ;  /* 0x0000006600667308 */ /* 0x000fe20000000800 */
[----:B------:R-:W-:Y:S02]  /*3b70*/  ISETP.GT.AND P1, PT, R244, 0x20, PT ;  /* 0x00000020f400780c */ /* 0x000fe40003f24270 */
[C---:B----4-:R-:W-:Y:S01]  /*3b80*/  HMMA.16816.F32 R16, R88.reuse, R94, R16 ;  /* 0x0000005e5810723c */ /* 0x050fe20000001810 */
[----:B------:R-:W4:Y:S03]  /*3b90*/  LDSM.16.M88.2 R94, [R215+0xe080] ;  /* 0x00e08000d75e783b */ /* 0x000f260000000100 */
[--C-:B------:R-:W-:Y:S01]  /*3ba0*/  FFMA.FTZ R103, R96, c[0x0][0x29c], -R199.reuse ;  /* 0x0000a70060677a23 */ /* 0x100fe200000108c7 */
[----:B------:R-:W-:Y:S02]  /*3bb0*/  FSEL R96, R183, -INF , P0 ;  /* 0xff800000b7607808 */ /* 0x000fe40000000000 */
[----:B------:R-:W-:Y:S01]  /*3bc0*/  ISETP.GT.AND P0, PT, R244, 0x30, PT ;  /* 0x00000030f400780c */ /* 0x000fe20003f04270 */
[----:B-1----:R-:W-:Y:S01]  /*3bd0*/  HMMA.16816.F32 R20, R88, R2, R20 ;  /* 0x000000025814723c */ /* 0x002fe20000001814 */
[----:B------:R-:W1:Y:S01]  /*3be0*/  LDSM.16.M88.2 R2, [R215+0xe880] ;  /* 0x00e88000d702783b */ /* 0x000e620000000100 */
[----:B------:R-:W-:Y:S02]  /*3bf0*/  MUFU.EX2 R103, R103 ;  /* 0x0000006700677308 */ /* 0x000fe40000000800 */
[----:B------:R-:W-:Y:S01]  /*3c00*/  FSEL R205, R192, -INF , P0 ;  /* 0xff800000c0cd7808 */ /* 0x000fe20000000000 */
[--C-:B------:R-:W-:Y:S01]  /*3c10*/  FFMA.FTZ R110, R96, c[0x0][0x29c], -R199.reuse ;  /* 0x0000a700606e7a23 */ /* 0x100fe200000108c7 */
[----:B------:R-:W-:Y:S02]  /*3c20*/  FSEL R96, R186, -INF , P1 ;  /* 0xff800000ba607808 */ /* 0x000fe40000800000 */
[C---:B--2---:R-:W-:Y:S01]  /*3c30*/  HMMA.16816.F32 R4, R104.reuse, R84, R4 ;  /* 0x000000546804723c */ /* 0x044fe20000001804 */
[----:B------:R-:W-:Y:S03]  /*3c40*/  LDSM.16.M88.2 R84, [R214+0xc880] ;  /* 0x00c88000d654783b */ /* 0x000fe60000000100 */
[----:B------:R-:W-:Y:S01]  /*3c50*/  MUFU.EX2 R110, R110 ;  /* 0x0000006e006e7308 */ /* 0x000fe20000000800 */
[----:B------:R-:W-:Y:S01]  /*3c60*/  FSEL R88, R182, -INF , P2 ;  /* 0xff800000b6587808 */ /* 0x000fe20001000000 */
[--C-:B------:R-:W-:Y:S01]  /*3c70*/  FFMA.FTZ R111, R96, c[0x0][0x29c], -R199.reuse ;  /* 0x0000a700606f7a23 */ /* 0x100fe200000108c7 */
[----:B------:R-:W-:Y:S01]  /*3c80*/  ISETP.GT.AND P2, PT, R244, 0x21, PT ;  /* 0x00000021f400780c */ /* 0x000fe20003f44270 */
[C---:B---3--:R-:W-:Y:S01]  /*3c90*/  HMMA.16816.F32 R8, R104.reuse, R86, R8 ;  /* 0x000000566808723c */ /* 0x048fe20000001808 */
[----:B------:R-:W-:Y:S03]  /*3ca0*/  LDSM.16.M88.2 R86, [R214+0xd080] ;  /* 0x00d08000d656783b */ /* 0x000fe60000000100 */
[--C-:B------:R-:W-:Y:S01]  /*3cb0*/  FFMA.FTZ R109, R88, c[0x0][0x29c], -R199.reuse ;  /* 0x0000a700586d7a23 */ /* 0x100fe200000108c7 */
[----:B------:R-:W-:Y:S01]  /*3cc0*/  FSEL R96, R187, -INF , P2 ;  /* 0xff800000bb607808 */ /* 0x000fe20001000000 */
[----:B------:R-:W2:Y:S01]  /*3cd0*/  LDSM.16.M88.4 R88, [R220+0x4000] ;  /* 0x00400000dc58783b */ /* 0x000ea20000000200 */
[----:B------:R-:W-:Y:S01]  /*3ce0*/  FSEL R203, R189, -INF , P2 ;  /* 0xff800000bdcb7808 */ /* 0x000fe20001000000 */
[----:B------:R-:W-:Y:S01]  /*3cf0*/  MUFU.EX2 R111, R111 ;  /* 0x0000006f006f7308 */ /* 0x000fe20000000800 */
[C---:B-----5:R-:W-:Y:S01]  /*3d00*/  HMMA.16816.F32 R12, R104.reuse, R92, R12 ;  /* 0x0000005c680c723c */ /* 0x060fe2000000180c */
[----:B------:R-:W3:Y:S02]  /*3d10*/  LDSM.16.M88.2 R92, [R214+0xd880] ;  /* 0x00d88000d65c783b */ /* 0x000ee40000000100 */
[--C-:B------:R-:W-:Y:S01]  /*3d20*/  FFMA.FTZ R203, R203, c[0x0][0x29c], -R198.reuse ;  /* 0x0000a700cbcb7a23 */ /* 0x100fe200000108c6 */
[----:B------:R-:W-:Y:S01]  /*3d30*/  ISETP.GT.AND P2, PT, R244, 0x40, PT ;  /* 0x00000040f400780c */ /* 0x000fe20003f44270 */
[--C-:B------:R-:W-:Y:S01]  /*3d40*/  FFMA.FTZ R172, R96, c[0x0][0x29c], -R199.reuse ;  /* 0x0000a70060ac7a23 */ /* 0x100fe200000108c7 */
[C---:B------:R-:W-:Y:S01]  /*3d50*/  FSEL R96, R190.reuse, -INF , P0 ;  /* 0xff800000be607808 */ /* 0x040fe20000000000 */
[----:B------:R-:W-:Y:S01]  /*3d60*/  FFMA.FTZ R190, -R190, R190, 1 ;  /* 0x3f800000bebe7423 */ /* 0x000fe200000101be */
[C---:B----4-:R-:W-:Y:S01]  /*3d70*/  HMMA.16816.F32 R16, R104.reuse, R94, R16 ;  /* 0x0000005e6810723c */ /* 0x050fe20000001810 */
[----:B------:R-:W4:Y:S01]  /*3d80*/  LDSM.16.M88.2 R94, [R214+0xe080] ;  /* 0x00e08000d65e783b */ /* 0x000f220000000100 */
[----:B------:R-:W5:Y:S01]  /*3d90*/  MUFU.EX2 R109, R109 ;  /* 0x0000006d006d7308 */ /* 0x000f620000000800 */
[----:B------:R-:W-:Y:S01]  /*3da0*/  ISETP.GT.AND P0, PT, R244, 0x41, PT ;  /* 0x00000041f400780c */ /* 0x000fe20003f04270 */
[--C-:B------:R-:W-:Y:S04]  /*3db0*/  FFMA.FTZ R205, R205, c[0x0][0x29c], -R198.reuse ;  /* 0x0000a700cdcd7a23 */ /* 0x100fe800000108c6 */
[----:B-1----:R-:W-:Y:S01]  /*3dc0*/  HMMA.16816.F32 R20, R104, R2, R20 ;  /* 0x000000026814723c */ /* 0x002fe20000001814 */
[----:B------:R-:W1:Y:S03]  /*3dd0*/  LDSM.16.M88.2 R2, [R214+0xe880] ;  /* 0x00e88000d602783b */ /* 0x000e660000000100 */
[----:B------:R-:W1:Y:S03]  /*3de0*/  MUFU.EX2 R172, R172 ;  /* 0x000000ac00ac7308 */ /* 0x000e660000000800 */
[----:B------:R-:W-:Y:S01]  /*3df0*/  FSEL R107, R188, -INF , P1 ;  /* 0xff800000bc6b7808 */ /* 0x000fe20000800000 */
[--C-:B------:R-:W-:Y:S01]  /*3e00*/  FFMA.FTZ R104, R96, c[0x0][0x29c], -R199.reuse ;  /* 0x0000a70060687a23 */ /* 0x100fe200000108c7 */
[----:B------:R-:W-:Y:S01]  /*3e10*/  ISETP.GT.AND P1, PT, R244, 0x31, PT ;  /* 0x00000031f400780c */ /* 0x000fe20003f24270 */
[----:B------:R3:W-:Y:S02]  /*3e20*/  LDSM.16.M88.4 R96, [R108+0x4000] ;  /* 0x004000006c60783b */ /* 0x0007e40000000200 */
[C---:B------:R-:W-:Y:S01]  /*3e30*/  FSEL R106, R194.reuse, -INF , P2 ;  /* 0xff800000c26a7808 */ /* 0x040fe20001000000 */
[----:B------:R-:W-:Y:S01]  /*3e40*/  FFMA.FTZ R194, -R194, R194, 1 ;  /* 0x3f800000c2c27423 */ /* 0x000fe200000101c2 */
[C---:B------:R-:W-:Y:S01]  /*3e50*/  FSEL R100, R191.reuse, -INF , P1 ;  /* 0xff800000bf647808 */ /* 0x040fe20000800000 */
[----:B------:R-:W-:Y:S01]  /*3e60*/  FFMA.FTZ R191, -R191, R191, 1 ;  /* 0x3f800000bfbf7423 */ /* 0x000fe200000101bf */
[----:B------:R-:W-:Y:S01]  /*3e70*/  MUFU.EX2 R104, R104 ;  /* 0x0000006800687308 */ /* 0x000fe20000000800 */
[--C-:B------:R-:W-:Y:S02]  /*3e80*/  FFMA.FTZ R174, R106, c[0x0][0x29c], -R199.reuse ;  /* 0x0000a7006aae7a23 */ /* 0x100fe400000108c7 */
[--C-:B------:R-:W-:Y:S01]  /*3e90*/  FFMA.FTZ R105, R100, c[0x0][0x29c], -R199.reuse ;  /* 0x0000a70064697a23 */ /* 0x100fe200000108c7 */
[C---:B--2---:R-:W-:Y:S01]  /*3ea0*/  HMMA.16816.F32 R4, R88.reuse, R84, R4 ;  /* 0x000000545804723c */ /* 0x044fe20000001804 */
[----:B------:R-:W2:Y:S04]  /*3eb0*/  LDSM.16.M88.2 R84, [R213+0xc880] ;  /* 0x00c88000d554783b */ /* 0x000ea80000000100 */
[----:B------:R-:W5:Y:S01]  /*3ec0*/  LDSM.16.M88.2 R100, [R213+0xd080] ;  /* 0x00d08000d564783b */ /* 0x000f620000000100 */
[----:B------:R-:W-:Y:S01]  /*3ed0*/  MUFU.EX2 R105, R105 ;  /* 0x0000006900697308 */ /* 0x000fe20000000800 */
[--C-:B------:R-:W-:Y:S01]  /*3ee0*/  FFMA.FTZ R107, R107, c[0x0][0x29c], -R198.reuse ;  /* 0x0000a7006b6b7a23 */ /* 0x100fe200000108c6 */
[C---:B------:R-:W-:Y:S01]  /*3ef0*/  HMMA.16816.F32 R8, R88.reuse, R86, R8 ;  /* 0x000000565808723c */ /* 0x040fe20000001808 */
[----:B------:R-:W5:Y:S03]  /*3f00*/  LDSM.16.M88.2 R86, [R213+0xd880] ;  /* 0x00d88000d556783b */ /* 0x000f660000000100 */
[C---:B---3--:R-:W-:Y:S01]  /*3f10*/  FSEL R108, R195.reuse, -INF , P0 ;  /* 0xff800000c36c7808 */ /* 0x048fe20000000000 */
[----:B------:R-:W-:Y:S03]  /*3f20*/  FFMA.FTZ R195, -R195, R195, 1 ;  /* 0x3f800000c3c37423 */ /* 0x000fe600000101c3 */
[C---:B------:R-:W-:Y:S01]  /*3f30*/  HMMA.16816.F32 R12, R88.reuse, R92, R12 ;  /* 0x0000005c580c723c */ /* 0x040fe2000000180c */
[----:B------:R-:W3:Y:S01]  /*3f40*/  LDSM.16.M88.2 R92, [R213+0xe080] ;  /* 0x00e08000d55c783b */ /* 0x000ee20000000100 */
[----:B------:R-:W-:Y:S02]  /*3f50*/  MUFU.EX2 R107, R107 ;  /* 0x0000006b006b7308 */ /* 0x000fe40000000800 */
[----:B------:R-:W-:Y:S02]  /*3f60*/  FFMA.FTZ R199, R108, c[0x0][0x29c], -R199 ;  /* 0x0000a7006cc77a23 */ /* 0x000fe400000108c7 */
[----:B------:R-:W-:Y:S02]  /*3f70*/  LDS R108, [R246.X4+0x21280] ;  /* 0x02128000f66c7984 */ /* 0x000fe40000004800 */
[C---:B----4-:R-:W-:Y:S02]  /*3f80*/  HMMA.16816.F32 R16, R88.reuse, R94, R16 ;  /* 0x0000005e5810723c */ /* 0x050fe40000001810 */
[----:B------:R-:W4:Y:S02]  /*3f90*/  LDSM.16.M88.2 R94, [R213+0xe880] ;  /* 0x00e88000d55e783b */ /* 0x000f240000000100 */
[----:B------:R-:W-:Y:S04]  /*3fa0*/  MUFU.EX2 R199, R199 ;  /* 0x000000c700c77308 */ /* 0x000fe80000000800 */
[----:B-1----:R-:W-:Y:S06]  /*3fb0*/  HMMA.16816.F32 R20, R88, R2, R20 ;  /* 0x000000025814723c */ /* 0x002fec0000001814 */
[----:B------:R-:W-:Y:S01]  /*3fc0*/  MUFU.EX2 R106, R174 ;  /* 0x000000ae006a7308 */ /* 0x000fe20000000800 */
[--C-:B------:R-:W-:Y:S01]  /*3fd0*/  FFMA.FTZ R88, R175, c[0x0][0x29c], -R198.reuse ;  /* 0x0000a700af587a23 */ /* 0x100fe200000108c6 */
[----:B------:R-:W-:Y:S01]  /*3fe0*/  FSEL R91, R193, -INF , P1 ;  /* 0xff800000c15b7808 */ /* 0x000fe20000800000 */
[C---:B--2---:R-:W-:Y:S05]  /*3ff0*/  HMMA.16816.F32 R4, R96.reuse, R84, R4 ;  /* 0x000000546004723c */ /* 0x044fea0000001804 */
[--C-:B------:R-:W-:Y:S02]  /*4000*/  FFMA.FTZ R89, R177, c[0x0][0x29c], -R198.reuse ;  /* 0x0000a700b1597a23 */ /* 0x100fe400000108c6 */
[--C-:B------:R-:W-:Y:S01]  /*4010*/  FFMA.FTZ R90, R201, c[0x0][0x29c], -R198.reuse ;  /* 0x0000a700c95a7a23 */ /* 0x100fe200000108c6 */
[C---:B-----5:R-:W-:Y:S01]  /*4020*/  HMMA.16816.F32 R8, R96.reuse, R100, R8 ;  /* 0x000000646008723c */ /* 0x060fe20000001808 */
[----:B------:R-:W-:Y:S06]  /*4030*/  MUFU.EX2 R88, R88 ;  /* 0x0000005800587308 */ /* 0x000fec0000000800 */
[----:B------:R-:W-:Y:S01]  /*4040*/  FSEL R101, R196, -INF , P2 ;  /* 0xff800000c4657808 */ /* 0x000fe20001000000 */
[C---:B------:R-:W-:Y:S03]  /*4050*/  HMMA.16816.F32 R12, R96.reuse, R86, R12 ;  /* 0x00000056600c723c */ /* 0x040fe6000000180c */
[----:B------:R-:W-:Y:S01]  /*4060*/  MUFU.EX2 R89, R89 ;  /* 0x0000005900597308 */ /* 0x000fe20000000800 */
[----:B------:R-:W-:Y:S04]  /*4070*/  LOP3.LUT R100, R232, 0x1, RZ, 0xc0, !PT ;  /* 0x00000001e8647812 */ /* 0x000fe800078ec0ff */
[C---:B---3--:R-:W-:Y:S03]  /*4080*/  HMMA.16816.F32 R16, R96.reuse, R92, R16 ;  /* 0x0000005c6010723c */ /* 0x048fe60000001810 */
[----:B------:R-:W-:Y:S02]  /*4090*/  ISETP.NE.U32.AND P1, PT, R100, 0x1, PT ;  /* 0x000000016400780c */ /* 0x000fe40003f25070 */
[----:B------:R-:W-:Y:S01]  /*40a0*/  MUFU.EX2 R90, R90 ;  /* 0x0000005a005a7308 */ /* 0x000fe20000000800 */
[----:B------:R-:W-:Y:S01]  /*40b0*/  F2FP.PACK_AB R100, R110, R109 ;  /* 0x0000006d6e64723e */ /* 0x000fe200000000ff */
[--C-:B------:R-:W-:Y:S01]  /*40c0*/  FFMA.FTZ R92, R91, c[0x0][0x29c], -R198.reuse ;  /* 0x0000a7005b5c7a23 */ /* 0x100fe200000108c6 */
[----:B----4-:R-:W-:Y:S04]  /*40d0*/  HMMA.16816.F32 R20, R96, R94, R20 ;  /* 0x0000005e6014723c */ /* 0x010fe80000001814 */
[----:B------:R-:W-:Y:S01]  /*40e0*/  FSEL R93, R197, -INF , P0 ;  /* 0xff800000c55d7808 */ /* 0x000fe20000000000 */
[----:B------:R-:W-:Y:S01]  /*40f0*/  FFMA.FTZ R91, R101, c[0x0][0x29c], -R198 ;  /* 0x0000a700655b7a23 */ /* 0x000fe200000108c6 */
[----:B------:R-:W-:Y:S01]  /*4100*/  PLOP3.LUT P0, PT, PT, PT, UP0, 0x80, 0x0 ;  /* 0x000000000000781c */ /* 0x000fe20003f0f008 */
[----:B------:R-:W-:Y:S01]  /*4110*/  FADD.FTZ R94, R4, -R108 ;  /* 0x8000006c045e7221 */ /* 0x000fe20000010000 */
[----:B------:R-:W1:Y:S01]  /*4120*/  MUFU.EX2 R96, R203 ;  /* 0x000000cb00607308 */ /* 0x000e620000000800 */
[----:B------:R-:W-:Y:S03]  /*4130*/  FFMA.FTZ R198, R93, c[0x0][0x29c], -R198 ;  /* 0x0000a7005dc67a23 */ /* 0x000fe600000108c6 */
[--C-:B------:R-:W-:Y:S02]  /*4140*/  FADD.FTZ R93, R5, -R108.reuse ;  /* 0x8000006c055d7221 */ /* 0x100fe40000010000 */
[----:B------:R-:W-:Y:S02]  /*4150*/  FMUL.FTZ R94, R103, R94 ;  /* 0x0000005e675e7220 */ /* 0x000fe40000410000 */
[----:B------:R-:W-:Y:S02]  /*4160*/  FFMA.FTZ R98, -R179, R179, 1 ;  /* 0x3f800000b3627423 */ /* 0x000fe400000101b3 */
[C---:B------:R-:W-:Y:S01]  /*4170*/  FMUL.FTZ R93, R102.reuse, R93 ;  /* 0x0000005d665d7220 */ /* 0x040fe20000410000 */
[----:B------:R-:W-:Y:S01]  /*4180*/  F2FP.PACK_AB R102, R102, R103 ;  /* 0x000000676666723e */ /* 0x000fe200000000ff */
[----:B------:R-:W-:Y:S01]  /*4190*/  FFMA.FTZ R95, -R178, R178, 1 ;  /* 0x3f800000b25f7423 */ /* 0x000fe200000101b2 */
[----:B------:R-:W-:Y:S01]  /*41a0*/  MUFU.EX2 R92, R92 ;  /* 0x0000005c005c7308 */ /* 0x000fe20000000800 */
[--C-:B------:R-:W-:Y:S02]  /*41b0*/  FADD.FTZ R9, R9, -R108.reuse ;  /* 0x8000006c09097221 */ /* 0x100fe40000010000 */
[----:B------:R-:W-:Y:S02]  /*41c0*/  FMUL.FTZ R93, R93, R98 ;  /* 0x000000625d5d7220 */ /* 0x000fe40000410000 */
[----:B------:R-:W-:Y:S02]  /*41d0*/  FMUL.FTZ R94, R94, R95 ;  /* 0x0000005f5e5e7220 */ /* 0x000fe40000410000 */
[----:B------:R-:W-:Y:S02]  /*41e0*/  FFMA.FTZ R98, -R183, R183, 1 ;  /* 0x3f800000b7627423 */ /* 0x000fe400000101b7 */
[----:B------:R-:W-:Y:S01]  /*41f0*/  FMUL.FTZ R9, R110, R9 ;  /* 0x000000096e097220 */ /* 0x000fe20000410000 */
[----:B------:R-:W-:Y:S01]  /*4200*/  F2FP.PACK_AB R94, R93, R94 ;  /* 0x0000005e5d5e723e */ /* 0x000fe200000000ff */
[--C-:B------:R-:W-:Y:S01]  /*4210*/  FADD.FTZ R12, R12, -R108.reuse ;  /* 0x8000006c0c0c7221 */ /* 0x100fe20000010000 */
[----:B------:R-:W2:Y:S01]  /*4220*/  MUFU.EX2 R205, R205 ;  /* 0x000000cd00cd7308 */ /* 0x000ea20000000800 */
[--C-:B------:R-:W-:Y:S01]  /*4230*/  FADD.FTZ R13, R13, -R108.reuse ;  /* 0x8000006c0d0d7221 */ /* 0x100fe20000010000 */
[----:B------:R-:W-:Y:S01]  /*4240*/  F2FP.PACK_AB R110, R172, R111 ;  /* 0x0000006fac6e723e */ /* 0x000fe200000000ff */
[----:B------:R-:W-:Y:S01]  /*4250*/  FMUL.FTZ R12, R111, R12 ;  /* 0x0000000c6f0c7220 */ /* 0x000fe20000410000 */
[----:B-1----:R-:W-:Y:S01]  /*4260*/  F2FP.PACK_AB R174, R96, R107 ;  /* 0x0000006b60ae723e */ /* 0x002fe200000000ff */
[--C-:B------:R-:W-:Y:S02]  /*4270*/  FADD.FTZ R8, R8, -R108.reuse ;  /* 0x8000006c08087221 */ /* 0x100fe40000010000 */
[----:B------:R-:W-:Y:S02]  /*4280*/  FMUL.FTZ R13, R172, R13 ;  /* 0x0000000dac0d7220 */ /* 0x000fe40000410000 */
[----:B------:R-:W-:Y:S01]  /*4290*/  FMUL.FTZ R9, R9, R98 ;  /* 0x0000006209097220 */ /* 0x000fe20000410000 */
[----:B------:R-:W-:Y:S01]  /*42a0*/  MUFU.EX2 R91, R91 ;  /* 0x0000005b005b7308 */ /* 0x000fe20000000800 */
[----:B------:R-:W-:Y:S02]  /*42b0*/  FFMA.FTZ R98, -R187, R187, 1 ;  /* 0x3f800000bb627423 */ /* 0x000fe400000101bb */
[--C-:B------:R-:W-:Y:S02]  /*42c0*/  FADD.FTZ R93, R16, -R108.reuse ;  /* 0x8000006c105d7221 */ /* 0x100fe40000010000 */
[--C-:B------:R-:W-:Y:S02]  /*42d0*/  FADD.FTZ R16, R17, -R108.reuse ;  /* 0x8000006c11107221 */ /* 0x100fe40000010000 */
[--C-:B------:R-:W-:Y:S02]  /*42e0*/  FADD.FTZ R17, R20, -R108.reuse ;  /* 0x8000006c14117221 */ /* 0x100fe40000010000 */
[----:B------:R-:W-:Y:S01]  /*42f0*/  FADD.FTZ R108, R21, -R108 ;  /* 0x8000006c156c7221 */ /* 0x000fe20000010000 */
[----:B------:R-:W1:Y:S01]  /*4300*/  LDS R20, [R246.X4+0x212a0] ;  /* 0x0212a000f6147984 */ /* 0x000e620000004800 */
[----:B------:R-:W-:Y:S01]  /*4310*/  FFMA.FTZ R21, -R186, R186, 1 ;  /* 0x3f800000ba157423 */ /* 0x000fe200000101ba */
[----:B------:R-:W3:Y:S01]  /*4320*/  MUFU.EX2 R198, R198 ;  /* 0x000000c600c67308 */ /* 0x000ee20000000800 */
[----:B------:R-:W-:Y:S01]  /*4330*/  FMUL.FTZ R8, R109, R8 ;  /* 0x000000086d087220 */ /* 0x000fe20000410000 */
[----:B------:R1:W-:Y:S01]  /*4340*/  STS [R245+0x21480], R102 ;  /* 0x02148066f5007388 */ /* 0x0003e20000000800 */
[----:B------:R-:W-:Y:S01]  /*4350*/  FFMA.FTZ R95, -R182, R182, 1 ;  /* 0x3f800000b65f7423 */ /* 0x000fe200000101b6 */
[----:B--2---:R-:W-:Y:S01]  /*4360*/  F2FP.PACK_AB R176, R92, R205 ;  /* 0x000000cd5cb0723e */ /* 0x004fe200000000ff */
[----:B------:R-:W-:Y:S02]  /*4370*/  FMUL.FTZ R12, R12, R21 ;  /* 0x000000150c0c7220 */ /* 0x000fe40000410000 */
[----:B------:R-:W-:Y:S02]  /*4380*/  FMUL.FTZ R13, R13, R98 ;  /* 0x000000620d0d7220 */ /* 0x000fe40000410000 */
[----:B------:R-:W-:Y:S02]  /*4390*/  FMUL.FTZ R16, R105, R16 ;  /* 0x0000001069107220 */ /* 0x000fe40000410000 */
[----:B------:R-:W-:Y:S01]  /*43a0*/  FMUL.FTZ R8, R8, R95 ;  /* 0x0000005f08087220 */ /* 0x000fe20000410000 */
[----:B------:R-:W-:Y:S01]  /*43b0*/  IADD3 R95, R245, 0x21560, RZ ;  /* 0x00021560f55f7810 */ /* 0x000fe20007ffe0ff */
[----:B------:R-:W-:Y:S01]  /*43c0*/  FMUL.FTZ R93, R104, R93 ;  /* 0x0000005d685d7220 */ /* 0x000fe20000410000 */
[----:B------:R-:W-:Y:S01]  /*43d0*/  F2FP.PACK_AB R98, R13, R12 ;  /* 0x0000000c0d62723e */ /* 0x000fe200000000ff */
[----:B------:R-:W-:Y:S01]  /*43e0*/  FMUL.FTZ R16, R16, R191 ;  /* 0x000000bf10107220 */ /* 0x000fe20000410000 */
[----:B------:R-:W-:Y:S01]  /*43f0*/  @P1 IADD3 R95, R252, 0x120, RZ ;  /* 0x00000120fc5f1810 */ /* 0x000fe20007ffe0ff */
[----:B------:R-:W-:Y:S01]  /*4400*/  FMUL.FTZ R93, R93, R190 ;  /* 0x000000be5d5d7220 */ /* 0x000fe20000410000 */
[----:B------:R-:W-:Y:S01]  /*4410*/  F2FP.PACK_AB R12, R173, R88 ;  /* 0x00000058ad0c723e */ /* 0x000fe200000000ff */
[----:B------:R-:W-:Y:S01]  /*4420*/  FMUL.FTZ R17, R106, R17 ;  /* 0x000000116a117220 */ /* 0x000fe20000410000 */
[----:B------:R-:W-:Y:S01]  /*4430*/  F2FP.PACK_AB R104, R105, R104 ;  /* 0x000000686968723e */ /* 0x000fe200000000ff */
[----:B------:R-:W-:Y:S01]  /*4440*/  FFMA.FTZ R13, -R184, R184, 1 ;  /* 0x3f800000b80d7423 */ /* 0x000fe200000101b8 */
[----:B------:R-:W-:Y:S01]  /*4450*/  F2FP.PACK_AB R172, R16, R93 ;  /* 0x0000005d10ac723e */ /* 0x000fe200000000ff */
[----:B------:R2:W-:Y:S01]  /*4460*/  STS [R95], R12 ;  /* 0x0000000c5f007388 */ /* 0x0005e20000000800 */
[----:B------:R-:W-:Y:S01]  /*4470*/  F2FP.PACK_AB R16, R90, R89 ;  /* 0x000000595a10723e */ /* 0x000fe200000000ff */
[C---:B------:R-:W-:Y:S01]  /*4480*/  FMUL.FTZ R108, R199.reuse, R108 ;  /* 0x0000006cc76c7220 */ /* 0x040fe20000410000 */
[----:B------:R-:W-:Y:S01]  /*4490*/  F2FP.PACK_AB R106, R199, R106 ;  /* 0x0000006ac76a723e */ /* 0x000fe200000000ff */
[----:B------:R-:W-:Y:S01]  /*44a0*/  STS [R245+0x21c80], R100 ;  /* 0x021c8064f5007388 */ /* 0x000fe20000000800 */
[----:B---3--:R-:W-:Y:S01]  /*44b0*/  F2FP.PACK_AB R178, R198, R91 ;  /* 0x0000005bc6b2723e */ /* 0x008fe200000000ff */
[----:B------:R-:W-:Y:S01]  /*44c0*/  FMUL.FTZ R17, R17, R194 ;  /* 0x000000c211117220 */ /* 0x000fe20000410000 */
[----:B------:R-:W-:Y:S01]  /*44d0*/  F2FP.PACK_AB R8, R9, R8 ;  /* 0x000000080908723e */ /* 0x000fe200000000ff */
[----:B------:R-:W-:Y:S01]  /*44e0*/  STS [R95+0x800], R16 ;  /* 0x000800105f007388 */ /* 0x000fe20000000800 */
[----:B------:R-:W-:Y:S03]  /*44f0*/  FMUL.FTZ R108, R108, R195 ;  /* 0x000000c36c6c7220 */ /* 0x000fe60000410000 */
[----:B------:R3:W-:Y:S02]  /*4500*/  STS [R245+0x22480], R110 ;  /* 0x0224806ef5007388 */ /* 0x0007e40000000800 */
[----:B------:R-:W-:Y:S01]  /*4510*/  F2FP.PACK_AB R108, R108, R17 ;  /* 0x000000116c6c723e */ /* 0x000fe200000000ff */
[--C-:B-1----:R-:W-:Y:S01]  /*4520*/  FADD.FTZ R102, R7, -R20.reuse ;  /* 0x8000001407667221 */ /* 0x102fe20000010000 */
[----:B------:R-:W-:Y:S01]  /*4530*/  STS [R95+0x1000], R174 ;  /* 0x001000ae5f007388 */ /* 0x000fe20000000800 */
[--C-:B------:R-:W-:Y:S02]  /*4540*/  FADD.FTZ R9, R6, -R20.reuse ;  /* 0x8000001406097221 */ /* 0x100fe40000010000 */
[----:B------:R-:W-:Y:S01]  /*4550*/  FMUL.FTZ R102, R173, R102 ;  /* 0x00000066ad667220 */ /* 0x000fe20000410000 */
[----:B------:R-:W-:Y:S01]  /*4560*/  STS [R245+0x22c80], R104 ;  /* 0x022c8068f5007388 */ /* 0x000fe20000000800 */
[----:B------:R-:W-:Y:S02]  /*4570*/  FMUL.FTZ R9, R88, R9 ;  /* 0x0000000958097220 */ /* 0x000fe40000410000 */
[--C-:B------:R-:W-:Y:S01]  /*4580*/  FADD.FTZ R10, R10, -R20.reuse ;  /* 0x800000140a0a7221 */ /* 0x100fe20000010000 */
[----:B------:R-:W-:Y:S01]  /*4590*/  STS [R95+0x1800], R176 ;  /* 0x001800b05f007388 */ /* 0x000fe20000000800 */
[--C-:B------:R-:W-:Y:S02]  /*45a0*/  FADD.FTZ R11, R11, -R20.reuse ;  /* 0x800000140b0b7221 */ /* 0x100fe40000010000 */
[----:B------:R-:W-:Y:S01]  /*45b0*/  FMUL.FTZ R102, R102, R181 ;  /* 0x000000b566667220 */ /* 0x000fe20000410000 */
[----:B------:R-:W-:Y:S01]  /*45c0*/  STS [R245+0x23480], R106 ;  /* 0x0234806af5007388 */ /* 0x000fe20000000800 */
[----:B------:R-:W-:Y:S02]  /*45d0*/  FMUL.FTZ R9, R9, R180 ;  /* 0x000000b409097220 */ /* 0x000fe40000410000 */
[----:B------:R-:W-:Y:S01]  /*45e0*/  FMUL.FTZ R10, R89, R10 ;  /* 0x0000000a590a7220 */ /* 0x000fe20000410000 */
[----:B------:R-:W-:Y:S01]  /*45f0*/  STS [R95+0x2000], R178 ;  /* 0x002000b25f007388 */ /* 0x000fe20000000800 */
[----:B------:R-:W-:Y:S01]  /*4600*/  FMUL.FTZ R11, R90, R11 ;  /* 0x0000000b5a0b7220 */ /* 0x000fe20000410000 */
[----:B------:R-:W-:Y:S01]  /*4610*/  F2FP.PACK_AB R102, R102, R9 ;  /* 0x000000096666723e */ /* 0x000fe200000000ff */
[----:B--2---:R-:W-:Y:S01]  /*4620*/  FFMA.FTZ R12, -R185, R185, 1 ;  /* 0x3f800000b90c7423 */ /* 0x004fe200000101b9 */
[----:B------:R-:W-:Y:S01]  /*4630*/  BAR.SYNC.DEFER_BLOCKING 0x0 ;  /* 0x0000000000007b1d */ /* 0x000fe20000010000 */
[--C-:B------:R-:W-:Y:S01]  /*4640*/  FADD.FTZ R14, R14, -R20.reuse ;  /* 0x800000140e0e7221 */ /* 0x100fe20000010000 */
[----:B---3--:R-:W-:Y:S01]  /*4650*/  SHF.L.U32 R110, R226, 0x1, RZ ;  /* 0x00000001e26e7819 */ /* 0x008fe200000006ff */
[--C-:B------:R-:W-:Y:S02]  /*4660*/  FADD.FTZ R15, R15, -R20.reuse ;  /* 0x800000140f0f7221 */ /* 0x100fe40000010000 */
[----:B------:R-:W-:Y:S02]  /*4670*/  FMUL.FTZ R10, R10, R13 ;  /* 0x0000000d0a0a7220 */ /* 0x000fe40000410000 */
[----:B------:R-:W-:Y:S02]  /*4680*/  FMUL.FTZ R11, R11, R12 ;  /* 0x0000000c0b0b7220 */ /* 0x000fe40000410000 */
[----:B------:R-:W-:Y:S02]  /*4690*/  FMUL.FTZ R14, R107, R14 ;  /* 0x0000000e6b0e7220 */ /* 0x000fe40000410000 */
[----:B------:R-:W-:Y:S01]  /*46a0*/  FMUL.FTZ R15, R96, R15 ;  /* 0x0000000f600f7220 */ /* 0x000fe20000410000 */
[----:B------:R-:W-:Y:S01]  /*46b0*/  F2FP.PACK_AB R16, R11, R10 ;  /* 0x0000000a0b10723e */ /* 0x000fe200000000ff */
[----:B------:R-:W-:Y:S02]  /*46c0*/  FFMA.FTZ R9, -R188, R188, 1 ;  /* 0x3f800000bc097423 */ /* 0x000fe400000101bc */
[----:B------:R-:W-:Y:S02]  /*46d0*/  FFMA.FTZ R12, -R189, R189, 1 ;  /* 0x3f800000bd0c7423 */ /* 0x000fe400000101bd */
[--C-:B------:R-:W-:Y:S02]  /*46e0*/  FADD.FTZ R22, R22, -R20.reuse ;  /* 0x8000001416167221 */ /* 0x100fe40000010000 */
[--C-:B------:R-:W-:Y:S02]  /*46f0*/  FADD.FTZ R18, R18, -R20.reuse ;  /* 0x8000001412127221 */ /* 0x100fe40000010000 */
[--C-:B------:R-:W-:Y:S02]  /*4700*/  FADD.FTZ R19, R19, -R20.reuse ;  /* 0x8000001413137221 */ /* 0x100fe40000010000 */
[----:B------:R-:W-:Y:S01]  /*4710*/  FMUL.FTZ R9, R14, R9 ;  /* 0x000000090e097220 */ /* 0x000fe20000410000 */
[----:B------:R1:W-:Y:S01]  /*4720*/  STS [R245+0x23c80], R94 ;  /* 0x023c805ef5007388 */ /* 0x0003e20000000800 */
[----:B------:R-:W-:Y:S02]  /*4730*/  FMUL.FTZ R12, R15, R12 ;  /* 0x0000000c0f0c7220 */ /* 0x000fe40000410000 */
[----:B------:R-:W-:Y:S01]  /*4740*/  FMUL.FTZ R22, R91, R22 ;  /* 0x000000165b167220 */ /* 0x000fe20000410000 */
[----:B------:R-:W-:Y:S01]  /*4750*/  STS [R95+0x2800], R102 ;  /* 0x002800665f007388 */ /* 0x000fe20000000800 */
[----:B------:R-:W-:Y:S02]  /*4760*/  FFMA.FTZ R13, -R196, R196, 1 ;  /* 0x3f800000c40d7423 */ /* 0x000fe400000101c4 */
[----:B------:R-:W-:Y:S01]  /*4770*/  FMUL.FTZ R18, R205, R18 ;  /* 0x00000012cd127220 */ /* 0x000fe20000410000 */
[----:B------:R-:W-:Y:S01]  /*4780*/  STS [R245+0x24480], R8 ;  /* 0x02448008f5007388 */ /* 0x000fe20000000800 */
[----:B------:R-:W-:Y:S02]  /*4790*/  FMUL.FTZ R19, R92, R19 ;  /* 0x000000135c137220 */ /* 0x000fe40000410000 */
[----:B------:R-:W-:Y:S01]  /*47a0*/  FFMA.FTZ R11, -R192, R192, 1 ;  /* 0x3f800000c00b7423 */ /* 0x000fe200000101c0 */
[----:B------:R-:W-:Y:S01]  /*47b0*/  STS [R95+0x3000], R16 ;  /* 0x003000105f007388 */ /* 0x000fe20000000800 */
[----:B------:R-:W-:Y:S02]  /*47c0*/  FFMA.FTZ R10, -R193, R193, 1 ;  /* 0x3f800000c10a7423 */ /* 0x000fe400000101c1 */
[----:B------:R-:W-:Y:S01]  /*47d0*/  FMUL.FTZ R13, R22, R13 ;  /* 0x0000000d160d7220 */ /* 0x000fe20000410000 */
[----:B------:R-:W-:Y:S01]  /*47e0*/  F2FP.PACK_AB R22, R12, R9 ;  /* 0x000000090c16723e */ /* 0x000fe200000000ff */
[----:B------:R-:W-:Y:S01]  /*47f0*/  STS [R245+0x24c80], R98 ;  /* 0x024c8062f5007388 */ /* 0x000fe20000000800 */
[----:B------:R-:W-:Y:S02]  /*4800*/  FADD.FTZ R23, R23, -R20 ;  /* 0x8000001417177221 */ /* 0x000fe40000010000 */
[----:B------:R-:W-:Y:S01]  /*4810*/  FMUL.FTZ R11, R18, R11 ;  /* 0x0000000b120b7220 */ /* 0x000fe20000410000 */
[----:B------:R-:W-:Y:S01]  /*4820*/  STS [R95+0x3800], R22 ;  /* 0x003800165f007388 */ /* 0x000fe20000000800 */
[----:B------:R-:W-:Y:S02]  /*4830*/  FMUL.FTZ R10, R19, R10 ;  /* 0x0000000a130a7220 */ /* 0x000fe40000410000 */
[----:B------:R-:W-:Y:S01]  /*4840*/  FMUL.FTZ R23, R198, R23 ;  /* 0x00000017c6177220 */ /* 0x000fe20000410000 */
[----:B------:R-:W-:Y:S01]  /*4850*/  STS [R245+0x25480], R172 ;  /* 0x025480acf5007388 */ /* 0x000fe20000000800 */
[----:B------:R-:W-:Y:S01]  /*4860*/  FFMA.FTZ R14, -R197, R197, 1 ;  /* 0x3f800000c50e7423 */ /* 0x000fe200000101c5 */
[----:B------:R-:W-:Y:S03]  /*4870*/  F2FP.PACK_AB R88, R10, R11 ;  /* 0x0000000b0a58723e */ /* 0x000fe600000000ff */
[----:B------:R-:W-:Y:S02]  /*4880*/  FMUL.FTZ R14, R23, R14 ;  /* 0x0000000e170e7220 */ /* 0x000fe40000410000 */
[----:B------:R-:W-:Y:S03]  /*4890*/  STS [R95+0x4000], R88 ;  /* 0x004000585f007388 */ /* 0x000fe60000000800 */
[----:B-1----:R-:W-:Y:S01]  /*48a0*/  F2FP.PACK_AB R94, R14, R13 ;  /* 0x0000000d0e5e723e */ /* 0x002fe200000000ff */
[----:B------:R-:W-:Y:S04]  /*48b0*/  STS [R245+0x25c80], R108 ;  /* 0x025c806cf5007388 */ /* 0x000fe80000000800 */
[----:B------:R-:W-:Y:S04]  /*48c0*/  STS [R95+0x4800], R94 ;  /* 0x0048005e5f007388 */ /* 0x000fe80000000800 */
[----:B------:R-:W-:Y:S04]  /*48d0*/  LDSM.16.MT88.2 R2, [R219+0x21480] ;  /* 0x02148000db02783b */ /* 0x000fe80000004100 */
[----:B------:R-:W1:Y:S04]  /*48e0*/  LDSM.16.MT88.4 R8, [R110+0x1b080] ;  /* 0x01b080006e08783b */ /* 0x000e680000004200 */
[----:B------:R-:W2:Y:S04]  /*48f0*/  LDSM.16.MT88.4 R12, [R110+0x1d080] ;  /* 0x01d080006e0c783b */ /* 0x000ea80000004200 */
[----:B------:R-:W3:Y:S04]  /*4900*/  LDSM.16.MT88.4 R16, [R110+0x1f080] ;  /* 0x01f080006e10783b */ /* 0x000ee80000004200 */
[----:B------:R-:W4:Y:S04]  /*4910*/  LDSM.16.MT88.2 R20, [R219+0x21c80] ;  /* 0x021c8000db14783b */ /* 0x000f280000004100 */
[----:B------:R-:W5:Y:S04]  /*4920*/  LDSM.16.MT88.2 R22, [R219+0x22480] ;  /* 0x02248000db16783b */ /* 0x000f680000004100 */
[----:B------:R-:W4:Y:S04]  /*4930*/  LDSM.16.MT88.2 R84, [R219+0x22c80] ;  /* 0x022c8000db54783b */ /* 0x000f280000004100 */
[----:B------:R-:W4:Y:S04]  /*4940*/  LDSM.16.MT88.2 R86, [R219+0x23480] ;  /* 0x02348000db56783b */ /* 0x000f280000004100 */
[----:B------:R-:W-:Y:S04]  /*4950*/  LDSM.16.MT88.2 R92, [R0+0x21480] ;  /* 0x02148000005c783b */ /* 0x000fe80000004100 */
[----:B------:R-:W5:Y:S04]  /*4960*/  LDSM.16.MT88.4 R88, [R110+0x1b880] ;  /* 0x01b880006e58783b */ /* 0x000f680000004200 */
[----:B------:R-:W5:Y:S01]  /*4970*/  LDSM.16.MT88.4 R96, [R110+0x1d880] ;  /* 0x01d880006e60783b */ /* 0x000f620000004200 */
[-C--:B-1----:R-:W-:Y:S03]  /*4980*/  HMMA.16816.F32 R24, R8, R2.reuse, R24 ;  /* 0x000000020818723c */ /* 0x082fe60000001818 */
[----:B------:R-:W1:Y:S04]  /*4990*/  LDSM.16.MT88.4 R100, [R110+0x1f880] ;  /* 0x01f880006e64783b */ /* 0x000e680000004200 */
[----:B------:R-:W1:Y:S01]  /*49a0*/  LDSM.16.MT88.2 R94, [R0+0x21c80] ;  /* 0x021c8000005e783b */ /* 0x000e620000004100 */
[-C--:B--2---:R-:W-:Y:S03]  /*49b0*/  HMMA.16816.F32 R28, R12, R2.reuse, R28 ;  /* 0x000000020c1c723c */ /* 0x084fe6000000181c */
[----:B------:R-:W2:Y:S04]  /*49c0*/  LDSM.16.MT88.2 R104, [R0+0x22480] ;  /* 0x022480000068783b */ /* 0x000ea80000004100 */
[----:B------:R-:W-:Y:S01]  /*49d0*/  LDSM.16.MT88.2 R108, [R0+0x22080] ;  /* 0x02208000006c783b */ /* 0x000fe20000004100 */
[C---:B---3--:R-:W-:Y:S03]  /*49e0*/  HMMA.16816.F32 R32, R16.reuse, R2, R32 ;  /* 0x000000021020723c */ /* 0x048fe60000001820 */
[----:B------:R-:W3:Y:S05]  /*49f0*/  LDSM.16.MT88.2 R2, [R0+0x22c80] ;  /* 0x022c80000002783b */ /* 0x000eea0000004100 */
[-C--:B----4-:R-:W-:Y:S08]  /*4a00*/  HMMA.16816.F32 R36, R16, R20.reuse, R36 ;  /* 0x000000141024723c */ /* 0x090ff00000001824 */
[-C--:B------:R-:W-:Y:S08]  /*4a10*/  HMMA.16816.F32 R40, R12, R20.reuse, R40 ;  /* 0x000000140c28723c */ /* 0x080ff00000001828 */
[C---:B------:R-:W-:Y:S08]  /*4a20*/  HMMA.16816.F32 R44, R8.reuse, R20, R44 ;  /* 0x00000014082c723c */ /* 0x040ff0000000182c */
[-C--:B-----5:R-:W-:Y:S08]  /*4a30*/  HMMA.16816.F32 R48, R8, R22.reuse, R48 ;  /* 0x000000160830723c */ /* 0x0a0ff00000001830 */
[-C--:B------:R-:W-:Y:S08]  /*4a40*/  HMMA.16816.F32 R52, R12, R22.reuse, R52 ;  /* 0x000000160c34723c */ /* 0x080ff00000001834 */
[C---:B------:R-:W-:Y:S01]  /*4a50*/  HMMA.16816.F32 R56, R16.reuse, R22, R56 ;  /* 0x000000161038723c */ /* 0x040fe20000001838 */
[----:B------:R-:W-:Y:S07]  /*4a60*/  LDSM.16.MT88.4 R20, [R110+0x20080] ;  /* 0x020080006e14783b */ /* 0x000fee0000004200 */
[-C--:B------:R-:W-:Y:S08]  /*4a70*/  HMMA.16816.F32 R60, R16, R84.reuse, R60 ;  /* 0x00000054103c723c */ /* 0x080ff0000000183c */
[-C--:B------:R-:W-:Y:S08]  /*4a80*/  HMMA.16816.F32 R64, R12, R84.reuse, R64 ;  /* 0x000000540c40723c */ /* 0x080ff00000001840 */
[C---:B------:R-:W-:Y:S01]  /*4a90*/  HMMA.16816.F32 R68, R8.reuse, R84, R68 ;  /* 0x000000540844723c */ /* 0x040fe20000001844 */
[----:B------:R-:W-:Y:S07]  /*4aa0*/  LDSM.16.MT88.2 R84, [R219+0x22080] ;  /* 0x02208000db54783b */ /* 0x000fee0000004100 */
[-C--:B------:R-:W-:Y:S01]  /*4ab0*/  HMMA.16816.F32 R72, R8, R86.reuse, R72 ;  /* 0x000000560848723c */ /* 0x080fe20000001848 */
[----:B------:R-:W4:Y:S04]  /*4ac0*/  LDSM.16.MT88.2 R8, [R0+0x23480] ;  /* 0x023480000008783b */ /* 0x000f280000004100 */
[----:B------:R-:W-:Y:S03]  /*4ad0*/  LDSM.16.MT88.2 R10, [R219+0x21880] ;  /* 0x02188000db0a783b */ /* 0x000fe60000004100 */
[-C--:B------:R-:W-:Y:S01]  /*4ae0*/  HMMA.16816.F32 R76, R12, R86.reuse, R76 ;  /* 0x000000560c4c723c */ /* 0x080fe2000000184c */
[----:B------:R-:W5:Y:S07]  /*4af0*/  LDSM.16.MT88.4 R12, [R110+0x1c080] ;  /* 0x01c080006e0c783b */ /* 0x000f6e0000004200 */
[----:B------:R-:W-:Y:S01]  /*4b00*/  HMMA.16816.F32 R80, R16, R86, R80 ;  /* 0x000000561050723c */ /* 0x000fe20000001850 */
[----:B------:R-:W2:Y:S04]  /*4b10*/  LDSM.16.MT88.4 R16, [R110+0x1e080] ;  /* 0x01e080006e10783b */ /* 0x000ea80000004200 */
[----:B------:R-:W2:Y:S03]  /*4b20*/  LDSM.16.MT88.2 R86, [R219+0x22880] ;  /* 0x02288000db56783b */ /* 0x000ea60000004100 */
[-C--:B------:R-:W-:Y:S08]  /*4b30*/  HMMA.16816.F32 R24, R88, R92.reuse, R24 ;  /* 0x0000005c5818723c */ /* 0x080ff00000001818 */
[-C--:B------:R-:W-:Y:S08]  /*4b40*/  HMMA.16816.F32 R28, R96, R92.reuse, R28 ;  /* 0x0000005c601c723c */ /* 0x080ff0000000181c */
[C---:B-1----:R-:W-:Y:S01]  /*4b50*/  HMMA.16816.F32 R32, R100.reuse, R92, R32 ;  /* 0x0000005c6420723c */ /* 0x042fe20000001820 */
[----:B------:R-:W1:Y:S07]  /*4b60*/  LDSM.16.MT88.2 R92, [R219+0x23080] ;  /* 0x02308000db5c783b */ /* 0x000e6e0000004100 */
[-C--:B------:R-:W-:Y:S08]  /*4b70*/  HMMA.16816.F32 R36, R100, R94.reuse, R36 ;  /* 0x0000005e6424723c */ /* 0x080ff00000001824 */
[-C--:B------:R-:W-:Y:S08]  /*4b80*/  HMMA.16816.F32 R40, R96, R94.reuse, R40 ;  /* 0x0000005e6028723c */ /* 0x080ff00000001828 */
[C---:B------:R-:W-:Y:S01]  /*4b90*/  HMMA.16816.F32 R44, R88.reuse, R94, R44 ;  /* 0x0000005e582c723c */ /* 0x040fe2000000182c */
[----:B------:R-:W-:Y:S07]  /*4ba0*/  LDSM.16.MT88.2 R94, [R0+0x21880] ;  /* 0x02188000005e783b */ /* 0x000fee0000004100 */
[-C--:B--2---:R-:W-:Y:S08]  /*4bb0*/  HMMA.16816.F32 R48, R88, R104.reuse, R48 ;  /* 0x000000685830723c */ /* 0x084ff00000001830 */
[-C--:B------:R-:W-:Y:S08]  /*4bc0*/  HMMA.16816.F32 R52, R96, R104.reuse, R52 ;  /* 0x000000686034723c */ /* 0x080ff00000001834 */
[C---:B------:R-:W-:Y:S01]  /*4bd0*/  HMMA.16816.F32 R56, R100.reuse, R104, R56 ;  /* 0x000000686438723c */ /* 0x040fe20000001838 */
[----:B------:R-:W-:Y:S07]  /*4be0*/  LDSM.16.MT88.4 R104, [R110+0x20880] ;  /* 0x020880006e68783b */ /* 0x000fee0000004200 */
[-C--:B---3--:R-:W-:Y:S08]  /*4bf0*/  HMMA.16816.F32 R60, R100, R2.reuse, R60 ;  /* 0x00000002643c723c */ /* 0x088ff0000000183c */
[-C--:B------:R-:W-:Y:S08]  /*4c00*/  HMMA.16816.F32 R64, R96, R2.reuse, R64 ;  /* 0x000000026040723c */ /* 0x080ff00000001840 */
[C---:B------:R-:W-:Y:S01]  /*4c10*/  HMMA.16816.F32 R68, R88.reuse, R2, R68 ;  /* 0x000000025844723c */ /* 0x040fe20000001844 */
[----:B------:R-:W2:Y:S07]  /*4c20*/  LDSM.16.MT88.2 R2, [R219+0x23880] ;  /* 0x02388000db02783b */ /* 0x000eae0000004100 */
[-C--:B----4-:R-:W-:Y:S01]  /*4c30*/  HMMA.16816.F32 R72, R88, R8.reuse, R72 ;  /* 0x000000085848723c */ /* 0x090fe20000001848 */
[----:B------:R-:W3:Y:S07]  /*4c40*/  LDSM.16.MT88.4 R88, [R110+0x1c880] ;  /* 0x01c880006e58783b */ /* 0x000eee0000004200 */
[-C--:B------:R-:W-:Y:S01]  /*4c50*/  HMMA.16816.F32 R76, R96, R8.reuse, R76 ;  /* 0x00000008604c723c */ /* 0x080fe2000000184c */
[----:B------:R-:W4:Y:S07]  /*4c60*/  LDSM.16.MT88.4 R96, [R110+0x1e880] ;  /* 0x01e880006e60783b */ /* 0x000f2e0000004200 */
[----:B------:R-:W-:Y:S01]  /*4c70*/  HMMA.16816.F32 R80, R100, R8, R80 ;  /* 0x000000086450723c */ /* 0x000fe20000001850 */
[----:B------:R-:W1:Y:S07]  /*4c80*/  LDSM.16.MT88.2 R8, [R0+0x22880] ;  /* 0x022880000008783b */ /* 0x000e6e0000004100 */
[-C--:B-----5:R-:W-:Y:S08]  /*4c90*/  HMMA.16816.F32 R24, R12, R10.reuse, R24 ;  /* 0x0000000a0c18723c */ /* 0x0a0ff00000001818 */
[-C--:B------:R-:W-:Y:S08]  /*4ca0*/  HMMA.16816.F32 R28, R16, R10.reuse, R28 ;  /* 0x0000000a101c723c */ /* 0x080ff0000000181c */
[C---:B------:R-:W-:Y:S01]  /*4cb0*/  HMMA.16816.F32 R32, R20.reuse, R10, R32 ;  /* 0x0000000a1420723c */ /* 0x040fe20000001820 */
[----:B------:R-:W5:Y:S07]  /*4cc0*/  LDSM.16.MT88.2 R10, [R0+0x23080] ;  /* 0x02308000000a783b */ /* 0x000f6e0000004100 */
[-C--:B------:R-:W-:Y:S08]  /*4cd0*/  HMMA.16816.F32 R36, R20, R84.reuse, R36 ;  /* 0x000000541424723c */ /* 0x080ff00000001824 */
[-C--:B------:R-:W-:Y:S08]  /*4ce0*/  HMMA.16816.F32 R40, R16, R84.reuse, R40 ;  /* 0x000000541028723c */ /* 0x080ff00000001828 */
[C---:B------:R-:W-:Y:S08]  /*4cf0*/  HMMA.16816.F32 R44, R12.reuse, R84, R44 ;  /* 0x000000540c2c723c */ /* 0x040ff0000000182c */
[-C--:B------:R-:W-:Y:S08]  /*4d00*/  HMMA.16816.F32 R48, R12, R86.reuse, R48 ;  /* 0x000000560c30723c */ /* 0x080ff00000001830 */
[-C--:B------:R-:W-:Y:S08]  /*4d10*/  HMMA.16816.F32 R52, R16, R86.reuse, R52 ;  /* 0x000000561034723c */ /* 0x080ff00000001834 */
[C---:B------:R-:W-:Y:S08]  /*4d20*/  HMMA.16816.F32 R56, R20.reuse, R86, R56 ;  /* 0x000000561438723c */ /* 0x040ff00000001838 */
[-C--:B-1----:R-:W-:Y:S08]  /*4d30*/  HMMA.16816.F32 R60, R20, R92.reuse, R60 ;  /* 0x0000005c143c723c */ /* 0x082ff0000000183c */
[-C--:B------:R-:W-:Y:S08]  /*4d40*/  HMMA.16816.F32 R64, R16, R92.reuse, R64 ;  /* 0x0000005c1040723c */ /* 0x080ff00000001840 */
[C---:B------:R-:W-:Y:S08]  /*4d50*/  HMMA.16816.F32 R68, R12.reuse, R92, R68 ;  /* 0x0000005c0c44723c */ /* 0x040ff00000001844 */
[-C--:B--2---:R-:W-:Y:S01]  /*4d60*/  HMMA.16816.F32 R72, R12, R2.reuse, R72 ;  /* 0x000000020c48723c */ /* 0x084fe20000001848 */
[----:B------:R-:W1:Y:S04]  /*4d70*/  LDSM.16.MT88.2 R12, [R0+0x23880] ;  /* 0x02388000000c783b */ /* 0x000e680000004100 */
[----:B------:R-:W-:Y:S03]  /*4d80*/  BAR.SYNC.DEFER_BLOCKING 0x0 ;  /* 0x0000000000007b1d */ /* 0x000fe60000010000 */
[-C--:B------:R-:W-:Y:S08]  /*4d90*/  HMMA.16816.F32 R76, R16, R2.reuse, R76 ;  /* 0x00000002104c723c */ /* 0x080ff0000000184c */
[----:B------:R-:W-:Y:S08]  /*4da0*/  HMMA.16816.F32 R80, R20, R2, R80 ;  /* 0x000000021450723c */ /* 0x000ff00000001850 */
[-C--:B---3--:R-:W-:Y:S08]  /*4db0*/  HMMA.16816.F32 R24, R88, R94.reuse, R24 ;  /* 0x0000005e5818723c */ /* 0x088ff00000001818 */
[-C--:B----4-:R-:W-:Y:S01]  /*4dc0*/  HMMA.16816.F32 R28, R96, R94.reuse, R28 ;  /* 0x0000005e601c723c */ /* 0x090fe2000000181c */
[----:B------:R2:W3:Y:S04]  /*4dd0*/  LDSM.16.M88.4 R172, [R218] ;  /* 0x00000000daac783b */ /* 0x0004e80000000200 */
[----:B------:R2:W4:Y:S03]  /*4de0*/  LDSM.16.M88.4 R180, [R218+0x400] ;  /* 0x00040000dab4783b */ /* 0x0005260000000200 */
[C---:B------:R-:W-:Y:S01]  /*4df0*/  HMMA.16816.F32 R32, R104.reuse, R94, R32 ;  /* 0x0000005e6820723c */ /* 0x040fe20000001820 */
[----:B------:R2:W1:Y:S04]  /*4e00*/  LDSM.16.MT88.4 R176, [R217] ;  /* 0x00000000d9b0783b */ /* 0x0004680000004200 */
[----:B------:R2:W1:Y:S03]  /*4e10*/  LDSM.16.MT88.4 R92, [R217+0x2800] ;  /* 0x00280000d95c783b */ /* 0x0004660000004200 */
[-C--:B------:R-:W-:Y:S01]  /*4e20*/  HMMA.16816.F32 R36, R104, R108.reuse, R36 ;  /* 0x0000006c6824723c */ /* 0x080fe20000001824 */
[----:B------:R2:W1:Y:S04]  /*4e30*/  LDSM.16.M88.4 R184, [R218+0x800] ;  /* 0x00080000dab8783b */ /* 0x0004680000000200 */
[----:B------:R2:W1:Y:S03]  /*4e40*/  LDSM.16.M88.4 R192, [R218+0xc00] ;  /* 0x000c0000dac0783b */ /* 0x0004660000000200 */
[-C--:B------:R-:W-:Y:S01]  /*4e50*/  HMMA.16816.F32 R40, R96, R108.reuse, R40 ;  /* 0x0000006c6028723c */ /* 0x080fe20000001828 */
[----:B------:R2:W1:Y:S04]  /*4e60*/  LDSM.16.MT88.4 R188, [R217+0x800] ;  /* 0x00080000d9bc783b */ /* 0x0004680000004200 */
[----:B------:R2:W1:Y:S03]  /*4e70*/  LDSM.16.MT88.4 R196, [R217+0x3000] ;  /* 0x00300000d9c4783b */ /* 0x0004660000004200 */
[C---:B------:R-:W-:Y:S01]  /*4e80*/  HMMA.16816.F32 R44, R88.reuse, R108, R44 ;  /* 0x0000006c582c723c */ /* 0x040fe2000000182c */
[----:B------:R2:W1:Y:S04]  /*4e90*/  LDSM.16.MT88.4 R108, [R217+0x5000] ;  /* 0x00500000d96c783b */ /* 0x0004680000004200 */
[----:B------:R2:W1:Y:S03]  /*4ea0*/  LDSM.16.MT88.4 R200, [R217+0x5800] ;  /* 0x00580000d9c8783b */ /* 0x0004660000004200 */
[-C--:B------:R-:W-:Y:S08]  /*4eb0*/  HMMA.16816.F32 R48, R88, R8.reuse, R48 ;  /* 0x000000085830723c */ /* 0x080ff00000001830 */
[-C--:B------:R-:W-:Y:S08]  /*4ec0*/  HMMA.16816.F32 R52, R96, R8.reuse, R52 ;  /* 0x000000086034723c */ /* 0x080ff00000001834 */
[C---:B------:R-:W-:Y:S08]  /*4ed0*/  HMMA.16816.F32 R56, R104.reuse, R8, R56 ;  /* 0x000000086838723c */ /* 0x040ff00000001838 */
[-C--:B-----5:R-:W-:Y:S08]  /*4ee0*/  HMMA.16816.F32 R60, R104, R10.reuse, R60 ;  /* 0x0000000a683c723c */ /* 0x0a0ff0000000183c */
[-C--:B------:R-:W-:Y:S08]  /*4ef0*/  HMMA.16816.F32 R64, R96, R10.reuse, R64 ;  /* 0x0000000a6040723c */ /* 0x080ff00000001840 */
[C---:B------:R-:W-:Y:S08]  /*4f00*/  HMMA.16816.F32 R68, R88.reuse, R10, R68 ;  /* 0x0000000a5844723c */ /* 0x040ff00000001844 */
[-C--:B-1----:R-:W-:Y:S08]  /*4f10*/  HMMA.16816.F32 R72, R88, R12.reuse, R72 ;  /* 0x0000000c5848723c */ /* 0x082ff00000001848 */
[-C--:B------:R-:W-:Y:S08]  /*4f20*/  HMMA.16816.F32 R76, R96, R12.reuse, R76 ;  /* 0x0000000c604c723c */ /* 0x080ff0000000184c */
[----:B------:R-:W-:Y:S01]  /*4f30*/  HMMA.16816.F32 R80, R104, R12, R80 ;  /* 0x0000000c6850723c */ /* 0x000fe20000001850 */
[----:B------:R-:W-:-:S07]  /*4f40*/  @P0 BRA `(.L_x_658) ;  /* 0x0000049000000947 */ /* 0x000fce0003800000 */
[----:B--234-:R-:W-:Y:S01]  /*4f50*/  ISETP.GE.AND P3, PT, R250, c[0x0][0x1fc], PT ;  /* 0x00007f00fa007a0c */ /* 0x01cfe20003f66270 */
[----:B------:R-:W1:Y:S01]  /*4f60*/  S2R R5, SR_CTAID.Y ;  /* 0x0000000000057919 */ /* 0x000e620000002600 */
[----:B------:R-:W-:Y:S01]  /*4f70*/  ULDC.64 UR6, c[0x0][0x208] ;  /* 0x0000820000067ab9 */ /* 0x000fe20000000a00 */
[----:B------:R-:W-:Y:S01]  /*4f80*/  IMAD.MOV.U32 R10, RZ, RZ, R242 ;  /* 0x000000ffff0a7224 */ /* 0x000fe200078e00f2 */
[----:B------:R-:W-:Y:S01]  /*4f90*/  UIMAD.WIDE.U32 UR26, UR21, UR6, URZ ;  /* 0x00000006151a72a5 */ /* 0x000fe2000f8e003f */
[----:B------:R-:W-:Y:S01]  /*4fa0*/  IMAD.MOV.U32 R11, RZ, RZ, R241 ;  /* 0x000000ffff0b7224 */ /* 0x000fe200078e00f1 */
[----:B------:R-:W-:Y:S04]  /*4fb0*/  USHF.R.S32.HI UR23, URZ, 0x1f, UR21 ;  /* 0x0000001f3f177899 */ /* 0x000fe80008011415 */
[----:B------:R-:W-:Y:S01]  /*4fc0*/  IMAD.U32 R12, RZ, RZ, UR26 ;  /* 0x0000001aff0c7e24 */ /* 0x000fe2000f8e00ff */
[----:B------:R-:W-:Y:S02]  /*4fd0*/  UIMAD UR23, UR23, UR6, URZ ;  /* 0x00000006171772a4 */ /* 0x000fe4000f8e023f */
[----:B------:R-:W-:Y:S02]  /*4fe0*/  USHF.L.U32 UR6, UR21, 0x6, URZ ;  /* 0x0000000615067899 */ /* 0x000fe4000800063f */
[----:B------:R-:W-:Y:S04]  /*4ff0*/  UIMAD UR23, UR21, UR7, UR23 ;  /* 0x00000007151772a4 */ /* 0x000fe8000f8e0217 */
[----:B------:R-:W-:Y:S01]  /*5000*/  UIADD3 UR23, UR27, UR23, URZ ;  /* 0x000000171b177290 */ /* 0x000fe2000fffe03f */
[----:B-1----:R-:W-:Y:S01]  /*5010*/  SHF.R.S32.HI R4, RZ, 0x1f, R5 ;  /* 0x0000001fff047819 */ /* 0x002fe20000011405 */
[C---:B------:R-:W-:Y:S04]  /*5020*/  IMAD.WIDE.U32 R8, R5.reuse, c[0x0][0x288], R238 ;  /* 0x0000a20005087a25 */ /* 0x040fe800078e00ee */
[C---:B------:R-:W-:Y:S02]  /*5030*/  IMAD R6, R4.reuse, c[0x0][0x210], RZ ;  /* 0x0000840004067a24 */ /* 0x040fe400078e02ff */
[----:B------:R-:W-:Y:S02]  /*5040*/  IMAD R4, R4, c[0x0][0x288], RZ ;  /* 0x0000a20004047a24 */ /* 0x000fe400078e02ff */
[C---:B------:R-:W-:Y:S04]  /*5050*/  IMAD.WIDE.U32 R10, R5.reuse, c[0x0][0x210], R10 ;  /* 0x00008400050a7a25 */ /* 0x040fe800078e000a */
[C---:B------:R-:W-:Y:S01]  /*5060*/  IMAD R4, R5.reuse, c[0x0][0x28c], R4 ;  /* 0x0000a30005047a24 */ /* 0x040fe200078e0204 */
[----:B------:R-:W-:Y:S01]  /*5070*/  IADD3 R3, P1, R10, UR8, RZ ;  /* 0x000000080a037c10 */ /* 0x000fe2000ff3e0ff */
[----:B------:R-:W-:Y:S01]  /*5080*/  IMAD R6, R5, c[0x0][0x214], R6 ;  /* 0x0000850005067a24 */ /* 0x000fe200078e0206 */
[----:B------:R-:W-:Y:S01]  /*5090*/  IADD3 R5, P0, R8, UR5, RZ ;  /* 0x0000000508057c10 */ /* 0x000fe2000ff1e0ff */
[----:B------:R-:W-:Y:S01]  /*50a0*/  IMAD.U32 R2, RZ, RZ, UR23 ;  /* 0x00000017ff027e24 */ /* 0x000fe2000f8e00ff */
[----:B------:R-:W-:Y:S02]  /*50b0*/  LEA R13, P2, R3, c[0x0][0x1f0], 0x1 ;  /* 0x00007c00030d7a11 */ /* 0x000fe400078408ff */
[----:B------:R-:W-:Y:S02]  /*50c0*/  IADD3.X R4, R9, UR16, R4, P0, !PT ;  /* 0x0000001009047c10 */ /* 0x000fe400087fe404 */
[----:B------:R-:W-:Y:S02]  /*50d0*/  LEA R10, P0, R5, c[0x0][0x280], 0x2 ;  /* 0x0000a000050a7a11 */ /* 0x000fe400078010ff */
[----:B------:R-:W-:Y:S02]  /*50e0*/  IADD3.X R6, R11, UR14, R6, P1, !PT ;  /* 0x0000000e0b067c10 */ /* 0x000fe40008ffe406 */
[----:B------:R-:W-:Y:S01]  /*50f0*/  LEA.HI.X R11, R5, c[0x0][0x284], R4, 0x2, P0 ;  /* 0x0000a100050b7a11 */ /* 0x000fe200000f1404 */
[----:B------:R-:W-:Y:S01]  /*5100*/  IMAD.MOV.U32 R5, RZ, RZ, c[0x0][0x208] ;  /* 0x00008200ff057624 */ /* 0x000fe200078e00ff */
[----:B------:R-:W-:Y:S01]  /*5110*/  LEA.HI.X R6, R3, c[0x0][0x1f4], R6, 0x1, P2 ;  /* 0x00007d0003067a11 */ /* 0x000fe200010f0c06 */
[----:B------:R-:W-:Y:S01]  /*5120*/  IMAD.MOV.U32 R4, RZ, RZ, 0x6 ;  /* 0x00000006ff047424 */ /* 0x000fe200078e00ff */
[----:B------:R-:W-:Y:S01]  /*5130*/  LEA R12, P1, R12, R13, 0x7 ;  /* 0x0000000d0c0c7211 */ /* 0x000fe200078238ff */
[----:B------:R-:W-:Y:S01]  /*5140*/  IMAD.U32 R3, RZ, RZ, UR26 ;  /* 0x0000001aff037e24 */ /* 0x000fe2000f8e00ff */
[----:B------:R-:W-:Y:S02]  /*5150*/  ISETP.GE.AND P0, PT, R230, c[0x0][0x1fc], PT ;  /* 0x00007f00e6007a0c */ /* 0x000fe40003f06270 */
[C---:B------:R-:W-:Y:S01]  /*5160*/  SHF.L.U64.HI R4, R5.reuse, R4, c[0x0][0x20c] ;  /* 0x0000830005047619 */ /* 0x040fe20000010204 */
[----:B------:R-:W-:Y:S01]  /*5170*/  IMAD.SHL.U32 R5, R5, 0x40, RZ ;  /* 0x0000004005057824 */ /* 0x000fe200078e00ff */
[----:B------:R-:W-:Y:S01]  /*5180*/  LEA.HI.X R13, R3, R6, R2, 0x7, P1 ;  /* 0x00000006030d7211 */ /* 0x000fe200008f3c02 */
[----:B------:R-:W-:Y:S01]  /*5190*/  IMAD.U32 R3, RZ, RZ, UR6 ;  /* 0x00000006ff037e24 */ /* 0x000fe2000f8e00ff */
[----:B------:R-:W-:Y:S01]  /*51a0*/  ISETP.GE.AND P1, PT, R231, c[0x0][0x1fc], PT ;  /* 0x00007f00e7007a0c */ /* 0x000fe20003f26270 */
[----:B------:R-:W-:Y:S01]  /*51b0*/  IMAD.U32 R2, RZ, RZ, UR6 ;  /* 0x00000006ff027e24 */ /* 0x000fe2000f8e00ff */
[----:B------:R-:W-:Y:S02]  /*51c0*/  SEL R8, RZ, 0x4, P0 ;  /* 0x00000004ff087807 */ /* 0x000fe40000000000 */
[----:B------:R-:W-:Y:S02]  /*51d0*/  SEL R9, RZ, 0x2, P1 ;  /* 0x00000002ff097807 */ /* 0x000fe40000800000 */
[C-C-:B------:R-:W-:Y:S02]  /*51e0*/  IADD3 R16, P1, P0, R5.reuse, 0x80, R12.reuse ;  /* 0x0000008005107810 */ /* 0x140fe4000783e00c */
[----:B------:R-:W-:Y:S02]  /*51f0*/  ISETP.GE.AND P2, PT, R250, c[0x0][0x1fc], PT ;  /* 0x00007f00fa007a0c */ /* 0x000fe40003f46270 */
[----:B------:R-:W-:Y:S02]  /*5200*/  IADD3.X R17, R4, RZ, R13, P1, P0 ;  /* 0x000000ff04117210 */ /* 0x000fe40000fe040d */
[----:B------:R-:W-:Y:S02]  /*5210*/  IADD3 R14, P1, P0, R5, 0x100, R12 ;  /* 0x00000100050e7810 */ /* 0x000fe4000783e00c */
[----:B------:R-:W-:Y:S02]  /*5220*/  SEL R7, RZ, 0x1, P2 ;  /* 0x00000001ff077807 */ /* 0x000fe40001000000 */
[----:B------:R-:W-:Y:S02]  /*5230*/  IADD3 R6, -R236, c[0x0][0x168], -R3 ;  /* 0x00005a00ec067a10 */ /* 0x000fe40007ffe903 */
[----:B------:R-:W-:Y:S02]  /*5240*/  IADD3.X R15, R4, RZ, R13, P1, P0 ;  /* 0x000000ff040f7210 */ /* 0x000fe40000fe040d */
[----:B------:R-:W-:Y:S02]  /*5250*/  LEA R10, P0, R3, R10, 0x2 ;  /* 0x0000000a030a7211 */ /* 0x000fe400078010ff */
[----:B------:R-:W-:Y:S02]  /*5260*/  IADD3 R7, R8, R9, R7 ;  /* 0x0000000908077210 */ /* 0x000fe40007ffe007 */
[----:B------:R-:W-:Y:S02]  /*5270*/  ISETP.LT.OR P2, PT, R6, 0x1, P3 ;  /* 0x000000010600780c */ /* 0x000fe40001f41670 */
[----:B------:R-:W-:Y:S01]  /*5280*/  LEA.HI.X.SX32 R11, R2, R11, 0x2, P0 ;  /* 0x0000000b020b7211 */ /* 0x000fe200000f16ff */
[----:B------:R-:W-:Y:S01]  /*5290*/  @!P4 IMAD.SHL.U32 R2, R234, 0x10, RZ ;  /* 0x00000010ea02c824 */ /* 0x000fe200078e00ff */
[----:B------:R-:W-:Y:S02]  /*52a0*/  IADD3 R18, P0, R5, R12, RZ ;  /* 0x0000000c05127210 */ /* 0x000fe40007f1e0ff */
[C---:B------:R-:W-:Y:S03]  /*52b0*/  LOP3.LUT P1, RZ, R7.reuse, 0x2, RZ, 0xc0, !PT ;  /* 0x0000000207ff7812 */ /* 0x040fe6000782c0ff */
[----:B------:R-:W-:Y:S01]  /*52c0*/  IMAD.X R19, R4, 0x1, R13, P0 ;  /* 0x0000000104137824 */ /* 0x000fe200000e060d */
[C---:B------:R-:W-:Y:S02]  /*52d0*/  ISETP.LT.OR P0, PT, R6.reuse, 0x1, !P1 ;  /* 0x000000010600780c */ /* 0x040fe40004f01670 */
[C---:B------:R-:W-:Y:S01]  /*52e0*/  ISETP.LT.OR P1, PT, R6.reuse, 0x21, !P1 ;  /* 0x000000210600780c */ /* 0x040fe20004f21670 */
[----:B------:R-:W-:Y:S01]  /*52f0*/  @!PT LDS RZ, [RZ] ;  /* 0x00000000fffff984 */ /* 0x000fe20000000800 */
[----:B------:R-:W-:Y:S01]  /*5300*/  @!PT LDS RZ, [RZ] ;  /* 0x00000000fffff984 */ /* 0x000fe20000000800 */
[----:B------:R-:W-:Y:S01]  /*5310*/  @!PT LDS RZ, [RZ] ;  /* 0x00000000fffff984 */ /* 0x000fe20000000800 */
[----:B------:R1:W-:Y:S10]  /*5320*/  LDGSTS.E.BYPASS.LTC128B.128 [R229+0x1b080], [R12.64], !P2 ;  /* 0x1b0800000ce57fae */ /* 0x0003f4000d101d58 */
[----:B------:R1:W-:Y:S01]  /*5330*/  LDGSTS.E.BYPASS.LTC128B.128 [R229+0x1d080], [R12.64+0x80], !P0 ;  /* 0x1d0800800ce57fae */ /* 0x0003e2000c101d58 */
[----:B------:R-:W-:Y:S04]  /*5340*/  LOP3.LUT P0, RZ, R7, 0x4, RZ, 0xc0, !PT ;  /* 0x0000000407ff7812 */ /* 0x000fe8000780c0ff */
[C---:B------:R-:W-:Y:S02]  /*5350*/  ISETP.LT.OR P2, PT, R6.reuse, 0x1, !P0 ;  /* 0x000000010600780c */ /* 0x040fe40004741670 */
[C---:B------:R-:W-:Y:S11]  /*5360*/  ISETP.LT.OR P0, PT, R6.reuse, 0x21, !P0 ;  /* 0x000000210600780c */ /* 0x040ff60004701670 */
[----:B------:R1:W-:Y:S01]  /*5370*/  LDGSTS.E.BYPASS.LTC128B.128 [R229+0x1f080], [R12.64+0x100], !P2 ;  /* 0x1f0801000ce57fae */ /* 0x0003e2000d101d58 */
[----:B------:R-:W-:Y:S11]  /*5380*/  ISETP.LT.OR P2, PT, R6, 0x21, P3 ;  /* 0x000000210600780c */ /* 0x000ff60001f41670 */
[----:B------:R-:W-:Y:S02]  /*5390*/  @!UPT UIADD3 URZ, URZ, URZ, URZ ;  /* 0x0000003f3f3ff290 */ /* 0x000fe4000fffe03f */
[----:B------:R1:W-:Y:S06]  /*53a0*/  LDGSTS.E.BYPASS.LTC128B.128 [R229+0x1c080], [R18.64], !P2 ;  /* 0x1c08000012e57fae */ /* 0x0003ec000d101d58 */
[----:B------:R1:W-:Y:S06]  /*53b0*/  LDGSTS.E.BYPASS.LTC128B.128 [R229+0x1e080], [R16.64], !P1 ;  /* 0x1e08000010e57fae */ /* 0x0003ec000c901d58 */
[----:B------:R1:W-:Y:S06]  /*53c0*/  LDGSTS.E.BYPASS.LTC128B.128 [R229+0x20080], [R14.64], !P0 ;  /* 0x200800000ee57fae */ /* 0x0003ec000c101d58 */
[----:B------:R1:W-:Y:S02]  /*53d0*/  @!P4 LDGSTS.E.BYPASS.LTC128B.128 [R2+0x21280], [R10.64] ;  /* 0x212800000a02cfae */ /* 0x0003e4000b901d58 */
.L_x_658:
[-C--:B--234-:R-:W-:Y:S01]  /*53e0*/  HMMA.16816.F32 R4, R172, R176.reuse, RZ ;  /* 0x000000b0ac04723c */ /* 0x09cfe200000018ff */
[----:B------:R-:W-:Y:S01]  /*53f0*/  LDSM.16.MT88.4 R204, [R217+0x1000] ;  /* 0x00100000d9cc783b */ /* 0x000fe20000004200 */
[----:B------:R-:W-:Y:S02]  /*5400*/  UIMAD UR12, UR12, 0x3000, URZ ;  /* 0x000030000c0c78a4 */ /* 0x000fe4000f8e023f */
[----:B------:R-:W-:Y:S01]  /*5410*/  UISETP.GE.AND UP0, UPT, UR21, UR19, UPT ;  /* 0x000000131500728c */ /* 0x000fe2000bf06270 */
[----:B------:R-:W-:Y:S01]  /*5420*/  LDSM.16.M88.4 R208, [R218+0x1400] ;  /* 0x00140000dad0783b */ /* 0x000fe20000000200 */
[----:B------:R-:W-:Y:S02]  /*5430*/  UIADD3 UR7, UR4, 0x1, URZ ;  /* 0x0000000104077890 */ /* 0x000fe4000fffe03f */
[C---:B-1----:R-:W-:Y:S01]  /*5440*/  HMMA.16816.F32 R8, R180.reuse, R176, RZ ;  /* 0x000000b0b408723c */ /* 0x042fe200000018ff */
[----:B------:R-:W2:Y:S01]  /*5450*/  LDL.64 R2, [R1+0x8] ;  /* 0x0000080001027983 */ /* 0x000ea20000100a00 */
[----:B------:R-:W-:Y:S02]  /*5460*/  UISETP.GE.AND UP2, UPT, UR4, 0x1, UPT ;  /* 0x000000010400788c */ /* 0x000fe4000bf46270 */
[----:B------:R-:W-:Y:S01]  /*5470*/  UIADD3 UR6, UR22, 0x1, URZ ;  /* 0x0000000116067890 */ /* 0x000fe2000fffe03f */
[----:B------:R-:W0:Y:S01]  /*5480*/  LDGDEPBAR ;  /* 0x00000000000079af */ /* 0x000e220000000000 */
[----:B------:R-:W-:Y:S02]  /*5490*/  UISETP.GE.AND UP1, UPT, UR22, 0x1, UPT ;  /* 0x000000011600788c */ /* 0x000fe4000bf26270 */
[-C--:B------:R-:W-:Y:S02]  /*54a0*/  HMMA.16816.F32 R12, R180, R178.reuse, RZ ;  /* 0x000000b2b40c723c */ /* 0x080fe400000018ff */
[----:B------:R-:W-:Y:S06]  /*54b0*/  USEL UR22, UR6, URZ, !UP1 ;  /* 0x0000003f06167287 */ /* 0x000fec000c800000 */
[C---:B------:R-:W-:Y:S01]  /*54c0*/  HMMA.16816.F32 R16, R172.reuse, R178, RZ ;  /* 0x000000b2ac10723c */ /* 0x040fe200000018ff */
[----:B------:R-:W1:Y:S07]  /*54d0*/  LDSM.16.M88.4 R176, [R218+0x1000] ;  /* 0x00100000dab0783b */ /* 0x000e6e0000000200 */
[-C--:B------:R-:W-:Y:S08]  /*54e0*/  HMMA.16816.F32 R20, R172, R92.reuse, RZ ;  /* 0x0000005cac14723c */ /* 0x080ff000000018ff */
[C---:B------:R-:W-:Y:S08]  /*54f0*/  HMMA.16816.F32 R84, R180.reuse, R92, RZ ;  /* 0x0000005cb454723c */ /* 0x040ff000000018ff */
[-C--:B------:R-:W-:Y:S08]  /*5500*/  HMMA.16816.F32 R88, R180, R94.reuse, RZ ;  /* 0x0000005eb458723c */ /* 0x080ff000000018ff */
[C---:B------:R-:W-:Y:S08]  /*5510*/  HMMA.16816.F32 R92, R172.reuse, R94, RZ ;  /* 0x0000005eac5c723c */ /* 0x040ff000000018ff */
[-C--:B------:R-:W-:Y:S08]  /*5520*/  HMMA.16816.F32 R96, R172, R108.reuse, RZ ;  /* 0x0000006cac60723c */ /* 0x080ff000000018ff */
[C---:B------:R-:W-:Y:S08]  /*5530*/  HMMA.16816.F32 R100, R180.reuse, R108, RZ ;  /* 0x0000006cb464723c */ /* 0x040ff000000018ff */
[-C--:B------:R-:W-:Y:S01]  /*5540*/  HMMA.16816.F32 R104, R180, R110.reuse, RZ ;  /* 0x0000006eb468723c */ /* 0x080fe200000018ff */
[----:B------:R-:W-:Y:S07]  /*5550*/  LDSM.16.MT88.4 R180, [R217+0x6000] ;  /* 0x00600000d9b4783b */ /* 0x000fee0000004200 */
[----:B------:R-:W-:Y:S01]  /*5560*/  HMMA.16816.F32 R108, R172, R110, RZ ;  /* 0x0000006eac6c723c */ /* 0x000fe200000018ff */
[----:B------:R-:W3:Y:S07]  /*5570*/  LDSM.16.MT88.4 R172, [R217+0x3800] ;  /* 0x00380000d9ac783b */ /* 0x000eee0000004200 */
[-C--:B------:R-:W-:Y:S08]  /*5580*/  HMMA.16816.F32 R4, R184, R188.reuse, R4 ;  /* 0x000000bcb804723c */ /* 0x080ff00000001804 */
[C---:B------:R-:W-:Y:S08]  /*5590*/  HMMA.16816.F32 R8, R192.reuse, R188, R8 ;  /* 0x000000bcc008723c */ /* 0x040ff00000001808 */
[-C--:B------:R-:W-:Y:S08]  /*55a0*/  HMMA.16816.F32 R12, R192, R190.reuse, R12 ;  /* 0x000000bec00c723c */ /* 0x080ff0000000180c */
[C---:B------:R-:W-:Y:S01]  /*55b0*/  HMMA.16816.F32 R16, R184.reuse, R190, R16 ;  /* 0x000000beb810723c */ /* 0x040fe20000001810 */
[----:B------:R-:W-:Y:S07]  /*55c0*/  LDSM.16.MT88.4 R188, [R217+0x1800] ;  /* 0x00180000d9bc783b */ /* 0x000fee0000004200 */
        /* <DEDUP_REMOVED lines=8> */
[----:B------:R-:W-:Y:S07]  /*5650*/  LDSM.16.M88.4 R192, [R218+0x1c00] ;  /* 0x001c0000dac0783b */ /* 0x000fee0000000200 */
[----:B------:R-:W-:Y:S01]  /*5660*/  HMMA.16816.F32 R108, R184, R202, R108 ;  /* 0x000000cab86c723c */ /* 0x000fe2000000186c */
[----:B------:R-:W4:Y:S04]  /*5670*/  LDSM.16.M88.4 R184, [R218+0x1800] ;  /* 0x00180000dab8783b */ /* 0x000f280000000200 */
[----:B------:R-:W-:Y:S03]  /*5680*/  LDSM.16.M88.4 R200, [R218+0x2000] ;  /* 0x00200000dac8783b */ /* 0x000fe60000000200 */
[-C--:B-1----:R-:W-:Y:S08]  /*5690*/  HMMA.16816.F32 R4, R176, R204.reuse, R4 ;  /* 0x000000ccb004723c */ /* 0x082ff00000001804 */
[C---:B------:R-:W-:Y:S08]  /*56a0*/  HMMA.16816.F32 R8, R208.reuse, R204, R8 ;  /* 0x000000ccd008723c */ /* 0x040ff00000001808 */
[-C--:B------:R-:W-:Y:S08]  /*56b0*/  HMMA.16816.F32 R12, R208, R206.reuse, R12 ;  /* 0x000000ced00c723c */ /* 0x080ff0000000180c */
[C---:B------:R-:W-:Y:S01]  /*56c0*/  HMMA.16816.F32 R16, R176.reuse, R206, R16 ;  /* 0x000000ceb010723c */ /* 0x040fe20000001810 */
[----:B------:R-:W-:Y:S07]  /*56d0*/  LDSM.16.MT88.4 R204, [R217+0x2000] ;  /* 0x00200000d9cc783b */ /* 0x000fee0000004200 */
[-C--:B---3--:R-:W-:Y:S08]  /*56e0*/  HMMA.16816.F32 R20, R176, R172.reuse, R20 ;  /* 0x000000acb014723c */ /* 0x088ff00000001814 */
[C---:B------:R-:W-:Y:S08]  /*56f0*/  HMMA.16816.F32 R84, R208.reuse, R172, R84 ;  /* 0x000000acd054723c */ /* 0x040ff00000001854 */
[-C--:B------:R-:W-:Y:S08]  /*5700*/  HMMA.16816.F32 R88, R208, R174.reuse, R88 ;  /* 0x000000aed058723c */ /* 0x080ff00000001858 */
[C---:B------:R-:W-:Y:S01]  /*5710*/  HMMA.16816.F32 R92, R176.reuse, R174, R92 ;  /* 0x000000aeb05c723c */ /* 0x040fe2000000185c */
[----:B------:R-:W1:Y:S07]  /*5720*/  LDSM.16.MT88.4 R172, [R217+0x6800] ;  /* 0x00680000d9ac783b */ /* 0x000e6e0000004200 */
[-C--:B------:R-:W-:Y:S08]  /*5730*/  HMMA.16816.F32 R96, R176, R180.reuse, R96 ;  /* 0x000000b4b060723c */ /* 0x080ff00000001860 */
[C---:B------:R-:W-:Y:S08]  /*5740*/  HMMA.16816.F32 R100, R208.reuse, R180, R100 ;  /* 0x000000b4d064723c */ /* 0x040ff00000001864 */
[-C--:B------:R-:W-:Y:S01]  /*5750*/  HMMA.16816.F32 R104, R208, R182.reuse, R104 ;  /* 0x000000b6d068723c */ /* 0x080fe20000001868 */
[----:B------:R-:W3:Y:S07]  /*5760*/  LDSM.16.M88.4 R208, [R218+0x2400] ;  /* 0x00240000dad0783b */ /* 0x000eee0000000200 */
[----:B------:R-:W-:Y:S01]  /*5770*/  HMMA.16816.F32 R108, R176, R182, R108 ;  /* 0x000000b6b06c723c */ /* 0x000fe2000000186c */
[----:B------:R-:W5:Y:S04]  /*5780*/  LDSM.16.MT88.4 R176, [R217+0x4800] ;  /* 0x00480000d9b0783b */ /* 0x000f680000004200 */
[----:B------:R-:W1:Y:S03]  /*5790*/  LDSM.16.MT88.4 R180, [R217+0x7000] ;  /* 0x00700000d9b4783b */ /* 0x000e660000004200 */
[-C--:B----4-:R-:W-:Y:S08]  /*57a0*/  HMMA.16816.F32 R4, R184, R188.reuse, R4 ;  /* 0x000000bcb804723c */ /* 0x090ff00000001804 */
[C---:B------:R-:W-:Y:S01]  /*57b0*/  HMMA.16816.F32 R8, R192.reuse, R188, R8 ;  /* 0x000000bcc008723c */ /* 0x040fe20000001808 */
[----:B------:R-:W4:Y:S07]  /*57c0*/  LDL R189, [R1+0x10] ;  /* 0x0000100001bd7983 */ /* 0x000f2e0000100800 */
[-C--:B------:R-:W-:Y:S04]  /*57d0*/  HMMA.16816.F32 R12, R192, R190.reuse, R12 ;  /* 0x000000bec00c723c */ /* 0x080fe8000000180c */
[----:B--2---:R-:W-:Y:S01]  /*57e0*/  IADD3 R2, P0, R2, UR12, RZ ;  /* 0x0000000c02027c10 */ /* 0x004fe2000ff1e0ff */
[----:B------:R-:W-:Y:S01]  /*57f0*/  IMAD.U32 R3, RZ, RZ, UR12 ;  /* 0x0000000cff037e24 */ /* 0x000fe2000f8e00ff */
[----:B------:R-:W-:Y:S02]  /*5800*/  UMOV UR12, UR21 ;  /* 0x00000015000c7c82 */ /* 0x000fe40008000000 */
[C---:B------:R-:W-:Y:S08]  /*5810*/  HMMA.16816.F32 R16, R184.reuse, R190, R16 ;  /* 0x000000beb810723c */ /* 0x040ff00000001810 */
[-C--:B------:R-:W-:Y:S08]  /*5820*/  HMMA.16816.F32 R20, R184, R196.reuse, R20 ;  /* 0x000000c4b814723c */ /* 0x080ff00000001814 */
[C---:B------:R-:W-:Y:S08]  /*5830*/  HMMA.16816.F32 R84, R192.reuse, R196, R84 ;  /* 0x000000c4c054723c */ /* 0x040ff00000001854 */
[-C--:B------:R-:W-:Y:S08]  /*5840*/  HMMA.16816.F32 R88, R192, R198.reuse, R88 ;  /* 0x000000c6c058723c */ /* 0x080ff00000001858 */
[C---:B------:R-:W-:Y:S08]  /*5850*/  HMMA.16816.F32 R92, R184.reuse, R198, R92 ;  /* 0x000000c6b85c723c */ /* 0x040ff0000000185c */
[-C--:B-1----:R-:W-:Y:S08]  /*5860*/  HMMA.16816.F32 R96, R184, R172.reuse, R96 ;  /* 0x000000acb860723c */ /* 0x082ff00000001860 */
[C---:B------:R-:W-:Y:S08]  /*5870*/  HMMA.16816.F32 R100, R192.reuse, R172, R100 ;  /* 0x000000acc064723c */ /* 0x040ff00000001864 */
[-C--:B------:R-:W-:Y:S08]  /*5880*/  HMMA.16816.F32 R104, R192, R174.reuse, R104 ;  /* 0x000000aec068723c */ /* 0x080ff00000001868 */
[----:B------:R-:W-:Y:S08]  /*5890*/  HMMA.16816.F32 R108, R184, R174, R108 ;  /* 0x000000aeb86c723c */ /* 0x000ff0000000186c */
[-C--:B------:R-:W-:Y:S08]  /*58a0*/  HMMA.16816.F32 R4, R200, R204.reuse, R4 ;  /* 0x000000ccc804723c */ /* 0x080ff00000001804 */
[C---:B---3--:R-:W-:Y:S08]  /*58b0*/  HMMA.16816.F32 R8, R208.reuse, R204, R8 ;  /* 0x000000ccd008723c */ /* 0x048ff00000001808 */
[-C--:B------:R-:W-:Y:S08]  /*58c0*/  HMMA.16816.F32 R12, R208, R206.reuse, R12 ;  /* 0x000000ced00c723c */ /* 0x080ff0000000180c */
[C---:B------:R-:W-:Y:S08]  /*58d0*/  HMMA.16816.F32 R16, R200.reuse, R206, R16 ;  /* 0x000000cec810723c */ /* 0x040ff00000001810 */
[-C--:B-----5:R-:W-:Y:S08]  /*58e0*/  HMMA.16816.F32 R20, R200, R176.reuse, R20 ;  /* 0x000000b0c814723c */ /* 0x0a0ff00000001814 */
[C---:B------:R-:W-:Y:S08]  /*58f0*/  HMMA.16816.F32 R84, R208.reuse, R176, R84 ;  /* 0x000000b0d054723c */ /* 0x040ff00000001854 */
[-C--:B------:R-:W-:Y:S08]  /*5900*/  HMMA.16816.F32 R88, R208, R178.reuse, R88 ;  /* 0x000000b2d058723c */ /* 0x080ff00000001858 */
[C---:B------:R-:W-:Y:S08]  /*5910*/  HMMA.16816.F32 R92, R200.reuse, R178, R92 ;  /* 0x000000b2c85c723c */ /* 0x040ff0000000185c */
[-C--:B------:R-:W-:Y:S08]  /*5920*/  HMMA.16816.F32 R96, R200, R180.reuse, R96 ;  /* 0x000000b4c860723c */ /* 0x080ff00000001860 */
[C---:B------:R-:W-:Y:S08]  /*5930*/  HMMA.16816.F32 R100, R208.reuse, R180, R100 ;  /* 0x000000b4d064723c */ /* 0x040ff00000001864 */
[-C--:B------:R-:W-:Y:S08]  /*5940*/  HMMA.16816.F32 R104, R208, R182.reuse, R104 ;  /* 0x000000b6d068723c */ /* 0x080ff00000001868 */
[----:B------:R-:W-:Y:S04]  /*5950*/  HMMA.16816.F32 R108, R200, R182, R108 ;  /* 0x000000b6c86c723c */ /* 0x000fe8000000186c */
[----:B----4-:R-:W-:Y:S02]  /*5960*/  LEA.HI.X.SX32 R3, R3, R189, 0x1, P0 ;  /* 0x000000bd03037211 */ /* 0x010fe400000f0eff */
[C---:B------:R-:W-:Y:S06]  /*5970*/  LEA R178, P0, R2.reuse, c[0x0][0x220], 0x2 ;  /* 0x0000880002b27a11 */ /* 0x040fec00078010ff */
[----:B------:R-:W-:Y:S01]  /*5980*/  LEA.HI.X R179, R2, c[0x0][0x224], R3, 0x2, P0 ;  /* 0x0000890002b37a11 */ /* 0x000fe200000f1403 */
[----:B------:R-:W-:Y:S01]  /*5990*/  IMAD.U32 R3, RZ, RZ, UR4 ;  /* 0x00000004ff037e24 */ /* 0x000fe2000f8e00ff */
[----:B------:R-:W-:Y:S01]  /*59a0*/  PLOP3.LUT P0, PT, PT, PT, UP0, 0x80, 0x0 ;  /* 0x000000000000781c */ /* 0x000fe20003f0f008 */
[----:B------:R-:W-:Y:S02]  /*59b0*/  USEL UR4, UR7, URZ, !UP2 ;  /* 0x0000003f07047287 */ /* 0x000fe4000d000000 */
[----:B------:R-:W-:Y:S01]  /*59c0*/  RED.E.ADD.F32.FTZ.RN.STRONG.GPU [R178.64], R4 ;  /* 0x00000004b200798e */ /* 0x000fe2000c10e798 */
[----:B------:R-:W-:Y:S03]  /*59d0*/  IMAD R3, R3, 0x3000, R226 ;  /* 0x0000300003037824 */ /* 0x000fe600078e02e2 */
[----:B------:R-:W-:Y:S01]  /*59e0*/  RED.E.ADD.F32.FTZ.RN.STRONG.GPU [R178.64+0x400], R5 ;  /* 0x00040005b200798e */ /* 0x000fe2000c10e798 */
[----:B------:R-:W-:Y:S03]  /*59f0*/  IMAD.SHL.U32 R172, R3, 0x2, RZ ;  /* 0x0000000203ac7824 */ /* 0x000fe600078e00ff */
        /* <DEDUP_REMOVED lines=11> */
[----:B------:R-:W-:Y:S04]  /*5ab0*/  LDSM.16.MT88.2 R2, [R219+0x23c80] ;  /* 0x023c8000db02783b */ /* 0x000fe80000004100 */
[----:B------:R-:W1:Y:S04]  /*5ac0*/  LDSM.16.MT88.4 R8, [R172+0xf080] ;  /* 0x00f08000ac08783b */ /* 0x000e680000004200 */
[----:B------:R-:W-:Y:S04]  /*5ad0*/  RED.E.ADD.F32.FTZ.RN.STRONG.GPU [R178.64+0x3400], R13 ;  /* 0x0034000db200798e */ /* 0x000fe8000c10e798 */
[----:B------:R-:W-:Y:S04]  /*5ae0*/  RED.E.ADD.F32.FTZ.RN.STRONG.GPU [R178.64+0x3800], R14 ;  /* 0x0038000eb200798e */ /* 0x000fe8000c10e798 */
[----:B------:R-:W-:Y:S04]  /*5af0*/  RED.E.ADD.F32.FTZ.RN.STRONG.GPU [R178.64+0x3c00], R15 ;  /* 0x003c000fb200798e */ /* 0x000fe8000c10e798 */
[----:B------:R-:W2:Y:S04]  /*5b00*/  LDSM.16.MT88.4 R12, [R172+0x11080] ;  /* 0x01108000ac0c783b */ /* 0x000ea80000004200 */
[----:B------:R-:W3:Y:S04]  /*5b10*/  LDSM.16.MT88.4 R16, [R172+0x13080] ;  /* 0x01308000ac10783b */ /* 0x000ee80000004200 */
[----:B------:R-:W-:Y:S04]  /*5b20*/  RED.E.ADD.F32.FTZ.RN.STRONG.GPU [R178.64+0x4000], R20 ;  /* 0x00400014b200798e */ /* 0x000fe8000c10e798 */
[----:B------:R-:W-:Y:S04]  /*5b30*/  RED.E.ADD.F32.FTZ.RN.STRONG.GPU [R178.64+0x4400], R21 ;  /* 0x00440015b200798e */ /* 0x000fe8000c10e798 */
[----:B------:R-:W4:Y:S04]  /*5b40*/  LDSM.16.MT88.2 R20, [R219+0x24480] ;  /* 0x02448000db14783b */ /* 0x000f280000004100 */
[----:B------:R-:W-:Y:S01]  /*5b50*/  RED.E.ADD.F32.FTZ.RN.STRONG.GPU [R178.64+0x4800], R22 ;  /* 0x00480016b200798e */ /* 0x000fe2000c10e798 */
[-C--:B-1----:R-:W-:Y:S03]  /*5b60*/  HMMA.16816.F32 R112, R8, R2.reuse, R112 ;  /* 0x000000020870723c */ /* 0x082fe60000001870 */
[----:B------:R-:W-:Y:S04]  /*5b70*/  RED.E.ADD.F32.FTZ.RN.STRONG.GPU [R178.64+0x4c00], R23 ;  /* 0x004c0017b200798e */ /* 0x000fe8000c10e798 */
[----:B------:R-:W1:Y:S04]  /*5b80*/  LDSM.16.MT88.2 R22, [R219+0x24c80] ;  /* 0x024c8000db16783b */ /* 0x000e680000004100 */
[----:B------:R-:W-:Y:S04]  /*5b90*/  RED.E.ADD.F32.FTZ.RN.STRONG.GPU [R178.64+0x5000], R84 ;  /* 0x00500054b200798e */ /* 0x000fe8000c10e798 */
[----:B------:R-:W-:Y:S01]  /*5ba0*/  RED.E.ADD.F32.FTZ.RN.STRONG.GPU [R178.64+0x5400], R85 ;  /* 0x00540055b200798e */ /* 0x000fe2000c10e798 */
[-C--:B--2---:R-:W-:Y:S03]  /*5bb0*/  HMMA.16816.F32 R116, R12, R2.reuse, R116 ;  /* 0x000000020c74723c */ /* 0x084fe60000001874 */
[----:B------:R-:W2:Y:S04]  /*5bc0*/  LDSM.16.MT88.2 R84, [R219+0x25480] ;  /* 0x02548000db54783b */ /* 0x000ea80000004100 */
[----:B------:R-:W-:Y:S01]  /*5bd0*/  RED.E.ADD.F32.FTZ.RN.STRONG.GPU [R178.64+0x5800], R86 ;  /* 0x00580056b200798e */ /* 0x000fe2000c10e798 */
[C---:B---3--:R-:W-:Y:S03]  /*5be0*/  HMMA.16816.F32 R120, R16.reuse, R2, R120 ;  /* 0x000000021078723c */ /* 0x048fe60000001878 */
[----:B------:R-:W-:Y:S04]  /*5bf0*/  LDSM.16.MT88.2 R2, [R0+0x24c80] ;  /* 0x024c80000002783b */ /* 0x000fe80000004100 */
[----:B------:R-:W-:Y:S01]  /*5c00*/  RED.E.ADD.F32.FTZ.RN.STRONG.GPU [R178.64+0x5c00], R87 ;  /* 0x005c0057b200798e */ /* 0x000fe2000c10e798 */
[-C--:B----4-:R-:W-:Y:S03]  /*5c10*/  HMMA.16816.F32 R124, R16, R20.reuse, R124 ;  /* 0x00000014107c723c */ /* 0x090fe6000000187c */
[----:B------:R-:W3:Y:S04]  /*5c20*/  LDSM.16.MT88.2 R86, [R219+0x25c80] ;  /* 0x025c8000db56783b */ /* 0x000ee80000004100 */
[----:B------:R-:W-:Y:S01]  /*5c30*/  RED.E.ADD.F32.FTZ.RN.STRONG.GPU [R178.64+0x6000], R92 ;  /* 0x0060005cb200798e */ /* 0x000fe2000c10e798 */
[-C--:B------:R-:W-:Y:S03]  /*5c40*/  HMMA.16816.F32 R128, R12, R20.reuse, R128 ;  /* 0x000000140c80723c */ /* 0x080fe60000001880 */
[----:B------:R-:W-:Y:S04]  /*5c50*/  RED.E.ADD.F32.FTZ.RN.STRONG.GPU [R178.64+0x6400], R93 ;  /* 0x0064005db200798e */ /* 0x000fe8000c10e798 */
[----:B------:R-:W-:Y:S01]  /*5c60*/  LDSM.16.MT88.2 R92, [R0+0x23c80] ;  /* 0x023c8000005c783b */ /* 0x000fe20000004100 */
[C---:B------:R-:W-:Y:S03]  /*5c70*/  HMMA.16816.F32 R132, R8.reuse, R20, R132 ;  /* 0x000000140884723c */ /* 0x040fe60000001884 */
[----:B------:R-:W-:Y:S04]  /*5c80*/  RED.E.ADD.F32.FTZ.RN.STRONG.GPU [R178.64+0x6800], R94 ;  /* 0x0068005eb200798e */ /* 0x000fe8000c10e798 */
[----:B------:R-:W-:Y:S01]  /*5c90*/  LDSM.16.MT88.2 R20, [R0+0x25480] ;  /* 0x025480000014783b */ /* 0x000fe20000004100 */
[-C--:B-1----:R-:W-:Y:S03]  /*5ca0*/  HMMA.16816.F32 R136, R8, R22.reuse, R136 ;  /* 0x000000160888723c */ /* 0x082fe60000001888 */
[----:B------:R-:W-:Y:S04]  /*5cb0*/  RED.E.ADD.F32.FTZ.RN.STRONG.GPU [R178.64+0x6c00], R95 ;  /* 0x006c005fb200798e */ /* 0x000fe8000c10e798 */
[----:B------:R-:W-:Y:S01]  /*5cc0*/  RED.E.ADD.F32.FTZ.RN.STRONG.GPU [R178.64+0x7000], R88 ;  /* 0x00700058b200798e */ /* 0x000fe2000c10e798 */
[-C--:B------:R-:W-:Y:S03]  /*5cd0*/  HMMA.16816.F32 R140, R12, R22.reuse, R140 ;  /* 0x000000160c8c723c */ /* 0x080fe6000000188c */
[----:B------:R-:W-:Y:S04]  /*5ce0*/  RED.E.ADD.F32.FTZ.RN.STRONG.GPU [R178.64+0x7400], R89 ;  /* 0x00740059b200798e */ /* 0x000fe8000c10e798 */
[----:B------:R-:W-:Y:S01]  /*5cf0*/  RED.E.ADD.F32.FTZ.RN.STRONG.GPU [R178.64+0x7800], R90 ;  /* 0x0078005ab200798e */ /* 0x000fe2000c10e798 */
[C---:B------:R-:W-:Y:S03]  /*5d00*/  HMMA.16816.F32 R144, R16.reuse, R22, R144 ;  /* 0x000000161090723c */ /* 0x040fe60000001890 */
[----:B------:R-:W-:Y:S04]  /*5d10*/  RED.E.ADD.F32.FTZ.RN.STRONG.GPU [R178.64+0x7c00], R91 ;  /* 0x007c005bb200798e */ /* 0x000fe8000c10e798 */
[----:B------:R-:W-:Y:S01]  /*5d20*/  RED.E.ADD.F32.FTZ.RN.STRONG.GPU [R178.64+0x8000], R96 ;  /* 0x00800060b200798e */ /* 0x000fe2000c10e798 */
[-C--:B--2---:R-:W-:Y:S03]  /*5d30*/  HMMA.16816.F32 R148, R16, R84.reuse, R148 ;  /* 0x000000541094723c */ /* 0x084fe60000001894 */
[----:B------:R-:W-:Y:S04]  /*5d40*/  RED.E.ADD.F32.FTZ.RN.STRONG.GPU [R178.64+0x8400], R97 ;  /* 0x00840061b200798e */ /* 0x000fe8000c10e798 */
[----:B------:R-:W-:Y:S01]  /*5d50*/  RED.E.ADD.F32.FTZ.RN.STRONG.GPU [R178.64+0x8800], R98 ;  /* 0x00880062b200798e */ /* 0x000fe2000c10e798 */
[-C--:B------:R-:W-:Y:S03]  /*5d60*/  HMMA.16816.F32 R152, R12, R84.reuse, R152 ;  /* 0x000000540c98723c */ /* 0x080fe60000001898 */
[----:B------:R-:W1:Y:S04]  /*5d70*/  LDSM.16.MT88.4 R88, [R172+0xf880] ;  /* 0x00f88000ac58783b */ /* 0x000e680000004200 */
[----:B------:R-:W-:Y:S01]  /*5d80*/  RED.E.ADD.F32.FTZ.RN.STRONG.GPU [R178.64+0x8c00], R99 ;  /* 0x008c0063b200798e */ /* 0x000fe2000c10e798 */
[C---:B------:R-:W-:Y:S03]  /*5d90*/  HMMA.16816.F32 R156, R8.reuse, R84, R156 ;  /* 0x00000054089c723c */ /* 0x040fe6000000189c */
[----:B------:R-:W-:Y:S04]  /*5da0*/  RED.E.ADD.F32.FTZ.RN.STRONG.GPU [R178.64+0x9000], R100 ;  /* 0x00900064b200798e */ /* 0x000fe8000c10e798 */
[----:B------:R-:W2:Y:S01]  /*5db0*/  LDSM.16.MT88.4 R96, [R172+0x11880] ;  /* 0x01188000ac60783b */ /* 0x000ea20000004200 */
[-C--:B---3--:R-:W-:Y:S03]  /*5dc0*/  HMMA.16816.F32 R160, R8, R86.reuse, R160 ;  /* 0x0000005608a0723c */ /* 0x088fe600000018a0 */
[----:B------:R-:W-:Y:S04]  /*5dd0*/  RED.E.ADD.F32.FTZ.RN.STRONG.GPU [R178.64+0x9400], R101 ;  /* 0x00940065b200798e */ /* 0x000fe8000c10e798 */
[----:B------:R-:W-:Y:S01]  /*5de0*/  RED.E.ADD.F32.FTZ.RN.STRONG.GPU [R178.64+0x9800], R102 ;  /* 0x00980066b200798e */ /* 0x000fe2000c10e798 */
[-C--:B------:R-:W-:Y:S03]  /*5df0*/  HMMA.16816.F32 R164, R12, R86.reuse, R164 ;  /* 0x000000560ca4723c */ /* 0x080fe600000018a4 */
[----:B------:R-:W-:Y:S04]  /*5e00*/  RED.E.ADD.F32.FTZ.RN.STRONG.GPU [R178.64+0x9c00], R103 ;  /* 0x009c0067b200798e */ /* 0x000fe8000c10e798 */
[----:B------:R-:W3:Y:S01]  /*5e10*/  LDSM.16.MT88.4 R100, [R172+0x13880] ;  /* 0x01388000ac64783b */ /* 0x000ee20000004200 */
[----:B------:R-:W-:Y:S03]  /*5e20*/  HMMA.16816.F32 R168, R16, R86, R168 ;  /* 0x0000005610a8723c */ /* 0x000fe600000018a8 */
[----:B------:R-:W4:Y:S04]  /*5e30*/  LDSM.16.MT88.2 R94, [R0+0x24480] ;  /* 0x02448000005e783b */ /* 0x000f280000004100 */
[----:B------:R-:W5:Y:S01]  /*5e40*/  LDSM.16.MT88.2 R8, [R0+0x25c80] ;  /* 0x025c80000008783b */ /* 0x000f620000004100 */
[-C--:B-1----:R-:W-:Y:S03]  /*5e50*/  HMMA.16816.F32 R112, R88, R92.reuse, R112 ;  /* 0x0000005c5870723c */ /* 0x082fe60000001870 */
[----:B------:R-:W-:Y:S04]  /*5e60*/  LDSM.16.MT88.4 R12, [R172+0x10080] ;  /* 0x01008000ac0c783b */ /* 0x000fe80000004200 */
[----:B------:R-:W-:Y:S04]  /*5e70*/  LDSM.16.MT88.4 R16, [R172+0x12080] ;  /* 0x01208000ac10783b */ /* 0x000fe80000004200 */
[----:B------:R-:W-:Y:S01]  /*5e80*/  LDSM.16.MT88.4 R84, [R172+0x14080] ;  /* 0x01408000ac54783b */ /* 0x000fe20000004200 */
[-C--:B--2---:R-:W-:Y:S03]  /*5e90*/  HMMA.16816.F32 R116, R96, R92.reuse, R116 ;  /* 0x0000005c6074723c */ /* 0x084fe60000001874 */
[----:B------:R-:W-:Y:S04]  /*5ea0*/  LDSM.16.MT88.2 R10, [R219+0x24880] ;  /* 0x02488000db0a783b */ /* 0x000fe80000004100 */
[----:B------:R-:W-:Y:S04]  /*5eb0*/  LDSM.16.MT88.2 R22, [R219+0x25880] ;  /* 0x02588000db16783b */ /* 0x000fe80000004100 */
[----:B------:R-:W-:Y:S04]  /*5ec0*/  RED.E.ADD.F32.FTZ.RN.STRONG.GPU [R178.64+0xa000], R108 ;  /* 0x00a0006cb200798e */ /* 0x000fe8000c10e798 */
[----:B------:R-:W-:Y:S01]  /*5ed0*/  RED.E.ADD.F32.FTZ.RN.STRONG.GPU [R178.64+0xa400], R109 ;  /* 0x00a4006db200798e */ /* 0x000fe2000c10e798 */
[C---:B---3--:R-:W-:Y:S03]  /*5ee0*/  HMMA.16816.F32 R120, R100.reuse, R92, R120 ;  /* 0x0000005c6478723c */ /* 0x048fe60000001878 */
[----:B------:R-:W-:Y:S04]  /*5ef0*/  RED.E.ADD.F32.FTZ.RN.STRONG.GPU [R178.64+0xa800], R110 ;  /* 0x00a8006eb200798e */ /* 0x000fe8000c10e798 */
[----:B------:R-:W-:Y:S01]  /*5f00*/  RED.E.ADD.F32.FTZ.RN.STRONG.GPU [R178.64+0xac00], R111 ;  /* 0x00ac006fb200798e */ /* 0x000fe2000c10e798 */
[-C--:B----4-:R-:W-:Y:S03]  /*5f10*/  HMMA.16816.F32 R124, R100, R94.reuse, R124 ;  /* 0x0000005e647c723c */ /* 0x090fe6000000187c */
[----:B------:R-:W-:Y:S04]  /*5f20*/  RED.E.ADD.F32.FTZ.RN.STRONG.GPU [R178.64+0xb000], R104 ;  /* 0x00b00068b200798e */ /* 0x000fe8000c10e798 */
[----:B------:R-:W-:Y:S01]  /*5f30*/  RED.E.ADD.F32.FTZ.RN.STRONG.GPU [R178.64+0xb400], R105 ;  /* 0x00b40069b200798e */ /* 0x000fe2000c10e798 */
[-C--:B------:R-:W-:Y:S03]  /*5f40*/  HMMA.16816.F32 R128, R96, R94.reuse, R128 ;  /* 0x0000005e6080723c */ /* 0x080fe60000001880 */
[----:B------:R-:W-:Y:S04]  /*5f50*/  LDSM.16.MT88.2 R104, [R0+0x25080] ;  /* 0x025080000068783b */ /* 0x000fe80000004100 */
[----:B------:R-:W-:Y:S01]  /*5f60*/  RED.E.ADD.F32.FTZ.RN.STRONG.GPU [R178.64+0xb800], R106 ;  /* 0x00b8006ab200798e */ /* 0x000fe2000c10e798 */
[C---:B------:R-:W-:Y:S03]  /*5f70*/  HMMA.16816.F32 R132, R88.reuse, R94, R132 ;  /* 0x0000005e5884723c */ /* 0x040fe60000001884 */
[----:B------:R-:W-:Y:S04]  /*5f80*/  LDSM.16.MT88.4 R92, [R172+0x10880] ;  /* 0x01088000ac5c783b */ /* 0x000fe80000004200 */
[----:B------:R-:W-:Y:S01]  /*5f90*/  RED.E.ADD.F32.FTZ.RN.STRONG.GPU [R178.64+0xbc00], R107 ;  /* 0x00bc006bb200798e */ /* 0x000fe2000c10e798 */
[-C--:B------:R-:W-:Y:S03]  /*5fa0*/  HMMA.16816.F32 R136, R88, R2.reuse, R136 ;  /* 0x000000025888723c */ /* 0x080fe60000001888 */
[----:B------:R-:W-:Y:S05]  /*5fb0*/  LDSM.16.MT88.2 R106, [R0+0x25880] ;  /* 0x02588000006a783b */ /* 0x000fea0000004100 */
[-C--:B------:R-:W-:Y:S08]  /*5fc0*/  HMMA.16816.F32 R140, R96, R2.reuse, R140 ;  /* 0x00000002608c723c */ /* 0x080ff0000000188c */
[C---:B------:R-:W-:Y:S01]  /*5fd0*/  HMMA.16816.F32 R144, R100.reuse, R2, R144 ;  /* 0x000000026490723c */ /* 0x040fe20000001890 */
[----:B------:R-:W1:Y:S07]  /*5fe0*/  LDSM.16.MT88.2 R2, [R219+0x24080] ;  /* 0x02408000db02783b */ /* 0x000e6e0000004100 */
[-C--:B------:R-:W-:Y:S08]  /*5ff0*/  HMMA.16816.F32 R148, R100, R20.reuse, R148 ;  /* 0x000000146494723c */ /* 0x080ff00000001894 */
[-C--:B------:R-:W-:Y:S08]  /*6000*/  HMMA.16816.F32 R152, R96, R20.reuse, R152 ;  /* 0x000000146098723c */ /* 0x080ff00000001898 */
[C---:B------:R-:W-:Y:S01]  /*6010*/  HMMA.16816.F32 R156, R88.reuse, R20, R156 ;  /* 0x00000014589c723c */ /* 0x040fe2000000189c */
[----:B------:R-:W2:Y:S07]  /*6020*/  LDSM.16.MT88.2 R20, [R219+0x25080] ;  /* 0x02508000db14783b */ /* 0x000eae0000004100 */
[-C--:B-----5:R-:W-:Y:S01]  /*6030*/  HMMA.16816.F32 R160, R88, R8.reuse, R160 ;  /* 0x0000000858a0723c */ /* 0x0a0fe200000018a0 */
[----:B------:R-:W3:Y:S04]  /*6040*/  LDSM.16.MT88.2 R88, [R219+0x26080] ;  /* 0x02608000db58783b */ /* 0x000ee80000004100 */
[----:B------:R-:W-:Y:S03]  /*6050*/  LDSM.16.MT88.2 R90, [R0+0x24880] ;  /* 0x02488000005a783b */ /* 0x000fe60000004100 */
[-C--:B------:R-:W-:Y:S01]  /*6060*/  HMMA.16816.F32 R164, R96, R8.reuse, R164 ;  /* 0x0000000860a4723c */ /* 0x080fe200000018a4 */
[----:B------:R-:W-:Y:S07]  /*6070*/  LDSM.16.MT88.4 R96, [R172+0x12880] ;  /* 0x01288000ac60783b */ /* 0x000fee0000004200 */
[----:B------:R-:W-:Y:S01]  /*6080*/  HMMA.16816.F32 R168, R100, R8, R168 ;  /* 0x0000000864a8723c */ /* 0x000fe200000018a8 */
[----:B------:R-:W4:Y:S04]  /*6090*/  LDSM.16.MT88.2 R8, [R0+0x24080] ;  /* 0x024080000008783b */ /* 0x000f280000004100 */
[----:B------:R-:W5:Y:S03]  /*60a0*/  LDSM.16.MT88.4 R100, [R172+0x14880] ;  /* 0x01488000ac64783b */ /* 0x000f660000004200 */
[-C--:B-1----:R-:W-:Y:S08]  /*60b0*/  HMMA.16816.F32 R112, R12, R2.reuse, R112 ;  /* 0x000000020c70723c */ /* 0x082ff00000001870 */
[-C--:B------:R-:W-:Y:S08]  /*60c0*/  HMMA.16816.F32 R116, R16, R2.reuse, R116 ;  /* 0x000000021074723c */ /* 0x080ff00000001874 */
[C---:B------:R-:W-:Y:S01]  /*60d0*/  HMMA.16816.F32 R120, R84.reuse, R2, R120 ;  /* 0x000000025478723c */ /* 0x040fe20000001878 */
[----:B------:R-:W1:Y:S07]  /*60e0*/  LDSM.16.MT88.2 R2, [R0+0x26080] ;  /* 0x026080000002783b */ /* 0x000e6e0000004100 */
[-C--:B------:R-:W-:Y:S08]  /*60f0*/  HMMA.16816.F32 R124, R84, R10.reuse, R124 ;  /* 0x0000000a547c723c */ /* 0x080ff0000000187c */
[-C--:B------:R-:W-:Y:S08]  /*6100*/  HMMA.16816.F32 R128, R16, R10.reuse, R128 ;  /* 0x0000000a1080723c */ /* 0x080ff00000001880 */
[C---:B------:R-:W-:Y:S08]  /*6110*/  HMMA.16816.F32 R132, R12.reuse, R10, R132 ;  /* 0x0000000a0c84723c */ /* 0x040ff00000001884 */
[-C--:B--2---:R-:W-:Y:S08]  /*6120*/  HMMA.16816.F32 R136, R12, R20.reuse, R136 ;  /* 0x000000140c88723c */ /* 0x084ff00000001888 */
[-C--:B------:R-:W-:Y:S08]  /*6130*/  HMMA.16816.F32 R140, R16, R20.reuse, R140 ;  /* 0x00000014108c723c */ /* 0x080ff0000000188c */
[C---:B------:R-:W-:Y:S08]  /*6140*/  HMMA.16816.F32 R144, R84.reuse, R20, R144 ;  /* 0x000000145490723c */ /* 0x040ff00000001890 */
[-C--:B------:R-:W-:Y:S08]  /*6150*/  HMMA.16816.F32 R148, R84, R22.reuse, R148 ;  /* 0x000000165494723c */ /* 0x080ff00000001894 */
[-C--:B------:R-:W-:Y:S08]  /*6160*/  HMMA.16816.F32 R152, R16, R22.reuse, R152 ;  /* 0x000000161098723c */ /* 0x080ff00000001898 */
[C---:B------:R-:W-:Y:S08]  /*6170*/  HMMA.16816.F32 R156, R12.reuse, R22, R156 ;  /* 0x000000160c9c723c */ /* 0x040ff0000000189c */
[-C--:B---3--:R-:W-:Y:S08]  /*6180*/  HMMA.16816.F32 R160, R12, R88.reuse, R160 ;  /* 0x000000580ca0723c */ /* 0x088ff000000018a0 */
[-C--:B------:R-:W-:Y:S08]  /*6190*/  HMMA.16816.F32 R164, R16, R88.reuse, R164 ;  /* 0x0000005810a4723c */ /* 0x080ff000000018a4 */
[----:B------:R-:W-:Y:S08]  /*61a0*/  HMMA.16816.F32 R168, R84, R88, R168 ;  /* 0x0000005854a8723c */ /* 0x000ff000000018a8 */
[-C--:B----4-:R-:W-:Y:S08]  /*61b0*/  HMMA.16816.F32 R112, R92, R8.reuse, R112 ;  /* 0x000000085c70723c */ /* 0x090ff00000001870 */
[-C--:B------:R-:W-:Y:S08]  /*61c0*/  HMMA.16816.F32 R116, R96, R8.reuse, R116 ;  /* 0x000000086074723c */ /* 0x080ff00000001874 */
[C---:B-----5:R-:W-:Y:S08]  /*61d0*/  HMMA.16816.F32 R120, R100.reuse, R8, R120 ;  /* 0x000000086478723c */ /* 0x060ff00000001878 */
[-C--:B------:R-:W-:Y:S08]  /*61e0*/  HMMA.16816.F32 R124, R100, R90.reuse, R124 ;  /* 0x0000005a647c723c */ /* 0x080ff0000000187c */
[-C--:B------:R-:W-:Y:S08]  /*61f0*/  HMMA.16816.F32 R128, R96, R90.reuse, R128 ;  /* 0x0000005a6080723c */ /* 0x080ff00000001880 */
[C---:B------:R-:W-:Y:S08]  /*6200*/  HMMA.16816.F32 R132, R92.reuse, R90, R132 ;  /* 0x0000005a5c84723c */ /* 0x040ff00000001884 */
        /* <DEDUP_REMOVED lines=8> */
[----:B------:R-:W-:Y:S01]  /*6290*/  HMMA.16816.F32 R168, R100, R2, R168 ;  /* 0x0000000264a8723c */ /* 0x000fe200000018a8 */
[----:B------:R-:W-:-:S07]  /*62a0*/  @!P0 BRA `(.L_x_659) ;  /* 0xffffc05000008947 */ /* 0x000fce000383ffff */
.L_x_656:
[--C-:B------:R-:W-:Y:S01]  /*62b0*/  SHF.R.S32.HI R3, RZ, 0x1f, R234.reuse ;  /* 0x0000001fff037819 */ /* 0x100fe200000114ea */
[----:B------:R-:W-:Y:S01]  /*62c0*/  BAR.SYNC.DEFER_BLOCKING 0x1, 0x100 ;  /* 0x0044000000007b1d */ /* 0x000fe20000010000 */
[----:B------:R-:W-:Y:S01]  /*62d0*/  SHF.R.S32.HI R5, RZ, 0x1f, R234 ;  /* 0x0000001fff057819 */ /* 0x000fe200000114ea */
[----:B------:R-:W-:Y:S01]  /*62e0*/  FMUL.FTZ R112, R112, c[0x0][0x298] ;  /* 0x0000a60070707a20 */ /* 0x000fe20000410000 */
[-C--:B------:R-:W-:Y:S01]  /*62f0*/  LEA.HI R0, R3, R234.reuse, RZ, 0x5 ;  /* 0x000000ea03007211 */ /* 0x080fe200078f28ff */
[----:B------:R-:W-:Y:S01]  /*6300*/  FMUL.FTZ R113, R113, c[0x0][0x298] ;  /* 0x0000a60071717a20 */ /* 0x000fe20000410000 */
[----:B-1----:R-:W-:Y:S01]  /*6310*/  LEA.HI R9, R5, R234, RZ, 0x2 ;  /* 0x000000ea05097211 */ /* 0x002fe200078f10ff */
[----:B------:R-:W-:Y:S01]  /*6320*/  FMUL.FTZ R114, R114, c[0x0][0x298] ;  /* 0x0000a60072727a20 */ /* 0x000fe20000410000 */
[--C-:B------:R-:W-:Y:S01]  /*6330*/  SHF.R.S32.HI R7, RZ, 0x1f, R0.reuse ;  /* 0x0000001fff077819 */ /* 0x100fe20000011400 */
[----:B------:R-:W-:Y:S01]  /*6340*/  FMUL.FTZ R115, R115, c[0x0][0x298] ;  /* 0x0000a60073737a20 */ /* 0x000fe20000410000 */
[----:B------:R-:W-:Y:S01]  /*6350*/  SHF.R.S32.HI R0, RZ, 0x5, R0 ;  /* 0x00000005ff007819 */ /* 0x000fe20000011400 */
[----:B------:R-:W-:Y:S01]  /*6360*/  FMUL.FTZ R116, R116, c[0x0][0x298] ;  /* 0x0000a60074747a20 */ /* 0x000fe20000410000 */
[----:B------:R-:W-:Y:S01]  /*6370*/  LOP3.LUT R9, R9, 0xfffffffc, RZ, 0xc0, !PT ;  /* 0xfffffffc09097812 */ /* 0x000fe200078ec0ff */
[----:B------:R-:W-:Y:S01]  /*6380*/  FMUL.FTZ R117, R117, c[0x0][0x298] ;  /* 0x0000a60075757a20 */ /* 0x000fe20000410000 */
[----:B------:R-:W-:Y:S01]  /*6390*/  LEA.HI R7, R7, R0, RZ, 0x2 ;  /* 0x0000000007077211 */ /* 0x000fe200078f10ff */
[----:B------:R-:W-:Y:S01]  /*63a0*/  FMUL.FTZ R118, R118, c[0x0][0x298] ;  /* 0x0000a60076767a20 */ /* 0x000fe20000410000 */
[----:B------:R-:W-:Y:S01]  /*63b0*/  F2FP.PACK_AB R38, R39, R38 ;  /* 0x000000262726723e */ /* 0x000fe200000000ff */
[----:B------:R-:W-:Y:S01]  /*63c0*/  IMAD.IADD R2, R234, 0x1, -R9 ;  /* 0x00000001ea027824 */ /* 0x000fe200078e0a09 */
[----:B------:R-:W-:Y:S01]  /*63d0*/  LOP3.LUT R7, R7, 0xfffffffc, RZ, 0xc0, !PT ;  /* 0xfffffffc07077812 */ /* 0x000fe200078ec0ff */
[----:B------:R-:W-:Y:S01]  /*63e0*/  FMUL.FTZ R119, R119, c[0x0][0x298] ;  /* 0x0000a60077777a20 */ /* 0x000fe20000410000 */
[----:B------:R-:W-:Y:S01]  /*63f0*/  F2FP.PACK_AB R30, R31, R30 ;  /* 0x0000001e1f1e723e */ /* 0x000fe200000000ff */
[----:B------:R-:W-:Y:S01]  /*6400*/  IMAD.SHL.U32 R2, R2, 0x80, RZ ;  /* 0x0000008002027824 */ /* 0x000fe200078e00ff */
[----:B------:R-:W-:Y:S01]  /*6410*/  F2FP.PACK_AB R32, R33, R32 ;  /* 0x000000202120723e */ /* 0x000fe200000000ff */
[----:B------:R-:W-:Y:S01]  /*6420*/  IMAD.IADD R0, R0, 0x1, -R7 ;  /* 0x0000000100007824 */ /* 0x000fe200078e0a07 */
[----:B------:R-:W-:Y:S01]  /*6430*/  F2FP.PACK_AB R24, R25, R24 ;  /* 0x000000181918723e */ /* 0x000fe200000000ff */
[----:B------:R-:W-:Y:S01]  /*6440*/  FMUL.FTZ R120, R120, c[0x0][0x298] ;  /* 0x0000a60078787a20 */ /* 0x000fe20000410000 */
[----:B------:R-:W-:Y:S01]  /*6450*/  LOP3.LUT R2, R2, 0x180, RZ, 0xc0, !PT ;  /* 0x0000018002027812 */ /* 0x000fe200078ec0ff */
[----:B------:R-:W-:Y:S01]  /*6460*/  IMAD.SHL.U32 R7, R0, 0x10, RZ ;  /* 0x0000001000077824 */ /* 0x000fe200078e00ff */
[----:B------:R-:W-:Y:S01]  /*6470*/  LEA.HI R5, R5, R234, RZ, 0x7 ;  /* 0x000000ea05057211 */ /* 0x000fe200078f38ff */
[----:B------:R-:W-:Y:S01]  /*6480*/  FMUL.FTZ R121, R121, c[0x0][0x298] ;  /* 0x0000a60079797a20 */ /* 0x000fe20000410000 */
[----:B------:R-:W-:Y:S01]  /*6490*/  F2FP.PACK_AB R36, R37, R36 ;  /* 0x000000242524723e */ /* 0x000fe200000000ff */
[----:B------:R-:W-:Y:S01]  /*64a0*/  FMUL.FTZ R122, R122, c[0x0][0x298] ;  /* 0x0000a6007a7a7a20 */ /* 0x000fe20000410000 */
[----:B------:R-:W-:Y:S01]  /*64b0*/  LOP3.LUT R0, R2, 0x30, R7, 0xf8, !PT ;  /* 0x0000003002007812 */ /* 0x000fe200078ef807 */
[----:B------:R-:W-:Y:S01]  /*64c0*/  FMUL.FTZ R123, R123, c[0x0][0x298] ;  /* 0x0000a6007b7b7a20 */ /* 0x000fe20000410000 */
[----:B------:R-:W-:Y:S01]  /*64d0*/  SHF.R.S32.HI R5, RZ, 0x7, R5 ;  /* 0x00000007ff057819 */ /* 0x000fe20000011405 */
[----:B------:R-:W-:Y:S01]  /*64e0*/  FMUL.FTZ R132, R132, c[0x0][0x298] ;  /* 0x0000a60084847a20 */ /* 0x000fe20000410000 */
[C---:B------:R-:W-:Y:S01]  /*64f0*/  IADD3 R39, R0.reuse, 0x8, RZ ;  /* 0x0000000800277810 */ /* 0x040fe20007ffe0ff */
[----:B------:R-:W-:Y:S01]  /*6500*/  FMUL.FTZ R133, R133, c[0x0][0x298] ;  /* 0x0000a60085857a20 */ /* 0x000fe20000410000 */
[----:B------:R-:W-:Y:S01]  /*6510*/  IADD3 R6, R0, 0x1448, RZ ;  /* 0x0000144800067810 */ /* 0x000fe20007ffe0ff */
[----:B------:R-:W-:Y:S01]  /*6520*/  IMAD R232, R5, 0x200, R232 ;  /* 0x0000020005e87824 */ /* 0x000fe200078e02e8 */
[----:B------:R-:W-:Y:S01]  /*6530*/  LOP3.LUT R4, R39, 0x180, RZ, 0xc0, !PT ;  /* 0x0000018027047812 */ /* 0x000fe200078ec0ff */
[----:B------:R-:W-:Y:S01]  /*6540*/  FMUL.FTZ R134, R134, c[0x0][0x298] ;  /* 0x0000a60086867a20 */ /* 0x000fe20000410000 */
[----:B------:R-:W-:Y:S01]  /*6550*/  LOP3.LUT R33, R6, 0x1c0, RZ, 0xc0, !PT ;  /* 0x000001c006217812 */ /* 0x000fe200078ec0ff */
[----:B------:R-:W-:Y:S01]  /*6560*/  FMUL.FTZ R135, R135, c[0x0][0x298] ;  /* 0x0000a60087877a20 */ /* 0x000fe20000410000 */
[----:B------:R-:W-:Y:S01]  /*6570*/  SHF.R.U32.HI R4, RZ, 0x3, R4 ;  /* 0x00000003ff047819 */ /* 0x000fe20000011604 */
[----:B------:R-:W-:Y:S01]  /*6580*/  FMUL.FTZ R128, R128, c[0x0][0x298] ;  /* 0x0000a60080807a20 */ /* 0x000fe20000410000 */
[----:B------:R-:W-:Y:S01]  /*6590*/  SHF.R.U32.HI R33, RZ, 0x3, R33 ;  /* 0x00000003ff217819 */ /* 0x000fe20000011621 */
[----:B------:R-:W-:Y:S01]  /*65a0*/  FMUL.FTZ R129, R129, c[0x0][0x298] ;  /* 0x0000a60081817a20 */ /* 0x000fe20000410000 */
[----:B------:R-:W-:Y:S01]  /*65b0*/  LOP3.LUT R39, R4, R39, RZ, 0x3c, !PT ;  /* 0x0000002704277212 */ /* 0x000fe200078e3cff */
[----:B------:R-:W-:Y:S01]  /*65c0*/  FMUL.FTZ R130, R130, c[0x0][0x298] ;  /* 0x0000a60082827a20 */ /* 0x000fe20000410000 */
[----:B------:R-:W-:Y:S01]  /*65d0*/  IADD3 R4, R0, 0x2808, RZ ;  /* 0x0000280800047810 */ /* 0x000fe20007ffe0ff */
[----:B------:R-:W-:Y:S01]  /*65e0*/  FMUL.FTZ R131, R131, c[0x0][0x298] ;  /* 0x0000a60083837a20 */ /* 0x000fe20000410000 */
[----:B------:R-:W-:Y:S01]  /*65f0*/  LOP3.LUT R33, R33, R6, RZ, 0x3c, !PT ;  /* 0x0000000621217212 */ /* 0x000fe200078e3cff */
[----:B------:R-:W-:Y:S01]  /*6600*/  IMAD.IADD R39, R232, 0x1, R39 ;  /* 0x00000001e8277824 */ /* 0x000fe200078e0227 */
[----:B------:R-:W-:Y:S01]  /*6610*/  LOP3.LUT R31, R4, 0x180, RZ, 0xc0, !PT ;  /* 0x00000180041f7812 */ /* 0x000fe200078ec0ff */
[----:B------:R-:W-:Y:S01]  /*6620*/  FMUL.FTZ R124, R124, c[0x0][0x298] ;  /* 0x0000a6007c7c7a20 */ /* 0x000fe20000410000 */
[----:B------:R-:W-:Y:S01]  /*6630*/  IADD3 R6, R0, 0x448, RZ ;  /* 0x0000044800067810 */ /* 0x000fe20007ffe0ff */
[----:B------:R-:W-:Y:S01]  /*6640*/  IMAD.SHL.U32 R39, R39, 0x2, RZ ;  /* 0x0000000227277824 */ /* 0x000fe200078e00ff */
[----:B------:R-:W-:Y:S01]  /*6650*/  SHF.R.U32.HI R31, RZ, 0x3, R31 ;  /* 0x00000003ff1f7819 */ /* 0x000fe2000001161f */
[----:B------:R-:W-:Y:S01]  /*6660*/  IMAD.IADD R33, R232, 0x1, R33 ;  /* 0x00000001e8217824 */ /* 0x000fe200078e0221 */
[----:B------:R-:W-:Y:S01]  /*6670*/  LOP3.LUT R25, R6, 0x1c0, RZ, 0xc0, !PT ;  /* 0x000001c006197812 */ /* 0x000fe200078ec0ff */
[----:B------:R-:W-:Y:S01]  /*6680*/  FMUL.FTZ R125, R125, c[0x0][0x298] ;  /* 0x0000a6007d7d7a20 */ /* 0x000fe20000410000 */
[----:B------:R-:W-:Y:S01]  /*6690*/  LOP3.LUT R31, R31, R4, RZ, 0x3c, !PT ;  /* 0x000000041f1f7212 */ /* 0x000fe200078e3cff */
[----:B------:R-:W-:Y:S01]  /*66a0*/  IMAD.SHL.U32 R33, R33, 0x2, RZ ;  /* 0x0000000221217824 */ /* 0x000fe200078e00ff */
[----:B------:R-:W-:Y:S01]  /*66b0*/  IADD3 R4, R0, 0x1808, RZ ;  /* 0x0000180800047810 */ /* 0x000fe20007ffe0ff */
[----:B------:R-:W-:Y:S01]  /*66c0*/  FMUL.FTZ R126, R126, c[0x0][0x298] ;  /* 0x0000a6007e7e7a20 */ /* 0x000fe20000410000 */
[----:B------:R-:W-:Y:S01]  /*66d0*/  SHF.R.U32.HI R25, RZ, 0x3, R25 ;  /* 0x00000003ff197819 */ /* 0x000fe20000011619 */
[----:B------:R-:W-:Y:S01]  /*66e0*/  IMAD.IADD R31, R232, 0x1, R31 ;  /* 0x00000001e81f7824 */ /* 0x000fe200078e021f */
[----:B------:R-:W-:Y:S01]  /*66f0*/  LOP3.LUT R23, R4, 0x180, RZ, 0xc0, !PT ;  /* 0x0000018004177812 */ /* 0x000fe200078ec0ff */
[----:B------:R-:W-:Y:S01]  /*6700*/  FMUL.FTZ R127, R127, c[0x0][0x298] ;  /* 0x0000a6007f7f7a20 */ /* 0x000fe20000410000 */
[----:B------:R-:W-:Y:S01]  /*6710*/  LOP3.LUT R25, R25, R6, RZ, 0x3c, !PT ;  /* 0x0000000619197212 */ /* 0x000fe200078e3cff */
[----:B------:R-:W-:Y:S01]  /*6720*/  IMAD.SHL.U32 R31, R31, 0x2, RZ ;  /* 0x000000021f1f7824 */ /* 0x000fe200078e00ff */
[----:B------:R-:W-:Y:S01]  /*6730*/  SHF.R.U32.HI R23, RZ, 0x3, R23 ;  /* 0x00000003ff177819 */ /* 0x000fe20000011617 */
[----:B------:R-:W-:Y:S01]  /*6740*/  FMUL.FTZ R136, R136, c[0x0][0x298] ;  /* 0x0000a60088887a20 */ /* 0x000fe20000410000 */
[----:B------:R-:W-:Y:S01]  /*6750*/  IADD3 R6, R0, 0x2c08, RZ ;  /* 0x00002c0800067810 */ /* 0x000fe20007ffe0ff */
[----:B------:R-:W-:Y:S01]  /*6760*/  IMAD.IADD R25, R232, 0x1, R25 ;  /* 0x00000001e8197824 */ /* 0x000fe200078e0219 */
[----:B------:R-:W-:Y:S01]  /*6770*/  LOP3.LUT R23, R23, R4, RZ, 0x3c, !PT ;  /* 0x0000000417177212 */ /* 0x000fe200078e3cff */
[----:B------:R-:W-:Y:S01]  /*6780*/  FMUL.FTZ R137, R137, c[0x0][0x298] ;  /* 0x0000a60089897a20 */ /* 0x000fe20000410000 */
[C---:B------:R-:W-:Y:S01]  /*6790*/  IADD3 R4, R0.reuse, 0x808, RZ ;  /* 0x0000080800047810 */ /* 0x040fe20007ffe0ff */
[----:B------:R-:W-:Y:S01]  /*67a0*/  IMAD.SHL.U32 R25, R25, 0x2, RZ ;  /* 0x0000000219197824 */ /* 0x000fe200078e00ff */
[----:B------:R-:W-:Y:S01]  /*67b0*/  IADD3 R7, R0, 0x1848, RZ ;  /* 0x0000184800077810 */ /* 0x000fe20007ffe0ff */
[----:B------:R-:W-:Y:S01]  /*67c0*/  IMAD.IADD R23, R232, 0x1, R23 ;  /* 0x00000001e8177824 */ /* 0x000fe200078e0217 */
[----:B------:R-:W-:Y:S01]  /*67d0*/  LOP3.LUT R21, R6, 0x180, RZ, 0xc0, !PT ;  /* 0x0000018006157812 */ /* 0x000fe200078ec0ff */
[----:B------:R-:W-:Y:S01]  /*67e0*/  FMUL.FTZ R138, R138, c[0x0][0x298] ;  /* 0x0000a6008a8a7a20 */ /* 0x000fe20000410000 */
[----:B------:R-:W-:Y:S01]  /*67f0*/  LOP3.LUT R19, R4, 0x180, RZ, 0xc0, !PT ;  /* 0x0000018004137812 */ /* 0x000fe200078ec0ff */
[----:B------:R-:W-:Y:S01]  /*6800*/  IMAD.SHL.U32 R23, R23, 0x2, RZ ;  /* 0x0000000217177824 */ /* 0x000fe200078e00ff */
[----:B------:R-:W-:Y:S01]  /*6810*/  LOP3.LUT R22, R7, 0x1c0, RZ, 0xc0, !PT ;  /* 0x000001c007167812 */ /* 0x000fe200078ec0ff */
[----:B------:R-:W-:Y:S01]  /*6820*/  FMUL.FTZ R139, R139, c[0x0][0x298] ;  /* 0x0000a6008b8b7a20 */ /* 0x000fe20000410000 */
[----:B------:R-:W-:Y:S01]  /*6830*/  SHF.R.U32.HI R21, RZ, 0x3, R21 ;  /* 0x00000003ff157819 */ /* 0x000fe20000011615 */
[----:B------:R-:W-:Y:S01]  /*6840*/  FMUL.FTZ R140, R140, c[0x0][0x298] ;  /* 0x0000a6008c8c7a20 */ /* 0x000fe20000410000 */
[----:B------:R-:W-:Y:S01]  /*6850*/  SHF.R.U32.HI R19, RZ, 0x3, R19 ;  /* 0x00000003ff137819 */ /* 0x000fe20000011613 */
[----:B------:R-:W-:Y:S01]  /*6860*/  FMUL.FTZ R141, R141, c[0x0][0x298] ;  /* 0x0000a6008d8d7a20 */ /* 0x000fe20000410000 */
[----:B------:R-:W-:Y:S01]  /*6870*/  SHF.R.U32.HI R22, RZ, 0x3, R22 ;  /* 0x00000003ff167819 */ /* 0x000fe20000011616 */
[----:B------:R-:W-:Y:S01]  /*6880*/  FMUL.FTZ R142, R142, c[0x0][0x298] ;  /* 0x0000a6008e8e7a20 */ /* 0x000fe20000410000 */
[----:B------:R-:W-:Y:S01]  /*6890*/  LOP3.LUT R21, R21, R6, RZ, 0x3c, !PT ;  /* 0x0000000615157212 */ /* 0x000fe200078e3cff */
[----:B------:R-:W-:Y:S01]  /*68a0*/  FMUL.FTZ R143, R143, c[0x0][0x298] ;  /* 0x0000a6008f8f7a20 */ /* 0x000fe20000410000 */
[----:B------:R-:W-:Y:S01]  /*68b0*/  LOP3.LUT R19, R19, R4, RZ, 0x3c, !PT ;  /* 0x0000000413137212 */ /* 0x000fe200078e3cff */
[----:B------:R-:W-:Y:S01]  /*68c0*/  FMUL.FTZ R144, R144, c[0x0][0x298] ;  /* 0x0000a60090907a20 */ /* 0x000fe20000410000 */
[----:B------:R-:W-:Y:S01]  /*68d0*/  IADD3 R6, R0, 0x1c08, RZ ;  /* 0x00001c0800067810 */ /* 0x000fe20007ffe0ff */
[----:B------:R-:W-:Y:S01]  /*68e0*/  IMAD.IADD R21, R232, 0x1, R21 ;  /* 0x00000001e8157824 */ /* 0x000fe200078e0215 */
[----:B------:R-:W-:Y:S01]  /*68f0*/  IADD3 R4, R0, 0x3008, RZ ;  /* 0x0000300800047810 */ /* 0x000fe20007ffe0ff */
[----:B------:R-:W-:Y:S01]  /*6900*/  IMAD.IADD R19, R232, 0x1, R19 ;  /* 0x00000001e8137824 */ /* 0x000fe200078e0213 */
[----:B------:R-:W-:Y:S01]  /*6910*/  LOP3.LUT R22, R22, R7, RZ, 0x3c, !PT ;  /* 0x0000000716167212 */ /* 0x000fe200078e3cff */
[----:B------:R-:W-:Y:S01]  /*6920*/  IMAD.SHL.U32 R21, R21, 0x2, RZ ;  /* 0x0000000215157824 */ /* 0x000fe200078e00ff */
[----:B------:R-:W-:Y:S01]  /*6930*/  IADD3 R7, R0, 0x848, RZ ;  /* 0x0000084800077810 */ /* 0x000fe20007ffe0ff */
[----:B------:R-:W-:Y:S01]  /*6940*/  IMAD.SHL.U32 R19, R19, 0x2, RZ ;  /* 0x0000000213137824 */ /* 0x000fe200078e00ff */
[----:B------:R-:W-:Y:S01]  /*6950*/  LOP3.LUT R17, R6, 0x180, RZ, 0xc0, !PT ;  /* 0x0000018006117812 */ /* 0x000fe200078ec0ff */
[----:B------:R-:W-:Y:S01]  /*6960*/  IMAD.IADD R22, R232, 0x1, R22 ;  /* 0x00000001e8167824 */ /* 0x000fe200078e0216 */
[----:B------:R-:W-:Y:S01]  /*6970*/  LOP3.LUT R15, R4, 0x180, RZ, 0xc0, !PT ;  /* 0x00000180040f7812 */ /* 0x000fe200078ec0ff */
[----:B------:R-:W-:Y:S01]  /*6980*/  FMUL.FTZ R145, R145, c[0x0][0x298] ;  /* 0x0000a60091917a20 */ /* 0x000fe20000410000 */
[----:B------:R-:W-:Y:S01]  /*6990*/  IADD3 R5, R0, 0x2c48, RZ ;  /* 0x00002c4800057810 */ /* 0x000fe20007ffe0ff */
[----:B------:R-:W-:Y:S01]  /*69a0*/  IMAD.SHL.U32 R103, R22, 0x2, RZ ;  /* 0x0000000216677824 */ /* 0x000fe200078e00ff */
[----:B------:R-:W-:Y:S01]  /*69b0*/  IADD3 R37, R0, 0x48, RZ ;  /* 0x0000004800257810 */ /* 0x000fe20007ffe0ff */
[----:B------:R-:W-:Y:S01]  /*69c0*/  FMUL.FTZ R146, R146, c[0x0][0x298] ;  /* 0x0000a60092927a20 */ /* 0x000fe20000410000 */
[----:B------:R-:W-:Y:S01]  /*69d0*/  LOP3.LUT R18, R7, 0x1c0, RZ, 0xc0, !PT ;  /* 0x000001c007127812 */ /* 0x000fe200078ec0ff */
[----:B------:R-:W-:Y:S01]  /*69e0*/  FMUL.FTZ R147, R147, c[0x0][0x298] ;  /* 0x0000a60093937a20 */ /* 0x000fe20000410000 */
[----:B------:R-:W-:Y:S01]  /*69f0*/  SHF.R.U32.HI R17, RZ, 0x3, R17 ;  /* 0x00000003ff117819 */ /* 0x000fe20000011611 */
[----:B------:R-:W-:Y:S01]  /*6a00*/  FMUL.FTZ R156, R156, c[0x0][0x298] ;  /* 0x0000a6009c9c7a20 */ /* 0x000fe20000410000 */
[----:B------:R-:W-:Y:S01]  /*6a10*/  SHF.R.U32.HI R15, RZ, 0x3, R15 ;  /* 0x00000003ff0f7819 */ /* 0x000fe2000001160f */
[----:B------:R-:W-:Y:S01]  /*6a20*/  FMUL.FTZ R157, R157, c[0x0][0x298] ;  /* 0x0000a6009d9d7a20 */ /* 0x000fe20000410000 */
[----:B------:R-:W-:Y:S01]  /*6a30*/  LOP3.LUT R20, R5, 0x1c0, RZ, 0xc0, !PT ;  /* 0x000001c005147812 */ /* 0x000fe200078ec0ff */
[----:B------:R-:W-:Y:S01]  /*6a40*/  FMUL.FTZ R158, R158, c[0x0][0x298] ;  /* 0x0000a6009e9e7a20 */ /* 0x000fe20000410000 */
[----:B------:R-:W-:Y:S01]  /*6a50*/  LOP3.LUT R10, R37, 0x1c0, RZ, 0xc0, !PT ;  /* 0x000001c0250a7812 */ /* 0x000fe200078ec0ff */
        /* <DEDUP_REMOVED lines=11> */
[----:B------:R-:W-:Y:S01]  /*6b10*/  SHF.R.U32.HI R20, RZ, 0x3, R20 ;  /* 0x00000003ff147819 */ /* 0x000fe20000011614 */
[----:B------:R-:W-:Y:S01]  /*6b20*/  IMAD.SHL.U32 R17, R17, 0x2, RZ ;  /* 0x0000000211117824 */ /* 0x000fe200078e00ff */
[----:B------:R-:W-:Y:S01]  /*6b30*/  SHF.R.U32.HI R10, RZ, 0x3, R10 ;  /* 0x00000003ff0a7819 */ /* 0x000fe2000001160a */
[----:B------:R-:W-:Y:S01]  /*6b40*/  IMAD.SHL.U32 R15, R15, 0x2, RZ ;  /* 0x000000020f0f7824 */ /* 0x000fe200078e00ff */
[----:B------:R-:W-:Y:S01]  /*6b50*/  LOP3.LUT R18, R18, R7, RZ, 0x3c, !PT ;  /* 0x0000000712127212 */ /* 0x000fe200078e3cff */
[----:B------:R-:W-:Y:S01]  /*6b60*/  FMUL.FTZ R155, R155, c[0x0][0x298] ;  /* 0x0000a6009b9b7a20 */ /* 0x000fe20000410000 */
[----:B------:R-:W-:Y:S01]  /*6b70*/  IADD3 R7, R0, 0x3048, RZ ;  /* 0x0000304800077810 */ /* 0x000fe20007ffe0ff */
[----:B------:R-:W-:Y:S01]  /*6b80*/  FMUL.FTZ R148, R148, c[0x0][0x298] ;  /* 0x0000a60094947a20 */ /* 0x000fe20000410000 */
[----:B------:R-:W-:Y:S01]  /*6b90*/  LOP3.LUT R13, R6, 0x180, RZ, 0xc0, !PT ;  /* 0x00000180060d7812 */ /* 0x000fe200078ec0ff */
[----:B------:R-:W-:Y:S01]  /*6ba0*/  IMAD.IADD R18, R232, 0x1, R18 ;  /* 0x00000001e8127824 */ /* 0x000fe200078e0212 */
[----:B------:R-:W-:Y:S01]  /*6bb0*/  LOP3.LUT R11, R4, 0x180, RZ, 0xc0, !PT ;  /* 0x00000180040b7812 */ /* 0x000fe200078ec0ff */
[----:B------:R-:W-:Y:S01]  /*6bc0*/  FMUL.FTZ R149, R149, c[0x0][0x298] ;  /* 0x0000a60095957a20 */ /* 0x000fe20000410000 */
[----:B------:R-:W-:Y:S01]  /*6bd0*/  LOP3.LUT R20, R20, R5, RZ, 0x3c, !PT ;  /* 0x0000000514147212 */ /* 0x000fe200078e3cff */
[----:B------:R-:W-:Y:S01]  /*6be0*/  IMAD.SHL.U32 R18, R18, 0x2, RZ ;  /* 0x0000000212127824 */ /* 0x000fe200078e00ff */
[----:B------:R-:W-:Y:S01]  /*6bf0*/  IADD3 R5, R0, 0x1c48, RZ ;  /* 0x00001c4800057810 */ /* 0x000fe20007ffe0ff */
[----:B------:R-:W-:Y:S01]  /*6c00*/  FMUL.FTZ R150, R150, c[0x0][0x298] ;  /* 0x0000a60096967a20 */ /* 0x000fe20000410000 */
[----:B------:R-:W-:Y:S01]  /*6c10*/  LOP3.LUT R37, R10, R37, RZ, 0x3c, !PT ;  /* 0x000000250a257212 */ /* 0x000fe200078e3cff */
[----:B------:R-:W-:Y:S01]  /*6c20*/  IMAD.IADD R20, R232, 0x1, R20 ;  /* 0x00000001e8147824 */ /* 0x000fe200078e0214 */
[----:B------:R-:W-:Y:S01]  /*6c30*/  IADD3 R10, R0, 0x2848, RZ ;  /* 0x00002848000a7810 */ /* 0x000fe20007ffe0ff */
[----:B------:R-:W-:Y:S01]  /*6c40*/  FMUL.FTZ R151, R151, c[0x0][0x298] ;  /* 0x0000a60097977a20 */ /* 0x000fe20000410000 */
[----:B------:R-:W-:Y:S01]  /*6c50*/  LOP3.LUT R14, R7, 0x1c0, RZ, 0xc0, !PT ;  /* 0x000001c0070e7812 */ /* 0x000fe200078ec0ff */
[----:B------:R-:W-:Y:S01]  /*6c60*/  IMAD.IADD R37, R232, 0x1, R37 ;  /* 0x00000001e8257824 */ /* 0x000fe200078e0225 */
[----:B------:R-:W-:Y:S01]  /*6c70*/  SHF.R.U32.HI R13, RZ, 0x3, R13 ;  /* 0x00000003ff0d7819 */ /* 0x000fe2000001160d */
[----:B------:R-:W-:Y:S01]  /*6c80*/  IMAD.SHL.U32 R20, R20, 0x2, RZ ;  /* 0x0000000214147824 */ /* 0x000fe200078e00ff */
[----:B------:R-:W-:Y:S01]  /*6c90*/  SHF.R.U32.HI R11, RZ, 0x3, R11 ;  /* 0x00000003ff0b7819 */ /* 0x000fe2000001160b */
[----:B------:R-:W-:Y:S01]  /*6ca0*/  IMAD.SHL.U32 R37, R37, 0x2, RZ ;  /* 0x0000000225257824 */ /* 0x000fe200078e00ff */
[----:B------:R-:W-:Y:S01]  /*6cb0*/  IADD3 R8, R0, 0x1408, RZ ;  /* 0x0000140800087810 */ /* 0x000fe20007ffe0ff */
[----:B------:R-:W-:Y:S01]  /*6cc0*/  FMUL.FTZ R160, R160, c[0x0][0x298] ;  /* 0x0000a600a0a07a20 */ /* 0x000fe20000410000 */
[----:B------:R-:W-:Y:S01]  /*6cd0*/  LOP3.LUT R16, R5, 0x1c0, RZ, 0xc0, !PT ;  /* 0x000001c005107812 */ /* 0x000fe200078ec0ff */
[----:B------:R-:W-:Y:S01]  /*6ce0*/  FMUL.FTZ R161, R161, c[0x0][0x298] ;  /* 0x0000a600a1a17a20 */ /* 0x000fe20000410000 */
[----:B------:R-:W-:Y:S01]  /*6cf0*/  F2FP.PACK_AB R28, R29, R28 ;  /* 0x0000001c1d1c723e */ /* 0x000fe200000000ff */
        /* <DEDUP_REMOVED lines=9> */
[----:B------:R-:W-:Y:S01]  /*6d90*/  F2FP.PACK_AB R34, R35, R34 ;  /* 0x000000222322723e */ /* 0x000fe200000000ff */
[----:B------:R-:W-:Y:S01]  /*6da0*/  IMAD.IADD R13, R232, 0x1, R13 ;  /* 0x00000001e80d7824 */ /* 0x000fe200078e020d */
[----:B------:R-:W-:Y:S01]  /*6db0*/  IADD3 R6, R0, 0x3408, RZ ;  /* 0x0000340800067810 */ /* 0x000fe20007ffe0ff */
[----:B------:R-:W-:Y:S01]  /*6dc0*/  IMAD.IADD R11, R232, 0x1, R11 ;  /* 0x00000001e80b7824 */ /* 0x000fe200078e020b */
[----:B------:R-:W-:Y:S01]  /*6dd0*/  IADD3 R4, R0, 0x1008, RZ ;  /* 0x0000100800047810 */ /* 0x000fe20007ffe0ff */
[----:B------:R-:W-:Y:S01]  /*6de0*/  IMAD.SHL.U32 R13, R13, 0x2, RZ ;  /* 0x000000020d0d7824 */ /* 0x000fe200078e00ff */
[----:B------:R-:W-:Y:S01]  /*6df0*/  LOP3.LUT R35, R8, 0x180, RZ, 0xc0, !PT ;  /* 0x0000018008237812 */ /* 0x000fe200078ec0ff */
[----:B------:R-:W-:Y:S01]  /*6e00*/  IMAD.SHL.U32 R11, R11, 0x2, RZ ;  /* 0x000000020b0b7824 */ /* 0x000fe200078e00ff */
[----:B------:R-:W-:Y:S01]  /*6e10*/  SHF.R.U32.HI R16, RZ, 0x3, R16 ;  /* 0x00000003ff107819 */ /* 0x000fe20000011610 */
[----:B------:R-:W-:Y:S01]  /*6e20*/  FMUL.FTZ R167, R167, c[0x0][0x298] ;  /* 0x0000a600a7a77a20 */ /* 0x000fe20000410000 */
[----:B------:R-:W-:Y:S01]  /*6e30*/  F2FP.PACK_AB R40, R41, R40 ;  /* 0x000000282928723e */ /* 0x000fe200000000ff */
[----:B------:R-:W-:Y:S01]  /*6e40*/  FMUL.FTZ R168, R168, c[0x0][0x298] ;  /* 0x0000a600a8a87a20 */ /* 0x000fe20000410000 */
[----:B------:R-:W-:Y:S01]  /*6e50*/  SHF.R.U32.HI R29, RZ, 0x3, R29 ;  /* 0x00000003ff1d7819 */ /* 0x000fe2000001161d */
[----:B------:R-:W-:Y:S01]  /*6e60*/  FMUL.FTZ R169, R169, c[0x0][0x298] ;  /* 0x0000a600a9a97a20 */ /* 0x000fe20000410000 */
[----:B------:R-:W-:Y:S01]  /*6e70*/  LOP3.LUT R14, R14, R7, RZ, 0x3c, !PT ;  /* 0x000000070e0e7212 */ /* 0x000fe200078e3cff */
[----:B------:R-:W-:Y:S01]  /*6e80*/  FMUL.FTZ R170, R170, c[0x0][0x298] ;  /* 0x0000a600aaaa7a20 */ /* 0x000fe20000410000 */
[----:B------:R-:W-:Y:S01]  /*6e90*/  IADD3 R41, R0, 0x2048, RZ ;  /* 0x0000204800297810 */ /* 0x000fe20007ffe0ff */
[----:B------:R-:W-:Y:S01]  /*6ea0*/  FMUL.FTZ R171, R171, c[0x0][0x298] ;  /* 0x0000a600abab7a20 */ /* 0x000fe20000410000 */
[----:B------:R-:W-:Y:S01]  /*6eb0*/  LOP3.LUT R9, R6, 0x180, RZ, 0xc0, !PT ;  /* 0x0000018006097812 */ /* 0x000fe200078ec0ff */
[----:B------:R-:W-:Y:S01]  /*6ec0*/  IMAD.IADD R14, R232, 0x1, R14 ;  /* 0x00000001e80e7824 */ /* 0x000fe200078e020e */
[----:B------:R-:W-:Y:S01]  /*6ed0*/  LOP3.LUT R7, R4, 0x180, RZ, 0xc0, !PT ;  /* 0x0000018004077812 */ /* 0x000fe200078ec0ff */
[----:B------:R-:W1:Y:S01]  /*6ee0*/  S2UR UR9, SR_CTAID.X ;  /* 0x00000000000979c3 */ /* 0x000e620000002500 */
[----:B------:R-:W-:Y:S01]  /*6ef0*/  SHF.R.U32.HI R35, RZ, 0x3, R35 ;  /* 0x00000003ff237819 */ /* 0x000fe20000011623 */
[----:B------:R-:W-:Y:S01]  /*6f00*/  IMAD.SHL.U32 R14, R14, 0x2, RZ ;  /* 0x000000020e0e7824 */ /* 0x000fe200078e00ff */
[----:B------:R-:W-:Y:S01]  /*6f10*/  LOP3.LUT R16, R16, R5, RZ, 0x3c, !PT ;  /* 0x0000000510107212 */ /* 0x000fe200078e3cff */
[----:B------:R-:W-:Y:S01]  /*6f20*/  UMOV UR8, 0xffffffb0 ;  /* 0xffffffb000087882 */ /* 0x000fe20000000000 */
[----:B------:R-:W-:Y:S01]  /*6f30*/  IADD3 R5, R0, 0xc48, RZ ;  /* 0x00000c4800057810 */ /* 0x000fe20007ffe0ff */
[----:B------:R-:W-:Y:S01]  /*6f40*/  ULDC UR7, c[0x0][0x2f0] ;  /* 0x0000bc0000077ab9 */ /* 0x000fe20000000800 */
[----:B------:R-:W-:Y:S01]  /*6f50*/  LOP3.LUT R29, R29, R10, RZ, 0x3c, !PT ;  /* 0x0000000a1d1d7212 */ /* 0x000fe200078e3cff */
[C---:B------:R-:W-:Y:S01]  /*6f60*/  IMAD.IADD R16, R232.reuse, 0x1, R16 ;  /* 0x00000001e8107824 */ /* 0x040fe200078e0210 */
[----:B------:R-:W-:Y:S01]  /*6f70*/  F2FP.PACK_AB R44, R45, R44 ;  /* 0x0000002c2d2c723e */ /* 0x000fe200000000ff */
[----:B------:R-:W-:Y:S01]  /*6f80*/  USHF.R.S32.HI UR6, URZ, 0x1f, UR20 ;  /* 0x0000001f3f067899 */ /* 0x000fe20008011414 */
[----:B------:R-:W-:Y:S01]  /*6f90*/  F2FP.PACK_AB R42, R43, R42 ;  /* 0x0000002a2b2a723e */ /* 0x000fe200000000ff */
[----:B------:R-:W-:Y:S01]  /*6fa0*/  IMAD.IADD R29, R232, 0x1, R29 ;  /* 0x00000001e81d7824 */ /* 0x000fe200078e021d */
[----:B------:R-:W-:Y:S01]  /*6fb0*/  LOP3.LUT R10, R41, 0x1c0, RZ, 0xc0, !PT ;  /* 0x000001c0290a7812 */ /* 0x000fe200078ec0ff */
[----:B------:R-:W-:Y:S01]  /*6fc0*/  IMAD.SHL.U32 R16, R16, 0x2, RZ ;  /* 0x0000000210107824 */ /* 0x000fe200078e00ff */
[----:B------:R-:W-:Y:S01]  /*6fd0*/  SHF.R.U32.HI R9, RZ, 0x3, R9 ;  /* 0x00000003ff097819 */ /* 0x000fe20000011609 */
[----:B------:R-:W-:Y:S01]  /*6fe0*/  IMAD.SHL.U32 R29, R29, 0x2, RZ ;  /* 0x000000021d1d7824 */ /* 0x000fe200078e00ff */
[----:B------:R-:W-:Y:S01]  /*6ff0*/  SHF.R.U32.HI R7, RZ, 0x3, R7 ;  /* 0x00000003ff077819 */ /* 0x000fe20000011607 */
[----:B------:R-:W-:Y:S01]  /*7000*/  ULDC.64 UR4, c[0x0][0x340] ;  /* 0x0000d00000047ab9 */ /* 0x000fe20000000a00 */
[----:B------:R-:W-:Y:S01]  /*7010*/  LOP3.LUT R35, R35, R8, RZ, 0x3c, !PT ;  /* 0x0000000823237212 */ /* 0x000fe200078e3cff */
[----:B------:R-:W-:Y:S01]  /*7020*/  UIMAD UR4, UR6, UR4, URZ ;  /* 0x00000004060472a4 */ /* 0x000fe2000f8e023f */
[C---:B------:R-:W-:Y:S01]  /*7030*/  IADD3 R45, R0.reuse, 0x1048, RZ ;  /* 0x00001048002d7810 */ /* 0x040fe20007ffe0ff */
[----:B------:R-:W-:Y:S01]  /*7040*/  BSSY B0, `(.L_x_660) ;  /* 0x0000230000007945 */ /* 0x000fe20003800000 */
[----:B------:R-:W-:Y:S01]  /*7050*/  IADD3 R43, R0, 0x2448, RZ ;  /* 0x00002448002b7810 */ /* 0x000fe20007ffe0ff */
[----:B------:R-:W-:Y:S01]  /*7060*/  IMAD.IADD R35, R232, 0x1, R35 ;  /* 0x00000001e8237824 */ /* 0x000fe200078e0223 */
[----:B------:R-:W-:Y:S01]  /*7070*/  IADD3 R8, R0, 0x408, RZ ;  /* 0x0000040800087810 */ /* 0x000fe20007ffe0ff */
[----:B-1----:R-:W-:Y:S01]  /*7080*/  UIMAD UR7, UR9, UR8, UR7 ;  /* 0x00000008090772a4 */ /* 0x002fe2000f8e0207 */
[----:B------:R-:W-:Y:S01]  /*7090*/  LOP3.LUT R12, R5, 0x1c0, RZ, 0xc0, !PT ;  /* 0x000001c0050c7812 */ /* 0x000fe200078ec0ff */
[----:B------:R-:W-:Y:S01]  /*70a0*/  IMAD.SHL.U32 R35, R35, 0x2, RZ ;  /* 0x0000000223237824 */ /* 0x000fe200078e00ff */
[----:B------:R-:W-:Y:S01]  /*70b0*/  SHF.R.U32.HI R10, RZ, 0x3, R10 ;  /* 0x00000003ff0a7819 */ /* 0x000fe2000001160a */
[----:B------:R-:W-:Y:S01]  /*70c0*/  UISETP.LT.AND UP0, UPT, UR7, 0x50, UPT ;  /* 0x000000500700788c */ /* 0x000fe2000bf01270 */
[----:B------:R-:W-:Y:S01]  /*70d0*/  LOP3.LUT R9, R9, R6, RZ, 0x3c, !PT ;  /* 0x0000000609097212 */ /* 0x000fe200078e3cff */
[----:B------:R-:W-:Y:S01]  /*70e0*/  UIMAD UR4, UR20, UR5, UR4 ;  /* 0x00000005140472a4 */ /* 0x000fe2000f8e0204 */
[----:B------:R-:W-:Y:S01]  /*70f0*/  LOP3.LUT R7, R7, R4, RZ, 0x3c, !PT ;  /* 0x0000000407077212 */ /* 0x000fe200078e3cff */
[----:B------:R-:W-:Y:S01]  /*7100*/  USEL UR7, UR7, 0x50, UP0 ;  /* 0x0000005007077887 */ /* 0x000fe20008000000 */
[----:B------:R-:W-:Y:S01]  /*7110*/  F2FP.PACK_AB R26, R27, R26 ;  /* 0x0000001a1b1a723e */ /* 0x000fe200000000ff */
[C---:B------:R-:W-:Y:S01]  /*7120*/  IMAD.IADD R9, R232.reuse, 0x1, R9 ;  /* 0x00000001e8097824 */ /* 0x040fe200078e0209 */
[----:B------:R-:W-:Y:S01]  /*7130*/  LOP3.LUT R6, R45, 0x1c0, RZ, 0xc0, !PT ;  /* 0x000001c02d067812 */ /* 0x000fe200078ec0ff */
[----:B------:R-:W-:Y:S01]  /*7140*/  IMAD.IADD R7, R232, 0x1, R7 ;  /* 0x00000001e8077824 */ /* 0x000fe200078e0207 */
[----:B------:R-:W-:Y:S01]  /*7150*/  IADD3 R84, R0, 0x3848, RZ ;  /* 0x0000384800547810 */ /* 0x000fe20007ffe0ff */
[----:B------:R-:W-:Y:S01]  /*7160*/  IMAD.SHL.U32 R9, R9, 0x2, RZ ;  /* 0x0000000209097824 */ /* 0x000fe200078e00ff */
[----:B------:R-:W-:Y:S01]  /*7170*/  LOP3.LUT R4, R43, 0x1c0, RZ, 0xc0, !PT ;  /* 0x000001c02b047812 */ /* 0x000fe200078ec0ff */
[----:B------:R-:W-:Y:S01]  /*7180*/  IMAD.SHL.U32 R7, R7, 0x2, RZ ;  /* 0x0000000207077824 */ /* 0x000fe200078e00ff */
[----:B------:R-:W-:-:S02]  /*7190*/  LOP3.LUT R27, R8, 0x180, RZ, 0xc0, !PT ;  /* 0x00000180081b7812 */ /* 0x000fc400078ec0ff */
[----:B------:R-:W-:Y:S02]  /*71a0*/  SHF.R.U32.HI R12, RZ, 0x3, R12 ;  /* 0x00000003ff0c7819 */ /* 0x000fe4000001160c */
[----:B------:R-:W-:Y:S02]  /*71b0*/  LOP3.LUT R99, R0, 0x40, RZ, 0xfc, !PT ;  /* 0x0000004000637812 */ /* 0x000fe400078efcff */
[----:B------:R-:W-:Y:S02]  /*71c0*/  LOP3.LUT R10, R10, R41, RZ, 0x3c, !PT ;  /* 0x000000290a0a7212 */ /* 0x000fe400078e3cff */
[----:B------:R-:W-:Y:S02]  /*71d0*/  SHF.R.U32.HI R6, RZ, 0x3, R6 ;  /* 0x00000003ff067819 */ /* 0x000fe40000011606 */
[----:B------:R-:W-:Y:S01]  /*71e0*/  LOP3.LUT R41, R84, 0x1c0, RZ, 0xc0, !PT ;  /* 0x000001c054297812 */ /* 0x000fe200078ec0ff */
[----:B------:R-:W-:Y:S01]  /*71f0*/  IMAD.IADD R10, R232, 0x1, R10 ;  /* 0x00000001e80a7824 */ /* 0x000fe200078e020a */
[----:B------:R-:W-:-:S02]  /*7200*/  SHF.R.U32.HI R4, RZ, 0x3, R4 ;  /* 0x00000003ff047819 */ /* 0x000fc40000011604 */
[----:B------:R-:W-:Y:S01]  /*7210*/  LOP3.LUT R97, R0, 0x1400, RZ, 0xfc, !PT ;  /* 0x0000140000617812 */ /* 0x000fe200078efcff */
[----:B------:R-:W-:Y:S01]  /*7220*/  IMAD.SHL.U32 R10, R10, 0x2, RZ ;  /* 0x000000020a0a7824 */ /* 0x000fe200078e00ff */
[----:B------:R-:W-:Y:S02]  /*7230*/  SHF.R.U32.HI R27, RZ, 0x3, R27 ;  /* 0x00000003ff1b7819 */ /* 0x000fe4000001161b */
[----:B------:R-:W-:Y:S02]  /*7240*/  LOP3.LUT R12, R12, R5, RZ, 0x3c, !PT ;  /* 0x000000050c0c7212 */ /* 0x000fe400078e3cff */
[----:B------:R-:W-:Y:S02]  /*7250*/  SHF.R.U32.HI R101, RZ, 0x3, R2 ;  /* 0x00000003ff657819 */ /* 0x000fe40000011602 */
[----:B------:R-:W-:Y:S01]  /*7260*/  LOP3.LUT R95, R0, 0x1440, RZ, 0xfc, !PT ;  /* 0x00001440005f7812 */ /* 0x000fe200078efcff */
[----:B------:R-:W-:Y:S01]  /*7270*/  IMAD.IADD R12, R232, 0x1, R12 ;  /* 0x00000001e80c7824 */ /* 0x000fe200078e020c */
[----:B------:R-:W-:-:S02]  /*7280*/  LOP3.LUT R99, R99, 0x1c0, RZ, 0xc0, !PT ;  /* 0x000001c063637812 */ /* 0x000fc400078ec0ff */
[----:B------:R-:W-:Y:S01]  /*7290*/  IADD3 R5, R0, 0x3448, RZ ;  /* 0x0000344800057810 */ /* 0x000fe20007ffe0ff */
[----:B------:R-:W-:Y:S01]  /*72a0*/  IMAD.SHL.U32 R12, R12, 0x2, RZ ;  /* 0x000000020c0c7824 */ /* 0x000fe200078e00ff */
[----:B------:R-:W-:Y:S02]  /*72b0*/  F2FP.PACK_AB R46, R47, R46 ;  /* 0x0000002e2f2e723e */ /* 0x000fe400000000ff */
[----:B------:R-:W-:Y:S02]  /*72c0*/  F2FP.PACK_AB R48, R49, R48 ;  /* 0x000000303130723e */ /* 0x000fe400000000ff */
[----:B------:R-:W-:Y:S02]  /*72d0*/  F2FP.PACK_AB R50, R51, R50 ;  /* 0x000000323332723e */ /* 0x000fe400000000ff */
[----:B------:R-:W-:Y:S02]  /*72e0*/  F2FP.PACK_AB R52, R53, R52 ;  /* 0x000000343534723e */ /* 0x000fe400000000ff */
[----:B------:R-:W-:-:S02]  /*72f0*/  F2FP.PACK_AB R54, R55, R54 ;  /* 0x000000363736723e */ /* 0x000fc400000000ff */
[----:B------:R-:W-:Y:S02]  /*7300*/  F2FP.PACK_AB R56, R57, R56 ;  /* 0x000000383938723e */ /* 0x000fe400000000ff */
        /* <DEDUP_REMOVED lines=13> */
[----:B------:R-:W-:Y:S02]  /*73e0*/  LOP3.LUT R6, R6, R45, RZ, 0x3c, !PT ;  /* 0x0000002d06067212 */ /* 0x000fe400078e3cff */
[----:B------:R-:W-:Y:S02]  /*73f0*/  SHF.R.U32.HI R41, RZ, 0x3, R41 ;  /* 0x00000003ff297819 */ /* 0x000fe40000011629 */
[----:B------:R-:W-:Y:S01]  /*7400*/  LOP3.LUT R4, R4, R43, RZ, 0x3c, !PT ;  /* 0x0000002b04047212 */ /* 0x000fe200078e3cff */
[----:B------:R-:W-:Y:S01]  /*7410*/  IMAD.IADD R6, R232, 0x1, R6 ;  /* 0x00000001e8067824 */ /* 0x000fe200078e0206 */
[----:B------:R-:W-:-:S02]  /*7420*/  LOP3.LUT R93, R0, 0x2800, RZ, 0xfc, !PT ;  /* 0x00002800005d7812 */ /* 0x000fc400078efcff */
[----:B------:R-:W-:Y:S01]  /*7430*/  LOP3.LUT R97, R97, 0x180, RZ, 0xc0, !PT ;  /* 0x0000018061617812 */ /* 0x000fe200078ec0ff */
[----:B------:R-:W-:Y:S01]  /*7440*/  IMAD.IADD R4, R232, 0x1, R4 ;  /* 0x00000001e8047824 */ /* 0x000fe200078e0204 */
[----:B------:R-:W-:Y:S01]  /*7450*/  LOP3.LUT R27, R27, R8, RZ, 0x3c, !PT ;  /* 0x000000081b1b7212 */ /* 0x000fe200078e3cff */
[----:B------:R-:W-:Y:S01]  /*7460*/  IMAD.SHL.U32 R6, R6, 0x2, RZ ;  /* 0x0000000206067824 */ /* 0x000fe200078e00ff */
[----:B------:R-:W-:Y:S01]  /*7470*/  LOP3.LUT R101, R101, R0, RZ, 0x3c, !PT ;  /* 0x0000000065657212 */ /* 0x000fe200078e3cff */
[----:B------:R-:W-:Y:S01]  /*7480*/  IMAD.SHL.U32 R4, R4, 0x2, RZ ;  /* 0x0000000204047824 */ /* 0x000fe200078e00ff */
[----:B------:R-:W-:Y:S01]  /*7490*/  LOP3.LUT R91, R0, 0x2840, RZ, 0xfc, !PT ;  /* 0x00002840005b7812 */ /* 0x000fe200078efcff */
[----:B------:R-:W-:Y:S01]  /*74a0*/  IMAD.IADD R27, R232, 0x1, R27 ;  /* 0x00000001e81b7824 */ /* 0x000fe200078e021b */
[C---:B------:R-:W-:Y:S01]  /*74b0*/  LOP3.LUT R89, R0.reuse, 0x400, RZ, 0xfc, !PT ;  /* 0x0000040000597812 */ /* 0x040fe200078efcff */
[----:B------:R-:W-:Y:S01]  /*74c0*/  IMAD.IADD R101, R101, 0x1, R232 ;  /* 0x0000000165657824 */ /* 0x000fe200078e02e8 */
[C---:B------:R-:W-:Y:S01]  /*74d0*/  LOP3.LUT R87, R0.reuse, 0x440, RZ, 0xfc, !PT ;  /* 0x0000044000577812 */ /* 0x040fe200078efcff */
[----:B------:R-:W-:Y:S01]  /*74e0*/  IMAD.SHL.U32 R27, R27, 0x2, RZ ;  /* 0x000000021b1b7824 */ /* 0x000fe200078e00ff */
[C---:B------:R-:W-:Y:S01]  /*74f0*/  LOP3.LUT R85, R0.reuse, 0x1800, RZ, 0xfc, !PT ;  /* 0x0000180000557812 */ /* 0x040fe200078efcff */
[----:B------:R-:W-:Y:S01]  /*7500*/  IMAD.SHL.U32 R101, R101, 0x2, RZ ;  /* 0x0000000265657824 */ /* 0x000fe200078e00ff */
[----:B------:R-:W-:-:S02]  /*7510*/  LOP3.LUT R83, R0, 0x1840, RZ, 0xfc, !PT ;  /* 0x0000184000537812 */ /* 0x000fc400078efcff */
[C---:B------:R-:W-:Y:S02]  /*7520*/  LOP3.LUT R81, R0.reuse, 0x2c00, RZ, 0xfc, !PT ;  /* 0x00002c0000517812 */ /* 0x040fe400078efcff */
[C---:B------:R-:W-:Y:S01]  /*7530*/  LOP3.LUT R79, R0.reuse, 0x2c40, RZ, 0xfc, !PT ;  /* 0x00002c40004f7812 */ /* 0x040fe200078efcff */
[----:B------:R1:W-:Y:S01]  /*7540*/  STS.U16 [R101+0x7880], R24 ;  /* 0x0078801865007388 */ /* 0x0003e20000000400 */
[C---:B------:R-:W-:Y:S02]  /*7550*/  LOP3.LUT R77, R0.reuse, 0x800, RZ, 0xfc, !PT ;  /* 0x00000800004d7812 */ /* 0x040fe400078efcff */
[C---:B------:R-:W-:Y:S02]  /*7560*/  LOP3.LUT R75, R0.reuse, 0x840, RZ, 0xfc, !PT ;  /* 0x00000840004b7812 */ /* 0x040fe400078efcff */
[C---:B------:R-:W-:Y:S02]  /*7570*/  LOP3.LUT R73, R0.reuse, 0x1c00, RZ, 0xfc, !PT ;  /* 0x00001c0000497812 */ /* 0x040fe400078efcff */
[----:B------:R-:W-:-:S02]  /*7580*/  LOP3.LUT R71, R0, 0x1c40, RZ, 0xfc, !PT ;  /* 0x00001c4000477812 */ /* 0x000fc400078efcff */
[C---:B------:R-:W-:Y:S02]  /*7590*/  LOP3.LUT R69, R0.reuse, 0x3000, RZ, 0xfc, !PT ;  /* 0x0000300000457812 */ /* 0x040fe400078efcff */
[C---:B------:R-:W-:Y:S02]  /*75a0*/  LOP3.LUT R67, R0.reuse, 0x3040, RZ, 0xfc, !PT ;  /* 0x0000304000437812 */ /* 0x040fe400078efcff */
        /* <DEDUP_REMOVED lines=11> */
[----:B------:R-:W-:Y:S02]  /*7660*/  LOP3.LUT R43, R0, 0x3840, RZ, 0xfc, !PT ;  /* 0x00003840002b7812 */ /* 0x000fe400078efcff */
[----:B------:R-:W-:Y:S02]  /*7670*/  LOP3.LUT R95, R95, 0x1c0, RZ, 0xc0, !PT ;  /* 0x000001c05f5f7812 */ /* 0x000fe400078ec0ff */
[----:B------:R-:W-:Y:S02]  /*7680*/  SHF.R.U32.HI R99, RZ, 0x3, R99 ;  /* 0x00000003ff637819 */ /* 0x000fe40000011663 */
[----:B------:R-:W-:Y:S02]  /*7690*/  LOP3.LUT R8, R5, 0x1c0, RZ, 0xc0, !PT ;  /* 0x000001c005087812 */ /* 0x000fe400078ec0ff */
[----:B------:R-:W-:-:S02]  /*76a0*/  LOP3.LUT R2, R41, R84, RZ, 0x3c, !PT ;  /* 0x0000005429027212 */ /* 0x000fc400078e3cff */
[----:B------:R-:W-:Y:S02]  /*76b0*/  LOP3.LUT R93, R93, 0x180, RZ, 0xc0, !PT ;  /* 0x000001805d5d7812 */ /* 0x000fe400078ec0ff */
[----:B------:R-:W-:Y:S01]  /*76c0*/  SHF.R.U32.HI R97, RZ, 0x3, R97 ;  /* 0x00000003ff617819 */ /* 0x000fe20000011661 */
[----:B------:R-:W-:Y:S01]  /*76d0*/  IMAD.IADD R2, R232, 0x1, R2 ;  /* 0x00000001e8027824 */ /* 0x000fe200078e0202 */
[----:B------:R-:W-:Y:S02]  /*76e0*/  IADD3 R84, R0, 0x3808, RZ ;  /* 0x0000380800547810 */ /* 0x000fe40007ffe0ff */
[----:B------:R-:W-:Y:S01]  /*76f0*/  LOP3.LUT R91, R91, 0x1c0, RZ, 0xc0, !PT ;  /* 0x000001c05b5b7812 */ /* 0x000fe200078ec0ff */
[----:B------:R-:W-:Y:S01]  /*7700*/  IMAD.SHL.U32 R2, R2, 0x2, RZ ;  /* 0x0000000202027824 */ /* 0x000fe200078e00ff */
[----:B------:R-:W-:Y:S02]  /*7710*/  LOP3.LUT R89, R89, 0x180, RZ, 0xc0, !PT ;  /* 0x0000018059597812 */ /* 0x000fe400078ec0ff */
[----:B------:R-:W-:-:S02]  /*7720*/  LOP3.LUT R87, R87, 0x1c0, RZ, 0xc0, !PT ;  /* 0x000001c057577812 */ /* 0x000fc400078ec0ff */
[----:B------:R-:W-:Y:S02]  /*7730*/  LOP3.LUT R85, R85, 0x180, RZ, 0xc0, !PT ;  /* 0x0000018055557812 */ /* 0x000fe400078ec0ff */
[----:B------:R-:W-:Y:S02]  /*7740*/  LOP3.LUT R83, R83, 0x1c0, RZ, 0xc0, !PT ;  /* 0x000001c053537812 */ /* 0x000fe400078ec0ff */
[----:B------:R-:W-:Y:S02]  /*7750*/  LOP3.LUT R81, R81, 0x180, RZ, 0xc0, !PT ;  /* 0x0000018051517812 */ /* 0x000fe400078ec0ff */
[----:B------:R-:W-:Y:S02]  /*7760*/  LOP3.LUT R79, R79, 0x1c0, RZ, 0xc0, !PT ;  /* 0x000001c04f4f7812 */ /* 0x000fe400078ec0ff */
        /* <DEDUP_REMOVED lines=18> */
[----:B------:R-:W-:Y:S02]  /*7890*/  SHF.R.U32.HI R95, RZ, 0x3, R95 ;  /* 0x00000003ff5f7819 */ /* 0x000fe4000001165f */
[----:B------:R-:W-:-:S02]  /*78a0*/  LOP3.LUT R99, R99, 0x40, R0, 0x1e, !PT ;  /* 0x0000004063637812 */ /* 0x000fc400078e1e00 */
[----:B------:R-:W-:Y:S02]  /*78b0*/  SHF.R.U32.HI R8, RZ, 0x3, R8 ;  /* 0x00000003ff087819 */ /* 0x000fe40000011608 */
[----:B------:R-:W-:Y:S01]  /*78c0*/  IADD3 R86, R0, 0x2408, RZ ;  /* 0x0000240800567810 */ /* 0x000fe20007ffe0ff */
[----:B------:R-:W-:Y:S01]  /*78d0*/  IMAD.IADD R99, R232, 0x1, R99 ;  /* 0x00000001e8637824 */ /* 0x000fe200078e0263 */
[----:B------:R-:W-:Y:S02]  /*78e0*/  SHF.R.U32.HI R93, RZ, 0x3, R93 ;  /* 0x00000003ff5d7819 */ /* 0x000fe4000001165d */
[----:B------:R-:W-:Y:S01]  /*78f0*/  LOP3.LUT R97, R97, 0x1400, R0, 0x1e, !PT ;  /* 0x0000140061617812 */ /* 0x000fe200078e1e00 */
[----:B------:R-:W-:Y:S01]  /*7900*/  IMAD.SHL.U32 R99, R99, 0x2, RZ ;  /* 0x0000000263637824 */ /* 0x000fe200078e00ff */
[----:B------:R-:W-:Y:S02]  /*7910*/  LOP3.LUT R41, R84, 0x180, RZ, 0xc0, !PT ;  /* 0x0000018054297812 */ /* 0x000fe400078ec0ff */
[----:B------:R-:W-:Y:S01]  /*7920*/  SHF.R.U32.HI R91, RZ, 0x3, R91 ;  /* 0x00000003ff5b7819 */ /* 0x000fe2000001165b */
[----:B------:R-:W-:Y:S01]  /*7930*/  IMAD.IADD R97, R232, 0x1, R97 ;  /* 0x00000001e8617824 */ /* 0x000fe200078e0261 */
[----:B------:R-:W-:-:S02]  /*7940*/  SHF.R.U32.HI R89, RZ, 0x3, R89 ;  /* 0x00000003ff597819 */ /* 0x000fc40000011659 */
[----:B------:R-:W-:Y:S01]  /*7950*/  SHF.R.U32.HI R87, RZ, 0x3, R87 ;  /* 0x00000003ff577819 */ /* 0x000fe20000011657 */
[----:B------:R-:W-:Y:S01]  /*7960*/  IMAD.SHL.U32 R97, R97, 0x2, RZ ;  /* 0x0000000261617824 */ /* 0x000fe200078e00ff */
[----:B------:R-:W-:Y:S02]  /*7970*/  SHF.R.U32.HI R85, RZ, 0x3, R85 ;  /* 0x00000003ff557819 */ /* 0x000fe40000011655 */
[----:B------:R-:W-:Y:S02]  /*7980*/  SHF.R.U32.HI R83, RZ, 0x3, R83 ;  /* 0x00000003ff537819 */ /* 0x000fe40000011653 */
[----:B------:R-:W-:Y:S02]  /*7990*/  SHF.R.U32.HI R81, RZ, 0x3, R81 ;  /* 0x00000003ff517819 */ /* 0x000fe40000011651 */
[----:B------:R-:W-:Y:S02]  /*79a0*/  SHF.R.U32.HI R79, RZ, 0x3, R79 ;  /* 0x00000003ff4f7819 */ /* 0x000fe4000001164f */
[----:B------:R-:W-:-:S02]  /*79b0*/  SHF.R.U32.HI R77, RZ, 0x3, R77 ;  /* 0x00000003ff4d7819 */ /* 0x000fc4000001164d */
[----:B------:R-:W-:Y:S02]  /*79c0*/  SHF.R.U32.HI R75, RZ, 0x3, R75 ;  /* 0x00000003ff4b7819 */ /* 0x000fe4000001164b */
        /* <DEDUP_REMOVED lines=16> */
[----:B------:R-:W-:-:S02]  /*7ad0*/  LOP3.LUT R95, R95, 0x1440, R0, 0x1e, !PT ;  /* 0x000014405f5f7812 */ /* 0x000fc400078e1e00 */
[----:B------:R-:W-:Y:S02]  /*7ae0*/  LOP3.LUT R8, R8, R5, RZ, 0x3c, !PT ;  /* 0x0000000508087212 */ /* 0x000fe400078e3cff */
[----:B------:R-:W-:Y:S01]  /*7af0*/  LOP3.LUT R5, R86, 0x180, RZ, 0xc0, !PT ;  /* 0x0000018056057812 */ /* 0x000fe200078ec0ff */
[C---:B------:R-:W-:Y:S01]  /*7b00*/  IMAD.IADD R95, R232.reuse, 0x1, R95 ;  /* 0x00000001e85f7824 */ /* 0x040fe200078e025f */
[----:B------:R-:W-:Y:S01]  /*7b10*/  LOP3.LUT R93, R93, 0x2800, R0, 0x1e, !PT ;  /* 0x000028005d5d7812 */ /* 0x000fe200078e1e00 */
[C---:B------:R-:W-:Y:S01]  /*7b20*/  IMAD.IADD R8, R232.reuse, 0x1, R8 ;  /* 0x00000001e8087824 */ /* 0x040fe200078e0208 */
[----:B------:R-:W-:Y:S01]  /*7b30*/  SHF.R.U32.HI R41, RZ, 0x3, R41 ;  /* 0x00000003ff297819 */ /* 0x000fe20000011629 */
[----:B------:R-:W-:Y:S01]  /*7b40*/  IMAD.SHL.U32 R95, R95, 0x2, RZ ;  /* 0x000000025f5f7824 */ /* 0x000fe200078e00ff */
[--C-:B------:R-:W-:Y:S01]  /*7b50*/  LOP3.LUT R91, R91, 0x2840, R0.reuse, 0x1e, !PT ;  /* 0x000028405b5b7812 */ /* 0x100fe200078e1e00 */
[----:B------:R-:W-:Y:S01]  /*7b60*/  IMAD.IADD R93, R232, 0x1, R93 ;  /* 0x00000001e85d7824 */ /* 0x000fe200078e025d */
[--C-:B------:R-:W-:Y:S01]  /*7b70*/  LOP3.LUT R89, R89, 0x400, R0.reuse, 0x1e, !PT ;  /* 0x0000040059597812 */ /* 0x100fe200078e1e00 */
[----:B------:R-:W-:Y:S01]  /*7b80*/  IMAD.SHL.U32 R8, R8, 0x2, RZ ;  /* 0x0000000208087824 */ /* 0x000fe200078e00ff */
[--C-:B------:R-:W-:Y:S01]  /*7b90*/  LOP3.LUT R87, R87, 0x440, R0.reuse, 0x1e, !PT ;  /* 0x0000044057577812 */ /* 0x100fe200078e1e00 */
[C---:B------:R-:W-:Y:S01]  /*7ba0*/  IMAD.IADD R91, R232.reuse, 0x1, R91 ;  /* 0x00000001e85b7824 */ /* 0x040fe200078e025b */
[--C-:B------:R-:W-:Y:S01]  /*7bb0*/  LOP3.LUT R85, R85, 0x1800, R0.reuse, 0x1e, !PT ;  /* 0x0000180055557812 */ /* 0x100fe200078e1e00 */
[C---:B------:R-:W-:Y:S01]  /*7bc0*/  IMAD.IADD R89, R232.reuse, 0x1, R89 ;  /* 0x00000001e8597824 */ /* 0x040fe200078e0259 */
[--C-:B------:R-:W-:Y:S01]  /*7bd0*/  LOP3.LUT R83, R83, 0x1840, R0.reuse, 0x1e, !PT ;  /* 0x0000184053537812 */ /* 0x100fe200078e1e00 */
[----:B------:R-:W-:Y:S01]  /*7be0*/  IMAD.SHL.U32 R93, R93, 0x2, RZ ;  /* 0x000000025d5d7824 */ /* 0x000fe200078e00ff */
        /* <DEDUP_REMOVED lines=37> */
[----:B------:R-:W-:Y:S01]  /*7e40*/  IMAD.IADD R69, R232, 0x1, R69 ;  /* 0x00000001e8457824 */ /* 0x000fe200078e0245 */
[--C-:B------:R-:W-:Y:S01]  /*7e50*/  LOP3.LUT R43, R43, 0x3840, R0.reuse, 0x1e, !PT ;  /* 0x000038402b2b7812 */ /* 0x100fe200078e1e00 */
[----:B------:R-:W-:Y:S01]  /*7e60*/  IMAD.SHL.U32 R73, R73, 0x2, RZ ;  /* 0x0000000249497824 */ /* 0x000fe200078e00ff */
[----:B------:R-:W-:Y:S01]  /*7e70*/  PRMT R0, R24, 0x7632, R0 ;  /* 0x0000763218007816 */ /* 0x000fe20000000000 */
[----:B------:R-:W-:Y:S01]  /*7e80*/  IMAD.IADD R67, R232, 0x1, R67 ;  /* 0x00000001e8437824 */ /* 0x000fe200078e0243 */
[----:B------:R-:W-:Y:S01]  /*7e90*/  SHF.R.U32.HI R5, RZ, 0x3, R5 ;  /* 0x00000003ff057819 */ /* 0x000fe20000011605 */
[----:B------:R-:W-:Y:S01]  /*7ea0*/  IMAD.SHL.U32 R71, R71, 0x2, RZ ;  /* 0x0000000247477824 */ /* 0x000fe200078e00ff */
[----:B-1----:R-:W-:Y:S01]  /*7eb0*/  PRMT R24, R26, 0x7632, R24 ;  /* 0x000076321a187816 */ /* 0x002fe20000000018 */
[----:B------:R1:W-:Y:S01]  /*7ec0*/  STS.U16 [R99+0x7880], R0 ;  /* 0x0078800063007388 */ /* 0x0003e20000000400 */
[----:B------:R-:W-:Y:S01]  /*7ed0*/  LOP3.LUT R41, R41, R84, RZ, 0x3c, !PT ;  /* 0x0000005429297212 */ /* 0x000fe200078e3cff */
[----:B------:R-:W-:Y:S01]  /*7ee0*/  IMAD.IADD R65, R232, 0x1, R65 ;  /* 0x00000001e8417824 */ /* 0x000fe200078e0241 */
[----:B------:R-:W-:Y:S01]  /*7ef0*/  PRMT R84, R28, 0x7632, R84 ;  /* 0x000076321c547816 */ /* 0x000fe20000000054 */
[----:B------:R2:W-:Y:S01]  /*7f00*/  STS.U16 [R39+0x7880], R26 ;  /* 0x0078801a27007388 */ /* 0x0005e20000000400 */
[----:B------:R-:W-:Y:S01]  /*7f10*/  LOP3.LUT R5, R5, R86, RZ, 0x3c, !PT ;  /* 0x0000005605057212 */ /* 0x000fe200078e3cff */
[----:B------:R-:W-:Y:S01]  /*7f20*/  IMAD.SHL.U32 R69, R69, 0x2, RZ ;  /* 0x0000000245457824 */ /* 0x000fe200078e00ff */
[----:B------:R-:W-:Y:S01]  /*7f30*/  PRMT R86, R30, 0x7632, R86 ;  /* 0x000076321e567816 */ /* 0x000fe20000000056 */
[----:B------:R3:W-:Y:S01]  /*7f40*/  STS.U16 [R37+0x7880], R24 ;  /* 0x0078801825007388 */ /* 0x0007e20000000400 */
[----:B------:R-:W-:Y:S01]  /*7f50*/  PRMT R88, R32, 0x7632, R88 ;  /* 0x0000763220587816 */ /* 0x000fe20000000058 */
[----:B------:R-:W-:Y:S01]  /*7f60*/  IMAD.IADD R63, R232, 0x1, R63 ;  /* 0x00000001e83f7824 */ /* 0x000fe200078e023f */
[----:B------:R-:W-:Y:S01]  /*7f70*/  PRMT R22, R38, 0x7632, R22 ;  /* 0x0000763226167816 */ /* 0x000fe20000000016 */
[----:B------:R4:W-:Y:S01]  /*7f80*/  STS.U16 [R97+0x7880], R28 ;  /* 0x0078801c61007388 */ /* 0x0009e20000000400 */
[----:B------:R-:W-:Y:S01]  /*7f90*/  IMAD.SHL.U32 R67, R67, 0x2, RZ ;  /* 0x0000000243437824 */ /* 0x000fe200078e00ff */
[----:B------:R-:W-:Y:S01]  /*7fa0*/  F2FP.PACK_AB R112, R113, R112 ;  /* 0x000000707170723e */ /* 0x000fe200000000ff */
[C---:B------:R-:W-:Y:S01]  /*7fb0*/  IMAD.IADD R61, R232.reuse, 0x1, R61 ;  /* 0x00000001e83d7824 */ /* 0x040fe200078e023d */
[----:B------:R-:W-:Y:S01]  /*7fc0*/  STS.U16 [R95+0x7880], R84 ;  /* 0x007880545f007388 */ /* 0x000fe20000000400 */
[----:B------:R-:W-:Y:S01]  /*7fd0*/  IMAD.SHL.U32 R65, R65, 0x2, RZ ;  /* 0x0000000241417824 */ /* 0x000fe200078e00ff */
[----:B------:R-:W-:Y:S01]  /*7fe0*/  F2FP.PACK_AB R114, R115, R114 ;  /* 0x000000727372723e */ /* 0x000fe200000000ff */
[C---:B------:R-:W-:Y:S01]  /*7ff0*/  IMAD.IADD R59, R232.reuse, 0x1, R59 ;  /* 0x00000001e83b7824 */ /* 0x040fe200078e023b */
[----:B------:R5:W-:Y:S01]  /*8000*/  STS.U16 [R35+0x7880], R30 ;  /* 0x0078801e23007388 */ /* 0x000be20000000400 */
[----:B------:R-:W-:Y:S01]  /*8010*/  IMAD.SHL.U32 R63, R63, 0x2, RZ ;  /* 0x000000023f3f7824 */ /* 0x000fe200078e00ff */
[----:B------:R-:W-:Y:S01]  /*8020*/  F2FP.PACK_AB R116, R117, R116 ;  /* 0x000000747574723e */ /* 0x000fe200000000ff */
[----:B------:R-:W-:Y:S01]  /*8030*/  IMAD.IADD R57, R232, 0x1, R57 ;  /* 0x00000001e8397824 */ /* 0x000fe200078e0239 */
[----:B------:R-:W-:Y:S01]  /*8040*/  STS.U16 [R33+0x7880], R86 ;  /* 0x0078805621007388 */ /* 0x000fe20000000400 */
[----:B-1----:R-:W-:Y:S01]  /*8050*/  PRMT R0, R34, 0x7632, R0 ;  /* 0x0000763222007816 */ /* 0x002fe20000000000 */
[----:B------:R-:W-:Y:S01]  /*8060*/  IMAD.SHL.U32 R61, R61, 0x2, RZ ;  /* 0x000000023d3d7824 */ /* 0x000fe200078e00ff */
[----:B------:R-:W-:Y:S01]  /*8070*/  F2FP.PACK_AB R118, R119, R118 ;  /* 0x000000767776723e */ /* 0x000fe200000000ff */
[----:B------:R-:W-:Y:S01]  /*8080*/  STS.U16 [R93+0x7880], R32 ;  /* 0x007880205d007388 */ /* 0x000fe20000000400 */
[----:B--2---:R-:W-:Y:S01]  /*8090*/  PRMT R26, R46, 0x7632, R26 ;  /* 0x000076322e1a7816 */ /* 0x004fe2000000001a */
[----:B------:R-:W-:Y:S01]  /*80a0*/  IMAD.IADD R55, R232, 0x1, R55 ;  /* 0x00000001e8377824 */ /* 0x000fe200078e0237 */
[----:B------:R-:W-:Y:S01]  /*80b0*/  F2FP.PACK_AB R120, R121, R120 ;  /* 0x000000787978723e */ /* 0x000fe200000000ff */
[----:B------:R-:W-:Y:S01]  /*80c0*/  STS.U16 [R91+0x7880], R88 ;  /* 0x007880585b007388 */ /* 0x000fe20000000400 */
[----:B---3--:R-:W-:Y:S01]  /*80d0*/  PRMT R24, R44, 0x7632, R24 ;  /* 0x000076322c187816 */ /* 0x008fe20000000018 */
[----:B------:R-:W-:Y:S01]  /*80e0*/  IMAD.SHL.U32 R59, R59, 0x2, RZ ;  /* 0x000000023b3b7824 */ /* 0x000fe200078e00ff */
[----:B------:R-:W-:Y:S01]  /*80f0*/  F2FP.PACK_AB R122, R123, R122 ;  /* 0x0000007a7b7a723e */ /* 0x000fe200000000ff */
[----:B------:R-:W-:Y:S01]  /*8100*/  STS.U16 [R31+0x7880], R34 ;  /* 0x007880221f007388 */ /* 0x000fe20000000400 */
[----:B----4-:R-:W-:Y:S01]  /*8110*/  PRMT R28, R40, 0x7632, R28 ;  /* 0x00007632281c7816 */ /* 0x010fe2000000001c */
[C---:B------:R-:W-:Y:S01]  /*8120*/  IMAD.IADD R53, R232.reuse, 0x1, R53 ;  /* 0x00000001e8357824 */ /* 0x040fe200078e0235 */
[----:B------:R-:W-:Y:S01]  /*8130*/  F2FP.PACK_AB R132, R133, R132 ;  /* 0x000000848584723e */ /* 0x000fe200000000ff */
[----:B------:R1:W-:Y:S01]  /*8140*/  STS.U16 [R29+0x7880], R0 ;  /* 0x007880001d007388 */ /* 0x0003e20000000400 */
[----:B------:R-:W-:Y:S01]  /*8150*/  IMAD.SHL.U32 R57, R57, 0x2, RZ ;  /* 0x0000000239397824 */ /* 0x000fe200078e00ff */
[----:B------:R-:W-:Y:S01]  /*8160*/  F2FP.PACK_AB R134, R135, R134 ;  /* 0x000000868786723e */ /* 0x000fe200000000ff */
[----:B------:R-:W-:Y:S01]  /*8170*/  IMAD.IADD R51, R232, 0x1, R51 ;  /* 0x00000001e8337824 */ /* 0x000fe200078e0233 */
[----:B------:R-:W-:Y:S01]  /*8180*/  STS.U16 [R89+0x7880], R44 ;  /* 0x0078802c59007388 */ /* 0x000fe20000000400 */
[----:B-----5:R-:W-:Y:S01]  /*8190*/  PRMT R30, R42, 0x7632, R30 ;  /* 0x000076322a1e7816 */ /* 0x020fe2000000001e */
[----:B------:R-:W-:Y:S01]  /*81a0*/  IMAD.SHL.U32 R55, R55, 0x2, RZ ;  /* 0x0000000237377824 */ /* 0x000fe200078e00ff */
[----:B------:R-:W-:Y:S01]  /*81b0*/  F2FP.PACK_AB R128, R129, R128 ;  /* 0x000000808180723e */ /* 0x000fe200000000ff */
[----:B------:R2:W-:Y:S01]  /*81c0*/  STS.U16 [R87+0x7880], R24 ;  /* 0x0078801857007388 */ /* 0x0005e20000000400 */
[C---:B------:R-:W-:Y:S01]  /*81d0*/  IMAD.IADD R49, R232.reuse, 0x1, R49 ;  /* 0x00000001e8317824 */ /* 0x040fe200078e0231 */
[----:B------:R-:W-:Y:S01]  /*81e0*/  F2FP.PACK_AB R130, R131, R130 ;  /* 0x000000828382723e */ /* 0x000fe200000000ff */
[----:B------:R-:W-:Y:S01]  /*81f0*/  IMAD.SHL.U32 R53, R53, 0x2, RZ ;  /* 0x0000000235357824 */ /* 0x000fe200078e00ff */
[----:B------:R-:W-:Y:S01]  /*8200*/  STS.U16 [R27+0x7880], R46 ;  /* 0x0078802e1b007388 */ /* 0x000fe20000000400 */
[C---:B------:R-:W-:Y:S01]  /*8210*/  IMAD.IADD R47, R232.reuse, 0x1, R47 ;  /* 0x00000001e82f7824 */ /* 0x040fe200078e022f */
[----:B------:R-:W-:Y:S01]  /*8220*/  F2FP.PACK_AB R124, R125, R124 ;  /* 0x0000007c7d7c723e */ /* 0x000fe200000000ff */
[----:B------:R-:W-:Y:S01]  /*8230*/  IMAD.SHL.U32 R51, R51, 0x2, RZ ;  /* 0x0000000233337824 */ /* 0x000fe200078e00ff */
[----:B------:R3:W-:Y:S01]  /*8240*/  STS.U16 [R25+0x7880], R26 ;  /* 0x0078801a19007388 */ /* 0x0007e20000000400 */
[C---:B------:R-:W-:Y:S01]  /*8250*/  IMAD.IADD R5, R232.reuse, 0x1, R5 ;  /* 0x00000001e8057824 */ /* 0x040fe200078e0205 */
[----:B------:R-:W-:Y:S01]  /*8260*/  F2FP.PACK_AB R126, R127, R126 ;  /* 0x0000007e7f7e723e */ /* 0x000fe200000000ff */
[C---:B------:R-:W-:Y:S01]  /*8270*/  IMAD.IADD R45, R232.reuse, 0x1, R45 ;  /* 0x00000001e82d7824 */ /* 0x040fe200078e022d */
[----:B------:R-:W-:Y:S01]  /*8280*/  STS.U16 [R85+0x7880], R40 ;  /* 0x0078802855007388 */ /* 0x000fe20000000400 */
[----:B------:R-:W-:Y:S01]  /*8290*/  IMAD.SHL.U32 R49, R49, 0x2, RZ ;  /* 0x0000000231317824 */ /* 0x000fe200078e00ff */
[----:B------:R-:W-:Y:S01]  /*82a0*/  F2FP.PACK_AB R136, R137, R136 ;  /* 0x000000888988723e */ /* 0x000fe200000000ff */
[----:B------:R-:W-:Y:S01]  /*82b0*/  IMAD.IADD R43, R232, 0x1, R43 ;  /* 0x00000001e82b7824 */ /* 0x000fe200078e022b */
[----:B------:R4:W-:Y:S01]  /*82c0*/  STS.U16 [R83+0x7880], R28 ;  /* 0x0078801c53007388 */ /* 0x0009e20000000400 */
[----:B-1----:R-:W-:Y:S01]  /*82d0*/  PRMT R0, R36, 0x7632, R0 ;  /* 0x0000763224007816 */ /* 0x002fe20000000000 */
[----:B------:R-:W-:Y:S01]  /*82e0*/  IMAD.SHL.U32 R47, R47, 0x2, RZ ;  /* 0x000000022f2f7824 */ /* 0x000fe200078e00ff */
[----:B------:R-:W-:Y:S01]  /*82f0*/  F2FP.PACK_AB R138, R139, R138 ;  /* 0x0000008a8b8a723e */ /* 0x000fe200000000ff */
[----:B------:R-:W-:Y:S01]  /*8300*/  STS.U16 [R23+0x7880], R42 ;  /* 0x0078802a17007388 */ /* 0x000fe20000000400 */
[----:B------:R-:W-:Y:S01]  /*8310*/  IMAD.IADD R41, R232, 0x1, R41 ;  /* 0x00000001e8297824 */ /* 0x000fe200078e0229 */
[----:B------:R-:W-:Y:S01]  /*8320*/  F2FP.PACK_AB R140, R141, R140 ;  /* 0x0000008c8d8c723e */ /* 0x000fe200000000ff */
[----:B------:R-:W-:Y:S01]  /*8330*/  IMAD.SHL.U32 R5, R5, 0x2, RZ ;  /* 0x0000000205057824 */ /* 0x000fe200078e00ff */
[----:B------:R-:W-:Y:S01]  /*8340*/  STS.U16 [R103+0x7880], R30 ;  /* 0x0078801e67007388 */ /* 0x000fe20000000400 */
[----:B--2---:R-:W-:Y:S01]  /*8350*/  PRMT R24, R48, 0x7632, R24 ;  /* 0x0000763230187816 */ /* 0x004fe20000000018 */
[----:B------:R-:W-:Y:S01]  /*8360*/  IMAD.SHL.U32 R45, R45, 0x2, RZ ;  /* 0x000000022d2d7824 */ /* 0x000fe200078e00ff */
[----:B------:R-:W-:Y:S01]  /*8370*/  F2FP.PACK_AB R142, R143, R142 ;  /* 0x0000008e8f8e723e */ /* 0x000fe200000000ff */
[----:B------:R-:W-:Y:S01]  /*8380*/  STS.U16 [R81+0x7880], R36 ;  /* 0x0078802451007388 */ /* 0x000fe20000000400 */
[----:B------:R-:W-:Y:S01]  /*8390*/  IMAD.SHL.U32 R43, R43, 0x2, RZ ;  /* 0x000000022b2b7824 */ /* 0x000fe200078e00ff */
[----:B------:R-:W-:Y:S01]  /*83a0*/  F2FP.PACK_AB R144, R145, R144 ;  /* 0x000000909190723e */ /* 0x000fe200000000ff */
[----:B------:R-:W-:Y:S01]  /*83b0*/  IMAD.SHL.U32 R41, R41, 0x2, RZ ;  /* 0x0000000229297824 */ /* 0x000fe200078e00ff */
[----:B------:R1:W-:Y:S01]  /*83c0*/  STS.U16 [R79+0x7880], R0 ;  /* 0x007880004f007388 */ /* 0x0003e20000000400 */
[----:B---3--:R-:W-:-:S02]  /*83d0*/  PRMT R26, R50, 0x7632, R26 ;  /* 0x00007632321a7816 */ /* 0x008fc4000000001a */
[----:B------:R-:W-:Y:S01]  /*83e0*/  F2FP.PACK_AB R146, R147, R146 ;  /* 0x000000929392723e */ /* 0x000fe200000000ff */
[----:B------:R-:W-:Y:S01]  /*83f0*/  STS.U16 [R21+0x7880], R38 ;  /* 0x0078802615007388 */ /* 0x000fe20000000400 */
[----:B------:R-:W-:Y:S02]  /*8400*/  F2FP.PACK_AB R156, R157, R156 ;  /* 0x0000009c9d9c723e */ /* 0x000fe400000000ff */
[----:B------:R-:W-:Y:S01]  /*8410*/  F2FP.PACK_AB R158, R159, R158 ;  /* 0x0000009e9f9e723e */ /* 0x000fe200000000ff */
[----:B------:R2:W-:Y:S01]  /*8420*/  STS.U16 [R20+0x7880], R22 ;  /* 0x0078801614007388 */ /* 0x0005e20000000400 */
[----:B----4-:R-:W-:Y:S02]  /*8430*/  PRMT R28, R52, 0x7632, R28 ;  /* 0x00007632341c7816 */ /* 0x010fe4000000001c */
[----:B------:R-:W-:Y:S01]  /*8440*/  F2FP.PACK_AB R152, R153, R152 ;  /* 0x000000989998723e */ /* 0x000fe200000000ff */
[----:B------:R-:W-:Y:S01]  /*8450*/  STS.U16 [R77+0x7880], R48 ;  /* 0x007880304d007388 */ /* 0x000fe20000000400 */
[----:B------:R-:W-:-:S02]  /*8460*/  F2FP.PACK_AB R154, R155, R154 ;  /* 0x0000009a9b9a723e */ /* 0x000fc400000000ff */
[----:B------:R-:W-:Y:S01]  /*8470*/  F2FP.PACK_AB R148, R149, R148 ;  /* 0x000000949594723e */ /* 0x000fe200000000ff */
[----:B------:R3:W-:Y:S01]  /*8480*/  STS.U16 [R75+0x7880], R24 ;  /* 0x007880184b007388 */ /* 0x0007e20000000400 */
[----:B------:R-:W-:Y:S02]  /*8490*/  F2FP.PACK_AB R150, R151, R150 ;  /* 0x000000969796723e */ /* 0x000fe400000000ff */
[----:B------:R-:W-:Y:S01]  /*84a0*/  F2FP.PACK_AB R160, R161, R160 ;  /* 0x000000a0a1a0723e */ /* 0x000fe200000000ff */
[----:B------:R-:W-:Y:S01]  /*84b0*/  STS.U16 [R19+0x7880], R50 ;  /* 0x0078803213007388 */ /* 0x000fe20000000400 */
[----:B------:R-:W-:Y:S02]  /*84c0*/  F2FP.PACK_AB R162, R163, R162 ;  /* 0x000000a2a3a2723e */ /* 0x000fe400000000ff */
[----:B------:R-:W-:Y:S01]  /*84d0*/  F2FP.PACK_AB R164, R165, R164 ;  /* 0x000000a4a5a4723e */ /* 0x000fe200000000ff */
[----:B------:R4:W-:Y:S01]  /*84e0*/  STS.U16 [R18+0x7880], R26 ;  /* 0x0078801a12007388 */ /* 0x0009e20000000400 */
[----:B-1----:R-:W-:-:S02]  /*84f0*/  PRMT R0, R54, 0x7632, R0 ;  /* 0x0000763236007816 */ /* 0x002fc40000000000 */
[----:B------:R-:W-:Y:S01]  /*8500*/  F2FP.PACK_AB R166, R167, R166 ;  /* 0x000000a6a7a6723e */ /* 0x000fe200000000ff */
[----:B------:R-:W-:Y:S01]  /*8510*/  STS.U16 [R73+0x7880], R52 ;  /* 0x0078803449007388 */ /* 0x000fe20000000400 */
[----:B------:R-:W-:Y:S02]  /*8520*/  F2FP.PACK_AB R168, R169, R168 ;  /* 0x000000a8a9a8723e */ /* 0x000fe400000000ff */
[----:B------:R-:W-:Y:S01]  /*8530*/  F2FP.PACK_AB R170, R171, R170 ;  /* 0x000000aaabaa723e */ /* 0x000fe200000000ff */
[----:B------:R1:W-:Y:S01]  /*8540*/  STS.U16 [R71+0x7880], R28 ;  /* 0x0078801c47007388 */ /* 0x0003e20000000400 */
[----:B--2---:R-:W-:Y:S02]  /*8550*/  PRMT R22, R56, 0x7632, R22 ;  /* 0x0000763238167816 */ /* 0x004fe40000000016 */
[C---:B------:R-:W-:Y:S01]  /*8560*/  ISETP.GT.AND P2, PT, R234.reuse, 0x27f, PT ;  /* 0x0000027fea00780c */ /* 0x040fe20003f44270 */
[----:B------:R-:W-:Y:S01]  /*8570*/  STS.U16 [R17+0x7880], R54 ;  /* 0x0078803611007388 */ /* 0x000fe20000000400 */
[----:B------:R-:W-:-:S02]  /*8580*/  ISETP.GT.AND P1, PT, R234, 0x17f, PT ;  /* 0x0000017fea00780c */ /* 0x000fc40003f24270 */
[----:B------:R-:W-:Y:S01]  /*8590*/  ISETP.GT.AND P0, PT, R234, 0x7f, PT ;  /* 0x0000007fea00780c */ /* 0x000fe20003f04270 */
[----:B------:R2:W-:Y:S01]  /*85a0*/  STS.U16 [R16+0x7880], R0 ;  /* 0x0078800010007388 */ /* 0x0005e20000000400 */
[----:B---3--:R-:W-:Y:S02]  /*85b0*/  PRMT R24, R58, 0x7632, R24 ;  /* 0x000076323a187816 */ /* 0x008fe40000000018 */
[----:B------:R-:W-:Y:S01]  /*85c0*/  ISETP.GE.AND P6, PT, R236, UR7, PT ;  /* 0x00000007ec007c0c */ /* 0x000fe2000bfc6270 */
[----:B------:R-:W-:Y:S04]  /*85d0*/  STS.U16 [R69+0x7880], R56 ;  /* 0x0078803845007388 */ /* 0x000fe80000000400 */
[----:B------:R3:W-:Y:S01]  /*85e0*/  STS.U16 [R67+0x7880], R22 ;  /* 0x0078801643007388 */ /* 0x0007e20000000400 */
[----:B----4-:R-:W-:-:S03]  /*85f0*/  PRMT R26, R68, 0x7632, R26 ;  /* 0x00007632441a7816 */ /* 0x010fc6000000001a */
[----:B------:R-:W-:Y:S04]  /*8600*/  STS.U16 [R15+0x7880], R58 ;  /* 0x0078803a0f007388 */ /* 0x000fe80000000400 */
[----:B------:R4:W-:Y:S01]  /*8610*/  STS.U16 [R14+0x7880], R24 ;  /* 0x007880180e007388 */ /* 0x0009e20000000400 */
[----:B-1----:R-:W-:-:S03]  /*8620*/  PRMT R28, R70, 0x7632, R28 ;  /* 0x00007632461c7816 */ /* 0x002fc6000000001c */
[----:B------:R-:W-:Y:S04]  /*8630*/  STS.U16 [R65+0x7880], R68 ;  /* 0x0078804441007388 */ /* 0x000fe80000000400 */
[----:B------:R1:W-:Y:S01]  /*8640*/  STS.U16 [R63+0x7880], R26 ;  /* 0x0078801a3f007388 */ /* 0x0003e20000000400 */
[----:B--2---:R-:W-:-:S03]  /*8650*/  PRMT R0, R64, 0x7632, R0 ;  /* 0x0000763240007816 */ /* 0x004fc60000000000 */
[----:B------:R-:W-:Y:S04]  /*8660*/  STS.U16 [R13+0x7880], R70 ;  /* 0x007880460d007388 */ /* 0x000fe80000000400 */
[----:B------:R2:W-:Y:S01]  /*8670*/  STS.U16 [R12+0x7880], R28 ;  /* 0x0078801c0c007388 */ /* 0x0005e20000000400 */
[----:B---3--:R-:W-:-:S03]  /*8680*/  PRMT R22, R66, 0x7632, R22 ;  /* 0x0000763242167816 */ /* 0x008fc60000000016 */
        /* <DEDUP_REMOVED lines=21> */
[----:B------:R2:W-:Y:S04]  /*87e0*/  STS.U16 [R5+0x7880], R78 ;  /* 0x0078804e05007388 */ /* 0x0005e80000000400 */
[----:B------:R5:W-:Y:S01]  /*87f0*/  STS.U16 [R4+0x7880], R24 ;  /* 0x0078801804007388 */ /* 0x000be20000000400 */
[----:B---3--:R-:W-:-:S03]  /*8800*/  PRMT R28, R82, 0x7632, R28 ;  /* 0x00007632521c7816 */ /* 0x008fc6000000001c */
[----:B------:R-:W-:Y:S04]  /*8810*/  STS.U16 [R45+0x7880], R80 ;  /* 0x007880502d007388 */ /* 0x000fe80000000400 */
[----:B------:R3:W-:Y:S01]  /*8820*/  STS.U16 [R43+0x7880], R26 ;  /* 0x0078801a2b007388 */ /* 0x0007e20000000400 */
[----:B----4-:R-:W-:-:S03]  /*8830*/  PRMT R0, R112, 0x7632, R0 ;  /* 0x0000763270007816 */ /* 0x010fc60000000000 */
[----:B------:R-:W-:Y:S04]  /*8840*/  STS.U16 [R41+0x7880], R82 ;  /* 0x0078805229007388 */ /* 0x000fe80000000400 */
[----:B------:R-:W-:Y:S01]  /*8850*/  STS.U16 [R2+0x7880], R28 ;  /* 0x0078801c02007388 */ /* 0x000fe20000000400 */
[----:B-1----:R-:W-:-:S03]  /*8860*/  PRMT R22, R114, 0x7632, R22 ;  /* 0x0000763272167816 */ /* 0x002fc60000000016 */
[----:B------:R-:W-:Y:S01]  /*8870*/  STS.U16 [R101+0x80], R112 ;  /* 0x0000807065007388 */ /* 0x000fe20000000400 */
[----:B--2---:R-:W-:-:S03]  /*8880*/  IMAD.MOV.U32 R78, RZ, RZ, R250 ;  /* 0x000000ffff4e7224 */ /* 0x004fc600078e00fa */
[----:B------:R1:W-:Y:S01]  /*8890*/  STS.U16 [R99+0x80], R0 ;  /* 0x0000800063007388 */ /* 0x0003e20000000400 */
[----:B-----5:R-:W-:-:S03]  /*88a0*/  PRMT R24, R116, 0x7632, R24 ;  /* 0x0000763274187816 */ /* 0x020fc60000000018 */
[----:B------:R2:W-:Y:S04]  /*88b0*/  STS.U16 [R39+0x80], R114 ;  /* 0x0000807227007388 */ /* 0x0005e80000000400 */
[----:B------:R4:W-:Y:S01]  /*88c0*/  STS.U16 [R37+0x80], R22 ;  /* 0x0000801625007388 */ /* 0x0009e20000000400 */
[----:B---3--:R-:W-:-:S03]  /*88d0*/  PRMT R26, R118, 0x7632, R26 ;  /* 0x00007632761a7816 */ /* 0x008fc6000000001a */
[----:B------:R-:W-:Y:S04]  /*88e0*/  STS.U16 [R97+0x80], R116 ;  /* 0x0000807461007388 */ /* 0x000fe80000000400 */
[----:B------:R3:W-:Y:S04]  /*88f0*/  STS.U16 [R95+0x80], R24 ;  /* 0x000080185f007388 */ /* 0x0007e80000000400 */
[----:B------:R5:W-:Y:S04]  /*8900*/  STS.U16 [R35+0x80], R118 ;  /* 0x0000807623007388 */ /* 0x000be80000000400 */
[----:B------:R5:W-:Y:S01]  /*8910*/  STS.U16 [R33+0x80], R26 ;  /* 0x0000801a21007388 */ /* 0x000be20000000400 */
[----:B-1----:R-:W-:-:S03]  /*8920*/  PRMT R0, R120, 0x7632, R0 ;  /* 0x0000763278007816 */ /* 0x002fc60000000000 */
[----:B------:R-:W-:Y:S01]  /*8930*/  STS.U16 [R93+0x80], R120 ;  /* 0x000080785d007388 */ /* 0x000fe20000000400 */
[----:B--2---:R-:W-:-:S03]  /*8940*/  CS2R R38, SRZ ;  /* 0x0000000000267805 */ /* 0x004fc6000001ff00 */
[----:B------:R1:W-:Y:S01]  /*8950*/  STS.U16 [R91+0x80], R0 ;  /* 0x000080005b007388 */ /* 0x0003e20000000400 */
[----:B----4-:R-:W-:Y:S01]  /*8960*/  PRMT R22, R122, 0x7632, R22 ;  /* 0x000076327a167816 */ /* 0x010fe20000000016 */
[----:B------:R-:W-:Y:S02]  /*8970*/  CS2R R36, SRZ ;  /* 0x0000000000247805 */ /* 0x000fe4000001ff00 */
[----:B------:R2:W-:Y:S04]  /*8980*/  STS.U16 [R31+0x80], R122 ;  /* 0x0000807a1f007388 */ /* 0x0005e80000000400 */
[----:B------:R4:W-:Y:S01]  /*8990*/  STS.U16 [R29+0x80], R22 ;  /* 0x000080161d007388 */ /* 0x0009e20000000400 */
[----:B---3--:R-:W-:-:S03]  /*89a0*/  PRMT R24, R132, 0x7632, R24 ;  /* 0x0000763284187816 */ /* 0x008fc60000000018 */
[----:B------:R-:W-:Y:S01]  /*89b0*/  STS.U16 [R89+0x80], R132 ;  /* 0x0000808459007388 */ /* 0x000fe20000000400 */
[----:B-----5:R-:W-:-:S03]  /*89c0*/  CS2R R34, SRZ ;  /* 0x0000000000227805 */ /* 0x020fc6000001ff00 */
[----:B------:R3:W-:Y:S01]  /*89d0*/  STS.U16 [R87+0x80], R24 ;  /* 0x0000801857007388 */ /* 0x0007e20000000400 */
[----:B------:R-:W-:Y:S01]  /*89e0*/  PRMT R26, R128, 0x7632, R26 ;  /* 0x00007632801a7816 */ /* 0x000fe2000000001a */
[----:B------:R-:W-:Y:S02]  /*89f0*/  CS2R R32, SRZ ;  /* 0x0000000000207805 */ /* 0x000fe4000001ff00 */
[----:B------:R-:W-:Y:S04]  /*8a00*/  STS.U16 [R27+0x80], R134 ;  /* 0x000080861b007388 */ /* 0x000fe80000000400 */
[----:B------:R-:W5:Y:S01]  /*8a10*/  S2R R76, SR_CTAID.Y ;  /* 0x00000000004c7919 */ /* 0x000f620000002600 */
[----:B-1----:R-:W-:Y:S01]  /*8a20*/  PRMT R0, R134, 0x7632, R0 ;  /* 0x0000763286007816 */ /* 0x002fe20000000000 */
[----:B--2---:R-:W-:-:S04]  /*8a30*/  CS2R R30, SRZ ;  /* 0x00000000001e7805 */ /* 0x004fc8000001ff00 */
[----:B------:R1:W-:Y:S01]  /*8a40*/  STS.U16 [R25+0x80], R0 ;  /* 0x0000800019007388 */ /* 0x0003e20000000400 */
[----:B----4-:R-:W-:-:S03]  /*8a50*/  PRMT R22, R130, 0x7632, R22 ;  /* 0x0000763282167816 */ /* 0x010fc60000000016 */
[----:B------:R-:W-:Y:S01]  /*8a60*/  STS.U16 [R85+0x80], R128 ;  /* 0x0000808055007388 */ /* 0x000fe20000000400 */
[----:B------:R-:W-:-:S03]  /*8a70*/  CS2R R28, SRZ ;  /* 0x00000000001c7805 */ /* 0x000fc6000001ff00 */
[----:B------:R2:W-:Y:S01]  /*8a80*/  STS.U16 [R83+0x80], R26 ;  /* 0x0000801a53007388 */ /* 0x0005e20000000400 */
[----:B---3--:R-:W-:-:S03]  /*8a90*/  PRMT R24, R124, 0x7632, R24 ;  /* 0x000076327c187816 */ /* 0x008fc60000000018 */
[----:B------:R3:W-:Y:S04]  /*8aa0*/  STS.U16 [R23+0x80], R130 ;  /* 0x0000808217007388 */ /* 0x0007e80000000400 */
[----:B------:R4:W-:Y:S04]  /*8ab0*/  STS.U16 [R103+0x80], R22 ;  /* 0x0000801667007388 */ /* 0x0009e80000000400 */
[----:B------:R-:W-:Y:S04]  /*8ac0*/  STS.U16 [R81+0x80], R124 ;  /* 0x0000807c51007388 */ /* 0x000fe80000000400 */
[----:B------:R5:W-:Y:S01]  /*8ad0*/  STS.U16 [R79+0x80], R24 ;  /* 0x000080184f007388 */ /* 0x000be20000000400 */
[----:B-1----:R-:W-:-:S03]  /*8ae0*/  PRMT R0, R126, 0x7632, R0 ;  /* 0x000076327e007816 */ /* 0x002fc60000000000 */
[----:B------:R-:W-:Y:S04]  /*8af0*/  STS.U16 [R21+0x80], R126 ;  /* 0x0000807e15007388 */ /* 0x000fe80000000400 */
[----:B------:R1:W-:Y:S01]  /*8b00*/  STS.U16 [R20+0x80], R0 ;  /* 0x0000800014007388 */ /* 0x0003e20000000400 */
[----:B--2---:R-:W-:-:S03]  /*8b10*/  CS2R R26, SRZ ;  /* 0x00000000001a7805 */ /* 0x004fc6000001ff00 */
[----:B------:R-:W-:Y:S01]  /*8b20*/  STS.U16 [R77+0x80], R136 ;  /* 0x000080884d007388 */ /* 0x000fe20000000400 */
[----:B---3--:R-:W-:Y:S02]  /*8b30*/  PRMT R23, R138, 0x7632, R23 ;  /* 0x000076328a177816 */ /* 0x008fe40000000017 */
[----:B----4-:R-:W-:-:S05]  /*8b40*/  PRMT R22, R136, 0x7632, R22 ;  /* 0x0000763288167816 */ /* 0x010fca0000000016 */
[----:B------:R2:W-:Y:S01]  /*8b50*/  STS.U16 [R75+0x80], R22 ;  /* 0x000080164b007388 */ /* 0x0005e20000000400 */
[----:B-----5:R-:W-:-:S03]  /*8b60*/  PRMT R24, R140, 0x7632, R24 ;  /* 0x000076328c187816 */ /* 0x020fc60000000018 */
[----:B------:R3:W-:Y:S01]  /*8b70*/  STS.U16 [R19+0x80], R138 ;  /* 0x0000808a13007388 */ /* 0x0007e20000000400 */
[----:B------:R-:W-:-:S03]  /*8b80*/  SHF.R.S32.HI R79, RZ, 0x1f, R250 ;  /* 0x0000001fff4f7819 */ /* 0x000fc600000114fa */
[----:B------:R4:W-:Y:S02]  /*8b90*/  STS.U16 [R18+0x80], R23 ;  /* 0x0000801712007388 */ /* 0x0009e40000000400 */
[----:B------:R-:W-:Y:S01]  /*8ba0*/  IMAD.WIDE.U32 R80, R76, c[0x0][0x338], R78 ;  /* 0x0000ce004c507a25 */ /* 0x000fe200078e004e */
[----:B-1----:R-:W-:Y:S01]  /*8bb0*/  PRMT R0, R142, 0x7632, R0 ;  /* 0x000076328e007816 */ /* 0x002fe20000000000 */
[----:B------:R1:W-:Y:S01]  /*8bc0*/  STS.U16 [R73+0x80], R140 ;  /* 0x0000808c49007388 */ /* 0x0003e20000000400 */
[----:B------:R-:W-:-:S03]  /*8bd0*/  PRMT R20, R144, 0x7632, R20 ;  /* 0x0000763290147816 */ /* 0x000fc60000000014 */
[----:B------:R5:W-:Y:S04]  /*8be0*/  STS.U16 [R71+0x80], R24 ;  /* 0x0000801847007388 */ /* 0x000be80000000400 */
[----:B------:R-:W-:Y:S04]  /*8bf0*/  STS.U16 [R17+0x80], R142 ;  /* 0x0000808e11007388 */ /* 0x000fe80000000400 */
[----:B------:R5:W-:Y:S01]  /*8c00*/  STS.U16 [R16+0x80], R0 ;  /* 0x0000800010007388 */ /* 0x000be20000000400 */
[----:B--2---:R-:W-:-:S03]  /*8c10*/  CS2R R74, SRZ ;  /* 0x00000000004a7805 */ /* 0x004fc6000001ff00 */
[----:B------:R2:W-:Y:S01]  /*8c20*/  STS.U16 [R69+0x80], R144 ;  /* 0x0000809045007388 */ /* 0x0005e20000000400 */
[----:B---3--:R-:W-:-:S03]  /*8c30*/  PRMT R19, R156, 0x7632, R19 ;  /* 0x000076329c137816 */ /* 0x008fc60000000013 */
[----:B------:R3:W-:Y:S01]  /*8c40*/  STS.U16 [R67+0x80], R20 ;  /* 0x0000801443007388 */ /* 0x0007e20000000400 */
[----:B----4-:R-:W-:Y:S01]  /*8c50*/  PRMT R18, R146, 0x7632, R18 ;  /* 0x0000763292127816 */ /* 0x010fe20000000012 */
[----:B------:R-:W-:Y:S02]  /*8c60*/  CS2R R22, SRZ ;  /* 0x0000000000167805 */ /* 0x000fe4000001ff00 */
[----:B------:R4:W-:Y:S01]  /*8c70*/  STS.U16 [R15+0x80], R146 ;  /* 0x000080920f007388 */ /* 0x0009e20000000400 */
[----:B-1----:R-:W-:-:S03]  /*8c80*/  CS2R R72, SRZ ;  /* 0x0000000000487805 */ /* 0x002fc6000001ff00 */
[----:B------:R1:W-:Y:S01]  /*8c90*/  STS.U16 [R14+0x80], R18 ;  /* 0x000080120e007388 */ /* 0x0003e20000000400 */
[----:B-----5:R-:W-:Y:S01]  /*8ca0*/  CS2R R70, SRZ ;  /* 0x0000000000467805 */ /* 0x020fe2000001ff00 */
[----:B------:R-:W-:Y:S02]  /*8cb0*/  CS2R R24, SRZ ;  /* 0x0000000000187805 */ /* 0x000fe4000001ff00 */
[----:B------:R5:W-:Y:S04]  /*8cc0*/  STS.U16 [R65+0x80], R156 ;  /* 0x0000809c41007388 */ /* 0x000be80000000400 */
[----:B------:R5:W-:Y:S01]  /*8cd0*/  STS.U16 [R63+0x80], R19 ;  /* 0x000080133f007388 */ /* 0x000be20000000400 */
[----:B------:R-:W-:Y:S01]  /*8ce0*/  PRMT R0, R158, 0x7632, R0 ;  /* 0x000076329e007816 */ /* 0x000fe20000000000 */
[----:B------:R-:W-:-:S02]  /*8cf0*/  CS2R R16, SRZ ;  /* 0x0000000000107805 */ /* 0x000fc4000001ff00 */
[----:B------:R5:W-:Y:S01]  /*8d00*/  STS.U16 [R13+0x80], R158 ;  /* 0x0000809e0d007388 */ /* 0x000be20000000400 */
[----:B--2---:R-:W-:-:S03]  /*8d10*/  CS2R R68, SRZ ;  /* 0x0000000000447805 */ /* 0x004fc6000001ff00 */
[----:B------:R2:W-:Y:S01]  /*8d20*/  STS.U16 [R12+0x80], R0 ;  /* 0x000080000c007388 */ /* 0x0005e20000000400 */
[----:B---3--:R-:W-:Y:S01]  /*8d30*/  CS2R R66, SRZ ;  /* 0x0000000000427805 */ /* 0x008fe2000001ff00 */
[----:B------:R-:W-:Y:S02]  /*8d40*/  CS2R R20, SRZ ;  /* 0x0000000000147805 */ /* 0x000fe4000001ff00 */
[----:B------:R3:W-:Y:S01]  /*8d50*/  STS.U16 [R61+0x80], R152 ;  /* 0x000080983d007388 */ /* 0x0007e20000000400 */
[----:B----4-:R-:W-:Y:S02]  /*8d60*/  PRMT R15, R152, 0x7632, R15 ;  /* 0x00007632980f7816 */ /* 0x010fe4000000000f */
[----:B-1----:R-:W-:-:S03]  /*8d70*/  PRMT R14, R154, 0x7632, R14 ;  /* 0x000076329a0e7816 */ /* 0x002fc6000000000e */
[----:B------:R1:W-:Y:S01]  /*8d80*/  STS.U16 [R59+0x80], R15 ;  /* 0x0000800f3b007388 */ /* 0x0003e20000000400 */
[----:B-----5:R-:W-:-:S03]  /*8d90*/  CS2R R64, SRZ ;  /* 0x0000000000407805 */ /* 0x020fc6000001ff00 */
[----:B------:R-:W-:Y:S01]  /*8da0*/  STS.U16 [R11+0x80], R154 ;  /* 0x0000809a0b007388 */ /* 0x000fe20000000400 */
[----:B------:R-:W-:-:S03]  /*8db0*/  CS2R R62, SRZ ;  /* 0x00000000003e7805 */ /* 0x000fc6000001ff00 */
[----:B------:R4:W-:Y:S01]  /*8dc0*/  STS.U16 [R10+0x80], R14 ;  /* 0x0000800e0a007388 */ /* 0x0009e20000000400 */
[----:B------:R-:W-:Y:S01]  /*8dd0*/  CS2R R18, SRZ ;  /* 0x0000000000127805 */ /* 0x000fe2000001ff00 */
[----:B------:R-:W-:Y:S02]  /*8de0*/  PRMT R13, R160, 0x7632, R13 ;  /* 0x00007632a00d7816 */ /* 0x000fe4000000000d */
[----:B------:R5:W-:Y:S01]  /*8df0*/  STS.U16 [R57+0x80], R148 ;  /* 0x0000809439007388 */ /* 0x000be20000000400 */
[----:B--2---:R-:W-:Y:S02]  /*8e00*/  PRMT R0, R148, 0x7632, R0 ;  /* 0x0000763294007816 */ /* 0x004fe40000000000 */
[----:B------:R-:W-:Y:S01]  /*8e10*/  PRMT R12, R150, 0x7632, R12 ;  /* 0x00007632960c7816 */ /* 0x000fe2000000000c */
[----:B---3--:R-:W-:Y:S02]  /*8e20*/  CS2R R60, SRZ ;  /* 0x00000000003c7805 */ /* 0x008fe4000001ff00 */
[----:B------:R2:W-:Y:S04]  /*8e30*/  STS.U16 [R55+0x80], R0 ;  /* 0x0000800037007388 */ /* 0x0005e80000000400 */
[----:B------:R3:W-:Y:S01]  /*8e40*/  STS.U16 [R9+0x80], R150 ;  /* 0x0000809609007388 */ /* 0x0007e20000000400 */
[----:B-1----:R-:W-:-:S03]  /*8e50*/  CS2R R58, SRZ ;  /* 0x00000000003a7805 */ /* 0x002fc6000001ff00 */
[----:B------:R1:W-:Y:S04]  /*8e60*/  STS.U16 [R8+0x80], R12 ;  /* 0x0000800c08007388 */ /* 0x0003e80000000400 */
[----:B------:R1:W-:Y:S01]  /*8e70*/  STS.U16 [R53+0x80], R160 ;  /* 0x000080a035007388 */ /* 0x0003e20000000400 */
[----:B----4-:R-:W-:Y:S01]  /*8e80*/  PRMT R10, R164, 0x7632, R10 ;  /* 0x00007632a40a7816 */ /* 0x010fe2000000000a */
[----:B------:R-:W-:Y:S02]  /*8e90*/  CS2R R14, SRZ ;  /* 0x00000000000e7805 */ /* 0x000fe4000001ff00 */
[----:B------:R4:W-:Y:S01]  /*8ea0*/  STS.U16 [R51+0x80], R13 ;  /* 0x0000800d33007388 */ /* 0x0009e20000000400 */
[----:B-----5:R-:W-:-:S03]  /*8eb0*/  CS2R R56, SRZ ;  /* 0x0000000000387805 */ /* 0x020fc6000001ff00 */
[----:B------:R5:W-:Y:S01]  /*8ec0*/  STS.U16 [R7+0x80], R162 ;  /* 0x000080a207007388 */ /* 0x000be20000000400 */
[----:B--2---:R-:W-:Y:S01]  /*8ed0*/  PRMT R0, R162, 0x7632, R0 ;  /* 0x00007632a2007816 */ /* 0x004fe20000000000 */
[----:B------:R-:W-:Y:S01]  /*8ee0*/  CS2R R54, SRZ ;  /* 0x0000000000367805 */ /* 0x000fe2000001ff00 */
[----:B---3--:R-:W-:-:S03]  /*8ef0*/  PRMT R9, R168, 0x7632, R9 ;  /* 0x00007632a8097816 */ /* 0x008fc60000000009 */
[----:B------:R-:W-:Y:S01]  /*8f00*/  STS.U16 [R6+0x80], R0 ;  /* 0x0000800006007388 */ /* 0x000fe20000000400 */
[----:B-1----:R-:W-:-:S03]  /*8f10*/  PRMT R8, R166, 0x7632, R8 ;  /* 0x00007632a6087816 */ /* 0x002fc60000000008 */
[----:B------:R1:W-:Y:S01]  /*8f20*/  STS.U16 [R49+0x80], R164 ;  /* 0x000080a431007388 */ /* 0x0003e20000000400 */
[----:B------:R-:W-:-:S03]  /*8f30*/  CS2R R52, SRZ ;  /* 0x0000000000347805 */ /* 0x000fc6000001ff00 */
[----:B------:R2:W-:Y:S01]  /*8f40*/  STS.U16 [R47+0x80], R10 ;  /* 0x0000800a2f007388 */ /* 0x0005e20000000400 */
[----:B----4-:R-:W-:-:S03]  /*8f50*/  CS2R R50, SRZ ;  /* 0x0000000000327805 */ /* 0x010fc6000001ff00 */
[----:B------:R-:W-:Y:S01]  /*8f60*/  STS.U16 [R5+0x80], R166 ;  /* 0x000080a605007388 */ /* 0x000fe20000000400 */
[----:B------:R-:W-:Y:S01]  /*8f70*/  CS2R R12, SRZ ;  /* 0x00000000000c7805 */ /* 0x000fe2000001ff00 */
[----:B-----5:R-:W-:Y:S02]  /*8f80*/  PRMT R7, R170, 0x7632, R7 ;  /* 0x00007632aa077816 */ /* 0x020fe40000000007 */
[----:B------:R3:W-:Y:S04]  /*8f90*/  STS.U16 [R4+0x80], R8 ;  /* 0x0000800804007388 */ /* 0x0007e80000000400 */
[----:B------:R4:W-:Y:S04]  /*8fa0*/  STS.U16 [R45+0x80], R168 ;  /* 0x000080a82d007388 */ /* 0x0009e80000000400 */
[----:B------:R5:W-:Y:S04]  /*8fb0*/  STS.U16 [R43+0x80], R9 ;  /* 0x000080092b007388 */ /* 0x000be80000000400 */
[----:B------:R5:W-:Y:S01]  /*8fc0*/  STS.U16 [R41+0x80], R170 ;  /* 0x000080aa29007388 */ /* 0x000be20000000400 */
[----:B-1----:R-:W-:-:S03]  /*8fd0*/  CS2R R48, SRZ ;  /* 0x0000000000307805 */ /* 0x002fc6000001ff00 */
[----:B------:R1:W-:Y:S01]  /*8fe0*/  STS.U16 [R2+0x80], R7 ;  /* 0x0000800702007388 */ /* 0x0003e20000000400 */
[----:B--2---:R-:W-:Y:S01]  /*8ff0*/  CS2R R46, SRZ ;  /* 0x00000000002e7805 */ /* 0x004fe2000001ff00 */
[----:B------:R-:W-:Y:S02]  /*9000*/  CS2R R10, SRZ ;  /* 0x00000000000a7805 */ /* 0x000fe4000001ff00 */
[----:B------:R-:W-:Y:S01]  /*9010*/  BAR.SYNC.DEFER_BLOCKING 0x1, 0x100 ;  /* 0x0044000000007b1d */ /* 0x000fe20000010000 */
[----:B---3--:R-:W-:-:S05]  /*9020*/  CS2R R4, SRZ ;  /* 0x0000000000047805 */ /* 0x008fca000001ff00 */
[----:B------:R-:W2:Y:S01]  /*9030*/  S2R R0, SR_TID.X ;  /* 0x0000000000007919 */ /* 0x000ea20000002100 */
[----:B----4-:R-:W-:Y:S01]  /*9040*/  CS2R R44, SRZ ;  /* 0x00000000002c7805 */ /* 0x010fe2000001ff00 */
[----:B-----5:R-:W-:Y:S01]  /*9050*/  CS2R R42, SRZ ;  /* 0x00000000002a7805 */ /* 0x020fe2000001ff00 */
[----:B------:R-:W-:Y:S01]  /*9060*/  CS2R R8, SRZ ;  /* 0x0000000000087805 */ /* 0x000fe2000001ff00 */
[----:B------:R-:W-:Y:S01]  /*9070*/  CS2R R40, SRZ ;  /* 0x0000000000287805 */ /* 0x000fe2000001ff00 */
[----:B-1----:R-:W-:Y:S01]  /*9080*/  CS2R R6, SRZ ;  /* 0x0000000000067805 */ /* 0x002fe2000001ff00 */
[----:B------:R-:W-:Y:S01]  /*9090*/  SHF.R.S32.HI R2, RZ, 0x1f, R76 ;  /* 0x0000001fff027819 */ /* 0x000fe2000001144c */
[----:B------:R1:W3:Y:S04]  /*90a0*/  @!P2 LDS.128 R64, [R229+0x7880] ;  /* 0x00788000e540a984 */ /* 0x0002e80000000c00 */
[----:B------:R-:W-:Y:S01]  /*90b0*/  IMAD R77, R2, c[0x0][0x338], RZ ;  /* 0x0000ce00024d7a24 */ /* 0x000fe200078e02ff */
[----:B------:R1:W4:Y:S01]  /*90c0*/  @!P2 LDS.128 R68, [R229+0xa080] ;  /* 0x00a08000e544a984 */ /* 0x0003220000000c00 */
[----:B--2---:R-:W-:-:S02]  /*90d0*/  LEA.HI R0, R3, R0, RZ, 0x3 ;  /* 0x0000000003007211 */ /* 0x004fc400078f18ff */
[----:B------:R-:W-:Y:S01]  /*90e0*/  IMAD R77, R76, c[0x0][0x33c], R77 ;  /* 0x0000cf004c4d7a24 */ /* 0x000fe200078e024d */
[----:B------:R1:W2:Y:S01]  /*90f0*/  @!P2 LDS.128 R72, [R229+0xc880] ;  /* 0x00c88000e548a984 */ /* 0x0002a20000000c00 */
[----:B------:R-:W-:Y:S02]  /*9100*/  SHF.R.S32.HI R84, RZ, 0x3, R0 ;  /* 0x00000003ff547819 */ /* 0x000fe40000011400 */
[----:B------:R-:W-:Y:S01]  /*9110*/  IMAD.IADD R81, R81, 0x1, R77 ;  /* 0x0000000151517824 */ /* 0x000fe200078e024d */
[----:B------:R1:W1:Y:S01]  /*9120*/  @!P1 LDS.128 R52, [R229+0x8880] ;  /* 0x00888000e5349984 */ /* 0x0002620000000c00 */
[----:B------:R-:W-:Y:S01]  /*9130*/  IMAD.U32 R0, RZ, RZ, UR20 ;  /* 0x00000014ff007e24 */ /* 0x000fe2000f8e00ff */
[----:B------:R-:W-:Y:S02]  /*9140*/  SHF.R.S32.HI R85, RZ, 0x1f, R84 ;  /* 0x0000001fff557819 */ /* 0x000fe40000011454 */
[----:B------:R1:W1:Y:S01]  /*9150*/  @!P1 LDS.128 R56, [R229+0xb080] ;  /* 0x00b08000e5389984 */ /* 0x0002620000000c00 */
[----:B------:R-:W-:-:S03]  /*9160*/  IMAD.WIDE.U32 R82, R0, c[0x0][0x340], R80 ;  /* 0x0000d00000527a25 */ /* 0x000fc600078e0050 */
[----:B------:R1:W1:Y:S01]  /*9170*/  @!P1 LDS.128 R60, [R229+0xd880] ;  /* 0x00d88000e53c9984 */ /* 0x0002620000000c00 */
[----:B------:R-:W-:Y:S01]  /*9180*/  IMAD.WIDE R80, R227, 0x50, R84 ;  /* 0x00000050e3507825 */ /* 0x000fe200078e0254 */
[----:B------:R-:W-:Y:S02]  /*9190*/  IADD3 R85, R83, UR4, RZ ;  /* 0x0000000453557c10 */ /* 0x000fe4000fffe0ff */
[----:B------:R1:W1:Y:S04]  /*91a0*/  @!P0 LDS.128 R40, [R229+0x9880] ;  /* 0x00988000e5288984 */ /* 0x0002680000000c00 */
        /* <DEDUP_REMOVED lines=10> */
[----:B------:R1:W1:Y:S01]  /*9250*/  @!P0 LDS.128 R12, [R229+0x7080] ;  /* 0x00708000e50c8984 */ /* 0x0002620000000c00 */
[----:B------:R-:W-:Y:S05]  /*9260*/  @P6 BRA `(.L_x_661) ;  /* 0x000000d000006947 */ /* 0x000fea0003800000 */
[----:B--234-:R-:W-:Y:S01]  /*9270*/  IMAD R0, R81, c[0x0][0x330], RZ ;  /* 0x0000cc0051007a24 */ /* 0x01cfe200078e02ff */
        /* <DEDUP_REMOVED lines=10> */
[----:B------:R2:W-:Y:S04]  /*9320*/  @!P2 STG.E.128 [R88.64+0x80], R68 ;  /* 0x000080445800a986 */ /* 0x0005e8000c101d18 */
[----:B------:R2:W-:Y:S02]  /*9330*/  @!P1 STG.E.128 [R88.64+0x100], R72 ;  /* 0x0001004858009986 */ /* 0x0005e4000c101d18 */
.L_x_661:
[----:B--234-:R-:W-:Y:S05]  /*9340*/  BSYNC B0 ;  /* 0x0000000000007941 */ /* 0x01cfea0003800000 */
.L_x_660:
[----:B------:R-:W-:Y:S01]  /*9350*/  IADD3 R0, R236, 0x20, RZ ;  /* 0x00000020ec007810 */ /* 0x000fe20007ffe0ff */
[----:B------:R-:W-:Y:S03]  /*9360*/  BSSY B0, `(.L_x_662) ;  /* 0x0000013000007945 */ /* 0x000fe60003800000 */
[----:B------:R-:W-:-:S13]  /*9370*/  ISETP.GE.AND P5, PT, R0, UR7, PT ;  /* 0x0000000700007c0c */ /* 0x000fda000bfa6270 */
        /* <DEDUP_REMOVED lines=14> */
[----:B-1----:R1:W-:Y:S04]  /*9460*/  @!P2 STG.E.128 [R66.64], R52 ;  /* 0x000000344200a986 */ /* 0x0023e8000c101d18 */
[----:B------:R1:W-:Y:S04]  /*9470*/  @!P1 STG.E.128 [R66.64+0x80], R56 ;  /* 0x0000803842009986 */ /* 0x0003e8000c101d18 */
[----:B------:R1:W-:Y:S02]  /*9480*/  @!P0 STG.E.128 [R66.64+0x100], R60 ;  /* 0x0001003c42008986 */ /* 0x0003e4000c101d18 */
.L_x_663:
[----:B------:R-:W-:Y:S05]  /*9490*/  BSYNC B0 ;  /* 0x0000000000007941 */ /* 0x000fea0003800000 */
.L_x_662:
[----:B------:R-:W-:Y:S01]  /*94a0*/  IADD3 R236, R236, 0x40, RZ ;  /* 0x00000040ecec7810 */ /* 0x000fe20007ffe0ff */
[----:B------:R-:W-:Y:S03]  /*94b0*/  BSSY B0, `(.L_x_664) ;  /* 0x0000013000007945 */ /* 0x000fe60003800000 */
[----:B------:R-:W-:-:S13]  /*94c0*/  ISETP.GE.AND P4, PT, R236, UR7, PT ;  /* 0x00000007ec007c0c */ /* 0x000fda000bf86270 */
[----:B------:R-:W-:Y:S05]  /*94d0*/  @P4 BRA `(.L_x_665) ;  /* 0x0000010000004947 */ /* 0x000fea0003800000 */
[----:B------:R-:W-:Y:S01]  /*94e0*/  IADD3 R3, P0, R80, 0x40, RZ ;  /* 0x0000004050037810 */ /* 0x000fe20007f1e0ff */
[----:B-1----:R-:W-:Y:S01]  /*94f0*/  IMAD.MOV.U32 R52, RZ, RZ, R82 ;  /* 0x000000ffff347224 */ /* 0x002fe200078e0052 */
        /* <DEDUP_REMOVED lines=12> */
[----:B------:R1:W-:Y:S04]  /*95c0*/  @!P1 STG.E.128 [R54.64+0x80], R44 ;  /* 0x0000802c36009986 */ /* 0x0003e8000c101d18 */
[----:B------:R1:W-:Y:S02]  /*95d0*/  @!P0 STG.E.128 [R54.64+0x100], R48 ;  /* 0x0001003036008986 */ /* 0x0003e4000c101d18 */
.L_x_665:
[----:B------:R-:W-:Y:S05]  /*95e0*/  BSYNC B0 ;  /* 0x0000000000007941 */ /* 0x000fea0003800000 */
.L_x_664:
[----:B------:R-:W-:Y:S01]  /*95f0*/  IMAD R3, R2, c[0x0][0x308], RZ ;  /* 0x0000c20002037a24 */ /* 0x000fe200078e02ff */
[----:B------:R-:W-:Y:S01]  /*9600*/  ULDC.64 UR4, c[0x0][0x310] ;  /* 0x0000c40000047ab9 */ /* 0x000fe20000000a00 */
[C---:B------:R-:W-:Y:S01]  /*9610*/  IMAD.WIDE.U32 R78, R76.reuse, c[0x0][0x308], R78 ;  /* 0x0000c2004c4e7a25 */ /* 0x040fe200078e004e */
[----:B------:R-:W-:Y:S01]  /*9620*/  UIMAD UR4, UR6, UR4, URZ ;  /* 0x00000004060472a4 */ /* 0x000fe2000f8e023f */
[----:B------:R-:W-:Y:S01]  /*9630*/  MOV R0, UR20 ;  /* 0x0000001400007c02 */ /* 0x000fe20008000f00 */
[----:B------:R-:W-:Y:S01]  /*9640*/  BSSY B0, `(.L_x_666) ;  /* 0x0000014000007945 */ /* 0x000fe20003800000 */
[----:B------:R-:W-:Y:S01]  /*9650*/  IMAD R3, R76, c[0x0][0x30c], R3 ;  /* 0x0000c3004c037a24 */ /* 0x000fe200078e0203 */
[----:B------:R-:W-:-:S04]  /*9660*/  UIMAD UR4, UR20, UR5, UR4 ;  /* 0x00000005140472a4 */ /* 0x000fc8000f8e0204 */
[----:B------:R-:W-:-:S05]  /*9670*/  IADD3 R79, R79, R3, RZ ;  /* 0x000000034f4f7210 */ /* 0x000fca0007ffe0ff */
[----:B-1----:R-:W-:-:S05]  /*9680*/  IMAD.WIDE.U32 R42, R0, c[0x0][0x310], R78 ;  /* 0x0000c400002a7a25 */ /* 0x002fca00078e004e */
        /* <DEDUP_REMOVED lines=15> */
.L_x_667:
[----:B------:R-:W-:Y:S05]  /*9780*/  BSYNC B0 ;  /* 0x0000000000007941 */ /* 0x000fea0003800000 */
.L_x_666:
[----:B------:R-:W-:Y:S01]  /*9790*/  BSSY B0, `(.L_x_668) ;  /* 0x0000012000007945 */ /* 0x000fe20003800000 */
[----:B------:R-:W-:Y:S05]  /*97a0*/  @P5 BRA `(.L_x_669) ;  /* 0x0000010000005947 */ /* 0x000fea0003800000 */
[----:B-1----:R-:W-:Y:S01]  /*97b0*/  IADD3 R2, P0, R80, 0x20, RZ ;  /* 0x0000002050027810 */ /* 0x002fe20007f1e0ff */
[----:B------:R-:W-:Y:S01]  /*97c0*/  IMAD.MOV.U32 R28, RZ, RZ, R42 ;  /* 0x000000ffff1c7224 */ /* 0x000fe200078e002a */
[----:B------:R-:W-:-:S02]  /*97d0*/  MOV R29, R41 ;  /* 0x00000029001d7202 */ /* 0x000fc40000000f00 */
[----:B------:R-:W-:Y:S01]  /*97e0*/  ISETP.GE.AND P2, PT, R250, c[0x0][0x2f4], PT ;  /* 0x0000bd00fa007a0c */ /* 0x000fe20003f46270 */
[----:B------:R-:W-:Y:S01]  /*97f0*/  IMAD.X R0, RZ, RZ, R81, P0 ;  /* 0x000000ffff007224 */ /* 0x000fe200000e0651 */
[----:B------:R-:W-:Y:S01]  /*9800*/  ISETP.GE.AND P1, PT, R231, c[0x0][0x2f4], PT ;  /* 0x0000bd00e7007a0c */ /* 0x000fe20003f26270 */
[----:B------:R-:W-:Y:S01]  /*9810*/  IMAD.WIDE.U32 R28, R2, c[0x0][0x300], R28 ;  /* 0x0000c000021c7a25 */ /* 0x000fe200078e001c */
[----:B------:R-:W-:-:S03]  /*9820*/  ISETP.GE.AND P0, PT, R230, c[0x0][0x2f4], PT ;  /* 0x0000bd00e6007a0c */ /* 0x000fc60003f06270 */
[----:B------:R-:W-:-:S04]  /*9830*/  IMAD R3, R0, c[0x0][0x300], RZ ;  /* 0x0000c00000037a24 */ /* 0x000fc800078e02ff */
[----:B------:R-:W-:Y:S01]  /*9840*/  IMAD R3, R2, c[0x0][0x304], R3 ;  /* 0x0000c10002037a24 */ /* 0x000fe200078e0203 */
[----:B------:R-:W-:-:S03]  /*9850*/  LEA R2, P3, R28, c[0x0][0x2e8], 0x1 ;  /* 0x0000ba001c027a11 */ /* 0x000fc600078608ff */
[----:B------:R-:W-:-:S05]  /*9860*/  IMAD.IADD R3, R29, 0x1, R3 ;  /* 0x000000011d037824 */ /* 0x000fca00078e0203 */
[----:B------:R-:W-:-:S05]  /*9870*/  LEA.HI.X R3, R28, c[0x0][0x2ec], R3, 0x1, P3 ;  /* 0x0000bb001c037a11 */ /* 0x000fca00018f0c03 */
[----:B------:R1:W-:Y:S04]  /*9880*/  @!P2 STG.E.128 [R2.64], R16 ;  /* 0x000000100200a986 */ /* 0x0003e8000c101d18 */
[----:B------:R1:W-:Y:S04]  /*9890*/  @!P1 STG.E.128 [R2.64+0x80], R20 ;  /* 0x0000801402009986 */ /* 0x0003e8000c101d18 */
[----:B------:R1:W-:Y:S02]  /*98a0*/  @!P0 STG.E.128 [R2.64+0x100], R24 ;  /* 0x0001001802008986 */ /* 0x0003e4000c101d18 */
.L_x_669:
[----:B------:R-:W-:Y:S05]  /*98b0*/  BSYNC B0 ;  /* 0x0000000000007941 */ /* 0x000fea0003800000 */
.L_x_668:
[----:B------:R-:W-:Y:S05]  /*98c0*/  @P4 EXIT ;  /* 0x000000000000494d */ /* 0x000fea0003800000 */
[----:B------:R-:W-:Y:S01]  /*98d0*/  IADD3 R0, P0, R80, 0x40, RZ ;  /* 0x0000004050007810 */ /* 0x000fe20007f1e0ff */
[----:B-1----:R-:W-:Y:S01]  /*98e0*/  IMAD.MOV.U32 R16, RZ, RZ, R42 ;  /* 0x000000ffff107224 */ /* 0x002fe200078e002a */
[----:B------:R-:W-:-:S02]  /*98f0*/  MOV R17, R41 ;  /* 0x0000002900117202 */ /* 0x000fc40000000f00 */
[----:B------:R-:W-:Y:S01]  /*9900*/  ISETP.GE.AND P1, PT, R250, c[0x0][0x2f4], PT ;  /* 0x0000bd00fa007a0c */ /* 0x000fe20003f26270 */
        /* <DEDUP_REMOVED lines=14> */
.L_x_670:
        /* <DEDUP_REMOVED lines=9> */
.L_x_1401:


//--------------------- .text._ZN7cutlass13device_kernelIN5flash19enable_sm80_to_sm89INS1_16FlashAttnBwdSm80INS1_25CollectiveMainloopBwdSm80ILi2ELi1EN4cute5tupleIJNS5_1CILi64EEENS7_ILi80EEENS7_ILi192EEEEEENS_6half_tEfNS_4arch4Sm80ELb0ELb0ELb1ELb0ELb1ELb0ELb1ELb0ELi2ELi4ELi2ELi2ELb0EEENS1_21CollectiveEpilogueBwdISB_SC_SE_Li256ELb0ELb1ELi4EEENS1_19SingleTileSchedulerILb0ELb0ELb0ELi80EEEEEEEEEvNT_6ParamsE --------------------------
	.section	.text._ZN7cutlass13device_kernelIN5flash19enable_sm80_to_sm89INS1_16FlashAttnBwdSm80INS1_25CollectiveMainloopBwdSm80ILi2ELi1EN4cute5tupleIJNS5_1CILi64EEENS7_ILi80EEENS7_ILi192EEEEEENS_6half_tEfNS_4arch4Sm80ELb0ELb0ELb1ELb0ELb1ELb0ELb1ELb0ELi2ELi4ELi2ELi2ELb0EEENS1_21CollectiveEpilogueBwdISB_SC_SE_Li256ELb0ELb1ELi4EEENS1_19SingleTileSchedulerILb0ELb0ELb0ELi80EEEEEEEEEvNT_6ParamsE,"ax",@progbits
	.sectioninfo	@"SHI_REGISTERS=255"
	.align	128
.text._ZN7cutlass13device_kernelIN5flash19enable_sm80_to_sm89INS1_16FlashAttnBwdSm80INS1_25CollectiveMainloopBwdSm80ILi2ELi1EN4cute5tupleIJNS5_1CILi64EEENS7_ILi80EEENS7_ILi192EEEEEENS_6half_tEfNS_4arch4Sm80ELb0ELb0ELb1ELb0ELb1ELb0ELb1ELb0ELi2ELi4ELi2ELi2ELb0EEENS1_21CollectiveEpilogueBwdISB_SC_SE_Li256ELb0ELb1ELi4EEENS1_19SingleTileSchedulerILb0ELb0ELb0ELi80EEEEEEEEEvNT_6ParamsE:
        .type           _ZN7cutlass13device_kernelIN5flash19enable_sm80_to_sm89INS1_16FlashAttnBwdSm80INS1_25CollectiveMainloopBwdSm80ILi2ELi1EN4cute5tupleIJNS5_1CILi64EEENS7_ILi80EEENS7_ILi192EEEEEENS_6half_tEfNS_4arch4Sm80ELb0ELb0ELb1ELb0ELb1ELb0ELb1ELb0ELi2ELi4ELi2ELi2ELb0EEENS1_21CollectiveEpilogueBwdISB_SC_SE_Li256ELb0ELb1ELi4EEENS1_19SingleTileSchedulerILb0ELb0ELb0ELi80EEEEEEEEEvNT_6ParamsE,@function
        .size           _ZN7cutlass13device_kernelIN5flash19enable_sm80_to_sm89INS1_16FlashAttnBwdSm80INS1_25CollectiveMainloopBwdSm80ILi2ELi1EN4cute5tupleIJNS5_1CILi64EEENS7_ILi80EEENS7_ILi192EEEEEENS_6half_tEfNS_4arch4Sm80ELb0ELb0ELb1ELb0ELb1ELb0ELb1ELb0ELi2ELi4ELi2ELi2ELb0EEENS1_21CollectiveEpilogueBwdISB_SC_SE_Li256ELb0ELb1ELi4EEENS1_19SingleTileSchedulerILb0ELb0ELb0ELi80EEEEEEEEEvNT_6ParamsE,(.L_x_1402 - _ZN7cutlass13device_kernelIN5flash19enable_sm80_to_sm89INS1_16FlashAttnBwdSm80INS1_25CollectiveMainloopBwdSm80ILi2ELi1EN4cute5tupleIJNS5_1CILi64EEENS7_ILi80EEENS7_ILi192EEEEEENS_6half_tEfNS_4arch4Sm80ELb0ELb0ELb1ELb0ELb1ELb0ELb1ELb0ELi2ELi4ELi2ELi2ELb0EEENS1_21CollectiveEpilogueBwdISB_SC_SE_Li256ELb0ELb1ELi4EEENS1_19SingleTileSchedulerILb0ELb0ELb0ELi80EEEEEEEEEvNT_6ParamsE)
        .other          _ZN7cutlass13device_kernelIN5flash19enable_sm80_to_sm89INS1_16FlashAttnBwdSm80INS1_25CollectiveMainloopBwdSm80ILi2ELi1EN4cute5tupleIJNS5_1CILi64EEENS7_ILi80EEENS7_ILi192EEEEEENS_6half_tEfNS_4arch4Sm80ELb0ELb0ELb1ELb0ELb1ELb0ELb1ELb0ELi2ELi4ELi2ELi2ELb0EEENS1_21CollectiveEpilogueBwdISB_SC_SE_Li256ELb0ELb1ELi4EEENS1_19SingleTileSchedulerILb0ELb0ELb0ELi80EEEEEEEEEvNT_6ParamsE,@"STO_CUDA_ENTRY STV_DEFAULT"
_ZN7cutlass13device_kernelIN5flash19enable_sm80_to_sm89INS1_16FlashAttnBwdSm80INS1_25CollectiveMainloopBwdSm80ILi2ELi1EN4cute5tupleIJNS5_1CILi64EEENS7_ILi80EEENS7_ILi192EEEEEENS_6half_tEfNS_4arch4Sm80ELb0ELb0ELb1ELb0ELb1ELb0ELb1ELb0ELi2ELi4ELi2ELi2ELb0EEENS1_21CollectiveEpilogueBwdISB_SC_SE_Li256ELb0ELb1ELi4EEENS1_19SingleTileSchedulerILb0ELb0ELb0ELi80EEEEEEEEEvNT_6ParamsE:
        /* <DEDUP_REMOVED lines=560> */
.L_x_674:
        /* <DEDUP_REMOVED lines=284> */
.L_x_672:
        /* <DEDUP_REMOVED lines=498> */
.L_x_673:
        /* <DEDUP_REMOVED lines=237> */
.L_x_671:
        /* <DEDUP_REMOVED lines=777> */
.L_x_676:
[----:B--234-:R-:W-:Y:S05]  /*9340*/  BSYNC B0 ;  /* 0x0000000000007941 */ /* 0x01cfea0003800000 */
.L_x_675:
        /* <DEDUP_REMOVED lines=20> */
.L_x_678:
[----:B------:R-:W-:Y:S05]  /*9490*/  BSYNC B0 ;  /* 0x0000000000007941 */ /* 0x000fea0003800000 */
.L_x_677:
        /* <DEDUP_REMOVED lines=20> */
.L_x_680:
[----:B------:R-:W-:Y:S05]  /*95e0*/  BSYNC B0 ;  /* 0x0000000000007941 */ /* 0x000fea0003800000 */
.L_x_679:
        /* <DEDUP_REMOVED lines=25> */
.L_x_682:
[----:B------:R-:W-:Y:S05]  /*9780*/  BSYNC B0 ;  /* 0x0000000000007941 */ /* 0x000fea0003800000 */
.L_x_681:
        /* <DEDUP_REMOVED lines=18> */
.L_x_684:
[----:B------:R-:W-:Y:S05]  /*98b0*/  BSYNC B0 ;  /* 0x0000000000007941 */ /* 0x000fea0003800000 */
.L_x_683:
        /* <DEDUP_REMOVED lines=19> */
.L_x_685:
        /* <DEDUP_REMOVED lines=9> */
.L_x_1402:


//--------------------- .text._ZN7cutlass13device_kernelIN5flash19enable_sm80_to_sm89INS1_16FlashAttnBwdSm80INS1_25CollectiveMainloopBwdSm80ILi2ELi1EN4cute5tupleIJNS5_1CILi64EEENS7_ILi80EEENS7_ILi192EEEEEENS_6half_tEfNS_4arch4Sm80ELb0ELb0ELb1ELb0ELb0ELb0ELb1ELb0ELi2ELi4ELi2ELi2ELb0EEENS1_24CollectiveEpilogueBwdGQAISB_fSE_Li256ELb0ELb0EEENS1_19SingleTileSchedulerILb0ELb0ELb0ELi80EEEEEEEEEvNT_6ParamsE --------------------------
	.section	.text._ZN7cutlass13device_kernelIN5flash19enable_sm80_to_sm89INS1_16FlashAttnBwdSm80INS1_25CollectiveMainloopBwdSm80ILi2ELi1EN4cute5tupleIJNS5_1CILi64EEENS7_ILi80EEENS7_ILi192EEEEEENS_6half_tEfNS_4arch4Sm80ELb0ELb0ELb1ELb0ELb0ELb0ELb1ELb0ELi2ELi4ELi2ELi2ELb0EEENS1_24CollectiveEpilogueBwdGQAISB_fSE_Li256ELb0ELb0EEENS1_19SingleTileSchedulerILb0ELb0ELb0ELi80EEEEEEEEEvNT_6ParamsE,"ax",@progbits
	.sectioninfo	@"SHI_REGISTERS=255"
	.align	128
.text._ZN7cutlass13device_kernelIN5flash19enable_sm80_to_sm89INS1_16FlashAttnBwdSm80INS1_25CollectiveMainloopBwdSm80ILi2ELi1EN4cute5tupleIJNS5_1CILi64EEENS7_ILi80EEENS7_ILi192EEEEEENS_6half_tEfNS_4arch4Sm80ELb0ELb0ELb1ELb0ELb0ELb0ELb1ELb0ELi2ELi4ELi2ELi2ELb0EEENS1_24CollectiveEpilogueBwdGQAISB_fSE_Li256ELb0ELb0EEENS1_19SingleTileSchedulerILb0ELb0ELb0ELi80EEEEEEEEEvNT_6ParamsE:
        .type           _ZN7cutlass13device_kernelIN5flash19enable_sm80_to_sm89INS1_16FlashAttnBwdSm80INS1_25CollectiveMainloopBwdSm80ILi2ELi1EN4cute5tupleIJNS5_1CILi64EEENS7_ILi80EEENS7_ILi192EEEEEENS_6half_tEfNS_4arch4Sm80ELb0ELb0ELb1ELb0ELb0ELb0ELb1ELb0ELi2ELi4ELi2ELi2ELb0EEENS1_24CollectiveEpilogueBwdGQAISB_fSE_Li256ELb0ELb0EEENS1_19SingleTileSchedulerILb0ELb0ELb0ELi80EEEEEEEEEvNT_6ParamsE,@function
        .size           _ZN7cutlass13device_kernelIN5flash19enable_sm80_to_sm89INS1_16FlashAttnBwdSm80INS1_25CollectiveMainloopBwdSm80ILi2ELi1EN4cute5tupleIJNS5_1CILi64EEENS7_ILi80EEENS7_ILi192EEEEEENS_6half_tEfNS_4arch4Sm80ELb0ELb0ELb1ELb0ELb0ELb0ELb1ELb0ELi2ELi4ELi2ELi2ELb0EEENS1_24CollectiveEpilogueBwdGQAISB_fSE_Li256ELb0ELb0EEENS1_19SingleTileSchedulerILb0ELb0ELb0ELi80EEEEEEEEEvNT_6ParamsE,(.L_x_1403 - _ZN7cutlass13device_kernelIN5flash19enable_sm80_to_sm89INS1_16FlashAttnBwdSm80INS1_25CollectiveMainloopBwdSm80ILi2ELi1EN4cute5tupleIJNS5_1CILi64EEENS7_ILi80EEENS7_ILi192EEEEEENS_6half_tEfNS_4arch4Sm80ELb0ELb0ELb1ELb0ELb0ELb0ELb1ELb0ELi2ELi4ELi2ELi2ELb0EEENS1_24CollectiveEpilogueBwdGQAISB_fSE_Li256ELb0ELb0EEENS1_19SingleTileSchedulerILb0ELb0ELb0ELi80EEEEEEEEEvNT_6ParamsE)
        .other          _ZN7cutlass13device_kernelIN5flash19enable_sm80_to_sm89INS1_16FlashAttnBwdSm80INS1_25CollectiveMainloopBwdSm80ILi2ELi1EN4cute5tupleIJNS5_1CILi64EEENS7_ILi80EEENS7_ILi192EEEEEENS_6half_tEfNS_4arch4Sm80ELb0ELb0ELb1ELb0ELb0ELb0ELb1ELb0ELi2ELi4ELi2ELi2ELb0EEENS1_24CollectiveEpilogueBwdGQAISB_fSE_Li256ELb0ELb0EEENS1_19SingleTileSchedulerILb0ELb0ELb0ELi80EEEEEEEEEvNT_6ParamsE,@"STO_CUDA_ENTRY STV_DEFAULT"
_ZN7cutlass13device_kernelIN5flash19enable_sm80_to_sm89INS1_16FlashAttnBwdSm80INS1_25CollectiveMainloopBwdSm80ILi2ELi1EN4cute5tupleIJNS5_1CILi64EEENS7_ILi80EEENS7_ILi192EEEEEENS_6half_tEfNS_4arch4Sm80ELb0ELb0ELb1ELb0ELb0ELb0ELb1ELb0ELi2ELi4ELi2ELi2ELb0EEENS1_24CollectiveEpilogueBwdGQAISB_fSE_Li256ELb0ELb0EEENS1_19SingleTileSchedulerILb0ELb0ELb0ELi80EEEEEEEEEvNT_6ParamsE:
        /* <DEDUP_REMOVED lines=13> */
[----:B------:R-:W3:Y:S01]  /*00d0*/  S2R R87, SR_CTAID.X ;  /* 0x0000000000577919 */ /* 0x000ee20000002500 */
[----:B------:R-:W-:Y:S01]  /*00e0*/  ULDC.64 UR14, c[0x0][0x118] ;  /* 0x00004600000e7ab9 */ /* 0x000fe20000000a00 */
[----:B------:R-:W-:Y:S01]  /*00f0*/  IMAD.MOV.U32 R221, RZ, RZ, 0x120 ;  /* 0x00000120ffdd7424 */ /* 0x000fe200078e00ff */
        /* <DEDUP_REMOVED lines=8> */
[----:B------:R-:W-:Y:S01]  /*0180*/  ULDC.64 UR10, c[0x0][0x178] ;  /* 0x00005e00000a7ab9 */ /* 0x000fe20000000a00 */
[----:B------:R-:W-:Y:S01]  /*0190*/  CS2R R162, SRZ ;  /* 0x0000000000a27805 */ /* 0x000fe2000001ff00 */
[----:B------:R-:W-:Y:S01]  /*01a0*/  UIMAD UR7, UR8, UR7, UR6 ;  /* 0x00000007080772a4 */ /* 0x000fe2000f8e0206 */
[----:B------:R-:W-:Y:S01]  /*01b0*/  CS2R R160, SRZ ;  /* 0x0000000000a07805 */ /* 0x000fe2000001ff00 */
[----:B------:R-:W-:Y:S01]  /*01c0*/  USHF.L.U32 UR21, UR10, 0x5, URZ ;  /* 0x000000050a157899 */ /* 0x000fe2000800063f */
[----:B-1----:R-:W-:Y:S01]  /*01d0*/  SHF.R.S32.HI R14, RZ, 0x1f, R240 ;  /* 0x0000001fff0e7819 */ /* 0x002fe200000114f0 */
[----:B------:R-:W-:Y:S01]  /*01e0*/  USHF.L.U64.HI UR11, UR10, UR20, UR11 ;  /* 0x000000140a0b7299 */ /* 0x000fe2000801020b */
[----:B------:R-:W-:Y:S01]  /*01f0*/  ISETP.GT.AND P2, PT, R240, 0x7f, PT ;  /* 0x0000007ff000780c */ /* 0x000fe20003f44270 */
[----:B------:R-:W-:Y:S01]  /*0200*/  USHF.L.U32 UR22, UR21, 0x1, URZ ;  /* 0x0000000115167899 */ /* 0x000fe2000800063f */
[-C--:B------:R-:W-:Y:S01]  /*0210*/  LEA.HI R23, R14, R240.reuse, RZ, 0x3 ;  /* 0x000000f00e177211 */ /* 0x080fe200078f18ff */
[----:B--2---:R-:W-:Y:S01]  /*0220*/  @P0 IMAD.HI.U32 R3, R85, c[0x0][0x24c], RZ ;  /* 0x0000930055030a27 */ /* 0x004fe200078e00ff */
[--C-:B------:R-:W-:Y:S01]  /*0230*/  SHF.R.S32.HI R86, RZ, 0x1f, R85.reuse ;  /* 0x0000001fff567819 */ /* 0x100fe20000011455 */
[----:B------:R-:W-:Y:S01]  /*0240*/  USHF.L.U64.HI UR21, UR21, 0x1, UR11 ;  /* 0x0000000115157899 */ /* 0x000fe2000801020b */
[----:B------:R-:W-:Y:S01]  /*0250*/  LOP3.LUT R2, R23, 0xfffffff8, RZ, 0xc0, !PT ;  /* 0xfffffff817027812 */ /* 0x000fe200078ec0ff */
[----:B------:R-:W-:Y:S01]  /*0260*/  IMAD.MOV.U32 R0, RZ, RZ, R85 ;  /* 0x000000ffff007224 */ /* 0x000fe200078e0055 */
[----:B------:R-:W-:Y:S01]  /*0270*/  @P0 SHF.R.U32.HI R0, RZ, c[0x0][0x250], R3 ;  /* 0x00009400ff000a19 */ /* 0x000fe20000011603 */
[C---:B------:R-:W-:Y:S01]  /*0280*/  IMAD.SHL.U32 R244, R240.reuse, 0x4, RZ ;  /* 0x00000004f0f47824 */ /* 0x040fe200078e00ff */
        /* <DEDUP_REMOVED lines=8> */
[----:B------:R-:W-:Y:S01]  /*0310*/  SHF.R.S32.HI R245, RZ, 0x1f, R244 ;  /* 0x0000001ffff57819 */ /* 0x000fe200000114f4 */
[----:B------:R-:W-:Y:S01]  /*0320*/  IMAD R3, R3, c[0x0][0x1b0], RZ ;  /* 0x00006c0003037a24 */ /* 0x000fe200078e02ff */
[----:B------:R-:W-:Y:S01]  /*0330*/  SHF.R.S32.HI R239, RZ, 0x1f, R238 ;  /* 0x0000001fffef7819 */ /* 0x000fe200000114ee */
[----:B------:R-:W-:Y:S01]  /*0340*/  IMAD R2, R0, c[0x0][0x1e4], R2 ;  /* 0x0000790000027a24 */ /* 0x000fe200078e0202 */
[----:B------:R-:W-:Y:S01]  /*0350*/  IADD3 R247, R238, 0x40, RZ ;  /* 0x00000040eef77810 */ /* 0x000fe20007ffe0ff */
[----:B------:R-:W-:Y:S01]  /*0360*/  IMAD R6, R0, c[0x0][0x1b4], R3 ;  /* 0x00006d0000067a24 */ /* 0x000fe200078e0203 */
[----:B------:R-:W-:Y:S01]  /*0370*/  IADD3 R13, R238, 0x80, RZ ;  /* 0x00000080ee0d7810 */ /* 0x000fe20007ffe0ff */
[----:B------:R-:W-:Y:S01]  /*0380*/  IMAD.WIDE.U32 R4, R0, c[0x0][0x1e0], R238 ;  /* 0x0000780000047a25 */ /* 0x000fe200078e00ee */
[----:B------:R-:W-:Y:S01]  /*0390*/  ISETP.GE.AND P4, PT, R247, c[0x0][0x1cc], PT ;  /* 0x00007300f7007a0c */ /* 0x000fe20003f86270 */
[----:B------:R-:W-:Y:S01]  /*03a0*/  CS2R R148, SRZ ;  /* 0x0000000000947805 */ /* 0x000fe2000001ff00 */
[----:B------:R-:W-:Y:S01]  /*03b0*/  ISETP.GE.AND P3, PT, R13, c[0x0][0x1cc], PT ;  /* 0x000073000d007a0c */ /* 0x000fe20003f66270 */
[----:B------:R-:W-:Y:S01]  /*03c0*/  IMAD.IADD R5, R5, 0x1, R2 ;  /* 0x0000000105057824 */ /* 0x000fe200078e0202 */
[----:B------:R-:W-:Y:S01]  /*03d0*/  LEA.HI R24, R14, R240, RZ, 0x5 ;  /* 0x000000f00e187211 */ /* 0x000fe200078f28ff */
[----:B------:R-:W-:Y:S01]  /*03e0*/  IMAD.WIDE.U32 R2, R0, c[0x0][0x1b0], R238 ;  /* 0x00006c0000027a25 */ /* 0x000fe200078e00ee */
[----:B------:R-:W-:Y:S01]  /*03f0*/  CS2R R154, SRZ ;  /* 0x00000000009a7805 */ /* 0x000fe2000001ff00 */
[----:B------:R-:W-:Y:S01]  /*0400*/  CS2R R152, SRZ ;  /* 0x0000000000987805 */ /* 0x000fe2000001ff00 */
[----:B------:R-:W-:Y:S01]  /*0410*/  CS2R R158, SRZ ;  /* 0x00000000009e7805 */ /* 0x000fe2000001ff00 */
[----:B------:R-:W-:Y:S01]  /*0420*/  IMAD.U32 R0, RZ, RZ, UR8 ;  /* 0x00000008ff007e24 */ /* 0x000fe2000f8e00ff */
[----:B------:R-:W-:Y:S01]  /*0430*/  CS2R R156, SRZ ;  /* 0x00000000009c7805 */ /* 0x000fe2000001ff00 */
[----:B------:R-:W-:Y:S01]  /*0440*/  IMAD.IADD R3, R3, 0x1, R6 ;  /* 0x0000000103037824 */ /* 0x000fe200078e0206 */
[----:B------:R-:W-:Y:S01]  /*0450*/  CS2R R146, SRZ ;  /* 0x0000000000927805 */ /* 0x000fe2000001ff00 */
[----:B------:R-:W-:Y:S01]  /*0460*/  IMAD.U32 R6, RZ, RZ, UR8 ;  /* 0x00000008ff067e24 */ /* 0x000fe2000f8e00ff */
[----:B------:R-:W-:Y:S01]  /*0470*/  CS2R R144, SRZ ;  /* 0x0000000000907805 */ /* 0x000fe2000001ff00 */
[----:B------:R-:W-:Y:S01]  /*0480*/  IMAD.WIDE.U32 R4, R0, c[0x0][0x1e8], R4 ;  /* 0x00007a0000047a25 */ /* 0x000fe200078e0004 */
[----:B------:R-:W-:Y:S01]  /*0490*/  CS2R R142, SRZ ;  /* 0x00000000008e7805 */ /* 0x000fe2000001ff00 */
[----:B------:R-:W-:Y:S01]  /*04a0*/  CS2R R140, SRZ ;  /* 0x00000000008c7805 */ /* 0x000fe2000001ff00 */
[----:B------:R-:W-:Y:S01]  /*04b0*/  CS2R R138, SRZ ;  /* 0x00000000008a7805 */ /* 0x000fe2000001ff00 */
[----:B------:R-:W-:Y:S01]  /*04c0*/  IMAD.SHL.U32 R0, R242, 0x40, RZ ;  /* 0x00000040f2007824 */ /* 0x000fe200078e00ff */
[----:B------:R-:W-:Y:S01]  /*04d0*/  CS2R R136, SRZ ;  /* 0x0000000000887805 */ /* 0x000fe2000001ff00 */
[----:B---3--:R-:W-:Y:S01]  /*04e0*/  IMAD.WIDE R8, R87, 0x50, R242 ;  /* 0x0000005057087825 */ /* 0x008fe200078e02f2 */
[----:B------:R-:W-:Y:S01]  /*04f0*/  CS2R R126, SRZ ;  /* 0x00000000007e7805 */ /* 0x000fe2000001ff00 */
[----:B------:R-:W-:Y:S01]  /*0500*/  CS2R R124, SRZ ;  /* 0x00000000007c7805 */ /* 0x000fe2000001ff00 */
[----:B------:R-:W-:Y:S01]  /*0510*/  LOP3.LUT R0, R0, 0x1c0, RZ, 0xc0, !PT ;  /* 0x000001c000007812 */ /* 0x000fe200078ec0ff */
[----:B------:R-:W-:Y:S01]  /*0520*/  IMAD.WIDE.U32 R6, R6, c[0x0][0x1b8], R2 ;  /* 0x00006e0006067a25 */ /* 0x000fe200078e0002 */
[----:B------:R-:W-:Y:S01]  /*0530*/  IADD3 R3, R5, UR5, RZ ;  /* 0x0000000505037c10 */ /* 0x000fe2000fffe0ff */
[----:B------:R-:W-:Y:S01]  /*0540*/  CS2R R130, SRZ ;  /* 0x0000000000827805 */ /* 0x000fe2000001ff00 */
[----:B------:R-:W-:Y:S01]  /*0550*/  LOP3.LUT R11, R0, 0x38, R238, 0xf8, !PT ;  /* 0x00000038000b7812 */ /* 0x000fe200078ef8ee */
[----:B------:R-:W-:Y:S01]  /*0560*/  IMAD.MOV.U32 R2, RZ, RZ, R4 ;  /* 0x000000ffff027224 */ /* 0x000fe200078e0004 */
[----:B------:R-:W-:Y:S01]  /*0570*/  SHF.R.U32.HI R0, RZ, 0x3, R0 ;  /* 0x00000003ff007819 */ /* 0x000fe20000011600 */
[----:B------:R-:W-:Y:S01]  /*0580*/  IMAD R4, R9, c[0x0][0x1d8], RZ ;  /* 0x0000760009047a24 */ /* 0x000fe200078e02ff */
[----:B------:R-:W-:Y:S01]  /*0590*/  IADD3 R7, R7, UR7, RZ ;  /* 0x0000000707077c10 */ /* 0x000fe2000fffe0ff */
[----:B------:R-:W-:Y:S01]  /*05a0*/  ULDC.64 UR6, c[0x0][0x1d8] ;  /* 0x0000760000067ab9 */ /* 0x000fe20000000a00 */
[----:B------:R-:W-:Y:S01]  /*05b0*/  LOP3.LUT R11, R11, R0, RZ, 0x3c, !PT ;  /* 0x000000000b0b7212 */ /* 0x000fe200078e3cff */
[----:B------:R-:W-:Y:S01]  /*05c0*/  IMAD R10, R8, c[0x0][0x1dc], R4 ;  /* 0x00007700080a7a24 */ /* 0x000fe200078e0204 */
[----:B------:R-:W-:Y:S01]  /*05d0*/  IADD3 R0, -R242, c[0x0][0x198], RZ ;  /* 0x00006600f2007a10 */ /* 0x000fe20007ffe1ff */
[----:B------:R-:W-:Y:S01]  /*05e0*/  IMAD.WIDE.U32 R4, R8, c[0x0][0x1d8], R2 ;  /* 0x0000760008047a25 */ /* 0x000fe200078e0002 */
[----:B------:R-:W-:Y:S01]  /*05f0*/  USHF.L.U64.HI UR7, UR6, UR20, UR7 ;  /* 0x0000001406077299 */ /* 0x000fe20008010207 */
[----:B------:R-:W-:Y:S01]  /*0600*/  CS2R R128, SRZ ;  /* 0x0000000000807805 */ /* 0x000fe2000001ff00 */
[----:B------:R-:W-:Y:S01]  /*0610*/  USHF.L.U32 UR6, UR6, 0x5, URZ ;  /* 0x0000000506067899 */ /* 0x000fe2000800063f */
[----:B------:R-:W-:Y:S01]  /*0620*/  IMAD.IADD R3, R5, 0x1, R10 ;  /* 0x0000000105037824 */ /* 0x000fe200078e020a */
[C---:B------:R-:W-:Y:S01]  /*0630*/  LEA R2, P0, R4.reuse, c[0x0][0x1c0], 0x1 ;  /* 0x0000700004027a11 */ /* 0x040fe200078008ff */
[----:B------:R-:W-:Y:S01]  /*0640*/  IMAD R0, R87, -0x50, R0 ;  /* 0xffffffb057007824 */ /* 0x000fe200078e0200 */
[----:B------:R-:W-:Y:S01]  /*0650*/  CS2R R134, SRZ ;  /* 0x0000000000867805 */ /* 0x000fe2000001ff00 */
[----:B------:R-:W-:Y:S01]  /*0660*/  IMAD R5, R9, c[0x0][0x1a8], RZ ;  /* 0x00006a0009057a24 */ /* 0x000fe200078e02ff */
[----:B------:R-:W-:Y:S01]  /*0670*/  LEA.HI.X R3, R4, c[0x0][0x1c4], R3, 0x1, P0 ;  /* 0x0000710004037a11 */ /* 0x000fe200000f0c03 */
[----:B------:R-:W-:Y:S01]  /*0680*/  IMAD.MOV.U32 R10, RZ, RZ, c[0x0][0x1dc] ;  /* 0x00007700ff0a7624 */ /* 0x000fe200078e00ff */
[----:B------:R-:W-:Y:S01]  /*0690*/  LEA.HI R4, R14, R240, RZ, 0x6 ;  /* 0x000000f00e047211 */ /* 0x000fe200078f30ff */
[----:B------:R-:W-:Y:S01]  /*06a0*/  IMAD R5, R8, c[0x0][0x1ac], R5 ;  /* 0x00006b0008057a24 */ /* 0x000fe200078e0205 */
[----:B------:R-:W-:Y:S01]  /*06b0*/  ISETP.GE.AND P0, PT, R238, c[0x0][0x1cc], PT ;  /* 0x00007300ee007a0c */ /* 0x000fe20003f06270 */
[----:B------:R-:W-:Y:S01]  /*06c0*/  IMAD.WIDE.U32 R8, R8, c[0x0][0x1a8], R6 ;  /* 0x00006a0008087a25 */ /* 0x000fe200078e0006 */
[----:B------:R-:W-:Y:S01]  /*06d0*/  SHF.R.S32.HI R22, RZ, 0x6, R4 ;  /* 0x00000006ff167819 */ /* 0x000fe20000011404 */
[----:B------:R-:W-:Y:S01]  /*06e0*/  CS2R R132, SRZ ;  /* 0x0000000000847805 */ /* 0x000fe2000001ff00 */
[C---:B------:R-:W-:Y:S01]  /*06f0*/  ISETP.LT.OR P1, PT, R0.reuse, 0x1, P0 ;  /* 0x000000010000780c */ /* 0x040fe20000721670 */
[----:B------:R-:W-:Y:S01]  /*0700*/  IMAD.MOV.U32 R7, RZ, RZ, c[0x0][0x1d8] ;  /* 0x00007600ff077624 */ /* 0x000fe200078e00ff */
[----:B------:R-:W-:Y:S01]  /*0710*/  ISETP.LT.OR P6, PT, R0, 0x1, P4 ;  /* 0x000000010000780c */ /* 0x000fe200027c1670 */
[----:B------:R-:W-:Y:S01]  /*0720*/  IMAD R4, R22, 0x200, R11 ;  /* 0x0000020016047824 */ /* 0x000fe200078e020b */
[C---:B------:R-:W-:Y:S01]  /*0730*/  ISETP.LT.OR P5, PT, R0.reuse, 0x1, P3 ;  /* 0x000000010000780c */ /* 0x040fe20001fa1670 */
[----:B------:R-:W-:Y:S01]  /*0740*/  IMAD.IADD R5, R9, 0x1, R5 ;  /* 0x0000000109057824 */ /* 0x000fe200078e0205 */
[----:B------:R-:W-:Y:S01]  /*0750*/  ISETP.LT.OR P0, PT, R0, 0x21, P0 ;  /* 0x000000210000780c */ /* 0x000fe20000701670 */
[----:B------:R-:W-:Y:S01]  /*0760*/  IMAD.SHL.U32 R236, R4, 0x2, RZ ;  /* 0x0000000204ec7824 */ /* 0x000fe200078e00ff */
[----:B------:R-:W-:Y:S01]  /*0770*/  CS2R R122, SRZ ;  /* 0x00000000007a7805 */ /* 0x000fe2000001ff00 */
[----:B------:R-:W-:Y:S01]  /*0780*/  IMAD.WIDE.U32 R16, R242, c[0x0][0x178], R238 ;  /* 0x00005e00f2107a25 */ /* 0x000fe200078e00ee */
[----:B------:R-:W-:Y:S01]  /*0790*/  P2R R4, PR, RZ, 0x1 ;  /* 0x00000001ff047803 */ /* 0x000fe20000000000 */
[----:B------:R-:W-:Y:S01]  /*07a0*/  CS2R R120, SRZ ;  /* 0x0000000000787805 */ /* 0x000fe2000001ff00 */
[----:B------:R-:W-:Y:S01]  /*07b0*/  @!P2 ISETP.GE.AND P0, PT, R0, 0x41, PT ;  /* 0x000000410000a80c */ /* 0x000fe20003f06270 */
[----:B------:R1:W-:Y:S01]  /*07c0*/  LDGSTS.E.BYPASS.LTC128B.128 [R236+0x7880], [R2.64], !P1 ;  /* 0x0788000002ec7fae */ /* 0x0003e2000c901d4e */
[C---:B------:R-:W-:Y:S01]  /*07d0*/  LEA R6, P1, R7.reuse, R2, 0x6 ;  /* 0x0000000207067211 */ /* 0x040fe200078230ff */
[----:B------:R-:W-:Y:S01]  /*07e0*/  IMAD.MOV.U32 R250, RZ, RZ, R16 ;  /* 0x000000fffffa7224 */ /* 0x000fe200078e0010 */
[----:B------:R-:W-:Y:S01]  /*07f0*/  CS2R R118, SRZ ;  /* 0x0000000000767805 */ /* 0x000fe2000001ff00 */
[----:B------:R1:W-:Y:S01]  /*0800*/  LDGSTS.E.BYPASS.LTC128B.128 [R236+0xa080], [R2.64+0x80], !P6 ;  /* 0x0a08008002ec7fae */ /* 0x0003e2000f101d4e */
[----:B------:R-:W-:Y:S01]  /*0810*/  LEA.HI.X R7, R7, R3, R10, 0x6, P1 ;  /* 0x0000000307077211 */ /* 0x000fe200008f340a */
[----:B------:R-:W-:Y:S01]  /*0820*/  IMAD.U32 R10, RZ, RZ, UR7 ;  /* 0x00000007ff0a7e24 */ /* 0x000fe2000f8e00ff */
[----:B------:R-:W-:Y:S01]  /*0830*/  ISETP.NE.AND P1, PT, R4, RZ, PT ;  /* 0x000000ff0400720c */ /* 0x000fe20003f25270 */
[----:B------:R1:W-:Y:S01]  /*0840*/  LDGSTS.E.BYPASS.LTC128B.128 [R236+0xc880], [R2.64+0x100], !P5 ;  /* 0x0c88010002ec7fae */ /* 0x0003e2000e901d4e */
[C---:B------:R-:W-:Y:S01]  /*0850*/  ISETP.LT.OR P5, PT, R0.reuse, 0x21, P4 ;  /* 0x000000210000780c */ /* 0x040fe200027a1670 */
[----:B------:R-:W-:Y:S01]  /*0860*/  CS2R R116, SRZ ;  /* 0x0000000000747805 */ /* 0x000fe2000001ff00 */
[C---:B------:R-:W-:Y:S01]  /*0870*/  ISETP.LT.OR P6, PT, R0.reuse, 0x21, P3 ;  /* 0x000000210000780c */ /* 0x040fe20001fc1670 */
[----:B------:R2:W-:Y:S01]  /*0880*/  STL.64 [R1+0x8], R16 ;  /* 0x0000081001007387 */ /* 0x0005e20000100a00 */
[----:B------:R-:W-:Y:S01]  /*0890*/  @!P2 ISETP.LT.OR P3, PT, R0, 0x41, P4 ;  /* 0x000000410000a80c */ /* 0x000fe20002761670 */
[----:B------:R-:W-:Y:S01]  /*08a0*/  CS2R R114, SRZ ;  /* 0x0000000000727805 */ /* 0x000fe2000001ff00 */
[----:B------:R-:W-:Y:S01]  /*08b0*/  CS2R R112, SRZ ;  /* 0x0000000000707805 */ /* 0x000fe2000001ff00 */
[----:B------:R-:W-:Y:S01]  /*08c0*/  CS2R R82, SRZ ;  /* 0x0000000000527805 */ /* 0x000fe2000001ff00 */
[----:B------:R-:W-:Y:S01]  /*08d0*/  CS2R R80, SRZ ;  /* 0x0000000000507805 */ /* 0x000fe2000001ff00 */
[----:B------:R-:W-:Y:S01]  /*08e0*/  CS2R R78, SRZ ;  /* 0x00000000004e7805 */ /* 0x000fe2000001ff00 */
[----:B------:R-:W-:Y:S01]  /*08f0*/  CS2R R76, SRZ ;  /* 0x00000000004c7805 */ /* 0x000fe2000001ff00 */
[----:B------:R3:W-:Y:S01]  /*0900*/  LDGSTS.E.BYPASS.LTC128B.128 [R236+0x8880], [R6.64], !P1 ;  /* 0x0888000006ec7fae */ /* 0x0007e2000c901d4e */
        /* <DEDUP_REMOVED lines=14> */
[----:B-1----:R-:W-:Y:S01]  /*09f0*/  P2R R2, PR, RZ, 0x20 ;  /* 0x00000020ff027803 */ /* 0x002fe20000000000 */
[----:B------:R-:W-:Y:S01]  /*0a00*/  IMAD.U32 R3, RZ, RZ, UR6 ;  /* 0x00000006ff037e24 */ /* 0x000fe2000f8e00ff */
[----:B------:R-:W-:Y:S01]  /*0a10*/  @!P2 ISETP.GE.OR P5, PT, R238, c[0x0][0x1cc], !P0 ;  /* 0x00007300ee00aa0c */ /* 0x000fe200047a6670 */
[----:B------:R-:W-:Y:S01]  /*0a20*/  ULDC.64 UR6, c[0x0][0x1a8] ;  /* 0x00006a0000067ab9 */ /* 0x000fe20000000a00 */
[----:B------:R-:W-:Y:S01]  /*0a30*/  CS2R R38, SRZ ;  /* 0x0000000000267805 */ /* 0x000fe2000001ff00 */
[----:B------:R-:W-:Y:S01]  /*0a40*/  USHF.L.U32 UR5, UR6, 0x5, URZ ;  /* 0x0000000506057899 */ /* 0x000fe2000800063f */
[----:B------:R-:W-:Y:S01]  /*0a50*/  CS2R R36, SRZ ;  /* 0x0000000000247805 */ /* 0x000fe2000001ff00 */
[----:B------:R-:W-:Y:S01]  /*0a60*/  USHF.L.U64.HI UR7, UR6, UR20, UR7 ;  /* 0x0000001406077299 */ /* 0x000fe20008010207 */
[----:B------:R-:W-:Y:S01]  /*0a70*/  CS2R R42, SRZ ;  /* 0x00000000002a7805 */ /* 0x000fe2000001ff00 */
[----:B------:R-:W-:Y:S01]  /*0a80*/  CS2R R40, SRZ ;  /* 0x0000000000287805 */ /* 0x000fe2000001ff00 */
[----:B------:R-:W-:Y:S01]  /*0a90*/  CS2R R46, SRZ ;  /* 0x00000000002e7805 */ /* 0x000fe2000001ff00 */
[----:B------:R-:W-:Y:S01]  /*0aa0*/  CS2R R44, SRZ ;  /* 0x00000000002c7805 */ /* 0x000fe2000001ff00 */
[----:B------:R-:W-:Y:S01]  /*0ab0*/  CS2R R34, SRZ ;  /* 0x0000000000227805 */ /* 0x000fe2000001ff00 */
[----:B------:R-:W-:Y:S01]  /*0ac0*/  CS2R R32, SRZ ;  /* 0x0000000000207805 */ /* 0x000fe2000001ff00 */
[----:B------:R-:W-:Y:S01]  /*0ad0*/  CS2R R30, SRZ ;  /* 0x00000000001e7805 */ /* 0x000fe2000001ff00 */
[----:B------:R-:W-:Y:S01]  /*0ae0*/  P2R R11, PR, RZ, 0x20 ;  /* 0x00000020ff0b7803 */ /* 0x000fe20000000000 */
[----:B------:R-:W-:Y:S01]  /*0af0*/  CS2R R28, SRZ ;  /* 0x00000000001c7805 */ /* 0x000fe2000001ff00 */
[----:B------:R-:W-:Y:S01]  /*0b00*/  @!P2 ISETP.GE.OR P5, PT, R13, c[0x0][0x1cc], !P0 ;  /* 0x000073000d00aa0c */ /* 0x000fe200047a6670 */
[----:B------:R-:W-:Y:S01]  /*0b10*/  CS2R R26, SRZ ;  /* 0x00000000001a7805 */ /* 0x000fe2000001ff00 */
[----:B------:R-:W-:-:S02]  /*0b20*/  ISETP.NE.AND P0, PT, R2, RZ, PT ;  /* 0x000000ff0200720c */ /* 0x000fc40003f05270 */
[----:B------:R-:W-:-:S04]  /*0b30*/  @!P2 LEA R2, P1, R3, R6, 0x1 ;  /* 0x000000060302a211 */ /* 0x000fc800078208ff */
[----:B------:R-:W-:Y:S02]  /*0b40*/  @!P2 LEA.HI.X R3, R3, R7, R10, 0x1, P1 ;  /* 0x000000070303a211 */ /* 0x000fe400008f0c0a */
[----:B------:R-:W-:-:S05]  /*0b50*/  ISETP.NE.AND P1, PT, R11, RZ, PT ;  /* 0x000000ff0b00720c */ /* 0x000fca0003f25270 */
[----:B------:R3:W-:Y:S01]  /*0b60*/  LDGSTS.E.BYPASS.LTC128B.128 [R236+0xb080], [R6.64+0x80], !P0 ;  /* 0x0b08008006ec7fae */ /* 0x0007e2000c101d4e */
[----:B------:R-:W-:-:S03]  /*0b70*/  LEA R4, P0, R8, c[0x0][0x190], 0x1 ;  /* 0x0000640008047a11 */ /* 0x000fc600078008ff */
[----:B------:R3:W-:Y:S01]  /*0b80*/  LDGSTS.E.BYPASS.LTC128B.128 [R236+0xd880], [R6.64+0x100], !P6 ;  /* 0x0d88010006ec7fae */ /* 0x0007e2000f101d4e */
[----:B------:R-:W-:Y:S02]  /*0b90*/  ISETP.GE.AND P6, PT, R238, c[0x0][0x19c], PT ;  /* 0x00006700ee007a0c */ /* 0x000fe40003fc6270 */
[----:B------:R-:W-:Y:S01]  /*0ba0*/  LEA.HI.X R5, R8, c[0x0][0x194], R5, 0x1, P0 ;  /* 0x0000650008057a11 */ /* 0x000fe200000f0c05 */
[----:B------:R1:W-:Y:S01]  /*0bb0*/  @!P2 LDGSTS.E.BYPASS.LTC128B.128 [R236+0x9880], [R2.64], !P1 ;  /* 0x0988000002ecafae */ /* 0x0003e2000c901d4e */
[----:B------:R-:W-:-:S03]  /*0bc0*/  ISETP.LT.OR P4, PT, R0, 0x1, P6 ;  /* 0x000000010000780c */ /* 0x000fc60003781670 */
[----:B------:R1:W-:Y:S01]  /*0bd0*/  @!P2 LDGSTS.E.BYPASS.LTC128B.128 [R236+0xc080], [R2.64+0x80], !P3 ;  /* 0x0c08008002ecafae */ /* 0x0003e2000d901d4e */
[----:B------:R-:W-:-:S03]  /*0be0*/  ISETP.GE.AND P3, PT, R13, c[0x0][0x19c], PT ;  /* 0x000067000d007a0c */ /* 0x000fc60003f66270 */
[----:B------:R1:W-:Y:S01]  /*0bf0*/  @!P2 LDGSTS.E.BYPASS.LTC128B.128 [R236+0xe880], [R2.64+0x100], !P5 ;  /* 0x0e88010002ecafae */ /* 0x0003e2000e901d4e */
[----:B------:R-:W-:-:S04]  /*0c00*/  ISETP.GE.AND P5, PT, R247, c[0x0][0x19c], PT ;  /* 0x00006700f7007a0c */ /* 0x000fc80003fa6270 */
[C---:B------:R-:W-:Y:S01]  /*0c10*/  ISETP.LT.OR P1, PT, R0.reuse, 0x1, P5 ;  /* 0x000000010000780c */ /* 0x040fe20002f21670 */
[----:B------:R4:W-:Y:S01]  /*0c20*/  LDGSTS.E.BYPASS.LTC128B.128 [R236+0x80], [R4.64], !P4 ;  /* 0x0008000004ec7fae */ /* 0x0009e2000e101d4e */
[----:B------:R-:W-:Y:S02]  /*0c30*/  ISETP.LT.OR P4, PT, R0, 0x21, P6 ;  /* 0x000000210000780c */ /* 0x000fe40003781670 */
[----:B------:R-:W-:Y:S01]  /*0c40*/  ISETP.GE.AND P6, PT, R238, c[0x0][0x16c], PT ;  /* 0x00005b00ee007a0c */ /* 0x000fe20003fc6270 */
[----:B---3--:R-:W-:-:S03]  /*0c50*/  IMAD.MOV.U32 R6, RZ, RZ, c[0x0][0x1a8] ;  /* 0x00006a00ff067624 */ /* 0x008fc600078e00ff */
[----:B------:R-:W-:-:S05]  /*0c60*/  SEL R7, RZ, 0x1, P6 ;  /* 0x00000001ff077807 */ /* 0x000fca0003000000 */
[----:B------:R4:W-:Y:S01]  /*0c70*/  LDGSTS.E.BYPASS.LTC128B.128 [R236+0x2880], [R4.64+0x80], !P1 ;  /* 0x0288008004ec7fae */ /* 0x0009e2000c901d4e */
[----:B------:R-:W-:Y:S01]  /*0c80*/  ISETP.LT.OR P1, PT, R0, 0x21, P5 ;  /* 0x000000210000780c */ /* 0x000fe20002f21670 */
[----:B-1----:R-:W-:Y:S01]  /*0c90*/  IMAD.MOV.U32 R3, RZ, RZ, c[0x0][0x1ac] ;  /* 0x00006b00ff037624 */ /* 0x002fe200078e00ff */
[----:B------:R-:W-:-:S04]  /*0ca0*/  LEA R2, P0, R6, R4, 0x6 ;  /* 0x0000000406027211 */ /* 0x000fc800078030ff */
[----:B------:R-:W-:Y:S01]  /*0cb0*/  LEA.HI.X R3, R6, R5, R3, 0x6, P0 ;  /* 0x0000000506037211 */ /* 0x000fe200000f3403 */
[----:B------:R-:W-:Y:S01]  /*0cc0*/  IMAD.U32 R6, RZ, RZ, UR7 ;  /* 0x00000007ff067e24 */ /* 0x000fe2000f8e00ff */
[----:B------:R-:W-:Y:S01]  /*0cd0*/  ISETP.LT.OR P0, PT, R0, 0x1, P3 ;  /* 0x000000010000780c */ /* 0x000fe20001f01670 */
[----:B------:R-:W-:Y:S02]  /*0ce0*/  ULDC.64 UR6, c[0x0][0x188] ;  /* 0x0000620000067ab9 */ /* 0x000fe40000000a00 */
[----:B------:R-:W-:Y:S02]  /*0cf0*/  UIMAD.WIDE.U32 UR12, UR8, UR6, URZ ;  /* 0x00000006080c72a5 */ /* 0x000fe4000f8e003f */
[----:B------:R-:W-:-:S08]  /*0d00*/  UIMAD UR6, UR4, UR6, URZ ;  /* 0x00000006040672a4 */ /* 0x000fd0000f8e023f */
[----:B------:R4:W-:Y:S01]  /*0d10*/  LDGSTS.E.BYPASS.LTC128B.128 [R236+0x5080], [R4.64+0x100], !P0 ;  /* 0x0508010004ec7fae */ /* 0x0009e2000c101d4e */
[----:B------:R-:W-:-:S03]  /*0d20*/  ISETP.LT.OR P0, PT, R0, 0x21, P3 ;  /* 0x000000210000780c */ /* 0x000fc60001f01670 */
[----:B------:R1:W-:Y:S01]  /*0d30*/  LDGSTS.E.BYPASS.LTC128B.128 [R236+0x1080], [R2.64], !P4 ;  /* 0x0108000002ec7fae */ /* 0x0003e2000e101d4e */
[----:B------:R-:W-:-:S03]  /*0d40*/  ISETP.GE.AND P4, PT, R247, c[0x0][0x16c], PT ;  /* 0x00005b00f7007a0c */ /* 0x000fc60003f86270 */
[----:B------:R1:W-:Y:S01]  /*0d50*/  LDGSTS.E.BYPASS.LTC128B.128 [R236+0x3880], [R2.64+0x80], !P1 ;  /* 0x0388008002ec7fae */ /* 0x0003e2000c901d4e */
[----:B------:R-:W-:Y:S02]  /*0d60*/  @!P2 ISETP.LT.OR P1, PT, R0, 0x41, P5 ;  /* 0x000000410000a80c */ /* 0x000fe40002f21670 */
[----:B------:R-:W-:-:S03]  /*0d70*/  ISETP.GT.AND P5, PT, R240, 0xf, PT ;  /* 0x0000000ff000780c */ /* 0x000fc60003fa4270 */
[----:B------:R1:W-:Y:S04]  /*0d80*/  LDGSTS.E.BYPASS.LTC128B.128 [R236+0x6080], [R2.64+0x100], !P0 ;  /* 0x0608010002ec7fae */ /* 0x0003e8000c101d4e */
[----:B------:R-:W-:-:S04]  /*0d90*/  @P4 LOP3.LUT R246, R246, 0x2, RZ, 0xfc, !PT ;  /* 0x00000002f6f64812 */ /* 0x000fc800078efcff */
[----:B------:R-:W-:-:S04]  /*0da0*/  LOP3.LUT R246, R246, 0xfffffffe, RZ, 0xc0, !PT ;  /* 0xfffffffef6f67812 */ /* 0x000fc800078ec0ff */
[----:B------:R-:W-:Y:S01]  /*0db0*/  @P6 LOP3.LUT R246, R246, 0x1, RZ, 0xfc, !PT ;  /* 0x00000001f6f66812 */ /* 0x000fe200078efcff */
[----:B----4-:R-:W-:Y:S01]  /*0dc0*/  IMAD.U32 R5, RZ, RZ, UR5 ;  /* 0x00000005ff057e24 */ /* 0x010fe2000f8e00ff */
[----:B------:R-:W-:Y:S01]  /*0dd0*/  SEL R4, RZ, 0xffffffff, P4 ;  /* 0xffffffffff047807 */ /* 0x000fe20002000000 */
[----:B------:R-:W-:Y:S01]  /*0de0*/  UIMAD UR5, UR8, UR7, UR6 ;  /* 0x00000007080572a4 */ /* 0x000fe2000f8e0206 */
[----:B------:R-:W-:Y:S02]  /*0df0*/  ISETP.GE.AND P4, PT, R238, c[0x0][0x19c], PT ;  /* 0x00006700ee007a0c */ /* 0x000fe40003f86270 */
[----:B------:R-:W-:Y:S01]  /*0e00*/  ISETP.GE.AND P6, PT, R13, c[0x0][0x16c], PT ;  /* 0x00005b000d007a0c */ /* 0x000fe20003fc6270 */
[----:B------:R-:W-:Y:S01]  /*0e10*/  IMAD.SHL.U32 R8, R4, 0x2, RZ ;  /* 0x0000000204087824 */ /* 0x000fe200078e00ff */
[C---:B------:R-:W-:Y:S01]  /*0e20*/  @!P2 LEA R4, P0, R5.reuse, R2, 0x1 ;  /* 0x000000020504a211 */ /* 0x040fe200078008ff */
[----:B------:R-:W-:Y:S02]  /*0e30*/  UIADD3 UR5, UR13, UR5, URZ ;  /* 0x000000050d057290 */ /* 0x000fe4000fffe03f */
[----:B------:R-:W-:Y:S01]  /*0e40*/  ULDC.64 UR6, c[0x0][0x278] ;  /* 0x00009e0000067ab9 */ /* 0x000fe20000000a00 */
[----:B------:R-:W-:Y:S01]  /*0e50*/  @!P2 LEA.HI.X R5, R5, R3, R6, 0x1, P0 ;  /* 0x000000030505a211 */ /* 0x000fe200000f0c06 */
[----:B------:R-:W-:Y:S01]  /*0e60*/  UIMAD UR11, UR4, UR6, URZ ;  /* 0x00000006040b72a4 */ /* 0x000fe2000f8e023f */
[----:B------:R-:W-:Y:S01]  /*0e70*/  @!P2 ISETP.LT.OR P0, PT, R0, 0x41, P4 ;  /* 0x000000410000a80c */ /* 0x000fe20002701670 */
[----:B-1----:R-:W-:Y:S01]  /*0e80*/  IMAD R2, R243, c[0x0][0x178], RZ ;  /* 0x00005e00f3027a24 */ /* 0x002fe200078e02ff */
[----:B------:R-:W-:Y:S01]  /*0e90*/  LOP3.LUT R7, R8, 0x2, R7, 0xe2, !PT ;  /* 0x0000000208077812 */ /* 0x000fe200078ee207 */
[----:B------:R-:W-:Y:S01]  /*0ea0*/  IMAD R8, R86, c[0x0][0x180], RZ ;  /* 0x0000600056087a24 */ /* 0x000fe200078e02ff */
[----:B------:R-:W-:Y:S01]  /*0eb0*/  SEL R6, RZ, 0x4, P6 ;  /* 0x00000004ff067807 */ /* 0x000fe20003000000 */
[----:B------:R-:W-:Y:S01]  /*0ec0*/  IMAD R2, R242, c[0x0][0x17c], R2 ;  /* 0x00005f00f2027a24 */ /* 0x000fe200078e0202 */
[----:B------:R-:W-:Y:S01]  /*0ed0*/  @!P2 ISETP.LT.OR P4, PT, R0, 0x41, P3 ;  /* 0x000000410000a80c */ /* 0x000fe20001f81670 */
[----:B------:R-:W-:Y:S01]  /*0ee0*/  IMAD R8, R85, c[0x0][0x184], R8 ;  /* 0x0000610055087a24 */ /* 0x000fe200078e0208 */
[----:B------:R-:W-:Y:S01]  /*0ef0*/  LOP3.LUT R6, R7, R6, RZ, 0xfc, !PT ;  /* 0x0000000607067212 */ /* 0x000fe200078efcff */
[----:B------:R-:W-:Y:S01]  /*0f00*/  IMAD.IADD R251, R17, 0x1, R2 ;  /* 0x0000000111fb7824 */ /* 0x000fe200078e0202 */
[----:B------:R-:W-:Y:S01]  /*0f10*/  UIMAD.WIDE.U32 UR16, UR8, UR6, URZ ;  /* 0x00000006081072a5 */ /* 0x000fe2000f8e003f */
[----:B--2---:R-:W-:Y:S01]  /*0f20*/  IMAD.WIDE.U32 R16, R242, c[0x0][0x208], R238 ;  /* 0x00008200f2107a25 */ /* 0x004fe200078e00ee */
[----:B------:R-:W-:Y:S01]  /*0f30*/  LOP3.LUT R0, R6, 0x1, RZ, 0xc0, !PT ;  /* 0x0000000106007812 */ /* 0x000fe200078ec0ff */
[----:B------:R1:W-:Y:S01]  /*0f40*/  @!P2 LDGSTS.E.BYPASS.LTC128B.128 [R236+0x2080], [R4.64], !P0 ;  /* 0x0208000004ecafae */ /* 0x0003e2000c101d4e */
[----:B------:R-:W-:Y:S01]  /*0f50*/  UIMAD UR11, UR8, UR7, UR11 ;  /* 0x00000007080b72a4 */ /* 0x000fe2000f8e020b */
[----:B------:R-:W-:Y:S01]  /*0f60*/  IMAD.WIDE.U32 R2, R85, c[0x0][0x180], R250 ;  /* 0x0000600055027a25 */ /* 0x000fe200078e00fa */
[----:B------:R-:W-:Y:S01]  /*0f70*/  ISETP.NE.U32.AND P3, PT, R0, 0x1, PT ;  /* 0x000000010000780c */ /* 0x000fe20003f65070 */
[----:B------:R1:W-:Y:S01]  /*0f80*/  @!P2 LDGSTS.E.BYPASS.LTC128B.128 [R236+0x4880], [R4.64+0x80], !P1 ;  /* 0x0488008004ecafae */ /* 0x0003e2000c901d4e */
[----:B------:R-:W-:Y:S01]  /*0f90*/  ULDC.64 UR6, c[0x0][0x218] ;  /* 0x0000860000067ab9 */ /* 0x000fe20000000a00 */
[----:B------:R-:W-:Y:S01]  /*0fa0*/  IMAD R0, R243, c[0x0][0x208], RZ ;  /* 0x00008200f3007a24 */ /* 0x000fe200078e02ff */
[----:B------:R-:W-:Y:S01]  /*0fb0*/  IADD3 R7, P0, R2, UR12, RZ ;  /* 0x0000000c02077c10 */ /* 0x000fe2000ff1e0ff */
[----:B------:R1:W-:Y:S01]  /*0fc0*/  @!P2 LDGSTS.E.BYPASS.LTC128B.128 [R236+0x7080], [R4.64+0x100], !P4 ;  /* 0x0708010004ecafae */ /* 0x0003e2000e101d4e */
[----:B------:R-:W-:Y:S01]  /*0fd0*/  LOP3.LUT P2, RZ, R6, 0x2, RZ, 0xc0, !PT ;  /* 0x0000000206ff7812 */ /* 0x000fe2000784c0ff */
[----:B------:R-:W-:Y:S01]  /*0fe0*/  IMAD R0, R242, c[0x0][0x20c], R0 ;  /* 0x00008300f2007a24 */ /* 0x000fe200078e0200 */
[----:B------:R-:W-:Y:S01]  /*0ff0*/  IADD3.X R3, R3, UR5, R8, P0, !PT ;  /* 0x0000000503037c10 */ /* 0x000fe200087fe408 */
[----:B------:R-:W0:Y:S01]  /*1000*/  LDGDEPBAR ;  /* 0x00000000000079af */ /* 0x000e220000000000 */
[C---:B------:R-:W-:Y:S01]  /*1010*/  LEA R2, P0, R7.reuse, c[0x0][0x160], 0x1 ;  /* 0x0000580007027a11 */ /* 0x040fe200078008ff */
[----:B------:R-:W-:Y:S01]  /*1020*/  UIMAD.WIDE.U32 UR18, UR8, UR6, URZ ;  /* 0x00000006081272a5 */ /* 0x000fe2000f8e003f */
[----:B------:R-:W-:Y:S01]  /*1030*/  LOP3.LUT P4, RZ, R6, 0x4, RZ, 0xc0, !PT ;  /* 0x0000000406ff7812 */ /* 0x000fe2000788c0ff */
[----:B------:R-:W-:Y:S01]  /*1040*/  UIMAD UR6, UR4, UR6, URZ ;  /* 0x00000006040672a4 */ /* 0x000fe2000f8e023f */
[----:B------:R-:W-:Y:S01]  /*1050*/  LEA.HI.X R3, R7, c[0x0][0x164], R3, 0x1, P0 ;  /* 0x0000590007037a11 */ /* 0x000fe200000f0c03 */
[----:B------:R-:W-:Y:S01]  /*1060*/  IMAD R6, R86, c[0x0][0x270], RZ ;  /* 0x00009c0056067a24 */ /* 0x000fe200078e02ff */
[C---:B------:R-:W-:Y:S01]  /*1070*/  ISETP.LT.OR P0, PT, R12.reuse, 0x1, P3 ;  /* 0x000000010c00780c */ /* 0x040fe20001f01670 */
[----:B------:R-:W-:Y:S01]  /*1080*/  IMAD.IADD R249, R17, 0x1, R0 ;  /* 0x0000000111f97824 */ /* 0x000fe200078e0200 */
[C---:B------:R-:W-:Y:S01]  /*1090*/  ISETP.LT.OR P1, PT, R12.reuse, 0x1, !P2 ;  /* 0x000000010c00780c */ /* 0x040fe20005721670 */
[----:B------:R-:W-:Y:S01]  /*10a0*/  IMAD.MOV.U32 R248, RZ, RZ, R16 ;  /* 0x000000fffff87224 */ /* 0x000fe200078e0010 */
[----:B------:R-:W-:Y:S01]  /*10b0*/  UIADD3 UR11, UR17, UR11, URZ ;  /* 0x0000000b110b7290 */ /* 0x000fe2000fffe03f */
[C---:B------:R-:W-:Y:S01]  /*10c0*/  IMAD R0, R85.reuse, c[0x0][0x274], R6 ;  /* 0x00009d0055007a24 */ /* 0x040fe200078e0206 */
[----:B------:R-:W-:Y:S01]  /*10d0*/  UIMAD UR7, UR8, UR7, UR6 ;  /* 0x00000007080772a4 */ /* 0x000fe2000f8e0206 */
[----:B------:R-:W-:Y:S01]  /*10e0*/  IMAD.WIDE.U32 R6, R85, c[0x0][0x210], R248 ;  /* 0x0000840055067a25 */ /* 0x000fe200078e00f8 */
[----:B------:R-:W-:Y:S01]  /*10f0*/  ISETP.LT.OR P2, PT, R12, 0x21, !P2 ;  /* 0x000000210c00780c */ /* 0x000fe20005741670 */
[----:B------:R2:W-:Y:S01]  /*1100*/  STL.64 [R1], R16 ;  /* 0x0000001001007387 */ /* 0x0005e20000100a00 */
[----:B------:R-:W-:-:S03]  /*1110*/  UIADD3 UR9, UR19, UR7, URZ ;  /* 0x0000000713097290 */ /* 0x000fc6000fffe03f */
[----:B------:R3:W-:Y:S01]  /*1120*/  LDGSTS.E.BYPASS.LTC128B.128 [R236+0xf080], [R2.64], !P0 ;  /* 0x0f08000002ec7fae */ /* 0x0007e2000c101d4e */
[----:B------:R-:W-:Y:S01]  /*1130*/  IADD3 R8, P0, R2, UR22, RZ ;  /* 0x0000001602087c10 */ /* 0x000fe2000ff1e0ff */
[----:B------:R-:W-:Y:S01]  /*1140*/  ULDC.64 UR6, c[0x0][0x208] ;  /* 0x0000820000067ab9 */ /* 0x000fe20000000a00 */
[----:B-1----:R-:W-:Y:S01]  /*1150*/  IMAD.WIDE.U32 R4, R85, c[0x0][0x270], R244 ;  /* 0x00009c0055047a25 */ /* 0x002fe200078e00f4 */
[----:B------:R3:W-:Y:S01]  /*1160*/  LDGSTS.E.BYPASS.LTC128B.128 [R236+0x11080], [R2.64+0x80], !P1 ;  /* 0x1108008002ec7fae */ /* 0x0007e2000c901d4e */
[----:B------:R-:W-:Y:S01]  /*1170*/  IADD3.X R9, R3, UR21, RZ, P0, !PT ;  /* 0x0000001503097c10 */ /* 0x000fe200087fe4ff */
[----:B------:R-:W-:Y:S01]  /*1180*/  USHF.L.U32 UR23, UR6, 0x5, URZ ;  /* 0x0000000506177899 */ /* 0x000fe2000800063f */
[C---:B------:R-:W-:Y:S01]  /*1190*/  ISETP.LT.OR P0, PT, R12.reuse, 0x1, !P4 ;  /* 0x000000010c00780c */ /* 0x040fe20006701670 */
[----:B------:R-:W-:Y:S01]  /*11a0*/  USHF.L.U64.HI UR7, UR6, UR20, UR7 ;  /* 0x0000001406077299 */ /* 0x000fe20008010207 */
[C---:B------:R-:W-:Y:S02]  /*11b0*/  ISETP.LT.OR P1, PT, R12.reuse, 0x21, P3 ;  /* 0x000000210c00780c */ /* 0x040fe40001f21670 */
[----:B------:R-:W-:Y:S01]  /*11c0*/  ISETP.LT.OR P3, PT, R12, 0x21, !P4 ;  /* 0x000000210c00780c */ /* 0x000fe20006761670 */
[----:B------:R-:W-:Y:S01]  /*11d0*/  USHF.L.U64.HI UR7, UR23, 0x1, UR7 ;  /* 0x0000000117077899 */ /* 0x000fe20008010207 */
[----:B------:R-:W-:-:S07]  /*11e0*/  ISETP.GE.AND P4, PT, R238, c[0x0][0x1fc], PT ;  /* 0x00007f00ee007a0c */ /* 0x000fce0003f86270 */
[----:B------:R3:W-:Y:S01]  /*11f0*/  LDGSTS.E.BYPASS.LTC128B.128 [R236+0x13080], [R2.64+0x100], !P0 ;  /* 0x1308010002ec7fae */ /* 0x0007e2000c101d4e */
[----:B------:R-:W-:Y:S01]  /*1200*/  IADD3 R10, P0, R4, UR16, RZ ;  /* 0x00000010040a7c10 */ /* 0x000fe2000ff1e0ff */
[----:B------:R-:W-:Y:S02]  /*1210*/  IMAD R4, R86, c[0x0][0x210], RZ ;  /* 0x0000840056047a24 */ /* 0x000fe400078e02ff */
[----:B------:R1:W-:Y:S01]  /*1220*/  LDGSTS.E.BYPASS.LTC128B.128 [R236+0x10080], [R8.64], !P1 ;  /* 0x1008000008ec7fae */ /* 0x0003e2000c901d4e */
[----:B------:R-:W-:Y:S01]  /*1230*/  IADD3.X R11, R5, UR11, R0, P0, !PT ;  /* 0x0000000b050b7c10 */ /* 0x000fe200087fe400 */
[----:B------:R-:W-:Y:S01]  /*1240*/  IMAD R4, R85, c[0x0][0x214], R4 ;  /* 0x0000850055047a24 */ /* 0x000fe200078e0204 */
[----:B------:R-:W-:-:S04]  /*1250*/  IADD3 R0, P0, R6, UR18, RZ ;  /* 0x0000001206007c10 */ /* 0x000fc8000ff1e0ff */
[----:B------:R-:W-:Y:S02]  /*1260*/  IADD3.X R6, R7, UR9, R4, P0, !PT ;  /* 0x0000000907067c10 */ /* 0x000fe400087fe404 */
[----:B------:R-:W-:-:S04]  /*1270*/  LEA R4, P0, R0, c[0x0][0x1f0], 0x1 ;  /* 0x00007c0000047a11 */ /* 0x000fc800078008ff */
[----:B------:R-:W-:Y:S01]  /*1280*/  LEA.HI.X R5, R0, c[0x0][0x1f4], R6, 0x1, P0 ;  /* 0x00007d0000057a11 */ /* 0x000fe200000f0c06 */
[----:B------:R-:W-:Y:S01]  /*1290*/  IMAD.U32 R0, RZ, RZ, UR22 ;  /* 0x00000016ff007e24 */ /* 0x000fe2000f8e00ff */
[----:B------:R-:W-:-:S04]  /*12a0*/  USHF.L.U32 UR22, UR23, 0x1, URZ ;  /* 0x0000000117167899 */ /* 0x000fc8000800063f */
[----:B------:R-:W-:-:S04]  /*12b0*/  IADD3 R6, P1, P0, R0, 0x80, R2 ;  /* 0x0000008000067810 */ /* 0x000fc8000783e002 */
[--C-:B------:R-:W-:Y:S02]  /*12c0*/  IADD3.X R7, RZ, UR21, R3.reuse, P1, P0 ;  /* 0x00000015ff077c10 */ /* 0x100fe40008fe0403 */
[----:B---3--:R-:W-:Y:S01]  /*12d0*/  IADD3 R2, P1, P0, R0, 0x100, R2 ;  /* 0x0000010000027810 */ /* 0x008fe2000783e002 */
[----:B------:R-:W-:Y:S02]  /*12e0*/  IMAD.U32 R0, RZ, RZ, UR22 ;  /* 0x00000016ff007e24 */ /* 0x000fe4000f8e00ff */
[----:B------:R3:W-:Y:S01]  /*12f0*/  LDGSTS.E.BYPASS.LTC128B.128 [R236+0x12080], [R6.64], !P2 ;  /* 0x1208000006ec7fae */ /* 0x0007e2000d101d4e */
[----:B------:R-:W-:Y:S01]  /*1300*/  IADD3.X R3, RZ, UR21, R3, P1, P0 ;  /* 0x00000015ff037c10 */ /* 0x000fe20008fe0403 */
[----:B-1----:R-:W-:Y:S01]  /*1310*/  IMAD R9, R86, c[0x0][0x288], RZ ;  /* 0x0000a20056097a24 */ /* 0x002fe200078e02ff */
[----:B--2---:R-:W-:Y:S01]  /*1320*/  IADD3 R16, P1, P0, R0, 0x100, R4 ;  /* 0x0000010000107810 */ /* 0x004fe2000783e004 */
[----:B------:R-:W-:Y:S01]  /*1330*/  @!P5 IMAD.SHL.U32 R0, R240, 0x10, RZ ;  /* 0x00000010f000d824 */ /* 0x000fe200078e00ff */
[----:B------:R-:W-:Y:S01]  /*1340*/  ISETP.GE.AND P2, PT, R13, c[0x0][0x1fc], PT ;  /* 0x00007f000d007a0c */ /* 0x000fe20003f46270 */
[----:B------:R1:W-:Y:S01]  /*1350*/  LDGSTS.E.BYPASS.LTC128B.128 [R236+0x14080], [R2.64], !P3 ;  /* 0x1408000002ec7fae */ /* 0x0003e2000d901d4e */
[----:B------:R-:W-:Y:S01]  /*1360*/  IADD3.X R17, RZ, UR7, R5, P1, P0 ;  /* 0x00000007ff117c10 */ /* 0x000fe20008fe0405 */
[----:B------:R-:W-:Y:S01]  /*1370*/  IMAD R9, R85, c[0x0][0x28c], R9 ;  /* 0x0000a30055097a24 */ /* 0x000fe200078e0209 */
[----:B------:R-:W-:-:S02]  /*1380*/  ISETP.GE.AND P3, PT, R247, c[0x0][0x1fc], PT ;  /* 0x00007f00f7007a0c */ /* 0x000fc40003f66270 */
[----:B------:R-:W-:Y:S02]  /*1390*/  ISETP.LT.OR P1, PT, R12, 0x1, P4 ;  /* 0x000000010c00780c */ /* 0x000fe40002721670 */
[CC--:B------:R-:W-:Y:S02]  /*13a0*/  LEA.HI R13, R14.reuse, R240.reuse, RZ, 0x2 ;  /* 0x000000f00e0d7211 */ /* 0x0c0fe400078f10ff */
[----:B---3--:R-:W-:Y:S02]  /*13b0*/  LEA.HI R7, R14, R240, RZ, 0x4 ;  /* 0x000000f00e077211 */ /* 0x008fe400078f20ff */
        /* <DEDUP_REMOVED lines=8> */
[----:B------:R-:W-:Y:S01]  /*1440*/  IADD3 R10, P0, R4, UR22, RZ ;  /* 0x00000016040a7c10 */ /* 0x000fe2000ff1e0ff */
[----:B------:R-:W-:Y:S02]  /*1450*/  ULDC UR22, c[0x0][0x168] ;  /* 0x00005a0000167ab9 */ /* 0x000fe40000000800 */
[----:B------:R-:W-:Y:S01]  /*1460*/  UISETP.GE.AND UP0, UPT, UR22, 0x1, UPT ;  /* 0x000000011600788c */ /* 0x000fe2000bf06270 */
[----:B------:R-:W-:Y:S01]  /*1470*/  IADD3.X R11, R5, UR7, RZ, P0, !PT ;  /* 0x00000007050b7c10 */ /* 0x000fe200087fe4ff */
[----:B------:R-:W-:Y:S01]  /*1480*/  ULDC.64 UR6, c[0x0][0x290] ;  /* 0x0000a40000067ab9 */ /* 0x000fe20000000a00 */
[----:B------:R-:W-:Y:S01]  /*1490*/  ISETP.LT.OR P0, PT, R12, 0x1, P2 ;  /* 0x000000010c00780c */ /* 0x000fe20001701670 */
[----:B------:R-:W-:Y:S02]  /*14a0*/  UIMAD UR20, UR4, UR6, URZ ;  /* 0x00000006041472a4 */ /* 0x000fe4000f8e023f */
[----:B------:R-:W-:-:S02]  /*14b0*/  UIMAD.WIDE.U32 UR24, UR8, UR6, URZ ;  /* 0x00000006081872a5 */ /* 0x000fc4000f8e003f */
[----:B------:R-:W-:Y:S01]  /*14c0*/  UIMAD UR20, UR8, UR7, UR20 ;  /* 0x00000007081472a4 */ /* 0x000fe2000f8e0214 */
[----:B-1----:R-:W-:Y:S01]  /*14d0*/  SHF.R.S32.HI R0, RZ, 0x2, R13 ;  /* 0x00000002ff007819 */ /* 0x002fe2000001140d */
[----:B------:R-:W-:Y:S02]  /*14e0*/  IMAD.WIDE.U32 R2, R85, c[0x0][0x288], R244 ;  /* 0x0000a20055027a25 */ /* 0x000fe400078e00f4 */
[----:B------:R-:W-:-:S04]  /*14f0*/  UIADD3 UR20, UR25, UR20, URZ ;  /* 0x0000001419147290 */ /* 0x000fc8000fffe03f */
[----:B------:R2:W-:Y:S01]  /*1500*/  LDGSTS.E.BYPASS.LTC128B.128 [R236+0x1f080], [R4.64+0x100], !P0 ;  /* 0x1f08010004ec7fae */ /* 0x0005e2000c101d4e */
[----:B------:R-:W-:-:S13]  /*1510*/  ISETP.LT.OR P0, PT, R12, 0x21, P4 ;  /* 0x000000210c00780c */ /* 0x000fda0002701670 */
[----:B------:R1:W-:Y:S01]  /*1520*/  LDGSTS.E.BYPASS.LTC128B.128 [R236+0x1c080], [R10.64], !P0 ;  /* 0x1c0800000aec7fae */ /* 0x0003e2000c101d4e */
[----:B------:R-:W-:-:S03]  /*1530*/  IADD3 R8, P0, R2, UR24, RZ ;  /* 0x0000001802087c10 */ /* 0x000fc6000ff1e0ff */
[----:B------:R1:W-:Y:S01]  /*1540*/  LDGSTS.E.BYPASS.LTC128B.128 [R236+0x1e080], [R10.64+0x80], !P1 ;  /* 0x1e0800800aec7fae */ /* 0x0003e2000c901d4e */
[----:B------:R-:W-:Y:S02]  /*1550*/  IADD3.X R9, R3, UR20, R9, P0, !PT ;  /* 0x0000001403097c10 */ /* 0x000fe400087fe409 */
[----:B------:R-:W-:Y:S02]  /*1560*/  SHF.R.S32.HI R3, RZ, 0x5, R24 ;  /* 0x00000005ff037819 */ /* 0x000fe40000011418 */
[----:B------:R-:W-:Y:S02]  /*1570*/  LEA R18, P0, R8, c[0x0][0x280], 0x2 ;  /* 0x0000a00008127a11 */ /* 0x000fe400078010ff */
[----:B--2---:R-:W-:Y:S02]  /*1580*/  SHF.R.S32.HI R5, RZ, 0x1f, R13 ;  /* 0x0000001fff057819 */ /* 0x004fe4000001140d */
[----:B------:R-:W-:Y:S02]  /*1590*/  SHF.R.S32.HI R4, RZ, 0x4, R7 ;  /* 0x00000004ff047819 */ /* 0x000fe40000011407 */
[----:B------:R-:W-:-:S02]  /*15a0*/  LEA.HI R5, R5, R0, RZ, 0x3 ;  /* 0x0000000005057211 */ /* 0x000fc400078f18ff */
[----:B------:R-:W-:Y:S02]  /*15b0*/  LEA.HI R6, R7, R4, RZ, 0x1 ;  /* 0x0000000407067211 */ /* 0x000fe400078f08ff */
[----:B------:R-:W-:Y:S02]  /*15c0*/  LOP3.LUT R2, R5, 0xfffffff8, RZ, 0xc0, !PT ;  /* 0xfffffff805027812 */ /* 0x000fe400078ec0ff */
[----:B------:R-:W-:Y:S02]  /*15d0*/  LOP3.LUT R5, R6, 0xfffffffe, RZ, 0xc0, !PT ;  /* 0xfffffffe06057812 */ /* 0x000fe400078ec0ff */
[----:B------:R-:W-:Y:S01]  /*15e0*/  LEA.HI.X R19, R8, c[0x0][0x284], R9, 0x2, P0 ;  /* 0x0000a10008137a11 */ /* 0x000fe200000f1409 */
[----:B------:R-:W-:Y:S01]  /*15f0*/  IMAD.IADD R84, R0, 0x1, -R2 ;  /* 0x0000000100547824 */ /* 0x000fe200078e0a02 */
[----:B------:R-:W-:Y:S01]  /*1600*/  LEA.HI R2, R14, R240, RZ, 0x7 ;  /* 0x000000f00e027211 */ /* 0x000fe200078f38ff */
[----:B------:R-:W-:Y:S01]  /*1610*/  IMAD.IADD R0, R4, 0x1, -R5 ;  /* 0x0000000104007824 */ /* 0x000fe200078e0a05 */
[----:B------:R-:W-:Y:S01]  /*1620*/  SHF.R.S32.HI R4, RZ, 0x1f, R24 ;  /* 0x0000001fff047819 */ /* 0x000fe20000011418 */
[----:B------:R-:W-:Y:S01]  /*1630*/  IMAD.SHL.U32 R8, R3, 0x100, RZ ;  /* 0x0000010003087824 */ /* 0x000fe200078e00ff */
[----:B------:R-:W-:Y:S01]  /*1640*/  LOP3.LUT R5, R7, 0xfffffff0, RZ, 0xc0, !PT ;  /* 0xfffffff007057812 */ /* 0x000fe200078ec0ff */
[----:B------:R-:W-:Y:S01]  /*1650*/  IMAD.SHL.U32 R9, R22, 0x8, RZ ;  /* 0x0000000816097824 */ /* 0x000fe200078e00ff */
[----:B------:R-:W-:-:S02]  /*1660*/  LEA.HI R4, R4, R3, RZ, 0x2 ;  /* 0x0000000304047211 */ /* 0x000fc400078f10ff */
[----:B------:R-:W-:Y:S01]  /*1670*/  SHF.R.S32.HI R21, RZ, 0x7, R2 ;  /* 0x00000007ff157819 */ /* 0x000fe20000011402 */
[----:B------:R-:W-:Y:S01]  /*1680*/  IMAD.IADD R2, R240, 0x1, -R5 ;  /* 0x00000001f0027824 */ /* 0x000fe200078e0a05 */
[----:B------:R-:W-:Y:S02]  /*1690*/  LOP3.LUT R5, R4, 0xfffffffc, RZ, 0xc0, !PT ;  /* 0xfffffffc04057812 */ /* 0x000fe400078ec0ff */
[----:B------:R-:W-:Y:S01]  /*16a0*/  ISETP.LT.OR P0, PT, R12, 0x21, P2 ;  /* 0x000000210c00780c */ /* 0x000fe20001701670 */
[C---:B------:R-:W-:Y:S01]  /*16b0*/  IMAD.SHL.U32 R4, R2.reuse, 0x10, RZ ;  /* 0x0000001002047824 */ /* 0x040fe200078e00ff */
[----:B------:R-:W-:Y:S01]  /*16c0*/  SHF.R.S32.HI R7, RZ, 0x1f, R2 ;  /* 0x0000001fff077819 */ /* 0x000fe20000011402 */
[----:B------:R-:W-:Y:S01]  /*16d0*/  IMAD.SHL.U32 R6, R21, 0x8, RZ ;  /* 0x0000000815067824 */ /* 0x000fe200078e00ff */
[----:B------:R-:W-:Y:S01]  /*16e0*/  LOP3.LUT P3, RZ, R2, 0x2, RZ, 0xc0, !PT ;  /* 0x0000000202ff7812 */ /* 0x000fe2000786c0ff */
[----:B------:R-:W-:Y:S01]  /*16f0*/  IMAD.IADD R12, R3, 0x1, -R5 ;  /* 0x00000001030c7824 */ /* 0x000fe200078e0a05 */
[----:B------:R-:W-:Y:S01]  /*1700*/  LOP3.LUT R3, R4, 0xf0, RZ, 0xc0, !PT ;  /* 0x000000f004037812 */ /* 0x000fe200078ec0ff */
[----:B------:R-:W-:Y:S01]  /*1710*/  IMAD.SHL.U32 R5, R84, 0x10, RZ ;  /* 0x0000001054057824 */ /* 0x000fe200078e00ff */
[----:B------:R-:W-:Y:S01]  /*1720*/  LOP3.LUT R4, R6, 0x8, RZ, 0xc0, !PT ;  /* 0x0000000806047812 */ /* 0x000fe200078ec0ff */
[----:B------:R-:W-:Y:S01]  /*1730*/  IMAD.SHL.U32 R220, R2, 0x2, RZ ;  /* 0x0000000202dc7824 */ /* 0x000fe200078e00ff */
[----:B------:R-:W-:Y:S01]  /*1740*/  LEA.HI R222, R7, R2, RZ, 0x3 ;  /* 0x0000000207de7211 */ /* 0x000fe200078f18ff */
[----:B------:R-:W-:Y:S01]  /*1750*/  IMAD.SHL.U32 R237, R12, 0x10, RZ ;  /* 0x000000100ced7824 */ /* 0x000fe200078e00ff */
[C---:B------:R-:W-:Y:S01]  /*1760*/  LOP3.LUT R15, R3.reuse, 0x100, R8, 0xf8, !PT ;  /* 0x00000100030f7812 */ /* 0x040fe200078ef808 */
[----:B------:R2:W-:Y:S01]  /*1770*/  LDGSTS.E.BYPASS.LTC128B.128 [R236+0x20080], [R16.64], !P0 ;  /* 0x2008000010ec7fae */ /* 0x0005e2000c101d4e */
[----:B------:R-:W-:-:S02]  /*1780*/  LOP3.LUT R6, R3, R4, RZ, 0xfc, !PT ;  /* 0x0000000403067212 */ /* 0x000fc400078efcff */
[C---:B------:R-:W-:Y:S01]  /*1790*/  LOP3.LUT R3, R222.reuse, 0xfffffff8, RZ, 0xc0, !PT ;  /* 0xfffffff8de037812 */ /* 0x040fe200078ec0ff */
[----:B------:R-:W-:Y:S01]  /*17a0*/  IMAD.SHL.U32 R222, R222, 0x40, RZ ;  /* 0x00000040dede7824 */ /* 0x000fe200078e00ff */
[----:B------:R-:W-:Y:S01]  /*17b0*/  LOP3.LUT R14, R4, 0x70, R5, 0xf8, !PT ;  /* 0x00000070040e7812 */ /* 0x000fe200078ef805 */
[----:B------:R-:W-:Y:S01]  /*17c0*/  IMAD.SHL.U32 R4, R0, 0x20, RZ ;  /* 0x0000002000047824 */ /* 0x000fe200078e00ff */
[----:B------:R-:W-:Y:S01]  /*17d0*/  LEA.HI R5, R12, R12, RZ, 0x1 ;  /* 0x0000000c0c057211 */ /* 0x000fe200078f08ff */
[----:B------:R-:W-:Y:S01]  /*17e0*/  IMAD.IADD R7, R2, 0x1, -R3 ;  /* 0x0000000102077824 */ /* 0x000fe200078e0a03 */
[----:B------:R-:W-:Y:S01]  /*17f0*/  LOP3.LUT R220, R6, 0x18, R220, 0x78, !PT ;  /* 0x0000001806dc7812 */ /* 0x000fe200078e78dc */
[----:B------:R-:W-:Y:S01]  /*1800*/  IMAD.MOV.U32 R2, RZ, RZ, 0x10 ;  /* 0x00000010ff027424 */ /* 0x000fe200078e00ff */
[----:B------:R-:W-:Y:S01]  /*1810*/  LOP3.LUT R3, R13, 0x3ffffffc, RZ, 0xc0, !PT ;  /* 0x3ffffffc0d037812 */ /* 0x000fe200078ec0ff */
[----:B------:R-:W-:Y:S01]  /*1820*/  IMAD.SHL.U32 R5, R5, 0x100, RZ ;  /* 0x0000010005057824 */ /* 0x000fe200078e00ff */
[----:B------:R-:W-:Y:S01]  /*1830*/  LOP3.LUT P0, RZ, R7, 0x2, RZ, 0xc0, !PT ;  /* 0x0000000207ff7812 */ /* 0x000fe2000780c0ff */
[----:B------:R-:W-:Y:S01]  /*1840*/  IMAD.SHL.U32 R6, R20, 0x40, RZ ;  /* 0x0000004014067824 */ /* 0x000fe200078e00ff */
[----:B------:R-:W-:Y:S01]  /*1850*/  LOP3.LUT R4, R4, 0x20, RZ, 0xc0, !PT ;  /* 0x0000002004047812 */ /* 0x000fe200078ec0ff */
[----:B------:R-:W-:Y:S01]  /*1860*/  IMAD.IADD R8, R240, 0x1, -R3 ;  /* 0x00000001f0087824 */ /* 0x000fe200078e0a03 */
[----:B------:R-:W-:-:S02]  /*1870*/  SEL R231, R2, 0xfffffff0, !P0 ;  /* 0xfffffff002e77807 */ /* 0x000fc40004000000 */
[----:B------:R-:W-:Y:S02]  /*1880*/  LOP3.LUT R5, R5, 0x7ffffe00, RZ, 0xc0, !PT ;  /* 0x7ffffe0005057812 */ /* 0x000fe400078ec0ff */
[----:B------:R-:W-:Y:S02]  /*1890*/  LOP3.LUT P0, RZ, R20, 0x2, RZ, 0xc0, !PT ;  /* 0x0000000214ff7812 */ /* 0x000fe4000780c0ff */
[----:B------:R-:W-:Y:S01]  /*18a0*/  LOP3.LUT R3, R6, 0x1c0, RZ, 0xc0, !PT ;  /* 0x000001c006037812 */ /* 0x000fe200078ec0ff */
[----:B-1----:R-:W-:Y:S01]  /*18b0*/  IMAD R11, R8, 0x2, R5 ;  /* 0x00000002080b7824 */ /* 0x002fe200078e0205 */
[----:B------:R-:W-:Y:S01]  /*18c0*/  SEL R217, R2, 0xfffffff0, !P0 ;  /* 0xfffffff002d97807 */ /* 0x000fe20004000000 */
[----:B------:R-:W-:Y:S01]  /*18d0*/  IMAD.SHL.U32 R6, R12, 0x100, RZ ;  /* 0x000001000c067824 */ /* 0x000fe200078e00ff */
[----:B------:R-:W-:Y:S02]  /*18e0*/  LOP3.LUT R5, R3, 0x30, R237, 0xf8, !PT ;  /* 0x0000003003057812 */ /* 0x000fe400078ef8ed */
[----:B------:R-:W-:-:S02]  /*18f0*/  SHF.R.U32.HI R2, RZ, 0x3, R15 ;  /* 0x00000003ff027819 */ /* 0x000fc4000001160f */
[--C-:B------:R-:W-:Y:S02]  /*1900*/  LOP3.LUT R8, R5, 0x8, R23.reuse, 0xf8, !PT ;  /* 0x0000000805087812 */ /* 0x100fe400078ef817 */
[----:B------:R-:W-:Y:S02]  /*1910*/  LOP3.LUT R223, R2, 0x38, RZ, 0xc0, !PT ;  /* 0x0000003802df7812 */ /* 0x000fe400078ec0ff */
[----:B------:R-:W-:Y:S02]  /*1920*/  LOP3.LUT R5, R3, 0x8, R23, 0xf8, !PT ;  /* 0x0000000803057812 */ /* 0x000fe400078ef817 */
[----:B------:R-:W-:Y:S01]  /*1930*/  SHF.R.U32.HI R2, RZ, 0x3, R3 ;  /* 0x00000003ff027819 */ /* 0x000fe20000011603 */
[----:B------:R-:W-:Y:S01]  /*1940*/  IMAD.SHL.U32 R3, R7, 0x40, RZ ;  /* 0x0000004007037824 */ /* 0x000fe200078e00ff */
[----:B------:R-:W-:Y:S01]  /*1950*/  LOP3.LUT R9, R4, 0x18, R9, 0xf8, !PT ;  /* 0x0000001804097812 */ /* 0x000fe200078ef809 */
[----:B------:R-:W-:Y:S01]  /*1960*/  IMAD.SHL.U32 R4, R0, 0x8, RZ ;  /* 0x0000000800047824 */ /* 0x000fe200078e00ff */
[----:B------:R-:W-:-:S02]  /*1970*/  LOP3.LUT R216, R5, R2, RZ, 0x3c, !PT ;  /* 0x0000000205d87212 */ /* 0x000fc400078e3cff */
[----:B------:R-:W-:Y:S02]  /*1980*/  LOP3.LUT R3, R3, 0x1c0, RZ, 0xc0, !PT ;  /* 0x000001c003037812 */ /* 0x000fe400078ec0ff */
[----:B------:R-:W-:Y:S01]  /*1990*/  LOP3.LUT R10, R14, 0x100, R6, 0xf8, !PT ;  /* 0x000001000e0a7812 */ /* 0x000fe200078ef806 */
[----:B------:R-:W-:Y:S01]  /*19a0*/  IMAD R216, R21, 0x200, R216 ;  /* 0x0000020015d87824 */ /* 0x000fe200078e02d8 */
[----:B------:R-:W-:Y:S02]  /*19b0*/  LOP3.LUT R2, R8, R2, RZ, 0x3c, !PT ;  /* 0x0000000208027212 */ /* 0x000fe400078e3cff */
[----:B------:R-:W-:Y:S02]  /*19c0*/  LOP3.LUT R6, R4, 0x8, RZ, 0xc0, !PT ;  /* 0x0000000804067812 */ /* 0x000fe400078ec0ff */
[----:B------:R-:W-:Y:S01]  /*19d0*/  LOP3.LUT P1, RZ, R7, 0x4, RZ, 0xc0, !PT ;  /* 0x0000000407ff7812 */ /* 0x000fe2000782c0ff */
[----:B------:R-:W-:Y:S01]  /*19e0*/  IMAD R227, R0, 0x200, R2 ;  /* 0x0000020000e37824 */ /* 0x000fe200078e0202 */
[----:B------:R-:W-:-:S02]  /*19f0*/  SHF.R.U32.HI R4, RZ, 0x3, R3 ;  /* 0x00000003ff047819 */ /* 0x000fc40000011603 */
[----:B------:R-:W-:Y:S02]  /*1a00*/  LOP3.LUT R7, R24, 0xffffffe0, RZ, 0xc0, !PT ;  /* 0xffffffe018077812 */ /* 0x000fe400078ec0ff */
[----:B------:R-:W-:Y:S01]  /*1a10*/  LOP3.LUT R222, R222, 0xfffffe00, RZ, 0xc0, !PT ;  /* 0xfffffe00dede7812 */ /* 0x000fe200078ec0ff */
[----:B------:R-:W-:Y:S01]  /*1a20*/  CS2R R24, SRZ ;  /* 0x0000000000187805 */ /* 0x000fe2000001ff00 */
[----:B------:R-:W-:Y:S01]  /*1a30*/  PLOP3.LUT P0, PT, PT, PT, UP0, 0x80, 0x0 ;  /* 0x000000000000781c */ /* 0x000fe20003f0f008 */
[----:B------:R-:W-:Y:S01]  /*1a40*/  IMAD.IADD R7, R240, 0x1, -R7 ;  /* 0x00000001f0077824 */ /* 0x000fe200078e0a07 */
[----:B------:R-:W-:Y:S01]  /*1a50*/  LOP3.LUT R0, R4, R3, R6, 0x1e, !PT ;  /* 0x0000000304007212 */ /* 0x000fe200078e1e06 */
[----:B------:R-:W-:Y:S01]  /*1a60*/  IMAD R2, R12, 0x400, R222 ;  /* 0x000004000c027824 */ /* 0x000fe200078e02de */
[----:B------:R-:W-:Y:S01]  /*1a70*/  LOP3.LUT R3, R4, R9, R3, 0x1e, !PT ;  /* 0x0000000904037212 */ /* 0x000fe200078e1e03 */
[----:B------:R-:W-:Y:S01]  /*1a80*/  @!P5 IMAD.SHL.U32 R4, R240, 0x10, RZ ;  /* 0x00000010f004d824 */ /* 0x000fe200078e00ff */
[----:B------:R-:W-:Y:S01]  /*1a90*/  SHF.R.U32.HI R5, RZ, 0x3, R10 ;  /* 0x00000003ff057819 */ /* 0x000fe2000001160a */
[----:B------:R-:W-:Y:S01]  /*1aa0*/  IMAD.IADD R228, R2, 0x1, R0 ;  /* 0x0000000102e47824 */ /* 0x000fe200078e0200 */
[----:B------:R-:W-:Y:S01]  /*1ab0*/  LOP3.LUT R222, R3, R222, RZ, 0xfc, !PT ;  /* 0x000000de03de7212 */ /* 0x000fe200078efcff */
[----:B------:R-:W-:Y:S01]  /*1ac0*/  IMAD.MOV.U32 R2, RZ, RZ, 0x20 ;  /* 0x00000020ff027424 */ /* 0x000fe200078e00ff */
[----:B------:R-:W-:Y:S01]  /*1ad0*/  SHF.R.S32.HI R3, RZ, 0x1f, R7 ;  /* 0x0000001fff037819 */ /* 0x000fe20000011407 */
[----:B------:R2:W-:Y:S01]  /*1ae0*/  @!P5 LDGSTS.E.BYPASS.LTC128B.128 [R4+0x21280], [R18.64] ;  /* 0x212800001204dfae */ /* 0x0005e2000b901d4e */
[----:B------:R-:W-:-:S02]  /*1af0*/  LOP3.LUT P2, RZ, R20, 0x4, RZ, 0xc0, !PT ;  /* 0x0000000414ff7812 */ /* 0x000fc4000784c0ff */
[----:B------:R-:W-:Y:S01]  /*1b00*/  LOP3.LUT R5, R10, 0x28, R5, 0x78, !PT ;  /* 0x000000280a057812 */ /* 0x000fe200078e7805 */
[----:B------:R-:W0:Y:S01]  /*1b10*/  LDGDEPBAR ;  /* 0x00000000000079af */ /* 0x000e220000000000 */
[----:B------:R-:W-:Y:S02]  /*1b20*/  LEA.HI R3, R3, R7, RZ, 0x2 ;  /* 0x0000000703037211 */ /* 0x000fe400078f10ff */
[----:B------:R-:W-:Y:S01]  /*1b30*/  SEL R218, R2, 0xffffffe0, !P2 ;  /* 0xffffffe002da7807 */ /* 0x000fe20005000000 */
[----:B------:R-:W0:Y:S01]  /*1b40*/  LDGDEPBAR ;  /* 0x00000000000079af */ /* 0x000e220000000000 */
[----:B------:R-:W-:Y:S01]  /*1b50*/  LOP3.LUT R223, R223, R15, R6, 0x1e, !PT ;  /* 0x0000000fdfdf7212 */ /* 0x000fe200078e1e06 */
[----:B------:R-:W-:Y:S01]  /*1b60*/  IMAD.IADD R5, R11, 0x1, R5 ;  /* 0x000000010b057824 */ /* 0x000fe200078e0205 */
[----:B------:R-:W-:Y:S02]  /*1b70*/  SEL R221, R221, 0xe0, !P3 ;  /* 0x000000e0dddd7807 */ /* 0x000fe40005800000 */
[----:B------:R-:W-:-:S02]  /*1b80*/  LEA.HI.SX32 R237, R3, R237, 0x1e ;  /* 0x000000ed03ed7211 */ /* 0x000fc400078ff2ff */
[----:B------:R-:W-:Y:S01]  /*1b90*/  SEL R2, R2, 0xffffffe0, !P1 ;  /* 0xffffffe002027807 */ /* 0x000fe20004800000 */
[----:B------:R-:W-:Y:S05]  /*1ba0*/  @!P0 BRA `(.L_x_686) ;  /* 0x0000473000008947 */ /* 0x000fea0003800000 */
[----:B------:R-:W-:Y:S01]  /*1bb0*/  LOP3.LUT R3, R3, 0xfffffffc, RZ, 0xc0, !PT ;  /* 0xfffffffc03037812 */ /* 0x000fe200078ec0ff */
[----:B------:R-:W-:Y:S01]  /*1bc0*/  IMAD.MOV.U32 R8, RZ, RZ, -0x50 ;  /* 0xffffffb0ff087424 */ /* 0x000fe200078e00ff */
[----:B------:R-:W-:Y:S01]  /*1bd0*/  LEA.HI R0, R21, R21, RZ, 0x1 ;  /* 0x0000001515007211 */ /* 0x000fe200078f08ff */
[----:B------:R-:W-:Y:S01]  /*1be0*/  ULDC.64 UR6, c[0x0][0x240] ;  /* 0x0000900000067ab9 */ /* 0x000fe20000000a00 */
[--C-:B------:R-:W-:Y:S01]  /*1bf0*/  SHF.R.S32.HI R241, RZ, 0x1f, R240.reuse ;  /* 0x0000001ffff17819 */ /* 0x100fe200000114f0 */
[----:B------:R-:W-:Y:S01]  /*1c00*/  IMAD.IADD R7, R7, 0x1, -R3 ;  /* 0x0000000107077824 */ /* 0x000fe200078e0a03 */
[----:B------:R-:W-:Y:S01]  /*1c10*/  LOP3.LUT R0, R0, 0xfffffffe, RZ, 0xc0, !PT ;  /* 0xfffffffe00007812 */ /* 0x000fe200078ec0ff */
[----:B------:R-:W-:Y:S01]  /*1c20*/  IMAD R3, R86, c[0x0][0x238], RZ ;  /* 0x00008e0056037a24 */ /* 0x000fe200078e02ff */
[----:B------:R-:W-:Y:S01]  /*1c30*/  SHF.L.U32 R234, R5, 0x1, RZ ;  /* 0x0000000105ea7819 */ /* 0x000fe200000006ff */
[----:B--2---:R-:W-:Y:S01]  /*1c40*/  IMAD.WIDE.U32 R4, R85, c[0x0][0x238], R240 ;  /* 0x00008e0055047a25 */ /* 0x004fe200078e00f0 */
[----:B------:R-:W-:Y:S01]  /*1c50*/  SHF.L.U32 R225, R228, 0x1, RZ ;  /* 0x00000001e4e17819 */ /* 0x000fe200000006ff */
[----:B------:R-:W-:Y:S01]  /*1c60*/  UIMAD UR6, UR4, UR6, URZ ;  /* 0x00000006040672a4 */ /* 0x000fe2000f8e023f */
[----:B------:R-:W-:Y:S01]  /*1c70*/  LOP3.LUT P0, RZ, R84, 0x1, RZ, 0xc0, !PT ;  /* 0x0000000154ff7812 */ /* 0x000fe2000780c0ff */
[----:B------:R-:W-:Y:S01]  /*1c80*/  IMAD.IADD R6, R21, 0x1, -R0 ;  /* 0x0000000115067824 */ /* 0x000fe200078e0a00 */
[----:B------:R-:W-:Y:S01]  /*1c90*/  UIADD3 UR22, UR22, 0x3f, URZ ;  /* 0x0000003f16167890 */ /* 0x000fe2000fffe03f */
[----:B------:R-:W-:Y:S01]  /*1ca0*/  IMAD R0, R85, c[0x0][0x23c], R3 ;  /* 0x00008f0055007a24 */ /* 0x000fe200078e0203 */
[----:B------:R-:W-:Y:S01]  /*1cb0*/  UIMAD UR7, UR8, UR7, UR6 ;  /* 0x00000007080772a4 */ /* 0x000fe2000f8e0206 */
[----:B------:R-:W-:Y:S01]  /*1cc0*/  IMAD.SHL.U32 R216, R216, 0x2, RZ ;  /* 0x00000002d8d87824 */ /* 0x000fe200078e00ff */
[----:B------:R-:W-:Y:S01]  /*1cd0*/  USHF.R.S32.HI UR6, URZ, 0x1f, UR22 ;  /* 0x0000001f3f067899 */ /* 0x000fe20008011416 */
[----:B------:R-:W-:Y:S01]  /*1ce0*/  IMAD.IADD R5, R5, 0x1, R0 ;  /* 0x0000000105057824 */ /* 0x000fe200078e0200 */
[----:B------:R-:W-:Y:S01]  /*1cf0*/  MOV R0, UR8 ;  /* 0x0000000800007c02 */ /* 0x000fe20008000f00 */
[----:B------:R-:W-:Y:S01]  /*1d00*/  IMAD R8, R87, R8, c[0x0][0x198] ;  /* 0x0000660057087624 */ /* 0x000fe200078e0208 */
[----:B------:R-:W-:Y:S01]  /*1d10*/  IADD3 R3, R234, 0x21480, RZ ;  /* 0x00021480ea037810 */ /* 0x000fe20007ffe0ff */
[----:B------:R-:W-:Y:S01]  /*1d20*/  IMAD.SHL.U32 R220, R220, 0x2, RZ ;  /* 0x00000002dcdc7824 */ /* 0x000fe200078e00ff */
[-C--:B------:R-:W-:Y:S01]  /*1d30*/  LEA R217, R217, R216.reuse, 0x1 ;  /* 0x000000d8d9d97211 */ /* 0x080fe200078e08ff */
[----:B------:R-:W-:Y:S01]  /*1d40*/  IMAD.WIDE.U32 R10, R0, c[0x0][0x240], R4 ;  /* 0x00009000000a7a25 */ /* 0x000fe200078e0004 */
[----:B------:R-:W-:Y:S01]  /*1d50*/  IADD3 R0, R225, 0x1b080, RZ ;  /* 0x0001b080e1007810 */ /* 0x000fe20007ffe0ff */
[----:B------:R-:W-:Y:S01]  /*1d60*/  ULEA.HI UR6, UR6, UR22, URZ, 0x6 ;  /* 0x0000001606067291 */ /* 0x000fe2000f8f303f */
[----:B------:R-:W-:Y:S01]  /*1d70*/  IADD3 R235, R234, 0x215a0, RZ ;  /* 0x000215a0eaeb7810 */ /* 0x000fe20007ffe0ff */
[----:B------:R-:W-:Y:S01]  /*1d80*/  IMAD R6, R6, -0x8, R8 ;  /* 0xfffffff806067824 */ /* 0x000fe200078e0208 */
[----:B------:R1:W-:Y:S01]  /*1d90*/  STL.64 [R1+0x10], R10 ;  /* 0x0000100a01007387 */ /* 0x0003e20000100a00 */
[----:B------:R-:W-:Y:S01]  /*1da0*/  IMAD R224, R2, 0x2, R0 ;  /* 0x0000000202e07824 */ /* 0x000fe200078e0200 */
[----:B------:R-:W-:Y:S01]  /*1db0*/  IADD3 R0, R236, 0xf080, RZ ;  /* 0x0000f080ec007810 */ /* 0x000fe20007ffe0ff */
[----:B------:R-:W-:Y:S01]  /*1dc0*/  IMAD.SHL.U32 R230, R231, 0x2, RZ ;  /* 0x00000002e7e67824 */ /* 0x000fe200078e00ff */
[----:B------:R-:W-:Y:S01]  /*1dd0*/  LEA R219, R218, R216, 0x1 ;  /* 0x000000d8dadb7211 */ /* 0x000fe200078e08ff */
[----:B------:R-:W-:Y:S01]  /*1de0*/  UMOV UR26, 0x6 ;  /* 0x00000006001a7882 */ /* 0x000fe20000000000 */
[----:B------:R-:W-:Y:S01]  /*1df0*/  @P0 IADD3 R235, R3, 0xe0, RZ ;  /* 0x000000e003eb0810 */ /* 0x000fe20007ffe0ff */
[----:B------:R1:W-:Y:S01]  /*1e00*/  STL [R1+0x18], R0 ;  /* 0x0000180001007387 */ /* 0x0003e20000100800 */
[----:B------:R-:W-:Y:S01]  /*1e10*/  ULDC UR23, c[0x0][0x17c] ;  /* 0x00005f0000177ab9 */ /* 0x000fe20000000800 */
[----:B------:R-:W-:Y:S01]  /*1e20*/  IMAD R233, R7, -0x2, R6 ;  /* 0xfffffffe07e97824 */ /* 0x000fe200078e0206 */
[----:B------:R-:W-:Y:S01]  /*1e30*/  LEA R223, R223, 0x23c80, 0x1 ;  /* 0x00023c80dfdf7811 */ /* 0x000fe200078e08ff */
[----:B------:R-:W-:Y:S01]  /*1e40*/  CS2R R170, SRZ ;  /* 0x0000000000aa7805 */ /* 0x000fe2000001ff00 */
[----:B------:R-:W-:Y:S01]  /*1e50*/  LEA R222, R222, 0x80, 0x1 ;  /* 0x00000080dede7811 */ /* 0x000fe200078e08ff */
[----:B------:R-:W-:Y:S01]  /*1e60*/  CS2R R168, SRZ ;  /* 0x0000000000a87805 */ /* 0x000fe2000001ff00 */
[----:B------:R-:W-:Y:S01]  /*1e70*/  IADD3 R229, R228, R2, RZ ;  /* 0x00000002e4e57210 */ /* 0x000fe20007ffe0ff */
        /* <DEDUP_REMOVED lines=59> */
[----:B------:R-:W-:Y:S01]  /*2230*/  LEA R218, R218, R217, 0x1 ;  /* 0x000000d9dada7211 */ /* 0x000fe200078e08ff */
[----:B------:R-:W-:Y:S01]  /*2240*/  IMAD.IADD R226, R225, 0x1, R230 ;  /* 0x00000001e1e27824 */ /* 0x000fe200078e02e6 */
[----:B------:R-:W-:Y:S01]  /*2250*/  IADD3 R252, R11, UR7, RZ ;  /* 0x000000070bfc7c10 */ /* 0x000fe2000fffe0ff */
[----:B------:R-:W-:-:S02]  /*2260*/  USHF.L.U32 UR21, UR10, 0x6, URZ ;  /* 0x000000060a157899 */ /* 0x000fc4000800063f */
[----:B------:R-:W-:Y:S02]  /*2270*/  USHF.L.U64.HI UR10, UR10, UR26, UR23 ;  /* 0x0000001a0a0a7299 */ /* 0x000fe40008010217 */
[----:B------:R-:W-:Y:S02]  /*2280*/  UMOV UR4, URZ ;  /* 0x0000003f00047c82 */ /* 0x000fe40008000000 */
[----:B------:R-:W-:Y:S02]  /*2290*/  UMOV UR28, 0x1 ;  /* 0x00000001001c7882 */ /* 0x000fe40000000000 */
[----:B------:R-:W-:Y:S02]  /*22a0*/  UMOV UR23, URZ ;  /* 0x0000003f00177c82 */ /* 0x000fe40008000000 */
[----:B------:R-:W-:Y:S02]  /*22b0*/  USHF.R.S32.HI UR26, URZ, 0x6, UR6 ;  /* 0x000000063f1a7899 */ /* 0x000fe40008011406 */
[----:B------:R-:W-:-:S03]  /*22c0*/  ULDC UR22, c[0x0][0x168] ;  /* 0x00005a0000167ab9 */ /* 0x000fc60000000800 */
[----:B-1----:R-:W-:-:S07]  /*22d0*/  IADD3 R232, R228, R231, RZ ;  /* 0x000000e7e4e87210 */ /* 0x002fce0007ffe0ff */
.L_x_689:
[----:B------:R-:W-:Y:S04]  /*22e0*/  DEPBAR.LE SB0, 0x1 ;  /* 0x000080400000791a */ /* 0x000fe80000000000 */
[----:B------:R-:W-:Y:S01]  /*22f0*/  BAR.SYNC.DEFER_BLOCKING 0x0 ;  /* 0x0000000000007b1d */ /* 0x000fe20000010000 */
[----:B------:R-:W-:Y:S01]  /*2300*/  MOV R0, UR4 ;  /* 0x0000000400007c02 */ /* 0x000fe20008000f00 */
[----:B------:R-:W-:Y:S01]  /*2310*/  UIADD3 UR27, UR23, 0x1, URZ ;  /* 0x00000001171b7890 */ /* 0x000fe2000fffe03f */
[----:B------:R-:W-:Y:S03]  /*2320*/  MOV R18, UR4 ;  /* 0x0000000400127c02 */ /* 0x000fe60008000f00 */
[----:B------:R-:W-:Y:S01]  /*2330*/  IMAD R0, R0, 0x3000, R228 ;  /* 0x0000300000007824 */ /* 0x000fe200078e02e4 */
[----:B------:R-:W-:Y:S01]  /*2340*/  UISETP.GE.AND UP0, UPT, UR27, UR26, UPT ;  /* 0x0000001a1b00728c */ /* 0x000fe2000bf06270 */
[----:B------:R-:W-:Y:S03]  /*2350*/  IMAD R18, R18, 0x3000, R229 ;  /* 0x0000300012127824 */ /* 0x000fe600078e02e5 */
[----:B------:R-:W-:Y:S02]  /*2360*/  SHF.L.U32 R174, R0, 0x1, RZ ;  /* 0x0000000100ae7819 */ /* 0x000fe400000006ff */
[----:B------:R-:W-:Y:S02]  /*2370*/  MOV R0, UR4 ;  /* 0x0000000400007c02 */ /* 0x000fe40008000f00 */
[----:B------:R-:W-:Y:S02]  /*2380*/  SHF.L.U32 R175, R18, 0x1, RZ ;  /* 0x0000000112af7819 */ /* 0x000fe400000006ff */
[----:B------:R-:W-:Y:S01]  /*2390*/  PLOP3.LUT P0, PT, PT, PT, UP0, 0x80, 0x0 ;  /* 0x000000000000781c */ /* 0x000fe20003f0f008 */
[----:B------:R-:W-:Y:S05]  /*23a0*/  IMAD R0, R0, 0x3000, R231 ;  /* 0x0000300000007824 */ /* 0x000fea00078e02e7 */
[-C--:B------:R-:W-:Y:S01]  /*23b0*/  IADD3 R4, R228, R0.reuse, RZ ;  /* 0x00000000e4047210 */ /* 0x080fe20007ffe0ff */
[----:B------:R-:W-:Y:S01]  /*23c0*/  LDSM.16.M88.2 R2, [R216+0x80] ;  /* 0x00008000d802783b */ /* 0x000fe20000000100 */
[----:B------:R-:W-:Y:S02]  /*23d0*/  IADD3 R0, R229, R0, RZ ;  /* 0x00000000e5007210 */ /* 0x000fe40007ffe0ff */
[----:B------:R-:W-:Y:S01]  /*23e0*/  SHF.L.U32 R4, R4, 0x1, RZ ;  /* 0x0000000104047819 */ /* 0x000fe200000006ff */
[----:B------:R-:W1:Y:S01]  /*23f0*/  LDSM.16.M88.4 R20, [R174+0xf080] ;  /* 0x00f08000ae14783b */ /* 0x000e620000000200 */
[----:B------:R-:W-:Y:S02]  /*2400*/  SHF.L.U32 R176, R0, 0x1, RZ ;  /* 0x0000000100b07819 */ /* 0x000fe400000006ff */
[----:B------:R-:W-:Y:S01]  /*2410*/  MOV R0, UR4 ;  /* 0x0000000400007c02 */ /* 0x000fe20008000f00 */
[----:B------:R-:W2:Y:S04]  /*2420*/  LDSM.16.M88.2 R8, [R216+0x880] ;  /* 0x00088000d808783b */ /* 0x000ea80000000100 */
[----:B------:R-:W3:Y:S01]  /*2430*/  LDSM.16.M88.2 R12, [R216+0x1080] ;  /* 0x00108000d80c783b */ /* 0x000ee20000000100 */
[----:B------:R-:W-:Y:S03]  /*2440*/  IMAD R0, R0, 0x3000, R232 ;  /* 0x0000300000007824 */ /* 0x000fe600078e02e8 */
[----:B------:R1:W-:Y:S02]  /*2450*/  LDSM.16.M88.4 R88, [R4+0xf080] ;  /* 0x00f080000458783b */ /* 0x0003e40000000200 */
[----:B------:R-:W-:Y:S02]  /*2460*/  SHF.L.U32 R0, R0, 0x1, RZ ;  /* 0x0000000100007819 */ /* 0x000fe400000006ff */
[----:B------:R-:W4:Y:S04]  /*2470*/  LDSM.16.M88.2 R16, [R216+0x1880] ;  /* 0x00188000d810783b */ /* 0x000f280000000100 */
[----:B------:R-:W5:Y:S04]  /*2480*/  LDSM.16.M88.2 R84, [R216+0x2080] ;  /* 0x00208000d854783b */ /* 0x000f680000000100 */
[----:B------:R-:W4:Y:S04]  /*2490*/  LDSM.16.M88.2 R86, [R217+0x80] ;  /* 0x00008000d956783b */ /* 0x000f280000000100 */
[----:B------:R-:W-:Y:S04]  /*24a0*/  LDSM.16.M88.2 R92, [R217+0x1080] ;  /* 0x00108000d95c783b */ /* 0x000fe80000000100 */
[----:B------:R-:W-:Y:S04]  /*24b0*/  LDSM.16.M88.2 R94, [R217+0x1880] ;  /* 0x00188000d95e783b */ /* 0x000fe80000000100 */
[----:B------:R-:W-:Y:S01]  /*24c0*/  LDSM.16.M88.2 R96, [R217+0x2080] ;  /* 0x00208000d960783b */ /* 0x000fe20000000100 */
[C---:B-1----:R-:W-:Y:S03]  /*24d0*/  HMMA.16816.F32 R4, R20.reuse, R2, RZ ;  /* 0x000000021404723c */ /* 0x042fe600000018ff */
[----:B------:R-:W1:Y:S04]  /*24e0*/  LDSM.16.M88.2 R2, [R217+0x880] ;  /* 0x00088000d902783b */ /* 0x000e680000000100 */
[----:B------:R-:W-:Y:S01]  /*24f0*/  LDSM.16.M88.2 R98, [R219+0x80] ;  /* 0x00008000db62783b */ /* 0x000fe20000000100 */
[C---:B--2---:R-:W-:Y:S03]  /*2500*/  HMMA.16816.F32 R8, R20.reuse, R8, RZ ;  /* 0x000000081408723c */ /* 0x044fe600000018ff */
[----:B------:R-:W2:Y:S04]  /*2510*/  LDSM.16.M88.4 R100, [R175+0xf080] ;  /* 0x00f08000af64783b */ /* 0x000ea80000000200 */
[----:B------:R-:W-:Y:S01]  /*2520*/  LDSM.16.M88.2 R104, [R219+0x2080] ;  /* 0x00208000db68783b */ /* 0x000fe20000000100 */
[C---:B---3--:R-:W-:Y:S03]  /*2530*/  HMMA.16816.F32 R12, R20.reuse, R12, RZ ;  /* 0x0000000c140c723c */ /* 0x048fe600000018ff */
[----:B------:R-:W-:Y:S04]  /*2540*/  LDSM.16.M88.4 R108, [R176+0xf080] ;  /* 0x00f08000b06c783b */ /* 0x000fe80000000200 */
[----:B------:R-:W-:Y:S01]  /*2550*/  LDSM.16.M88.2 R172, [R217+0x2880] ;  /* 0x00288000d9ac783b */ /* 0x000fe20000000100 */
[C---:B----4-:R-:W-:Y:S08]  /*2560*/  HMMA.16816.F32 R16, R20.reuse, R16, RZ ;  /* 0x000000101410723c */ /* 0x050ff000000018ff */
[----:B-----5:R-:W-:Y:S01]  /*2570*/  HMMA.16816.F32 R20, R20, R84, RZ ;  /* 0x000000541414723c */ /* 0x020fe200000018ff */
[----:B------:R-:W3:Y:S07]  /*2580*/  LDSM.16.M88.2 R84, [R219+0x880] ;  /* 0x00088000db54783b */ /* 0x000eee0000000100 */
[C---:B------:R-:W-:Y:S01]  /*2590*/  HMMA.16816.F32 R4, R88.reuse, R86, R4 ;  /* 0x000000565804723c */ /* 0x040fe20000001804 */
[----:B------:R-:W4:Y:S07]  /*25a0*/  LDSM.16.M88.2 R86, [R219+0x1080] ;  /* 0x00108000db56783b */ /* 0x000f2e0000000100 */
[C---:B-1----:R-:W-:Y:S01]  /*25b0*/  HMMA.16816.F32 R8, R88.reuse, R2, R8 ;  /* 0x000000025808723c */ /* 0x042fe20000001808 */
[----:B------:R-:W1:Y:S07]  /*25c0*/  LDSM.16.M88.2 R2, [R219+0x1880] ;  /* 0x00188000db02783b */ /* 0x000e6e0000000100 */
[C---:B------:R-:W-:Y:S01]  /*25d0*/  HMMA.16816.F32 R12, R88.reuse, R92, R12 ;  /* 0x0000005c580c723c */ /* 0x040fe2000000180c */
[----:B------:R-:W5:Y:S07]  /*25e0*/  LDSM.16.M88.2 R92, [R218+0x80] ;  /* 0x00008000da5c783b */ /* 0x000f6e0000000100 */
[C---:B------:R-:W-:Y:S01]  /*25f0*/  HMMA.16816.F32 R16, R88.reuse, R94, R16 ;  /* 0x0000005e5810723c */ /* 0x040fe20000001810 */
[----:B------:R-:W-:Y:S07]  /*2600*/  LDSM.16.M88.2 R94, [R218+0x2080] ;  /* 0x00208000da5e783b */ /* 0x000fee0000000100 */
[----:B------:R-:W-:Y:S01]  /*2610*/  HMMA.16816.F32 R20, R88, R96, R20 ;  /* 0x000000605814723c */ /* 0x000fe20000001814 */
[----:B------:R-:W5:Y:S04]  /*2620*/  LDSM.16.M88.2 R88, [R218+0x880] ;  /* 0x00088000da58783b */ /* 0x000f680000000100 */
[----:B------:R-:W-:Y:S03]  /*2630*/  LDSM.16.M88.2 R90, [R218+0x1880] ;  /* 0x00188000da5a783b */ /* 0x000fe60000000100 */
[C---:B--2---:R-:W-:Y:S01]  /*2640*/  HMMA.16816.F32 R4, R100.reuse, R98, R4 ;  /* 0x000000626404723c */ /* 0x044fe20000001804 */
[----:B------:R-:W-:Y:S07]  /*2650*/  LDSM.16.M88.4 R96, [R174+0x11080] ;  /* 0x01108000ae60783b */ /* 0x000fee0000000200 */
[C---:B---3--:R-:W-:Y:S01]  /*2660*/  HMMA.16816.F32 R8, R100.reuse, R84, R8 ;  /* 0x000000546408723c */ /* 0x048fe20000001808 */
[----:B------:R-:W2:Y:S07]  /*2670*/  LDSM.16.M88.2 R84, [R218+0x1080] ;  /* 0x00108000da54783b */ /* 0x000eae0000000100 */
[C---:B----4-:R-:W-:Y:S01]  /*2680*/  HMMA.16816.F32 R12, R100.reuse, R86, R12 ;  /* 0x00000056640c723c */ /* 0x050fe2000000180c */
[----:B------:R-:W3:Y:S07]  /*2690*/  LDSM.16.M88.2 R86, [R216+0x2880] ;  /* 0x00288000d856783b */ /* 0x000eee0000000100 */
[C---:B-1----:R-:W-:Y:S01]  /*26a0*/  HMMA.16816.F32 R16, R100.reuse, R2, R16 ;  /* 0x000000026410723c */ /* 0x042fe20000001810 */
[----:B------:R-:W1:Y:S07]  /*26b0*/  LDSM.16.M88.2 R2, [R216+0x3080] ;  /* 0x00308000d802783b */ /* 0x000e6e0000000100 */
[----:B------:R-:W-:Y:S01]  /*26c0*/  HMMA.16816.F32 R20, R100, R104, R20 ;  /* 0x000000686414723c */ /* 0x000fe20000001814 */
[----:B------:R-:W-:Y:S04]  /*26d0*/  LDSM.16.M88.2 R100, [R216+0x4080] ;  /* 0x00408000d864783b */ /* 0x000fe80000000100 */
[----:B------:R-:W-:Y:S03]  /*26e0*/  LDSM.16.M88.2 R102, [R216+0x4880] ;  /* 0x00488000d866783b */ /* 0x000fe60000000100 */
[C---:B-----5:R-:W-:Y:S01]  /*26f0*/  HMMA.16816.F32 R4, R108.reuse, R92, R4 ;  /* 0x0000005c6c04723c */ /* 0x060fe20000001804 */
[----:B------:R-:W4:Y:S04]  /*2700*/  LDSM.16.M88.2 R92, [R216+0x3880] ;  /* 0x00388000d85c783b */ /* 0x000f280000000100 */
[----:B------:R-:W5:Y:S03]  /*2710*/  LDSM.16.M88.4 R104, [R0+0x11080] ;  /* 0x011080000068783b */ /* 0x000f660000000200 */
[C---:B------:R-:W-:Y:S01]  /*2720*/  HMMA.16816.F32 R8, R108.reuse, R88, R8 ;  /* 0x000000586c08723c */ /* 0x040fe20000001808 */
[----:B------:R-:W-:Y:S07]  /*2730*/  LDSM.16.M88.2 R88, [R217+0x4080] ;  /* 0x00408000d958783b */ /* 0x000fee0000000100 */
[C---:B--2---:R-:W-:Y:S01]  /*2740*/  HMMA.16816.F32 R12, R108.reuse, R84, R12 ;  /* 0x000000546c0c723c */ /* 0x044fe2000000180c */
[----:B------:R-:W2:Y:S07]  /*2750*/  LDSM.16.M88.2 R84, [R217+0x3080] ;  /* 0x00308000d954783b */ /* 0x000eae0000000100 */
[C---:B------:R-:W-:Y:S01]  /*2760*/  HMMA.16816.F32 R16, R108.reuse, R90, R16 ;  /* 0x0000005a6c10723c */ /* 0x040fe20000001810 */
[----:B------:R-:W-:Y:S07]  /*2770*/  LDSM.16.M88.2 R90, [R217+0x4880] ;  /* 0x00488000d95a783b */ /* 0x000fee0000000100 */
[----:B------:R-:W-:Y:S01]  /*2780*/  HMMA.16816.F32 R20, R108, R94, R20 ;  /* 0x0000005e6c14723c */ /* 0x000fe20000001814 */
[----:B------:R-:W-:Y:S04]  /*2790*/  LDSM.16.M88.2 R94, [R219+0x2880] ;  /* 0x00288000db5e783b */ /* 0x000fe80000000100 */
[----:B------:R-:W-:Y:S03]  /*27a0*/  LDSM.16.M88.4 R108, [R175+0x11080] ;  /* 0x01108000af6c783b */ /* 0x000fe60000000200 */
[C---:B---3--:R-:W-:Y:S01]  /*27b0*/  HMMA.16816.F32 R4, R96.reuse, R86, R4 ;  /* 0x000000566004723c */ /* 0x048fe20000001804 */
[----:B------:R-:W3:Y:S07]  /*27c0*/  LDSM.16.M88.2 R86, [R217+0x3880] ;  /* 0x00388000d956783b */ /* 0x000eee0000000100 */
[C---:B-1----:R-:W-:Y:S01]  /*27d0*/  HMMA.16816.F32 R8, R96.reuse, R2, R8 ;  /* 0x000000026008723c */ /* 0x042fe20000001808 */
[----:B------:R-:W1:Y:S07]  /*27e0*/  LDSM.16.M88.2 R2, [R219+0x3080] ;  /* 0x00308000db02783b */ /* 0x000e6e0000000100 */
[C---:B----4-:R-:W-:Y:S01]  /*27f0*/  HMMA.16816.F32 R12, R96.reuse, R92, R12 ;  /* 0x0000005c600c723c */ /* 0x050fe2000000180c */
[----:B------:R-:W4:Y:S07]  /*2800*/  LDSM.16.M88.2 R92, [R219+0x3880] ;  /* 0x00388000db5c783b */ /* 0x000f2e0000000100 */
[C---:B------:R-:W-:Y:S08]  /*2810*/  HMMA.16816.F32 R16, R96.reuse, R100, R16 ;  /* 0x000000646010723c */ /* 0x040ff00000001810 */
[----:B------:R-:W-:Y:S01]  /*2820*/  HMMA.16816.F32 R20, R96, R102, R20 ;  /* 0x000000666014723c */ /* 0x000fe20000001814 */
[----:B------:R-:W1:Y:S04]  /*2830*/  LDSM.16.M88.2 R96, [R219+0x4080] ;  /* 0x00408000db60783b */ /* 0x000e680000000100 */
[----:B------:R-:W1:Y:S03]  /*2840*/  LDSM.16.M88.2 R98, [R219+0x4880] ;  /* 0x00488000db62783b */ /* 0x000e660000000100 */
[C---:B-----5:R-:W-:Y:S01]  /*2850*/  HMMA.16816.F32 R4, R104.reuse, R172, R4 ;  /* 0x000000ac6804723c */ /* 0x060fe20000001804 */
[----:B------:R-:W-:Y:S04]  /*2860*/  LDSM.16.M88.2 R172, [R218+0x2880] ;  /* 0x00288000daac783b */ /* 0x000fe80000000100 */
[----:B------:R-:W5:Y:S03]  /*2870*/  LDSM.16.M88.4 R100, [R176+0x11080] ;  /* 0x01108000b064783b */ /* 0x000f660000000200 */
[C---:B--2---:R-:W-:Y:S01]  /*2880*/  HMMA.16816.F32 R8, R104.reuse, R84, R8 ;  /* 0x000000546808723c */ /* 0x044fe20000001808 */
[----:B------:R-:W2:Y:S07]  /*2890*/  LDSM.16.M88.2 R84, [R218+0x3080] ;  /* 0x00308000da54783b */ /* 0x000eae0000000100 */
[C---:B---3--:R-:W-:Y:S01]  /*28a0*/  HMMA.16816.F32 R12, R104.reuse, R86, R12 ;  /* 0x00000056680c723c */ /* 0x048fe2000000180c */
[----:B------:R-:W3:Y:S07]  /*28b0*/  LDSM.16.M88.2 R86, [R218+0x3880] ;  /* 0x00388000da56783b */ /* 0x000eee0000000100 */
[C---:B------:R-:W-:Y:S01]  /*28c0*/  HMMA.16816.F32 R16, R104.reuse, R88, R16 ;  /* 0x000000586810723c */ /* 0x040fe20000001810 */
[----:B------:R-:W2:Y:S07]  /*28d0*/  LDSM.16.M88.2 R88, [R218+0x4080] ;  /* 0x00408000da58783b */ /* 0x000eae0000000100 */
[----:B------:R-:W-:Y:S01]  /*28e0*/  HMMA.16816.F32 R20, R104, R90, R20 ;  /* 0x0000005a6814723c */ /* 0x000fe20000001814 */
[----:B------:R-:W2:Y:S04]  /*28f0*/  LDSM.16.M88.2 R90, [R218+0x4880] ;  /* 0x00488000da5a783b */ /* 0x000ea80000000100 */
[----:B------:R-:W-:Y:S03]  /*2900*/  LDSM.16.M88.4 R104, [R174+0x13080] ;  /* 0x01308000ae68783b */ /* 0x000fe60000000200 */
[C---:B------:R-:W-:Y:S01]  /*2910*/  HMMA.16816.F32 R4, R108.reuse, R94, R4 ;  /* 0x0000005e6c04723c */ /* 0x040fe20000001804 */
[----:B------:R-:W2:Y:S07]  /*2920*/  LDSM.16.M88.2 R94, [R216+0x5080] ;  /* 0x00508000d85e783b */ /* 0x000eae0000000100 */
[C---:B-1----:R-:W-:Y:S01]  /*2930*/  HMMA.16816.F32 R8, R108.reuse, R2, R8 ;  /* 0x000000026c08723c */ /* 0x042fe20000001808 */
[----:B------:R-:W1:Y:S07]  /*2940*/  LDSM.16.M88.2 R2, [R216+0x5880] ;  /* 0x00588000d802783b */ /* 0x000e6e0000000100 */
[C---:B----4-:R-:W-:Y:S01]  /*2950*/  HMMA.16816.F32 R12, R108.reuse, R92, R12 ;  /* 0x0000005c6c0c723c */ /* 0x050fe2000000180c */
[----:B------:R-:W4:Y:S07]  /*2960*/  LDSM.16.M88.2 R92, [R216+0x6080] ;  /* 0x00608000d85c783b */ /* 0x000f2e0000000100 */
[C---:B------:R-:W-:Y:S01]  /*2970*/  HMMA.16816.F32 R16, R108.reuse, R96, R16 ;  /* 0x000000606c10723c */ /* 0x040fe20000001810 */
[----:B------:R-:W1:Y:S07]  /*2980*/  LDSM.16.M88.2 R96, [R216+0x6880] ;  /* 0x00688000d860783b */ /* 0x000e6e0000000100 */
[----:B------:R-:W-:Y:S01]  /*2990*/  HMMA.16816.F32 R20, R108, R98, R20 ;  /* 0x000000626c14723c */ /* 0x000fe20000001814 */
[----:B------:R-:W1:Y:S04]  /*29a0*/  LDSM.16.M88.2 R98, [R216+0x7080] ;  /* 0x00708000d862783b */ /* 0x000e680000000100 */
[----:B------:R4:W-:Y:S03]  /*29b0*/  LDSM.16.M88.4 R108, [R0+0x13080] ;  /* 0x01308000006c783b */ /* 0x0009e60000000200 */
[C---:B-----5:R-:W-:Y:S01]  /*29c0*/  HMMA.16816.F32 R4, R100.reuse, R172, R4 ;  /* 0x000000ac6404723c */ /* 0x060fe20000001804 */
[----:B------:R-:W5:Y:S07]  /*29d0*/  LDSM.16.M88.2 R172, [R217+0x5080] ;  /* 0x00508000d9ac783b */ /* 0x000f6e0000000100 */
[C---:B--2---:R-:W-:Y:S01]  /*29e0*/  HMMA.16816.F32 R8, R100.reuse, R84, R8 ;  /* 0x000000546408723c */ /* 0x044fe20000001808 */
[----:B------:R-:W2:Y:S07]  /*29f0*/  LDSM.16.M88.2 R84, [R217+0x5880] ;  /* 0x00588000d954783b */ /* 0x000eae0000000100 */
[C---:B---3--:R-:W-:Y:S01]  /*2a00*/  HMMA.16816.F32 R12, R100.reuse, R86, R12 ;  /* 0x00000056640c723c */ /* 0x048fe2000000180c */
[----:B------:R-:W3:Y:S03]  /*2a10*/  LDSM.16.M88.2 R86, [R217+0x6080] ;  /* 0x00608000d956783b */ /* 0x000ee60000000100 */
[----:B----4-:R-:W-:Y:S04]  /*2a20*/  MOV R0, UR4 ;  /* 0x0000000400007c02 */ /* 0x010fe80008000f00 */
[C---:B------:R-:W-:Y:S01]  /*2a30*/  HMMA.16816.F32 R16, R100.reuse, R88, R16 ;  /* 0x000000586410723c */ /* 0x040fe20000001810 */
[----:B------:R-:W4:Y:S03]  /*2a40*/  LDSM.16.M88.2 R88, [R217+0x6880] ;  /* 0x00688000d958783b */ /* 0x000f260000000100 */
[----:B------:R-:W-:Y:S04]  /*2a50*/  LEA R0, R0, R237, 0x6 ;  /* 0x000000ed00007211 */ /* 0x000fe800078e30ff */
[----:B------:R-:W-:Y:S01]  /*2a60*/  HMMA.16816.F32 R20, R100, R90, R20 ;  /* 0x0000005a6414723c */ /* 0x000fe20000001814 */
[----:B------:R-:W2:Y:S04]  /*2a70*/  LDSM.16.M88.2 R90, [R217+0x7080] ;  /* 0x00708000d95a783b */ /* 0x000ea80000000100 */
[----:B------:R-:W-:Y:S03]  /*2a80*/  LDSM.16.M88.4 R100, [R175+0x13080] ;  /* 0x01308000af64783b */ /* 0x000fe60000000200 */
[C---:B------:R-:W-:Y:S01]  /*2a90*/  HMMA.16816.F32 R4, R104.reuse, R94, R4 ;  /* 0x0000005e6804723c */ /* 0x040fe20000001804 */
[----:B------:R-:W2:Y:S07]  /*2aa0*/  LDSM.16.M88.2 R94, [R219+0x5080] ;  /* 0x00508000db5e783b */ /* 0x000eae0000000100 */
[C---:B-1----:R-:W-:Y:S01]  /*2ab0*/  HMMA.16816.F32 R8, R104.reuse, R2, R8 ;  /* 0x000000026808723c */ /* 0x042fe20000001808 */
[----:B------:R-:W1:Y:S07]  /*2ac0*/  LDSM.16.M88.2 R2, [R219+0x5880] ;  /* 0x00588000db02783b */ /* 0x000e6e0000000100 */
[C---:B------:R-:W-:Y:S01]  /*2ad0*/  HMMA.16816.F32 R12, R104.reuse, R92, R12 ;  /* 0x0000005c680c723c */ /* 0x040fe2000000180c */
[----:B------:R-:W1:Y:S07]  /*2ae0*/  LDSM.16.M88.2 R92, [R219+0x6080] ;  /* 0x00608000db5c783b */ /* 0x000e6e0000000100 */
[C---:B------:R-:W-:Y:S01]  /*2af0*/  HMMA.16816.F32 R16, R104.reuse, R96, R16 ;  /* 0x000000606810723c */ /* 0x040fe20000001810 */
[----:B------:R-:W1:Y:S07]  /*2b00*/  LDSM.16.M88.2 R96, [R219+0x6880] ;  /* 0x00688000db60783b */ /* 0x000e6e0000000100 */
[----:B------:R-:W-:Y:S01]  /*2b10*/  HMMA.16816.F32 R20, R104, R98, R20 ;  /* 0x000000626814723c */ /* 0x000fe20000001814 */
[----:B------:R-:W1:Y:S04]  /*2b20*/  LDSM.16.M88.2 R98, [R219+0x7080] ;  /* 0x00708000db62783b */ /* 0x000e680000000100 */
[----:B------:R-:W-:Y:S03]  /*2b30*/  LDSM.16.M88.4 R104, [R176+0x13080] ;  /* 0x01308000b068783b */ /* 0x000fe60000000200 */
[C---:B-----5:R-:W-:Y:S01]  /*2b40*/  HMMA.16816.F32 R4, R108.reuse, R172, R4 ;  /* 0x000000ac6c04723c */ /* 0x060fe20000001804 */
[----:B------:R-:W5:Y:S07]  /*2b50*/  LDSM.16.M88.2 R172, [R218+0x5080] ;  /* 0x00508000daac783b */ /* 0x000f6e0000000100 */
[C---:B--2---:R-:W-:Y:S01]  /*2b60*/  HMMA.16816.F32 R8, R108.reuse, R84, R8 ;  /* 0x000000546c08723c */ /* 0x044fe20000001808 */
[----:B------:R-:W-:Y:S07]  /*2b70*/  LDSM.16.M88.2 R84, [R218+0x6080] ;  /* 0x00608000da54783b */ /* 0x000fee0000000100 */
[C---:B---3--:R-:W-:Y:S08]  /*2b80*/  HMMA.16816.F32 R12, R108.reuse, R86, R12 ;  /* 0x000000566c0c723c */ /* 0x048ff0000000180c */
[C---:B----4-:R-:W-:Y:S08]  /*2b90*/  HMMA.16816.F32 R16, R108.reuse, R88, R16 ;  /* 0x000000586c10723c */ /* 0x050ff00000001810 */
[----:B------:R-:W-:Y:S01]  /*2ba0*/  HMMA.16816.F32 R20, R108, R90, R20 ;  /* 0x0000005a6c14723c */ /* 0x000fe20000001814 */
[----:B------:R-:W-:Y:S04]  /*2bb0*/  LDS R108, [R0.X4+0x21080] ;  /* 0x02108000006c7984 */ /* 0x000fe80000004800 */
[----:B------:R-:W-:Y:S03]  /*2bc0*/  LDS R109, [R0.X4+0x210a0] ;  /* 0x0210a000006d7984 */ /* 0x000fe60000004800 */
[C---:B------:R-:W-:Y:S08]  /*2bd0*/  HMMA.16816.F32 R4, R100.reuse, R94, R4 ;  /* 0x0000005e6404723c */ /* 0x040ff00000001804 */
[C---:B-1----:R-:W-:Y:S01]  /*2be0*/  HMMA.16816.F32 R8, R100.reuse, R2, R8 ;  /* 0x000000026408723c */ /* 0x042fe20000001808 */
[----:B------:R-:W1:Y:S07]  /*2bf0*/  LDSM.16.M88.2 R2, [R218+0x5880] ;  /* 0x00588000da02783b */ /* 0x000e6e0000000100 */
[C---:B------:R-:W-:Y:S08]  /*2c00*/  HMMA.16816.F32 R12, R100.reuse, R92, R12 ;  /* 0x0000005c640c723c */ /* 0x040ff0000000180c */
[C---:B------:R-:W-:Y:S08]  /*2c10*/  HMMA.16816.F32 R16, R100.reuse, R96, R16 ;  /* 0x000000606410723c */ /* 0x040ff00000001810 */
[----:B------:R-:W-:Y:S08]  /*2c20*/  HMMA.16816.F32 R20, R100, R98, R20 ;  /* 0x000000626414723c */ /* 0x000ff00000001814 */
[C---:B-----5:R-:W-:Y:S08]  /*2c30*/  HMMA.16816.F32 R4, R104.reuse, R172, R4 ;  /* 0x000000ac6804723c */ /* 0x060ff00000001804 */
[C---:B-1----:R-:W-:Y:S01]  /*2c40*/  HMMA.16816.F32 R8, R104.reuse, R2, R8 ;  /* 0x000000026808723c */ /* 0x042fe20000001808 */
[----:B------:R-:W1:Y:S07]  /*2c50*/  LDSM.16.M88.2 R2, [R218+0x6880] ;  /* 0x00688000da02783b */ /* 0x000e6e0000000100 */
[C---:B------:R-:W-:Y:S08]  /*2c60*/  HMMA.16816.F32 R12, R104.reuse, R84, R12 ;  /* 0x00000054680c723c */ /* 0x040ff0000000180c */
[----:B------:R-:W-:Y:S04]  /*2c70*/  FMUL.FTZ R4, R4, c[0x0][0x2b4] ;  /* 0x0000ad0004047a20 */ /* 0x000fe80000410000 */
[----:B------:R-:W-:Y:S01]  /*2c80*/  FMUL.FTZ R5, R5, c[0x0][0x2b4] ;  /* 0x0000ad0005057a20 */ /* 0x000fe20000410000 */
[----:B------:R-:W2:Y:S01]  /*2c90*/  MUFU.TANH R190, R4 ;  /* 0x0000000400be7308 */ /* 0x000ea20000002400 */
[----:B------:R-:W-:Y:S02]  /*2ca0*/  FMUL.FTZ R6, R6, c[0x0][0x2b4] ;  /* 0x0000ad0006067a20 */ /* 0x000fe40000410000 */
[----:B------:R-:W-:Y:S02]  /*2cb0*/  FMUL.FTZ R7, R7, c[0x0][0x2b4] ;  /* 0x0000ad0007077a20 */ /* 0x000fe40000410000 */
[----:B------:R-:W-:Y:S02]  /*2cc0*/  FMUL.FTZ R8, R8, c[0x0][0x2b4] ;  /* 0x0000ad0008087a20 */ /* 0x000fe40000410000 */
[----:B------:R-:W-:Y:S02]  /*2cd0*/  FMUL.FTZ R9, R9, c[0x0][0x2b4] ;  /* 0x0000ad0009097a20 */ /* 0x000fe40000410000 */
[----:B------:R-:W-:Y:S01]  /*2ce0*/  FMUL.FTZ R10, R10, c[0x0][0x2b4] ;  /* 0x0000ad000a0a7a20 */ /* 0x000fe20000410000 */
[----:B------:R3:W4:Y:S01]  /*2cf0*/  MUFU.TANH R186, R5 ;  /* 0x0000000500ba7308 */ /* 0x0007220000002400 */
[----:B------:R-:W-:Y:S02]  /*2d00*/  FMUL.FTZ R11, R11, c[0x0][0x2b4] ;  /* 0x0000ad000b0b7a20 */ /* 0x000fe40000410000 */
[----:B------:R-:W-:Y:S02]  /*2d10*/  FMUL.FTZ R12, R12, c[0x0][0x2b4] ;  /* 0x0000ad000c0c7a20 */ /* 0x000fe40000410000 */
[----:B------:R-:W-:Y:S02]  /*2d20*/  FMUL.FTZ R13, R13, c[0x0][0x2b4] ;  /* 0x0000ad000d0d7a20 */ /* 0x000fe40000410000 */
[----:B------:R-:W-:Y:S02]  /*2d30*/  FMUL.FTZ R14, R14, c[0x0][0x2b4] ;  /* 0x0000ad000e0e7a20 */ /* 0x000fe40000410000 */
[----:B------:R-:W-:Y:S01]  /*2d40*/  FMUL.FTZ R15, R15, c[0x0][0x2b4] ;  /* 0x0000ad000f0f7a20 */ /* 0x000fe20000410000 */
[----:B------:R-:W2:Y:S01]  /*2d50*/  MUFU.TANH R200, R6 ;  /* 0x0000000600c87308 */ /* 0x000ea20000002400 */
[C---:B-1----:R-:W-:Y:S09]  /*2d60*/  HMMA.16816.F32 R16, R104.reuse, R2, R16 ;  /* 0x000000026810723c */ /* 0x042ff20000001810 */
[----:B------:R-:W1:Y:S01]  /*2d70*/  MUFU.TANH R189, R8 ;  /* 0x0000000800bd7308 */ /* 0x000e620000002400 */
[----:B---3--:R-:W3:Y:S01]  /*2d80*/  LDSM.16.M88.2 R4, [R218+0x7080] ;  /* 0x00708000da04783b */ /* 0x008ee20000000100 */
[----:B------:R-:W-:Y:S08]  /*2d90*/  DEPBAR.LE SB0, 0x0 ;  /* 0x000080000000791a */ /* 0x000ff00000000000 */
[----:B------:R-:W1:Y:S01]  /*2da0*/  MUFU.TANH R199, R7 ;  /* 0x0000000700c77308 */ /* 0x000e620000002400 */
[----:B------:R-:W-:Y:S04]  /*2db0*/  BAR.SYNC.DEFER_BLOCKING 0x0 ;  /* 0x0000000000007b1d */ /* 0x000fe80000010000 */
[----:B------:R-:W-:Y:S02]  /*2dc0*/  FMUL.FTZ R16, R16, c[0x0][0x2b4] ;  /* 0x0000ad0010107a20 */ /* 0x000fe40000410000 */
[----:B------:R-:W-:Y:S03]  /*2dd0*/  FMUL.FTZ R17, R17, c[0x0][0x2b4] ;  /* 0x0000ad0011117a20 */ /* 0x000fe60000410000 */
[----:B------:R5:W1:Y:S01]  /*2de0*/  MUFU.TANH R184, R9 ;  /* 0x0000000900b87308 */ /* 0x000a620000002400 */
[----:B------:R-:W-:Y:S02]  /*2df0*/  FMUL.FTZ R18, R18, c[0x0][0x2b4] ;  /* 0x0000ad0012127a20 */ /* 0x000fe40000410000 */
[----:B------:R-:W-:Y:S07]  /*2e00*/  FMUL.FTZ R19, R19, c[0x0][0x2b4] ;  /* 0x0000ad0013137a20 */ /* 0x000fee0000410000 */
[----:B------:R-:W1:Y:S01]  /*2e10*/  MUFU.TANH R198, R10 ;  /* 0x0000000a00c67308 */ /* 0x000e620000002400 */
[----:B------:R1:W1:Y:S04]  /*2e20*/  LDSM.16.M88.2 R2, [R216+0x7880] ;  /* 0x00788000d802783b */ /* 0x0002680000000100 */
[----:B------:R1:W1:Y:S05]  /*2e30*/  LDSM.16.M88.2 R88, [R216+0x9880] ;  /* 0x00988000d858783b */ /* 0x00026a0000000100 */
[----:B------:R-:W1:Y:S01]  /*2e40*/  MUFU.TANH R185, R12 ;  /* 0x0000000c00b97308 */ /* 0x000e620000002400 */
[----:B------:R1:W1:Y:S01]  /*2e50*/  LDSM.16.M88.2 R90, [R217+0x7880] ;  /* 0x00788000d95a783b */ /* 0x0002620000000100 */
[----:B---3--:R-:W-:Y:S03]  /*2e60*/  HMMA.16816.F32 R20, R104, R4, R20 ;  /* 0x000000046814723c */ /* 0x008fe60000001814 */
[----:B-----5:R3:W1:Y:S05]  /*2e70*/  LDSM.16.M88.2 R8, [R216+0x8080] ;  /* 0x00808000d808783b */ /* 0x02066a0000000100 */
[----:B------:R-:W1:Y:S01]  /*2e80*/  MUFU.TANH R197, R11 ;  /* 0x0000000b00c57308 */ /* 0x000e620000002400 */
[----:B------:R3:W1:Y:S04]  /*2e90*/  LDSM.16.M88.2 R96, [R217+0x8080] ;  /* 0x00808000d960783b */ /* 0x0006680000000100 */
[----:B------:R3:W1:Y:S04]  /*2ea0*/  LDSM.16.M88.2 R98, [R217+0x8880] ;  /* 0x00888000d962783b */ /* 0x0006680000000100 */
[----:B------:R3:W1:Y:S01]  /*2eb0*/  LDSM.16.M88.2 R100, [R217+0x9080] ;  /* 0x00908000d964783b */ /* 0x0006620000000100 */
[----:B------:R5:W1:Y:S03]  /*2ec0*/  MUFU.TANH R183, R13 ;  /* 0x0000000d00b77308 */ /* 0x000a660000002400 */
[----:B------:R3:W1:Y:S04]  /*2ed0*/  LDSM.16.M88.2 R102, [R217+0x9880] ;  /* 0x00988000d966783b */ /* 0x0006680000000100 */
[----:B------:R3:W1:Y:S01]  /*2ee0*/  LDSM.16.M88.4 R84, [R225+0x1b080] ;  /* 0x01b08000e154783b */ /* 0x0006620000000200 */
[----:B------:R-:W-:Y:S02]  /*2ef0*/  FMUL.FTZ R20, R20, c[0x0][0x2b4] ;  /* 0x0000ad0014147a20 */ /* 0x000fe40000410000 */
[----:B------:R-:W1:Y:S01]  /*2f00*/  MUFU.TANH R196, R14 ;  /* 0x0000000e00c47308 */ /* 0x000e620000002400 */
[----:B------:R3:W1:Y:S01]  /*2f10*/  LDSM.16.M88.4 R92, [R226+0x1b080] ;  /* 0x01b08000e25c783b */ /* 0x0006620000000200 */
[----:B------:R-:W-:Y:S02]  /*2f20*/  FMUL.FTZ R21, R21, c[0x0][0x2b4] ;  /* 0x0000ad0015157a20 */ /* 0x000fe40000410000 */
[----:B------:R-:W-:Y:S02]  /*2f30*/  FMUL.FTZ R22, R22, c[0x0][0x2b4] ;  /* 0x0000ad0016167a20 */ /* 0x000fe40000410000 */
[----:B------:R-:W-:Y:S04]  /*2f40*/  FMUL.FTZ R23, R23, c[0x0][0x2b4] ;  /* 0x0000ad0017177a20 */ /* 0x000fe80000410000 */
[----:B------:R-:W1:Y:S01]  /*2f50*/  MUFU.TANH R188, R16 ;  /* 0x0000001000bc7308 */ /* 0x000e620000002400 */
[----:B-----5:R3:W1:Y:S09]  /*2f60*/  LDSM.16.M88.2 R12, [R216+0x8880] ;  /* 0x00888000d80c783b */ /* 0x0206720000000100 */
[----:B------:R-:W1:Y:S10]  /*2f70*/  MUFU.TANH R195, R15 ;  /* 0x0000000f00c37308 */ /* 0x000e740000002400 */
[----:B------:R5:W1:Y:S10]  /*2f80*/  MUFU.TANH R187, R17 ;  /* 0x0000001100bb7308 */ /* 0x000a740000002400 */
[----:B------:R3:W1:Y:S10]  /*2f90*/  MUFU.TANH R194, R18 ;  /* 0x0000001200c27308 */ /* 0x0006740000002400 */
[----:B------:R3:W1:Y:S01]  /*2fa0*/  MUFU.TANH R193, R19 ;  /* 0x0000001300c17308 */ /* 0x0006620000002400 */
[----:B-----5:R3:W1:Y:S09]  /*2fb0*/  LDSM.16.M88.2 R16, [R216+0x9080] ;  /* 0x00908000d810783b */ /* 0x0206720000000100 */
[----:B------:R3:W1:Y:S10]  /*2fc0*/  MUFU.TANH R182, R20 ;  /* 0x0000001400b67308 */ /* 0x0006740000002400 */
[----:B------:R3:W1:Y:S10]  /*2fd0*/  MUFU.TANH R181, R21 ;  /* 0x0000001500b57308 */ /* 0x0006740000002400 */
[----:B------:R3:W1:Y:S10]  /*2fe0*/  MUFU.TANH R192, R22 ;  /* 0x0000001600c07308 */ /* 0x0006740000002400 */
[----:B------:R3:W1:Y:S01]  /*2ff0*/  MUFU.TANH R191, R23 ;  /* 0x0000001700bf7308 */ /* 0x0006620000002400 */
[----:B------:R-:W-:-:S05]  /*3000*/  @P0 BRA `(.L_x_687) ;  /* 0x000004e000000947 */ /* 0x000fca0003800000 */
[C---:B--2-4-:R-:W-:Y:S01]  /*3010*/  LOP3.LUT P4, RZ, R246.reuse, 0x2, RZ, 0xc0, !PT ;  /* 0x00000002f6ff7812 */ /* 0x054fe2000788c0ff */
[----:B------:R-:W2:Y:S01]  /*3020*/  LDL.64 R178, [R1+0x8] ;  /* 0x0000080001b27983 */ /* 0x000ea20000100a00 */
[----:B------:R-:W-:Y:S01]  /*3030*/  LOP3.LUT P2, RZ, R246, 0x1, RZ, 0xc0, !PT ;  /* 0x00000001f6ff7812 */ /* 0x000fe2000784c0ff */
[----:B------:R-:W-:Y:S01]  /*3040*/  USHF.R.S32.HI UR29, URZ, 0x1f, UR27 ;  /* 0x0000001f3f1d7899 */ /* 0x000fe2000801141b */
[----:B---3--:R-:W-:Y:S01]  /*3050*/  SEL R22, RZ, 0x2, P4 ;  /* 0x00000002ff167807 */ /* 0x008fe20002000000 */
[----:B------:R-:W-:Y:S01]  /*3060*/  IMAD.MOV.U32 R5, RZ, RZ, R251 ;  /* 0x000000ffff057224 */ /* 0x000fe200078e00fb */
[----:B------:R-:W-:Y:S01]  /*3070*/  SEL R21, RZ, 0x4, P6 ;  /* 0x00000004ff157807 */ /* 0x000fe20003000000 */
[----:B------:R-:W3:Y:S01]  /*3080*/  LDL R104, [R1+0x18] ;  /* 0x0000180001687983 */ /* 0x000ee20000100800 */
[----:B------:R-:W-:Y:S01]  /*3090*/  ISETP.GE.AND P3, PT, R238, c[0x0][0x16c], PT ;  /* 0x00005b00ee007a0c */ /* 0x000fe20003f66270 */
[----:B------:R-:W-:Y:S01]  /*30a0*/  ULDC.64 UR6, c[0x0][0x178] ;  /* 0x00005e0000067ab9 */ /* 0x000fe20000000a00 */
[----:B------:R-:W-:Y:S01]  /*30b0*/  IMAD.U32 R18, RZ, RZ, UR21 ;  /* 0x00000015ff127e24 */ /* 0x000fe2000f8e00ff */
[----:B------:R-:W-:Y:S01]  /*30c0*/  UIMAD UR29, UR29, UR6, URZ ;  /* 0x000000061d1d72a4 */ /* 0x000fe2000f8e023f */
[----:B------:R-:W4:Y:S01]  /*30d0*/  S2R R15, SR_CTAID.Y ;  /* 0x00000000000f7919 */ /* 0x000f220000002600 */
[----:B------:R-:W-:Y:S01]  /*30e0*/  IMAD.U32 R14, RZ, RZ, UR21 ;  /* 0x00000015ff0e7e24 */ /* 0x000fe2000f8e00ff */
[----:B------:R-:W-:Y:S01]  /*30f0*/  UIMAD.WIDE.U32 UR30, UR27, UR6, URZ ;  /* 0x000000061b1e72a5 */ /* 0x000fe2000f8e003f */
[----:B------:R-:W-:Y:S01]  /*3100*/  IMAD.U32 R23, RZ, RZ, UR28 ;  /* 0x0000001cff177e24 */ /* 0x000fe2000f8e00ff */
[----:B------:R-:W-:Y:S01]  /*3110*/  UIMAD UR6, UR27, -0x40, UR22 ;  /* 0xffffffc01b0678a4 */ /* 0x000fe2000f8e0216 */
[----:B------:R-:W-:Y:S01]  /*3120*/  @!P5 IMAD.MOV.U32 R10, RZ, RZ, R244 ;  /* 0x000000ffff0ad224 */ /* 0x000fe200078e00f4 */
[----:B------:R-:W-:Y:S01]  /*3130*/  UIMAD UR29, UR27, UR7, UR29 ;  /* 0x000000071b1d72a4 */ /* 0x000fe2000f8e021d */
[----:B------:R-:W-:Y:S02]  /*3140*/  @!P5 IMAD.MOV.U32 R11, RZ, RZ, R245 ;  /* 0x000000ffff0bd224 */ /* 0x000fe400078e00f5 */
[----:B------:R-:W-:Y:S01]  /*3150*/  IMAD.U32 R7, RZ, RZ, UR30 ;  /* 0x0000001eff077e24 */ /* 0x000fe2000f8e00ff */
[----:B------:R-:W-:Y:S01]  /*3160*/  UIADD3 UR29, UR31, UR29, URZ ;  /* 0x0000001d1f1d7290 */ /* 0x000fe2000fffe03f */
[----:B----4-:R-:W-:Y:S01]  /*3170*/  SHF.R.S32.HI R19, RZ, 0x1f, R15 ;  /* 0x0000001fff137819 */ /* 0x010fe2000001140f */
[----:B------:R-:W-:Y:S04]  /*3180*/  @!P5 IMAD.WIDE.U32 R10, R15, c[0x0][0x270], R10 ;  /* 0x00009c000f0ada25 */ /* 0x000fe800078e000a */
[----:B------:R-:W-:Y:S04]  /*3190*/  IMAD R6, R19, c[0x0][0x180], RZ ;  /* 0x0000600013067a24 */ /* 0x000fe800078e02ff */
[C---:B------:R-:W-:Y:S02]  /*31a0*/  IMAD R6, R15.reuse, c[0x0][0x184], R6 ;  /* 0x000061000f067a24 */ /* 0x040fe400078e0206 */
[----:B--2---:R-:W-:Y:S04]  /*31b0*/  IMAD.MOV.U32 R4, RZ, RZ, R178 ;  /* 0x000000ffff047224 */ /* 0x004fe800078e00b2 */
[----:B------:R-:W-:Y:S05]  /*31c0*/  IMAD.WIDE.U32 R4, R15, c[0x0][0x180], R4 ;  /* 0x000060000f047a25 */ /* 0x000fea00078e0004 */
[----:B------:R-:W-:Y:S04]  /*31d0*/  IADD3 R0, P0, R4, UR12, RZ ;  /* 0x0000000c04007c10 */ /* 0x000fe8000ff1e0ff */
[----:B------:R-:W-:Y:S01]  /*31e0*/  IADD3.X R6, R5, UR5, R6, P0, !PT ;  /* 0x0000000505067c10 */ /* 0x000fe200087fe406 */
[----:B------:R-:W-:Y:S01]  /*31f0*/  IMAD.U32 R5, RZ, RZ, UR29 ;  /* 0x0000001dff057e24 */ /* 0x000fe2000f8e00ff */
[C---:B------:R-:W-:Y:S04]  /*3200*/  LEA R4, P0, R0.reuse, c[0x0][0x160], 0x1 ;  /* 0x0000580000047a11 */ /* 0x040fe800078008ff */
[----:B------:R-:W-:Y:S01]  /*3210*/  LEA.HI.X R0, R0, c[0x0][0x164], R6, 0x1, P0 ;  /* 0x0000590000007a11 */ /* 0x000fe200000f0c06 */
[----:B------:R-:W-:Y:S01]  /*3220*/  IMAD.U32 R6, RZ, RZ, UR30 ;  /* 0x0000001eff067e24 */ /* 0x000fe2000f8e00ff */
[----:B------:R-:W-:Y:S02]  /*3230*/  LEA R4, P1, R7, R4, 0x7 ;  /* 0x0000000407047211 */ /* 0x000fe400078238ff */
[----:B------:R-:W-:Y:S02]  /*3240*/  SEL R7, RZ, 0x1, P2 ;  /* 0x00000001ff077807 */ /* 0x000fe40001000000 */
[----:B------:R-:W-:Y:S01]  /*3250*/  LEA.HI.X R5, R6, R0, R5, 0x7, P1 ;  /* 0x0000000006057211 */ /* 0x000fe200008f3c05 */
[----:B------:R-:W-:Y:S01]  /*3260*/  @!P5 IMAD R0, R19, c[0x0][0x270], RZ ;  /* 0x00009c001300da24 */ /* 0x000fe200078e02ff */
[----:B------:R-:W-:Y:S02]  /*3270*/  IADD3 R18, P1, P0, R18, 0x80, R4 ;  /* 0x0000008012127810 */ /* 0x000fe4000783e004 */
[----:B------:R-:W-:Y:S01]  /*3280*/  IADD3 R6, -R242, UR6, RZ ;  /* 0x00000006f2067c10 */ /* 0x000fe2000fffe1ff */
[----:B------:R-:W-:Y:S01]  /*3290*/  @!P5 IMAD R0, R15, c[0x0][0x274], R0 ;  /* 0x00009d000f00da24 */ /* 0x000fe200078e0200 */
[----:B------:R-:W-:Y:S02]  /*32a0*/  IADD3.X R19, RZ, UR10, R5, P1, P0 ;  /* 0x0000000aff137c10 */ /* 0x000fe40008fe0405 */
[----:B------:R-:W-:Y:S02]  /*32b0*/  IADD3 R14, P1, P0, R14, 0x100, R4 ;  /* 0x000001000e0e7810 */ /* 0x000fe4000783e004 */
[----:B------:R-:W-:Y:S02]  /*32c0*/  IADD3 R7, R21, R22, R7 ;  /* 0x0000001615077210 */ /* 0x000fe40007ffe007 */
[----:B------:R-:W-:Y:S02]  /*32d0*/  IADD3.X R15, RZ, UR10, R5, P1, P0 ;  /* 0x0000000aff0f7c10 */ /* 0x000fe40008fe0405 */
[----:B------:R-:W-:Y:S02]  /*32e0*/  @!P5 IADD3 R20, P0, R10, UR16, RZ ;  /* 0x000000100a14dc10 */ /* 0x000fe4000ff1e0ff */
[----:B------:R-:W-:Y:S02]  /*32f0*/  ISETP.LT.OR P1, PT, R6, 0x1, P3 ;  /* 0x000000010600780c */ /* 0x000fe40001f21670 */
[----:B------:R-:W-:Y:S01]  /*3300*/  @!P5 IADD3.X R11, R11, UR11, R0, P0, !PT ;  /* 0x0000000b0b0bdc10 */ /* 0x000fe200087fe400 */
[----:B---3--:R-:W-:Y:S01]  /*3310*/  IMAD R0, R23, 0x6000, R104 ;  /* 0x0000600017007824 */ /* 0x008fe200078e0268 */
[C---:B------:R-:W-:Y:S02]  /*3320*/  @!P5 LEA R10, P0, R20.reuse, c[0x0][0x258], 0x2 ;  /* 0x00009600140ada11 */ /* 0x040fe400078010ff */
[C---:B------:R-:W-:Y:S02]  /*3330*/  LOP3.LUT P2, RZ, R7.reuse, 0x2, RZ, 0xc0, !PT ;  /* 0x0000000207ff7812 */ /* 0x040fe4000784c0ff */
[----:B------:R-:W-:Y:S01]  /*3340*/  @!P5 LEA.HI.X R11, R20, c[0x0][0x25c], R11, 0x2, P0 ;  /* 0x00009700140bda11 */ /* 0x000fe200000f140b */
[----:B------:R-:W-:Y:S01]  /*3350*/  IMAD.U32 R20, RZ, RZ, UR23 ;  /* 0x00000017ff147e24 */ /* 0x000fe2000f8e00ff */
[C---:B------:R-:W-:Y:S02]  /*3360*/  ISETP.LT.OR P0, PT, R6.reuse, 0x1, !P2 ;  /* 0x000000010600780c */ /* 0x040fe40005701670 */
[C---:B------:R-:W-:Y:S01]  /*3370*/  ISETP.LT.OR P3, PT, R6.reuse, 0x21, P3 ;  /* 0x000000210600780c */ /* 0x040fe20001f61670 */
[----:B------:R-:W-:Y:S01]  /*3380*/  @!PT LDS RZ, [RZ] ;  /* 0x00000000fffff984 */ /* 0x000fe20000000800 */
[----:B------:R-:W-:Y:S01]  /*3390*/  @!PT LDS RZ, [RZ] ;  /* 0x00000000fffff984 */ /* 0x000fe20000000800 */
[----:B------:R-:W-:Y:S01]  /*33a0*/  @!PT LDS RZ, [RZ] ;  /* 0x00000000fffff984 */ /* 0x000fe20000000800 */
[----:B------:R2:W-:Y:S01]  /*33b0*/  LDGSTS.E.BYPASS.LTC128B.128 [R0], [R4.64], !P1 ;  /* 0x0000000004007fae */ /* 0x0005e2000c901d4e */
[----:B------:R-:W-:Y:S01]  /*33c0*/  LOP3.LUT P1, RZ, R7, 0x4, RZ, 0xc0, !PT ;  /* 0x0000000407ff7812 */ /* 0x000fe2000782c0ff */
[----:B------:R-:W-:Y:S01]  /*33d0*/  IMAD.U32 R7, RZ, RZ, UR28 ;  /* 0x0000001cff077e24 */ /* 0x000fe2000f8e00ff */
[C---:B------:R-:W-:Y:S07]  /*33e0*/  ISETP.LT.OR P2, PT, R6.reuse, 0x21, !P2 ;  /* 0x000000210600780c */ /* 0x040fee0005741670 */
[----:B------:R2:W-:Y:S01]  /*33f0*/  LDGSTS.E.BYPASS.LTC128B.128 [R0+0x2000], [R4.64+0x80], !P0 ;  /* 0x0200008004007fae */ /* 0x0005e2000c101d4e */
[----:B------:R-:W-:Y:S11]  /*3400*/  ISETP.LT.OR P0, PT, R6, 0x1, !P1 ;  /* 0x000000010600780c */ /* 0x000ff60004f01670 */
[----:B------:R-:W-:Y:S02]  /*3410*/  @!UPT UIADD3 URZ, URZ, URZ, URZ ;  /* 0x0000003f3f3ff290 */ /* 0x000fe4000fffe03f */
[----:B------:R2:W-:Y:S02]  /*3420*/  LDGSTS.E.BYPASS.LTC128B.128 [R0+0x4000], [R4.64+0x100], !P0 ;  /* 0x0400010004007fae */ /* 0x0005e4000c101d4e */
[----:B--2---:R-:W-:Y:S04]  /*3430*/  IADD3 R4, P0, R4, UR21, RZ ;  /* 0x0000001504047c10 */ /* 0x004fe8000ff1e0ff */
[----:B------:R-:W-:Y:S02]  /*3440*/  IADD3.X R5, R5, UR10, RZ, P0, !PT ;  /* 0x0000000a05057c10 */ /* 0x000fe400087fe4ff */
[----:B------:R-:W-:Y:S01]  /*3450*/  ISETP.LT.OR P0, PT, R6, 0x21, !P1 ;  /* 0x000000210600780c */ /* 0x000fe20004f01670 */
[----:B------:R-:W-:Y:S01]  /*3460*/  @!P5 IMAD R6, R7, 0x10, R240 ;  /* 0x000000100706d824 */ /* 0x000fe200078e02f0 */
[----:B------:R-:W-:Y:S01]  /*3470*/  @!P5 LEA R7, R20, 0x40, 0x6 ;  /* 0x000000401407d811 */ /* 0x000fe200078e30ff */
[----:B------:R2:W-:Y:S02]  /*3480*/  LDGSTS.E.BYPASS.LTC128B.128 [R0+0x1000], [R4.64], !P3 ;  /* 0x0100000004007fae */ /* 0x0005e4000d901d4e */
[----:B------:R-:W-:Y:S02]  /*3490*/  @!P5 IMAD.SHL.U32 R6, R6, 0x4, RZ ;  /* 0x000000040606d824 */ /* 0x000fe400078e00ff */
[----:B------:R-:W-:Y:S01]  /*34a0*/  @!P5 IMAD.WIDE R10, R7, 0x4, R10 ;  /* 0x00000004070ad825 */ /* 0x000fe200078e020a */
[----:B------:R3:W-:Y:S05]  /*34b0*/  LDGSTS.E.BYPASS.LTC128B.128 [R0+0x3000], [R18.64], !P2 ;  /* 0x0300000012007fae */ /* 0x0007ea000d101d4e */
[----:B------:R3:W-:Y:S01]  /*34c0*/  LDGSTS.E.BYPASS.LTC128B.128 [R0+0x5000], [R14.64], !P0 ;  /* 0x050000000e007fae */ /* 0x0007e2000c101d4e */
[----:B--2---:R-:W-:Y:S05]  /*34d0*/  @!P5 IMAD.SHL.U32 R4, R6, 0x4, RZ ;  /* 0x000000040604d824 */ /* 0x004fea00078e00ff */
[----:B------:R3:W-:Y:S02]  /*34e0*/  @!P5 LDGSTS.E.BYPASS.LTC128B.128 [R4+0x21080], [R10.64] ;  /* 0x210800000a04dfae */ /* 0x0007e4000b901d4e */
.L_x_687:
[C---:B-1234-:R-:W-:Y:S01]  /*34f0*/  HMMA.16816.F32 R4, R84.reuse, R2, RZ ;  /* 0x000000025404723c */ /* 0x05efe200000018ff */
[----:B------:R-:W-:Y:S02]  /*3500*/  LDSM.16.M88.2 R2, [R219+0x7880] ;  /* 0x00788000db02783b */ /* 0x000fe40000000100 */
[C---:B------:R-:W-:Y:S02]  /*3510*/  ISETP.GT.AND P0, PT, R233.reuse, 0x1, PT ;  /* 0x00000001e900780c */ /* 0x040fe40003f04270 */
[----:B------:R-:W1:Y:S01]  /*3520*/  LDSM.16.M88.4 R104, [R224] ;  /* 0x00000000e068783b */ /* 0x000e620000000200 */
[----:B------:R-:W-:Y:S02]  /*3530*/  IADD3 R0, R230, R224, RZ ;  /* 0x000000e0e6007210 */ /* 0x000fe40007ffe0ff */
[C---:B------:R-:W-:Y:S01]  /*3540*/  HMMA.16816.F32 R8, R84.reuse, R8, RZ ;  /* 0x000000085408723c */ /* 0x040fe200000018ff */
[----:B------:R-:W0:Y:S01]  /*3550*/  LDGDEPBAR ;  /* 0x00000000000079af */ /* 0x000e220000000000 */
[----:B------:R-:W-:Y:S02]  /*3560*/  ISETP.GT.AND P2, PT, R233, RZ, PT ;  /* 0x000000ffe900720c */ /* 0x000fe40003f44270 */
[----:B------:R-:W-:Y:S02]  /*3570*/  FSEL R180, R199, -INF , P0 ;  /* 0xff800000c7b47808 */ /* 0x000fe40000000000 */
[----:B------:R-:W-:Y:S02]  /*3580*/  FSEL R179, R200, -INF , P2 ;  /* 0xff800000c8b37808 */ /* 0x000fe40001000000 */
[C---:B------:R-:W-:Y:S01]  /*3590*/  HMMA.16816.F32 R12, R84.reuse, R12, RZ ;  /* 0x0000000c540c723c */ /* 0x040fe200000018ff */
[C---:B------:R-:W-:Y:S02]  /*35a0*/  ISETP.GT.AND P3, PT, R233.reuse, 0x10, PT ;  /* 0x00000010e900780c */ /* 0x040fe40003f64270 */
[----:B------:R-:W-:Y:S02]  /*35b0*/  ISETP.GT.AND P1, PT, R233, 0x11, PT ;  /* 0x00000011e900780c */ /* 0x000fe40003f24270 */
[----:B------:R-:W-:Y:S02]  /*35c0*/  FSEL R178, R198, -INF , P3 ;  /* 0xff800000c6b27808 */ /* 0x000fe40001800000 */
[----:B------:R-:W-:Y:S01]  /*35d0*/  FSEL R177, R197, -INF , P1 ;  /* 0xff800000c5b17808 */ /* 0x000fe20000800000 */
[C---:B------:R-:W-:Y:S01]  /*35e0*/  HMMA.16816.F32 R16, R84.reuse, R16, RZ ;  /* 0x000000105410723c */ /* 0x040fe200000018ff */
[----:B------:R-:W-:Y:S04]  /*35f0*/  ISETP.GT.AND P4, PT, R233, 0x21, PT ;  /* 0x00000021e900780c */ /* 0x000fe80003f84270 */
[----:B------:R-:W-:Y:S03]  /*3600*/  FSEL R175, R195, -INF , P4 ;  /* 0xff800000c3af7808 */ /* 0x000fe60002000000 */
[----:B------:R-:W-:Y:S01]  /*3610*/  HMMA.16816.F32 R20, R84, R88, RZ ;  /* 0x000000585414723c */ /* 0x000fe200000018ff */
[----:B------:R-:W2:Y:S04]  /*3620*/  LDSM.16.M88.2 R84, [R219+0x8080] ;  /* 0x00808000db54783b */ /* 0x000ea80000000100 */
[----:B------:R-:W3:Y:S03]  /*3630*/  LDSM.16.M88.2 R86, [R219+0x8880] ;  /* 0x00888000db56783b */ /* 0x000ee60000000100 */
[C---:B------:R-:W-:Y:S01]  /*3640*/  HMMA.16816.F32 R4, R92.reuse, R90, R4 ;  /* 0x0000005a5c04723c */ /* 0x040fe20000001804 */
[----:B------:R-:W4:Y:S04]  /*3650*/  LDSM.16.M88.2 R88, [R219+0x9080] ;  /* 0x00908000db58783b */ /* 0x000f280000000100 */
[----:B------:R-:W5:Y:S03]  /*3660*/  LDSM.16.M88.2 R90, [R219+0x9880] ;  /* 0x00988000db5a783b */ /* 0x000f660000000100 */
[C---:B------:R-:W-:Y:S01]  /*3670*/  HMMA.16816.F32 R8, R92.reuse, R96, R8 ;  /* 0x000000605c08723c */ /* 0x040fe20000001808 */
[----:B------:R-:W-:Y:S07]  /*3680*/  LDSM.16.M88.2 R96, [R218+0x7880] ;  /* 0x00788000da60783b */ /* 0x000fee0000000100 */
[C---:B------:R-:W-:Y:S01]  /*3690*/  HMMA.16816.F32 R12, R92.reuse, R98, R12 ;  /* 0x000000625c0c723c */ /* 0x040fe2000000180c */
[----:B------:R-:W-:Y:S07]  /*36a0*/  LDSM.16.M88.2 R98, [R216+0xd080] ;  /* 0x00d08000d862783b */ /* 0x000fee0000000100 */
[C---:B------:R-:W-:Y:S08]  /*36b0*/  HMMA.16816.F32 R16, R92.reuse, R100, R16 ;  /* 0x000000645c10723c */ /* 0x040ff00000001810 */
[----:B------:R-:W-:Y:S01]  /*36c0*/  HMMA.16816.F32 R20, R92, R102, R20 ;  /* 0x000000665c14723c */ /* 0x000fe20000001814 */
[----:B------:R-:W5:Y:S04]  /*36d0*/  LDSM.16.M88.4 R92, [R0] ;  /* 0x00000000005c783b */ /* 0x000f680000000200 */
[----:B------:R-:W-:Y:S03]  /*36e0*/  LDSM.16.M88.4 R100, [R225+0x1d080] ;  /* 0x01d08000e164783b */ /* 0x000fe60000000200 */
[C---:B-1----:R-:W-:Y:S01]  /*36f0*/  HMMA.16816.F32 R4, R104.reuse, R2, R4 ;  /* 0x000000026804723c */ /* 0x042fe20000001804 */
[----:B------:R-:W1:Y:S07]  /*3700*/  LDSM.16.M88.2 R2, [R218+0x8080] ;  /* 0x00808000da02783b */ /* 0x000e6e0000000100 */
[C---:B--2---:R-:W-:Y:S01]  /*3710*/  HMMA.16816.F32 R8, R104.reuse, R84, R8 ;  /* 0x000000546808723c */ /* 0x044fe20000001808 */
[----:B------:R-:W2:Y:S07]  /*3720*/  LDSM.16.M88.2 R84, [R218+0x8880] ;  /* 0x00888000da54783b */ /* 0x000eae0000000100 */
[C---:B---3--:R-:W-:Y:S01]  /*3730*/  HMMA.16816.F32 R12, R104.reuse, R86, R12 ;  /* 0x00000056680c723c */ /* 0x048fe2000000180c */
[----:B------:R-:W3:Y:S07]  /*3740*/  LDSM.16.M88.2 R86, [R218+0x9080] ;  /* 0x00908000da56783b */ /* 0x000eee0000000100 */
[C---:B----4-:R-:W-:Y:S01]  /*3750*/  HMMA.16816.F32 R16, R104.reuse, R88, R16 ;  /* 0x000000586810723c */ /* 0x050fe20000001810 */
[----:B------:R-:W4:Y:S07]  /*3760*/  LDSM.16.M88.2 R88, [R218+0x9880] ;  /* 0x00988000da58783b */ /* 0x000f2e0000000100 */
[----:B-----5:R-:W-:Y:S01]  /*3770*/  HMMA.16816.F32 R20, R104, R90, R20 ;  /* 0x0000005a6814723c */ /* 0x020fe20000001814 */
[----:B------:R-:W5:Y:S04]  /*3780*/  LDSM.16.M88.2 R90, [R216+0xa080] ;  /* 0x00a08000d85a783b */ /* 0x000f680000000100 */
[----:B------:R-:W-:Y:S03]  /*3790*/  LDSM.16.M88.4 R104, [R226+0x1f080] ;  /* 0x01f08000e268783b */ /* 0x000fe60000000200 */
[C---:B------:R-:W-:Y:S01]  /*37a0*/  HMMA.16816.F32 R4, R92.reuse, R96, R4 ;  /* 0x000000605c04723c */ /* 0x040fe20000001804 */
[----:B------:R-:W5:Y:S07]  /*37b0*/  LDSM.16.M88.2 R96, [R216+0xa880] ;  /* 0x00a88000d860783b */ /* 0x000f6e0000000100 */
        /* <DEDUP_REMOVED lines=8> */
[----:B------:R-:W4:Y:S03]  /*3840*/  LDSM.16.M88.4 R92, [R226+0x1d080] ;  /* 0x01d08000e25c783b */ /* 0x000f260000000200 */
[C---:B-----5:R-:W-:Y:S01]  /*3850*/  HMMA.16816.F32 R4, R100.reuse, R90, R4 ;  /* 0x0000005a6404723c */ /* 0x060fe20000001804 */
[----:B------:R-:W5:Y:S07]  /*3860*/  LDSM.16.M88.2 R90, [R217+0xa880] ;  /* 0x00a88000d95a783b */ /* 0x000f6e0000000100 */
[C---:B------:R-:W-:Y:S01]  /*3870*/  HMMA.16816.F32 R8, R100.reuse, R96, R8 ;  /* 0x000000606408723c */ /* 0x040fe20000001808 */
[----:B------:R-:W5:Y:S07]  /*3880*/  LDSM.16.M88.2 R96, [R217+0xb080] ;  /* 0x00b08000d960783b */ /* 0x000f6e0000000100 */
[C---:B-1----:R-:W-:Y:S01]  /*3890*/  HMMA.16816.F32 R12, R100.reuse, R2, R12 ;  /* 0x00000002640c723c */ /* 0x042fe2000000180c */
[----:B------:R-:W1:Y:S07]  /*38a0*/  LDSM.16.M88.2 R2, [R217+0xb880] ;  /* 0x00b88000d902783b */ /* 0x000e6e0000000100 */
[C---:B--2---:R-:W-:Y:S01]  /*38b0*/  HMMA.16816.F32 R16, R100.reuse, R84, R16 ;  /* 0x000000546410723c */ /* 0x044fe20000001810 */
[----:B------:R-:W2:Y:S07]  /*38c0*/  LDSM.16.M88.2 R84, [R217+0xc080] ;  /* 0x00c08000d954783b */ /* 0x000eae0000000100 */
[----:B---3--:R-:W-:Y:S01]  /*38d0*/  HMMA.16816.F32 R20, R100, R86, R20 ;  /* 0x000000566414723c */ /* 0x008fe20000001814 */
[----:B------:R-:W-:Y:S04]  /*38e0*/  LDSM.16.M88.2 R86, [R219+0xa080] ;  /* 0x00a08000db56783b */ /* 0x000fe80000000100 */
[----:B------:R-:W3:Y:S03]  /*38f0*/  LDSM.16.M88.4 R100, [R224+0x2000] ;  /* 0x00200000e064783b */ /* 0x000ee60000000200 */
[C---:B----4-:R-:W-:Y:S01]  /*3900*/  HMMA.16816.F32 R4, R92.reuse, R88, R4 ;  /* 0x000000585c04723c */ /* 0x050fe20000001804 */
[----:B------:R-:W4:Y:S07]  /*3910*/  LDSM.16.M88.2 R88, [R219+0xa880] ;  /* 0x00a88000db58783b */ /* 0x000f2e0000000100 */
[C---:B-----5:R-:W-:Y:S01]  /*3920*/  HMMA.16816.F32 R8, R92.reuse, R90, R8 ;  /* 0x0000005a5c08723c */ /* 0x060fe20000001808 */
[----:B------:R-:W5:Y:S07]  /*3930*/  LDSM.16.M88.2 R90, [R219+0xb080] ;  /* 0x00b08000db5a783b */ /* 0x000f6e0000000100 */
[C---:B------:R-:W-:Y:S01]  /*3940*/  HMMA.16816.F32 R12, R92.reuse, R96, R12 ;  /* 0x000000605c0c723c */ /* 0x040fe2000000180c */
[----:B------:R-:W5:Y:S07]  /*3950*/  LDSM.16.M88.2 R96, [R219+0xb880] ;  /* 0x00b88000db60783b */ /* 0x000f6e0000000100 */
[C---:B-1----:R-:W-:Y:S01]  /*3960*/  HMMA.16816.F32 R16, R92.reuse, R2, R16 ;  /* 0x000000025c10723c */ /* 0x042fe20000001810 */
[----:B------:R-:W1:Y:S07]  /*3970*/  LDSM.16.M88.2 R2, [R219+0xc080] ;  /* 0x00c08000db02783b */ /* 0x000e6e0000000100 */
[----:B--2---:R-:W-:Y:S01]  /*3980*/  HMMA.16816.F32 R20, R92, R84, R20 ;  /* 0x000000545c14723c */ /* 0x004fe20000001814 */
[----:B------:R-:W-:Y:S04]  /*3990*/  LDSM.16.M88.2 R84, [R218+0xa080] ;  /* 0x00a08000da54783b */ /* 0x000fe80000000100 */
[----:B------:R-:W2:Y:S03]  /*39a0*/  LDSM.16.M88.4 R92, [R0+0x2000] ;  /* 0x00200000005c783b */ /* 0x000ea60000000200 */
[C---:B---3--:R-:W-:Y:S01]  /*39b0*/  HMMA.16816.F32 R4, R100.reuse, R86, R4 ;  /* 0x000000566404723c */ /* 0x048fe20000001804 */
[----:B------:R-:W3:Y:S07]  /*39c0*/  LDSM.16.M88.2 R86, [R218+0xa880] ;  /* 0x00a88000da56783b */ /* 0x000eee0000000100 */
[C---:B----4-:R-:W-:Y:S01]  /*39d0*/  HMMA.16816.F32 R8, R100.reuse, R88, R8 ;  /* 0x000000586408723c */ /* 0x050fe20000001808 */
[----:B------:R-:W4:Y:S07]  /*39e0*/  LDSM.16.M88.2 R88, [R218+0xb080] ;  /* 0x00b08000da58783b */ /* 0x000f2e0000000100 */
[C---:B-----5:R-:W-:Y:S01]  /*39f0*/  HMMA.16816.F32 R12, R100.reuse, R90, R12 ;  /* 0x0000005a640c723c */ /* 0x060fe2000000180c */
[----:B------:R-:W5:Y:S07]  /*3a00*/  LDSM.16.M88.2 R90, [R218+0xb880] ;  /* 0x00b88000da5a783b */ /* 0x000f6e0000000100 */
[C---:B------:R-:W-:Y:S01]  /*3a10*/  HMMA.16816.F32 R16, R100.reuse, R96, R16 ;  /* 0x000000606410723c */ /* 0x040fe20000001810 */
[----:B------:R-:W5:Y:S07]  /*3a20*/  LDSM.16.M88.2 R96, [R218+0xc080] ;  /* 0x00c08000da60783b */ /* 0x000f6e0000000100 */
[----:B-1----:R-:W-:Y:S01]  /*3a30*/  HMMA.16816.F32 R20, R100, R2, R20 ;  /* 0x000000026414723c */ /* 0x002fe20000001814 */
[----:B------:R-:W-:Y:S04]  /*3a40*/  LDSM.16.M88.2 R2, [R216+0xc880] ;  /* 0x00c88000d802783b */ /* 0x000fe80000000100 */
[----:B------:R-:W1:Y:S03]  /*3a50*/  LDSM.16.M88.4 R100, [R225+0x1f080] ;  /* 0x01f08000e164783b */ /* 0x000e660000000200 */
[C---:B--2---:R-:W-:Y:S01]  /*3a60*/  HMMA.16816.F32 R4, R92.reuse, R84, R4 ;  /* 0x000000545c04723c */ /* 0x044fe20000001804 */
[----:B------:R-:W2:Y:S07]  /*3a70*/  LDSM.16.M88.2 R84, [R216+0xd880] ;  /* 0x00d88000d854783b */ /* 0x000eae0000000100 */
[C---:B---3--:R-:W-:Y:S01]  /*3a80*/  HMMA.16816.F32 R8, R92.reuse, R86, R8 ;  /* 0x000000565c08723c */ /* 0x048fe20000001808 */
[----:B------:R-:W3:Y:S07]  /*3a90*/  LDSM.16.M88.2 R86, [R216+0xe080] ;  /* 0x00e08000d856783b */ /* 0x000eee0000000100 */
[C---:B----4-:R-:W-:Y:S01]  /*3aa0*/  HMMA.16816.F32 R12, R92.reuse, R88, R12 ;  /* 0x000000585c0c723c */ /* 0x050fe2000000180c */
[----:B------:R-:W4:Y:S07]  /*3ab0*/  LDSM.16.M88.2 R88, [R216+0xe880] ;  /* 0x00e88000d858783b */ /* 0x000f2e0000000100 */
[C---:B-----5:R-:W-:Y:S01]  /*3ac0*/  HMMA.16816.F32 R16, R92.reuse, R90, R16 ;  /* 0x0000005a5c10723c */ /* 0x060fe20000001810 */
[----:B------:R-:W5:Y:S07]  /*3ad0*/  LDSM.16.M88.2 R90, [R217+0xc880] ;  /* 0x00c88000d95a783b */ /* 0x000f6e0000000100 */
[----:B------:R-:W-:Y:S08]  /*3ae0*/  HMMA.16816.F32 R20, R92, R96, R20 ;  /* 0x000000605c14723c */ /* 0x000ff00000001814 */
[C---:B-1----:R-:W-:Y:S01]  /*3af0*/  HMMA.16816.F32 R4, R100.reuse, R2, R4 ;  /* 0x000000026404723c */ /* 0x042fe20000001804 */
[----:B------:R-:W1:Y:S07]  /*3b00*/  LDSM.16.M88.2 R2, [R217+0xd080] ;  /* 0x00d08000d902783b */ /* 0x000e6e0000000100 */
[C---:B------:R-:W-:Y:S08]  /*3b10*/  HMMA.16816.F32 R8, R100.reuse, R98, R8 ;  /* 0x000000626408723c */ /* 0x040ff00000001808 */
[C---:B--2---:R-:W-:Y:S01]  /*3b20*/  HMMA.16816.F32 R12, R100.reuse, R84, R12 ;  /* 0x00000054640c723c */ /* 0x044fe2000000180c */
[----:B------:R-:W2:Y:S07]  /*3b30*/  LDSM.16.M88.2 R84, [R217+0xd880] ;  /* 0x00d88000d954783b */ /* 0x000eae0000000100 */
[C---:B---3--:R-:W-:Y:S07]  /*3b40*/  HMMA.16816.F32 R16, R100.reuse, R86, R16 ;  /* 0x000000566410723c */ /* 0x048fee0000001810 */
[----:B------:R-:W-:Y:S01]  /*3b50*/  FSEL R86, R186, -INF , P0 ;  /* 0xff800000ba567808 */ /* 0x000fe20000000000 */
[----:B----4-:R-:W-:Y:S01]  /*3b60*/  HMMA.16816.F32 R20, R100, R88, R20 ;  /* 0x000000586414723c */ /* 0x010fe20000001814 */
[----:B------:R-:W-:Y:S02]  /*3b70*/  LDS R102, [R237.X4+0x21280] ;  /* 0x02128000ed667984 */ /* 0x000fe40000004800 */
[C---:B------:R-:W-:Y:S01]  /*3b80*/  ISETP.GT.AND P0, PT, R233.reuse, 0x20, PT ;  /* 0x00000020e900780c */ /* 0x040fe20003f04270 */
[--C-:B------:R-:W-:Y:S02]  /*3b90*/  FFMA.FTZ R92, R86, c[0x0][0x29c], -R108.reuse ;  /* 0x0000a700565c7a23 */ /* 0x100fe4000001086c */
[----:B------:R-:W3:Y:S01]  /*3ba0*/  LDSM.16.M88.2 R86, [R217+0xe080] ;  /* 0x00e08000d956783b */ /* 0x000ee20000000100 */
[----:B------:R-:W-:Y:S01]  /*3bb0*/  FSEL R88, R190, -INF , P2 ;  /* 0xff800000be587808 */ /* 0x000fe20001000000 */
[C---:B-----5:R-:W-:Y:S01]  /*3bc0*/  HMMA.16816.F32 R4, R104.reuse, R90, R4 ;  /* 0x0000005a6804723c */ /* 0x060fe20000001804 */
[----:B------:R4:W-:Y:S01]  /*3bd0*/  MUFU.EX2 R174, R92 ;  /* 0x0000005c00ae7308 */ /* 0x0009e20000000800 */
[----:B------:R-:W-:Y:S03]  /*3be0*/  LDSM.16.M88.2 R90, [R219+0xc880] ;  /* 0x00c88000db5a783b */ /* 0x000fe60000000100 */
[----:B------:R-:W-:Y:S02]  /*3bf0*/  FSEL R176, R196, -INF , P0 ;  /* 0xff800000c4b07808 */ /* 0x000fe40000000000 */
[----:B------:R-:W-:Y:S01]  /*3c00*/  ISETP.GT.AND P2, PT, R233, 0x31, PT ;  /* 0x00000031e900780c */ /* 0x000fe20003f44270 */
[C---:B-1----:R-:W-:Y:S04]  /*3c10*/  HMMA.16816.F32 R8, R104.reuse, R2, R8 ;  /* 0x000000026808723c */ /* 0x042fe80000001808 */
[----:B------:R-:W-:Y:S03]  /*3c20*/  FSEL R100, R187, -INF , P2 ;  /* 0xff800000bb647808 */ /* 0x000fe60001000000 */
[----:B------:R-:W-:Y:S01]  /*3c30*/  FSEL R2, R184, -INF , P1 ;  /* 0xff800000b8027808 */ /* 0x000fe20000800000 */
[C---:B--2---:R-:W-:Y:S03]  /*3c40*/  HMMA.16816.F32 R12, R104.reuse, R84, R12 ;  /* 0x00000054680c723c */ /* 0x044fe6000000180c */
[----:B------:R-:W-:Y:S04]  /*3c50*/  ISETP.GT.AND P1, PT, R233, 0x40, PT ;  /* 0x00000040e900780c */ /* 0x000fe80003f24270 */
[----:B------:R-:W-:Y:S01]  /*3c60*/  FSEL R84, R185, -INF , P0 ;  /* 0xff800000b9547808 */ /* 0x000fe20000000000 */
[--C-:B----4-:R-:W-:Y:S01]  /*3c70*/  FFMA.FTZ R92, R88, c[0x0][0x29c], -R108.reuse ;  /* 0x0000a700585c7a23 */ /* 0x110fe2000001086c */
[----:B------:R-:W-:Y:S01]  /*3c80*/  ISETP.GT.AND P0, PT, R233, 0x41, PT ;  /* 0x00000041e900780c */ /* 0x000fe20003f04270 */
[----:B------:R-:W1:Y:S02]  /*3c90*/  LDSM.16.M88.2 R88, [R217+0xe880] ;  /* 0x00e88000d958783b */ /* 0x000e640000000100 */
[----:B------:R2:W4:Y:S01]  /*3ca0*/  MUFU.EX2 R173, R92 ;  /* 0x0000005c00ad7308 */ /* 0x0005220000000800 */
[C---:B---3--:R-:W-:Y:S07]  /*3cb0*/  HMMA.16816.F32 R16, R104.reuse, R86, R16 ;  /* 0x000000566810723c */ /* 0x048fee0000001810 */
[----:B------:R-:W-:Y:S02]  /*3cc0*/  FSEL R86, R183, -INF , P4 ;  /* 0xff800000b7567808 */ /* 0x000fe40002000000 */
[----:B--2---:R-:W-:Y:S02]  /*3cd0*/  FSEL R92, R189, -INF , P3 ;  /* 0xff800000bd5c7808 */ /* 0x004fe40001800000 */
[----:B------:R-:W-:Y:S03]  /*3ce0*/  ISETP.GT.AND P3, PT, R233, 0x30, PT ;  /* 0x00000030e900780c */ /* 0x000fe60003f64270 */
[--C-:B------:R-:W-:Y:S02]  /*3cf0*/  FFMA.FTZ R96, R92, c[0x0][0x29c], -R108.reuse ;  /* 0x0000a7005c607a23 */ /* 0x100fe4000001086c */
[----:B------:R-:W2:Y:S02]  /*3d00*/  LDSM.16.M88.4 R92, [R224+0x4000] ;  /* 0x00400000e05c783b */ /* 0x000ea40000000200 */
[----:B------:R3:W-:Y:S01]  /*3d10*/  MUFU.EX2 R172, R96 ;  /* 0x0000006000ac7308 */ /* 0x0007e20000000800 */
[----:B-1----:R-:W-:Y:S01]  /*3d20*/  HMMA.16816.F32 R20, R104, R88, R20 ;  /* 0x000000586814723c */ /* 0x002fe20000001814 */
[----:B------:R-:W-:Y:S06]  /*3d30*/  LDSM.16.M88.2 R88, [R219+0xe880] ;  /* 0x00e88000db58783b */ /* 0x000fec0000000100 */
[--C-:B------:R-:W-:Y:S01]  /*3d40*/  FFMA.FTZ R104, R100, c[0x0][0x29c], -R108.reuse ;  /* 0x0000a70064687a23 */ /* 0x100fe2000001086c */
[----:B------:R-:W-:Y:S01]  /*3d50*/  FSEL R107, R194, -INF , P3 ;  /* 0xff800000c26b7808 */ /* 0x000fe20001800000 */
[----:B------:R-:W-:Y:S04]  /*3d60*/  LDSM.16.M88.2 R100, [R218+0xd080] ;  /* 0x00d08000da64783b */ /* 0x000fe80000000100 */
[----:B------:R-:W-:Y:S01]  /*3d70*/  MUFU.EX2 R104, R104 ;  /* 0x0000006800687308 */ /* 0x000fe20000000800 */
[--C-:B---3--:R-:W-:Y:S02]  /*3d80*/  FFMA.FTZ R96, R2, c[0x0][0x29c], -R108.reuse ;  /* 0x0000a70002607a23 */ /* 0x108fe4000001086c */
[----:B------:R-:W1:Y:S07]  /*3d90*/  LDSM.16.M88.2 R2, [R219+0xd080] ;  /* 0x00d08000db02783b */ /* 0x000e6e0000000100 */
[----:B------:R3:W5:Y:S01]  /*3da0*/  MUFU.EX2 R110, R96 ;  /* 0x00000060006e7308 */ /* 0x0007620000000800 */
[C---:B--2---:R-:W-:Y:S01]  /*3db0*/  HMMA.16816.F32 R4, R92.reuse, R90, R4 ;  /* 0x0000005a5c04723c */ /* 0x044fe20000001804 */
[----:B------:R-:W-:Y:S04]  /*3dc0*/  LDSM.16.M88.2 R90, [R218+0xc880] ;  /* 0x00c88000da5a783b */ /* 0x000fe80000000100 */
[--C-:B---3--:R-:W-:Y:S02]  /*3dd0*/  FFMA.FTZ R96, R84, c[0x0][0x29c], -R108.reuse ;  /* 0x0000a70054607a23 */ /* 0x108fe4000001086c */
[----:B------:R-:W2:Y:S02]  /*3de0*/  LDSM.16.M88.2 R84, [R219+0xd880] ;  /* 0x00d88000db54783b */ /* 0x000ea40000000100 */
[----:B------:R3:W-:Y:S01]  /*3df0*/  MUFU.EX2 R111, R96 ;  /* 0x00000060006f7308 */ /* 0x0007e20000000800 */
[C---:B-1----:R-:W-:Y:S01]  /*3e00*/  HMMA.16816.F32 R8, R92.reuse, R2, R8 ;  /* 0x000000025c08723c */ /* 0x042fe20000001808 */
[----:B------:R-:W-:Y:S02]  /*3e10*/  LDSM.16.M88.2 R2, [R218+0xd880] ;  /* 0x00d88000da02783b */ /* 0x000fe40000000100 */
[--C-:B---3--:R-:W-:Y:S02]  /*3e20*/  FFMA.FTZ R96, R86, c[0x0][0x29c], -R108.reuse ;  /* 0x0000a70056607a23 */ /* 0x108fe4000001086c */
[----:B------:R-:W1:Y:S04]  /*3e30*/  LDSM.16.M88.2 R86, [R219+0xe080] ;  /* 0x00e08000db56783b */ /* 0x000e680000000100 */
[----:B------:R3:W-:Y:S01]  /*3e40*/  MUFU.EX2 R105, R96 ;  /* 0x0000006000697308 */ /* 0x0007e20000000800 */
[C---:B--2---:R-:W-:Y:S01]  /*3e50*/  HMMA.16816.F32 R12, R92.reuse, R84, R12 ;  /* 0x000000545c0c723c */ /* 0x044fe2000000180c */
[----:B------:R-:W-:Y:S02]  /*3e60*/  LDSM.16.M88.2 R84, [R218+0xe080] ;  /* 0x00e08000da54783b */ /* 0x000fe40000000100 */
[----:B---3--:R-:W-:Y:S05]  /*3e70*/  FSEL R96, R188, -INF , P3 ;  /* 0xff800000bc607808 */ /* 0x008fea0001800000 */
[--C-:B------:R-:W-:Y:S04]  /*3e80*/  FFMA.FTZ R96, R96, c[0x0][0x29c], -R108.reuse ;  /* 0x0000a70060607a23 */ /* 0x100fe8000001086c */
[----:B------:R2:W3:Y:S01]  /*3e90*/  MUFU.EX2 R106, R96 ;  /* 0x00000060006a7308 */ /* 0x0004e20000000800 */
[C---:B-1----:R-:W-:Y:S01]  /*3ea0*/  HMMA.16816.F32 R16, R92.reuse, R86, R16 ;  /* 0x000000565c10723c */ /* 0x042fe20000001810 */
[----:B------:R-:W-:Y:S07]  /*3eb0*/  LDSM.16.M88.2 R86, [R218+0xe880] ;  /* 0x00e88000da56783b */ /* 0x000fee0000000100 */
[----:B------:R-:W-:Y:S07]  /*3ec0*/  HMMA.16816.F32 R20, R92, R88, R20 ;  /* 0x000000585c14723c */ /* 0x000fee0000001814 */
[--C-:B------:R-:W-:Y:S02]  /*3ed0*/  FFMA.FTZ R94, R180, c[0x0][0x29c], -R109.reuse ;  /* 0x0000a700b45e7a23 */ /* 0x100fe4000001086d */
[--C-:B------:R-:W-:Y:S01]  /*3ee0*/  FFMA.FTZ R93, R179, c[0x0][0x29c], -R109.reuse ;  /* 0x0000a700b35d7a23 */ /* 0x100fe2000001086d */
[----:B--2---:R1:W2:Y:S02]  /*3ef0*/  LDSM.16.M88.4 R96, [R0+0x4000] ;  /* 0x004000000060783b */ /* 0x0042a40000000200 */
[--C-:B------:R-:W-:Y:S01]  /*3f00*/  FFMA.FTZ R92, R178, c[0x0][0x29c], -R109.reuse ;  /* 0x0000a700b25c7a23 */ /* 0x100fe2000001086d */
[----:B------:R-:W-:Y:S01]  /*3f10*/  MUFU.EX2 R94, R94 ;  /* 0x0000005e005e7308 */ /* 0x000fe20000000800 */
[--C-:B------:R-:W-:Y:S02]  /*3f20*/  FFMA.FTZ R89, R175, c[0x0][0x29c], -R109.reuse ;  /* 0x0000a700af597a23 */ /* 0x100fe4000001086d */
[--C-:B------:R-:W-:Y:S07]  /*3f30*/  FFMA.FTZ R88, R107, c[0x0][0x29c], -R109.reuse ;  /* 0x0000a7006b587a23 */ /* 0x100fee000001086d */
[----:B------:R-:W-:Y:S10]  /*3f40*/  MUFU.EX2 R93, R93 ;  /* 0x0000005d005d7308 */ /* 0x000ff40000000800 */
[----:B------:R-:W-:Y:S01]  /*3f50*/  MUFU.EX2 R92, R92 ;  /* 0x0000005c005c7308 */ /* 0x000fe20000000800 */
[----:B-1----:R-:W-:Y:S05]  /*3f60*/  FSEL R0, R182, -INF , P1 ;  /* 0xff800000b6007808 */ /* 0x002fea0000800000 */
[--C-:B------:R-:W-:Y:S04]  /*3f70*/  FFMA.FTZ R0, R0, c[0x0][0x29c], -R108.reuse ;  /* 0x0000a70000007a23 */ /* 0x100fe8000001086c */
[----:B------:R1:W-:Y:S01]  /*3f80*/  MUFU.EX2 R103, R0 ;  /* 0x0000000000677308 */ /* 0x0003e20000000800 */
[C---:B--2---:R-:W-:Y:S09]  /*3f90*/  HMMA.16816.F32 R4, R96.reuse, R90, R4 ;  /* 0x0000005a6004723c */ /* 0x044ff20000001804 */
[----:B------:R-:W-:Y:S03]  /*3fa0*/  MUFU.EX2 R89, R89 ;  /* 0x0000005900597308 */ /* 0x000fe60000000800 */
[--C-:B------:R-:W-:Y:S01]  /*3fb0*/  FFMA.FTZ R91, R177, c[0x0][0x29c], -R109.reuse ;  /* 0x0000a700b15b7a23 */ /* 0x100fe2000001086d */
[C---:B------:R-:W-:Y:S03]  /*3fc0*/  HMMA.16816.F32 R8, R96.reuse, R100, R8 ;  /* 0x000000646008723c */ /* 0x040fe60000001808 */
[--C-:B------:R-:W-:Y:S03]  /*3fd0*/  FFMA.FTZ R90, R176, c[0x0][0x29c], -R109.reuse ;  /* 0x0000a700b05a7a23 */ /* 0x100fe6000001086d */
[----:B------:R-:W-:Y:S02]  /*3fe0*/  MUFU.EX2 R91, R91 ;  /* 0x0000005b005b7308 */ /* 0x000fe40000000800 */
[C---:B------:R-:W-:Y:S04]  /*3ff0*/  HMMA.16816.F32 R12, R96.reuse, R2, R12 ;  /* 0x00000002600c723c */ /* 0x040fe8000000180c */
[----:B-1----:R-:W-:Y:S03]  /*4000*/  FSEL R0, R181, -INF , P0 ;  /* 0xff800000b5007808 */ /* 0x002fe60000000000 */
[----:B------:R-:W-:Y:S01]  /*4010*/  FSEL R3, R193, -INF , P2 ;  /* 0xff800000c1037808 */ /* 0x000fe20001000000 */
[C---:B------:R-:W-:Y:S01]  /*4020*/  HMMA.16816.F32 R16, R96.reuse, R84, R16 ;  /* 0x000000546010723c */ /* 0x040fe20000001810 */
[----:B------:R-:W-:Y:S03]  /*4030*/  MUFU.EX2 R90, R90 ;  /* 0x0000005a005a7308 */ /* 0x000fe60000000800 */
[----:B------:R-:W-:Y:S01]  /*4040*/  FFMA.FTZ R108, R0, c[0x0][0x29c], -R108 ;  /* 0x0000a700006c7a23 */ /* 0x000fe2000001086c */
[----:B------:R-:W-:Y:S01]  /*4050*/  FSEL R2, R192, -INF , P1 ;  /* 0xff800000c0027808 */ /* 0x000fe20000800000 */
[--C-:B------:R-:W-:Y:S01]  /*4060*/  FFMA.FTZ R95, R3, c[0x0][0x29c], -R109.reuse ;  /* 0x0000a700035f7a23 */ /* 0x100fe2000001086d */
[----:B------:R-:W-:Y:S01]  /*4070*/  FSEL R0, R191, -INF , P0 ;  /* 0xff800000bf007808 */ /* 0x000fe20000000000 */
[----:B------:R-:W-:Y:S01]  /*4080*/  HMMA.16816.F32 R20, R96, R86, R20 ;  /* 0x000000566014723c */ /* 0x000fe20000001814 */
[----:B------:R-:W-:Y:S02]  /*4090*/  PLOP3.LUT P0, PT, PT, PT, UP0, 0x80, 0x0 ;  /* 0x000000000000781c */ /* 0x000fe40003f0f008 */
[----:B------:R-:W-:Y:S01]  /*40a0*/  MUFU.EX2 R86, R95 ;  /* 0x0000005f00567308 */ /* 0x000fe20000000800 */
[--C-:B------:R-:W-:Y:S01]  /*40b0*/  FADD.FTZ R4, R4, -R102.reuse ;  /* 0x8000006604047221 */ /* 0x100fe20000010000 */
[----:B----4-:R-:W-:Y:S01]  /*40c0*/  F2FP.PACK_AB R85, R174, R173 ;  /* 0x000000adae55723e */ /* 0x010fe200000000ff */
[--C-:B------:R-:W-:Y:S01]  /*40d0*/  FADD.FTZ R3, R5, -R102.reuse ;  /* 0x8000006605037221 */ /* 0x100fe20000010000 */
[----:B-----5:R-:W-:Y:S01]  /*40e0*/  F2FP.PACK_AB R84, R110, R172 ;  /* 0x000000ac6e54723e */ /* 0x020fe200000000ff */
[--C-:B------:R-:W-:Y:S04]  /*40f0*/  FFMA.FTZ R100, R2, c[0x0][0x29c], -R109.reuse ;  /* 0x0000a70002647a23 */ /* 0x100fe8000001086d */
[----:B------:R-:W-:Y:S01]  /*4100*/  FMUL.FTZ R4, R173, R4 ;  /* 0x00000004ad047220 */ /* 0x000fe20000410000 */
[----:B------:R-:W1:Y:S01]  /*4110*/  MUFU.EX2 R108, R108 ;  /* 0x0000006c006c7308 */ /* 0x000e620000000800 */
[----:B------:R-:W-:Y:S02]  /*4120*/  FFMA.FTZ R2, -R190, R190, 1 ;  /* 0x3f800000be027423 */ /* 0x000fe400000101be */
[--C-:B------:R-:W-:Y:S02]  /*4130*/  FADD.FTZ R8, R8, -R102.reuse ;  /* 0x8000006608087221 */ /* 0x100fe40000010000 */
[----:B------:R-:W-:Y:S02]  /*4140*/  FMUL.FTZ R3, R174, R3 ;  /* 0x00000003ae037220 */ /* 0x000fe40000410000 */
[----:B------:R-:W-:Y:S02]  /*4150*/  FFMA.FTZ R109, R0, c[0x0][0x29c], -R109 ;  /* 0x0000a700006d7a23 */ /* 0x000fe4000001086d */
[----:B------:R-:W-:Y:S01]  /*4160*/  FFMA.FTZ R0, -R186, R186, 1 ;  /* 0x3f800000ba007423 */ /* 0x000fe200000101ba */
[----:B------:R-:W2:Y:S01]  /*4170*/  MUFU.EX2 R88, R88 ;  /* 0x0000005800587308 */ /* 0x000ea20000000800 */
[--C-:B------:R-:W-:Y:S02]  /*4180*/  FADD.FTZ R9, R9, -R102.reuse ;  /* 0x8000006609097221 */ /* 0x100fe40000010000 */
[----:B------:R-:W-:Y:S02]  /*4190*/  FMUL.FTZ R8, R172, R8 ;  /* 0x00000008ac087220 */ /* 0x000fe40000410000 */
[----:B------:R-:W-:Y:S01]  /*41a0*/  FMUL.FTZ R87, R4, R2 ;  /* 0x0000000204577220 */ /* 0x000fe20000410000 */
[----:B---3--:R-:W-:Y:S01]  /*41b0*/  F2FP.PACK_AB R4, R104, R106 ;  /* 0x0000006a6804723e */ /* 0x008fe200000000ff */
[----:B------:R-:W-:Y:S02]  /*41c0*/  FFMA.FTZ R2, -R189, R189, 1 ;  /* 0x3f800000bd027423 */ /* 0x000fe400000101bd */
[--C-:B------:R-:W-:Y:S01]  /*41d0*/  FADD.FTZ R13, R13, -R102.reuse ;  /* 0x800000660d0d7221 */ /* 0x100fe20000010000 */
[----:B------:R-:W-:Y:S01]  /*41e0*/  MUFU.EX2 R109, R109 ;  /* 0x0000006d006d7308 */ /* 0x000fe20000000800 */
[----:B------:R-:W-:Y:S02]  /*41f0*/  FMUL.FTZ R9, R110, R9 ;  /* 0x000000096e097220 */ /* 0x000fe40000410000 */
[----:B------:R-:W-:Y:S01]  /*4200*/  FMUL.FTZ R3, R3, R0 ;  /* 0x0000000003037220 */ /* 0x000fe20000410000 */
[----:B-1----:R-:W-:Y:S01]  /*4210*/  F2FP.PACK_AB R5, R108, R103 ;  /* 0x000000676c05723e */ /* 0x002fe200000000ff */
[----:B------:R-:W-:Y:S02]  /*4220*/  FFMA.FTZ R0, -R184, R184, 1 ;  /* 0x3f800000b8007423 */ /* 0x000fe400000101b8 */
[----:B------:R-:W-:Y:S01]  /*4230*/  FMUL.FTZ R13, R105, R13 ;  /* 0x0000000d690d7220 */ /* 0x000fe20000410000 */
[----:B------:R-:W-:Y:S01]  /*4240*/  F2FP.PACK_AB R87, R3, R87 ;  /* 0x000000570357723e */ /* 0x000fe200000000ff */
[----:B------:R-:W-:Y:S02]  /*4250*/  FMUL.FTZ R98, R8, R2 ;  /* 0x0000000208627220 */ /* 0x000fe40000410000 */
[----:B------:R-:W-:Y:S01]  /*4260*/  FFMA.FTZ R2, -R183, R183, 1 ;  /* 0x3f800000b7027423 */ /* 0x000fe200000101b7 */
[----:B------:R-:W1:Y:S01]  /*4270*/  MUFU.EX2 R8, R100 ;  /* 0x0000006400087308 */ /* 0x000e620000000800 */
[--C-:B------:R-:W-:Y:S02]  /*4280*/  FADD.FTZ R16, R16, -R102.reuse ;  /* 0x8000006610107221 */ /* 0x100fe40000010000 */
[--C-:B------:R-:W-:Y:S02]  /*4290*/  FADD.FTZ R17, R17, -R102.reuse ;  /* 0x8000006611117221 */ /* 0x100fe40000010000 */
[--C-:B------:R-:W-:Y:S02]  /*42a0*/  FADD.FTZ R21, R21, -R102.reuse ;  /* 0x8000006615157221 */ /* 0x100fe40000010000 */
[----:B------:R-:W-:Y:S02]  /*42b0*/  FMUL.FTZ R97, R9, R0 ;  /* 0x0000000009617220 */ /* 0x000fe40000410000 */
[----:B------:R-:W-:Y:S01]  /*42c0*/  FMUL.FTZ R17, R104, R17 ;  /* 0x0000001168117220 */ /* 0x000fe20000410000 */
[----:B------:R-:W3:Y:S01]  /*42d0*/  LDS R0, [R237.X4+0x212a0] ;  /* 0x0212a000ed007984 */ /* 0x000ee20000004800 */
[----:B------:R-:W-:Y:S02]  /*42e0*/  FMUL.FTZ R95, R13, R2 ;  /* 0x000000020d5f7220 */ /* 0x000fe40000410000 */
[----:B------:R-:W-:Y:S01]  /*42f0*/  FMUL.FTZ R108, R108, R21 ;  /* 0x000000156c6c7220 */ /* 0x000fe20000410000 */
[----:B------:R-:W-:Y:S01]  /*4300*/  STS [R234+0x21480], R85 ;  /* 0x02148055ea007388 */ /* 0x000fe20000000800 */
[----:B------:R-:W-:Y:S02]  /*4310*/  FFMA.FTZ R13, -R188, R188, 1 ;  /* 0x3f800000bc0d7423 */ /* 0x000fe400000101bc */
[----:B------:R-:W-:Y:S02]  /*4320*/  FFMA.FTZ R9, -R187, R187, 1 ;  /* 0x3f800000bb097423 */ /* 0x000fe400000101bb */
[----:B------:R-:W-:Y:S02]  /*4330*/  FFMA.FTZ R2, -R181, R181, 1 ;  /* 0x3f800000b5027423 */ /* 0x000fe400000101b5 */
[----:B------:R-:W-:Y:S02]  /*4340*/  FMUL.FTZ R16, R106, R16 ;  /* 0x000000106a107220 */ /* 0x000fe40000410000 */
[--C-:B------:R-:W-:Y:S02]  /*4350*/  FADD.FTZ R12, R12, -R102.reuse ;  /* 0x800000660c0c7221 */ /* 0x100fe40000010000 */
[----:B------:R-:W-:Y:S02]  /*4360*/  FMUL.FTZ R21, R16, R13 ;  /* 0x0000000d10157220 */ /* 0x000fe40000410000 */
[----:B------:R-:W-:Y:S01]  /*4370*/  FMUL.FTZ R13, R17, R9 ;  /* 0x00000009110d7220 */ /* 0x000fe20000410000 */
[----:B------:R-:W-:Y:S01]  /*4380*/  F2FP.PACK_AB R9, R97, R98 ;  /* 0x000000626109723e */ /* 0x000fe200000000ff */
[----:B------:R-:W-:Y:S01]  /*4390*/  FMUL.FTZ R17, R108, R2 ;  /* 0x000000026c117220 */ /* 0x000fe20000410000 */
[----:B------:R-:W-:Y:S01]  /*43a0*/  F2FP.PACK_AB R2, R94, R93 ;  /* 0x0000005d5e02723e */ /* 0x000fe200000000ff */
[----:B------:R-:W-:Y:S01]  /*43b0*/  FMUL.FTZ R96, R111, R12 ;  /* 0x0000000c6f607220 */ /* 0x000fe20000410000 */
[----:B------:R-:W-:Y:S01]  /*43c0*/  F2FP.PACK_AB R12, R105, R111 ;  /* 0x0000006f690c723e */ /* 0x000fe200000000ff */
[----:B------:R-:W-:Y:S01]  /*43d0*/  FFMA.FTZ R3, -R185, R185, 1 ;  /* 0x3f800000b9037423 */ /* 0x000fe200000101b9 */
[----:B------:R-:W-:Y:S01]  /*43e0*/  F2FP.PACK_AB R13, R13, R21 ;  /* 0x000000150d0d723e */ /* 0x000fe200000000ff */
[----:B------:R4:W-:Y:S01]  /*43f0*/  STS [R235], R2 ;  /* 0x00000002eb007388 */ /* 0x0009e20000000800 */
[----:B------:R-:W-:Y:S01]  /*4400*/  FADD.FTZ R20, R20, -R102 ;  /* 0x8000006614147221 */ /* 0x000fe20000010000 */
[----:B------:R-:W-:Y:S01]  /*4410*/  SHF.L.U32 R102, R227, 0x1, RZ ;  /* 0x00000001e3667819 */ /* 0x000fe200000006ff */
[----:B------:R-:W-:Y:S01]  /*4420*/  FMUL.FTZ R96, R96, R3 ;  /* 0x0000000360607220 */ /* 0x000fe20000410000 */
[----:B------:R-:W-:Y:S01]  /*4430*/  STS [R234+0x21c80], R84 ;  /* 0x021c8054ea007388 */ /* 0x000fe20000000800 */
[----:B------:R-:W-:Y:S02]  /*4440*/  FMUL.FTZ R20, R103, R20 ;  /* 0x0000001467147220 */ /* 0x000fe40000410000 */
[----:B------:R-:W-:Y:S01]  /*4450*/  FFMA.FTZ R3, -R182, R182, 1 ;  /* 0x3f800000b6037423 */ /* 0x000fe200000101b6 */
[----:B------:R-:W-:Y:S03]  /*4460*/  F2FP.PACK_AB R16, R95, R96 ;  /* 0x000000605f10723e */ /* 0x000fe600000000ff */
[----:B------:R-:W-:Y:S02]  /*4470*/  FMUL.FTZ R3, R20, R3 ;  /* 0x0000000314037220 */ /* 0x000fe40000410000 */
[--C-:B---3--:R-:W-:Y:S03]  /*4480*/  FADD.FTZ R7, R7, -R0.reuse ;  /* 0x8000000007077221 */ /* 0x108fe60000010000 */
[----:B------:R-:W-:Y:S01]  /*4490*/  F2FP.PACK_AB R17, R17, R3 ;  /* 0x000000031111723e */ /* 0x000fe200000000ff */
[--C-:B------:R-:W-:Y:S01]  /*44a0*/  FADD.FTZ R6, R6, -R0.reuse ;  /* 0x8000000006067221 */ /* 0x100fe20000010000 */
[----:B------:R-:W-:Y:S01]  /*44b0*/  F2FP.PACK_AB R3, R91, R92 ;  /* 0x0000005c5b03723e */ /* 0x000fe200000000ff */
[--C-:B------:R-:W-:Y:S02]  /*44c0*/  FADD.FTZ R10, R10, -R0.reuse ;  /* 0x800000000a0a7221 */ /* 0x100fe40000010000 */
[----:B------:R-:W-:Y:S02]  /*44d0*/  FMUL.FTZ R6, R93, R6 ;  /* 0x000000065d067220 */ /* 0x000fe40000410000 */
[----:B------:R2:W-:Y:S01]  /*44e0*/  STS [R235+0x800], R3 ;  /* 0x00080003eb007388 */ /* 0x0005e20000000800 */
[--C-:B------:R-:W-:Y:S01]  /*44f0*/  FADD.FTZ R11, R11, -R0.reuse ;  /* 0x800000000b0b7221 */ /* 0x100fe20000010000 */
[----:B----4-:R-:W-:Y:S01]  /*4500*/  F2FP.PACK_AB R2, R89, R90 ;  /* 0x0000005a5902723e */ /* 0x010fe200000000ff */
[--C-:B------:R-:W-:Y:S01]  /*4510*/  FADD.FTZ R14, R14, -R0.reuse ;  /* 0x800000000e0e7221 */ /* 0x100fe20000010000 */
[----:B------:R3:W-:Y:S01]  /*4520*/  STS [R234+0x22480], R12 ;  /* 0x0224800cea007388 */ /* 0x0007e20000000800 */
[----:B------:R-:W-:Y:S02]  /*4530*/  FMUL.FTZ R11, R91, R11 ;  /* 0x0000000b5b0b7220 */ /* 0x000fe40000410000 */
[--C-:B------:R-:W-:Y:S01]  /*4540*/  FADD.FTZ R15, R15, -R0.reuse ;  /* 0x800000000f0f7221 */ /* 0x100fe20000010000 */
[----:B------:R1:W-:Y:S01]  /*4550*/  STS [R235+0x1000], R2 ;  /* 0x00100002eb007388 */ /* 0x0003e20000000800 */
[----:B------:R-:W-:Y:S02]  /*4560*/  FMUL.FTZ R14, R90, R14 ;  /* 0x0000000e5a0e7220 */ /* 0x000fe40000410000 */
[--C-:B------:R-:W-:Y:S01]  /*4570*/  FADD.FTZ R18, R18, -R0.reuse ;  /* 0x8000000012127221 */ /* 0x100fe20000010000 */
[----:B------:R4:W-:Y:S01]  /*4580*/  STS [R234+0x22c80], R4 ;  /* 0x022c8004ea007388 */ /* 0x0009e20000000800 */
[--C-:B------:R-:W-:Y:S02]  /*4590*/  FADD.FTZ R22, R22, -R0.reuse ;  /* 0x8000000016167221 */ /* 0x100fe40000010000 */
[--C-:B------:R-:W-:Y:S02]  /*45a0*/  FADD.FTZ R23, R23, -R0.reuse ;  /* 0x8000000017177221 */ /* 0x100fe40000010000 */
[----:B------:R-:W-:Y:S02]  /*45b0*/  FADD.FTZ R19, R19, -R0 ;  /* 0x8000000013137221 */ /* 0x000fe40000010000 */
[----:B------:R-:W-:Y:S02]  /*45c0*/  FFMA.FTZ R0, -R195, R195, 1 ;  /* 0x3f800000c3007423 */ /* 0x000fe400000101c3 */
[C---:B------:R-:W-:Y:S01]  /*45d0*/  FMUL.FTZ R19, R86.reuse, R19 ;  /* 0x0000001356137220 */ /* 0x040fe20000410000 */
[----:B--2---:R-:W-:Y:S01]  /*45e0*/  F2FP.PACK_AB R3, R86, R88 ;  /* 0x000000585603723e */ /* 0x004fe200000000ff */
[----:B---3--:R-:W-:Y:S04]  /*45f0*/  FMUL.FTZ R12, R92, R10 ;  /* 0x0000000a5c0c7220 */ /* 0x008fe80000410000 */
[----:B------:R2:W-:Y:S01]  /*4600*/  STS [R235+0x1800], R3 ;  /* 0x00180003eb007388 */ /* 0x0005e20000000800 */
[----:B------:R-:W-:Y:S01]  /*4610*/  FMUL.FTZ R10, R89, R15 ;  /* 0x0000000f590a7220 */ /* 0x000fe20000410000 */
[C---:B-1----:R-:W-:Y:S02]  /*4620*/  F2FP.PACK_AB R2, R109.reuse, R8 ;  /* 0x000000086d02723e */ /* 0x042fe400000000ff */
[----:B------:R1:W-:Y:S01]  /*4630*/  STS [R234+0x23480], R5 ;  /* 0x02348005ea007388 */ /* 0x0003e20000000800 */
[----:B------:R-:W-:Y:S02]  /*4640*/  FMUL.FTZ R10, R10, R0 ;  /* 0x000000000a0a7220 */ /* 0x000fe40000410000 */
[----:B----4-:R-:W-:Y:S01]  /*4650*/  FMUL.FTZ R4, R94, R7 ;  /* 0x000000075e047220 */ /* 0x010fe20000410000 */
[----:B------:R3:W-:Y:S01]  /*4660*/  STS [R235+0x2000], R2 ;  /* 0x00200002eb007388 */ /* 0x0007e20000000800 */
[----:B------:R-:W-:Y:S02]  /*4670*/  FMUL.FTZ R109, R109, R23 ;  /* 0x000000176d6d7220 */ /* 0x000fe40000410000 */
[----:B------:R-:W-:Y:S01]  /*4680*/  FFMA.FTZ R0, -R191, R191, 1 ;  /* 0x3f800000bf007423 */ /* 0x000fe200000101bf */
[----:B------:R-:W-:Y:S01]  /*4690*/  BAR.SYNC.DEFER_BLOCKING 0x0 ;  /* 0x0000000000007b1d */ /* 0x000fe20000010000 */
[----:B------:R-:W-:Y:S02]  /*46a0*/  FMUL.FTZ R7, R88, R18 ;  /* 0x0000001258077220 */ /* 0x000fe40000410000 */
[----:B------:R-:W-:Y:S02]  /*46b0*/  FMUL.FTZ R109, R109, R0 ;  /* 0x000000006d6d7220 */ /* 0x000fe40000410000 */
[----:B------:R-:W-:Y:S02]  /*46c0*/  FMUL.FTZ R8, R8, R22 ;  /* 0x0000001608087220 */ /* 0x000fe40000410000 */
[----:B--2---:R-:W-:Y:S02]  /*46d0*/  FFMA.FTZ R3, -R198, R198, 1 ;  /* 0x3f800000c6037423 */ /* 0x004fe400000101c6 */
[----:B-1----:R-:W-:Y:S02]  /*46e0*/  FFMA.FTZ R5, -R200, R200, 1 ;  /* 0x3f800000c8057423 */ /* 0x002fe400000101c8 */
[----:B------:R-:W-:Y:S02]  /*46f0*/  FMUL.FTZ R12, R12, R3 ;  /* 0x000000030c0c7220 */ /* 0x000fe40000410000 */
[----:B---3--:R-:W-:Y:S02]  /*4700*/  FFMA.FTZ R2, -R199, R199, 1 ;  /* 0x3f800000c7027423 */ /* 0x008fe400000101c7 */
[----:B------:R-:W-:Y:S01]  /*4710*/  FMUL.FTZ R5, R6, R5 ;  /* 0x0000000506057220 */ /* 0x000fe20000410000 */
[----:B------:R-:W-:Y:S01]  /*4720*/  STS [R234+0x23c80], R87 ;  /* 0x023c8057ea007388 */ /* 0x000fe20000000800 */
[----:B------:R-:W-:Y:S02]  /*4730*/  FMUL.FTZ R4, R4, R2 ;  /* 0x0000000204047220 */ /* 0x000fe40000410000 */
[----:B------:R-:W-:Y:S03]  /*4740*/  FFMA.FTZ R2, -R197, R197, 1 ;  /* 0x3f800000c5027423 */ /* 0x000fe600000101c5 */
[----:B------:R-:W-:Y:S01]  /*4750*/  F2FP.PACK_AB R3, R4, R5 ;  /* 0x000000050403723e */ /* 0x000fe200000000ff */
[----:B------:R-:W-:Y:S02]  /*4760*/  FMUL.FTZ R6, R11, R2 ;  /* 0x000000020b067220 */ /* 0x000fe40000410000 */
[----:B------:R-:W-:Y:S02]  /*4770*/  FFMA.FTZ R2, -R196, R196, 1 ;  /* 0x3f800000c4027423 */ /* 0x000fe400000101c4 */
[----:B------:R1:W-:Y:S01]  /*4780*/  STS [R235+0x2800], R3 ;  /* 0x00280003eb007388 */ /* 0x0003e20000000800 */
[----:B------:R-:W-:Y:S02]  /*4790*/  FFMA.FTZ R5, -R193, R193, 1 ;  /* 0x3f800000c1057423 */ /* 0x000fe400000101c1 */
[----:B------:R-:W-:Y:S01]  /*47a0*/  FMUL.FTZ R11, R14, R2 ;  /* 0x000000020e0b7220 */ /* 0x000fe20000410000 */
[----:B------:R-:W-:Y:S01]  /*47b0*/  F2FP.PACK_AB R2, R6, R12 ;  /* 0x0000000c0602723e */ /* 0x000fe200000000ff */
[----:B------:R-:W-:Y:S01]  /*47c0*/  STS [R234+0x24480], R9 ;  /* 0x02448009ea007388 */ /* 0x000fe20000000800 */
[----:B------:R-:W-:Y:S02]  /*47d0*/  FFMA.FTZ R6, -R194, R194, 1 ;  /* 0x3f800000c2067423 */ /* 0x000fe400000101c2 */
[----:B------:R-:W-:Y:S01]  /*47e0*/  F2FP.PACK_AB R0, R10, R11 ;  /* 0x0000000b0a00723e */ /* 0x000fe200000000ff */
[----:B------:R-:W-:Y:S01]  /*47f0*/  STS [R235+0x3000], R2 ;  /* 0x00300002eb007388 */ /* 0x000fe20000000800 */
[----:B------:R-:W-:Y:S02]  /*4800*/  FMUL.FTZ R7, R7, R6 ;  /* 0x0000000607077220 */ /* 0x000fe40000410000 */
[----:B------:R-:W-:Y:S01]  /*4810*/  FMUL.FTZ R6, R19, R5 ;  /* 0x0000000513067220 */ /* 0x000fe20000410000 */
[----:B------:R-:W-:Y:S01]  /*4820*/  STS [R234+0x24c80], R16 ;  /* 0x024c8010ea007388 */ /* 0x000fe20000000800 */
[----:B------:R-:W-:Y:S03]  /*4830*/  FFMA.FTZ R4, -R192, R192, 1 ;  /* 0x3f800000c0047423 */ /* 0x000fe600000101c0 */
[----:B------:R-:W-:Y:S01]  /*4840*/  STS [R235+0x3800], R0 ;  /* 0x00380000eb007388 */ /* 0x000fe20000000800 */
[----:B------:R-:W-:Y:S01]  /*4850*/  FMUL.FTZ R5, R8, R4 ;  /* 0x0000000408057220 */ /* 0x000fe20000410000 */
[----:B------:R-:W-:Y:S02]  /*4860*/  F2FP.PACK_AB R4, R6, R7 ;  /* 0x000000070604723e */ /* 0x000fe400000000ff */
[----:B------:R-:W-:Y:S04]  /*4870*/  STS [R234+0x25480], R13 ;  /* 0x0254800dea007388 */ /* 0x000fe80000000800 */
[----:B------:R-:W-:Y:S01]  /*4880*/  STS [R235+0x4000], R4 ;  /* 0x00400004eb007388 */ /* 0x000fe20000000800 */
[----:B-1----:R-:W-:Y:S03]  /*4890*/  F2FP.PACK_AB R3, R109, R5 ;  /* 0x000000056d03723e */ /* 0x002fe600000000ff */
        /* <DEDUP_REMOVED lines=50> */
[C---:B------:R-:W-:Y:S08]  /*4bc0*/  HMMA.16816.F32 R56, R96.reuse, R100, R56 ;  /* 0x000000646038723c */ /* 0x040ff00000001838 */
[-C--:B---3--:R-:W-:Y:S08]  /*4bd0*/  HMMA.16816.F32 R60, R96, R2.reuse, R60 ;  /* 0x00000002603c723c */ /* 0x088ff0000000183c */
[-C--:B------:R-:W-:Y:S08]  /*4be0*/  HMMA.16816.F32 R64, R92, R2.reuse, R64 ;  /* 0x000000025c40723c */ /* 0x080ff00000001840 */
[C---:B------:R-:W-:Y:S01]  /*4bf0*/  HMMA.16816.F32 R68, R84.reuse, R2, R68 ;  /* 0x000000025444723c */ /* 0x040fe20000001844 */
[----:B------:R-:W2:Y:S07]  /*4c00*/  LDSM.16.MT88.2 R2, [R220+0x23880] ;  /* 0x02388000dc02783b */ /* 0x000eae0000004100 */
[-C--:B----4-:R-:W-:Y:S01]  /*4c10*/  HMMA.16816.F32 R72, R84, R4.reuse, R72 ;  /* 0x000000045448723c */ /* 0x090fe20000001848 */
[----:B------:R-:W3:Y:S07]  /*4c20*/  LDSM.16.MT88.4 R84, [R102+0x1c880] ;  /* 0x01c880006654783b */ /* 0x000eee0000004200 */
[-C--:B------:R-:W-:Y:S01]  /*4c30*/  HMMA.16816.F32 R76, R92, R4.reuse, R76 ;  /* 0x000000045c4c723c */ /* 0x080fe2000000184c */
[----:B------:R-:W4:Y:S04]  /*4c40*/  LDSM.16.MT88.4 R92, [R102+0x1e880] ;  /* 0x01e88000665c783b */ /* 0x000f280000004200 */
[----:B------:R-:W1:Y:S03]  /*4c50*/  LDSM.16.MT88.4 R100, [R102+0x20880] ;  /* 0x020880006664783b */ /* 0x000e660000004200 */
        /* <DEDUP_REMOVED lines=28> */
[----:B------:R2:W1:Y:S04]  /*4e20*/  LDSM.16.MT88.4 R176, [R222+0x5000] ;  /* 0x00500000deb0783b */ /* 0x0004680000004200 */
[----:B------:R2:W1:Y:S03]  /*4e30*/  LDSM.16.M88.4 R180, [R223+0x800] ;  /* 0x00080000dfb4783b */ /* 0x0004660000000200 */
[-C--:B------:R-:W-:Y:S01]  /*4e40*/  HMMA.16816.F32 R40, R92, R104.reuse, R40 ;  /* 0x000000685c28723c */ /* 0x080fe20000001828 */
[----:B------:R2:W1:Y:S04]  /*4e50*/  LDSM.16.M88.4 R188, [R223+0xc00] ;  /* 0x000c0000dfbc783b */ /* 0x0004680000000200 */
        /* <DEDUP_REMOVED lines=15> */
[----:B------:R-:W2:Y:S01]  /*4f50*/  LDL.64 R202, [R1] ;  /* 0x0000000001ca7983 */ /* 0x000ea20000100a00 */
[----:B------:R-:W-:Y:S01]  /*4f60*/  USHF.R.S32.HI UR29, URZ, 0x1f, UR27 ;  /* 0x0000001f3f1d7899 */ /* 0x000fe2000801141b */
[----:B------:R-:W-:Y:S01]  /*4f70*/  IMAD.MOV.U32 R5, RZ, RZ, R249 ;  /* 0x000000ffff057224 */ /* 0x000fe200078e00f9 */
[----:B------:R-:W-:Y:S01]  /*4f80*/  ULDC.64 UR6, c[0x0][0x208] ;  /* 0x0000820000067ab9 */ /* 0x000fe20000000a00 */
[----:B------:R-:W-:Y:S01]  /*4f90*/  IMAD.MOV.U32 R2, RZ, RZ, R244 ;  /* 0x000000ffff027224 */ /* 0x000fe200078e00f4 */
[----:B------:R-:W-:Y:S01]  /*4fa0*/  UIMAD UR29, UR29, UR6, URZ ;  /* 0x000000061d1d72a4 */ /* 0x000fe2000f8e023f */
[----:B------:R-:W1:Y:S01]  /*4fb0*/  S2R R6, SR_CTAID.Y ;  /* 0x0000000000067919 */ /* 0x000e620000002600 */
[----:B------:R-:W-:Y:S01]  /*4fc0*/  UIMAD.WIDE.U32 UR30, UR27, UR6, URZ ;  /* 0x000000061b1e72a5 */ /* 0x000fe2000f8e003f */
[----:B------:R-:W-:Y:S01]  /*4fd0*/  IMAD.MOV.U32 R15, RZ, RZ, c[0x0][0x208] ;  /* 0x00008200ff0f7624 */ /* 0x000fe200078e00ff */
[----:B------:R-:W-:Y:S01]  /*4fe0*/  USHF.L.U32 UR6, UR27, 0x6, URZ ;  /* 0x000000061b067899 */ /* 0x000fe2000800063f */
[----:B------:R-:W-:Y:S01]  /*4ff0*/  IMAD.MOV.U32 R3, RZ, RZ, R245 ;  /* 0x000000ffff037224 */ /* 0x000fe200078e00f5 */
[----:B------:R-:W-:Y:S01]  /*5000*/  UIMAD UR29, UR27, UR7, UR29 ;  /* 0x000000071b1d72a4 */ /* 0x000fe2000f8e021d */
[----:B------:R-:W-:Y:S02]  /*5010*/  IMAD.SHL.U32 R20, R15, 0x40, RZ ;  /* 0x000000400f147824 */ /* 0x000fe400078e00ff */
[----:B------:R-:W-:Y:S01]  /*5020*/  IMAD.U32 R9, RZ, RZ, UR30 ;  /* 0x0000001eff097e24 */ /* 0x000fe2000f8e00ff */
[----:B------:R-:W-:Y:S01]  /*5030*/  UIADD3 UR29, UR31, UR29, URZ ;  /* 0x0000001d1f1d7290 */ /* 0x000fe2000fffe03f */
[----:B------:R-:W-:Y:S01]  /*5040*/  IMAD.U32 R14, RZ, RZ, UR6 ;  /* 0x00000006ff0e7e24 */ /* 0x000fe2000f8e00ff */
[----:B-1----:R-:W-:Y:S01]  /*5050*/  SHF.R.S32.HI R7, RZ, 0x1f, R6 ;  /* 0x0000001fff077819 */ /* 0x002fe20000011406 */
[C---:B------:R-:W-:Y:S04]  /*5060*/  IMAD.WIDE.U32 R2, R6.reuse, c[0x0][0x288], R2 ;  /* 0x0000a20006027a25 */ /* 0x040fe800078e0002 */
[C---:B------:R-:W-:Y:S02]  /*5070*/  IMAD R8, R7.reuse, c[0x0][0x210], RZ ;  /* 0x0000840007087a24 */ /* 0x040fe400078e02ff */
[----:B------:R-:W-:Y:S04]  /*5080*/  IMAD R7, R7, c[0x0][0x288], RZ ;  /* 0x0000a20007077a24 */ /* 0x000fe800078e02ff */
[C---:B------:R-:W-:Y:S02]  /*5090*/  IMAD R7, R6.reuse, c[0x0][0x28c], R7 ;  /* 0x0000a30006077a24 */ /* 0x040fe400078e0207 */
[----:B--2---:R-:W-:Y:S04]  /*50a0*/  IMAD.MOV.U32 R4, RZ, RZ, R202 ;  /* 0x000000ffff047224 */ /* 0x004fe800078e00ca */
[----:B------:R-:W-:Y:S05]  /*50b0*/  IMAD.WIDE.U32 R4, R6, c[0x0][0x210], R4 ;  /* 0x0000840006047a25 */ /* 0x000fea00078e0004 */
[----:B------:R-:W-:Y:S01]  /*50c0*/  IADD3 R0, P1, R4, UR18, RZ ;  /* 0x0000001204007c10 */ /* 0x000fe2000ff3e0ff */
[----:B------:R-:W-:Y:S01]  /*50d0*/  IMAD R4, R6, c[0x0][0x214], R8 ;  /* 0x0000850006047a24 */ /* 0x000fe200078e0208 */
[----:B------:R-:W-:Y:S01]  /*50e0*/  IADD3 R6, P0, R2, UR24, RZ ;  /* 0x0000001802067c10 */ /* 0x000fe2000ff1e0ff */
[----:B------:R-:W-:Y:S01]  /*50f0*/  IMAD.U32 R8, RZ, RZ, UR30 ;  /* 0x0000001eff087e24 */ /* 0x000fe2000f8e00ff */
[----:B------:R-:W-:Y:S02]  /*5100*/  LEA R2, P2, R0, c[0x0][0x1f0], 0x1 ;  /* 0x00007c0000027a11 */ /* 0x000fe400078408ff */
[----:B------:R-:W-:Y:S02]  /*5110*/  IADD3.X R4, R5, UR9, R4, P1, !PT ;  /* 0x0000000905047c10 */ /* 0x000fe40008ffe404 */
[----:B------:R-:W-:Y:S01]  /*5120*/  LEA R2, P1, R8, R2, 0x7 ;  /* 0x0000000208027211 */ /* 0x000fe200078238ff */
[----:B------:R-:W-:Y:S01]  /*5130*/  IMAD.U32 R8, RZ, RZ, UR29 ;  /* 0x0000001dff087e24 */ /* 0x000fe2000f8e00ff */
[----:B------:R-:W-:Y:S02]  /*5140*/  IADD3.X R7, R3, UR20, R7, P0, !PT ;  /* 0x0000001403077c10 */ /* 0x000fe400087fe407 */
[----:B------:R-:W-:Y:S02]  /*5150*/  LEA.HI.X R0, R0, c[0x0][0x1f4], R4, 0x1, P2 ;  /* 0x00007d0000007a11 */ /* 0x000fe400010f0c04 */
[----:B------:R-:W-:Y:S02]  /*5160*/  IADD3 R3, R238, 0x80, RZ ;  /* 0x00000080ee037810 */ /* 0x000fe40007ffe0ff */
[C---:B------:R-:W-:Y:S02]  /*5170*/  LEA R4, P0, R6.reuse, c[0x0][0x280], 0x2 ;  /* 0x0000a00006047a11 */ /* 0x040fe400078010ff */
[----:B------:R-:W-:Y:S02]  /*5180*/  ISETP.GE.AND P2, PT, R3, c[0x0][0x1fc], PT ;  /* 0x00007f0003007a0c */ /* 0x000fe40003f46270 */
[----:B------:R-:W-:Y:S01]  /*5190*/  LEA.HI.X R3, R9, R0, R8, 0x7, P1 ;  /* 0x0000000009037211 */ /* 0x000fe200008f3c08 */
[----:B------:R-:W-:Y:S01]  /*51a0*/  IMAD.MOV.U32 R0, RZ, RZ, 0x6 ;  /* 0x00000006ff007424 */ /* 0x000fe200078e00ff */
[----:B------:R-:W-:Y:S01]  /*51b0*/  LEA.HI.X R5, R6, c[0x0][0x284], R7, 0x2, P0 ;  /* 0x0000a10006057a11 */ /* 0x000fe200000f1407 */
[----:B------:R-:W-:Y:S01]  /*51c0*/  IMAD.U32 R6, RZ, RZ, UR6 ;  /* 0x00000006ff067e24 */ /* 0x000fe2000f8e00ff */
[----:B------:R-:W-:Y:S02]  /*51d0*/  ISETP.GE.AND P1, PT, R247, c[0x0][0x1fc], PT ;  /* 0x00007f00f7007a0c */ /* 0x000fe40003f26270 */
[----:B------:R-:W-:Y:S02]  /*51e0*/  ISETP.GE.AND P0, PT, R238, c[0x0][0x1fc], PT ;  /* 0x00007f00ee007a0c */ /* 0x000fe40003f06270 */
[----:B------:R-:W-:Y:S01]  /*51f0*/  SHF.L.U64.HI R15, R15, R0, c[0x0][0x20c] ;  /* 0x000083000f0f7619 */ /* 0x000fe20000010200 */
[----:B------:R-:W-:Y:S01]  /*5200*/  IMAD.U32 R0, RZ, RZ, UR6 ;  /* 0x00000006ff007e24 */ /* 0x000fe2000f8e00ff */
[----:B------:R-:W-:Y:S02]  /*5210*/  SEL R13, RZ, 0x2, P1 ;  /* 0x00000002ff0d7807 */ /* 0x000fe40000800000 */
[----:B------:R-:W-:Y:S02]  /*5220*/  SEL R12, RZ, 0x1, P0 ;  /* 0x00000001ff0c7807 */ /* 0x000fe40000000000 */
[C-C-:B------:R-:W-:Y:S02]  /*5230*/  IADD3 R10, P1, P0, R20.reuse, 0x80, R2.reuse ;  /* 0x00000080140a7810 */ /* 0x140fe4000783e002 */
[----:B------:R-:W-:Y:S02]  /*5240*/  SEL R7, RZ, 0x4, P2 ;  /* 0x00000004ff077807 */ /* 0x000fe40001000000 */
[C-C-:B------:R-:W-:Y:S02]  /*5250*/  IADD3.X R11, R15.reuse, RZ, R3.reuse, P1, P0 ;  /* 0x000000ff0f0b7210 */ /* 0x140fe40000fe0403 */
[----:B------:R-:W-:Y:S02]  /*5260*/  IADD3 R8, P1, P0, R20, 0x100, R2 ;  /* 0x0000010014087810 */ /* 0x000fe4000783e002 */
[----:B------:R-:W-:Y:S02]  /*5270*/  IADD3 R0, -R242, c[0x0][0x168], -R0 ;  /* 0x00005a00f2007a10 */ /* 0x000fe40007ffe900 */
[--C-:B------:R-:W-:Y:S02]  /*5280*/  IADD3.X R9, R15, RZ, R3.reuse, P1, P0 ;  /* 0x000000ff0f097210 */ /* 0x100fe40000fe0403 */
[----:B------:R-:W-:Y:S02]  /*5290*/  LEA R4, P0, R6, R4, 0x2 ;  /* 0x0000000406047211 */ /* 0x000fe400078010ff */
[----:B------:R-:W-:Y:S02]  /*52a0*/  IADD3 R12, R7, R13, R12 ;  /* 0x0000000d070c7210 */ /* 0x000fe40007ffe00c */
[----:B------:R-:W-:Y:S02]  /*52b0*/  ISETP.LT.OR P2, PT, R0, 0x1, P3 ;  /* 0x000000010000780c */ /* 0x000fe40001f41670 */
[----:B------:R-:W-:Y:S02]  /*52c0*/  LEA.HI.X.SX32 R5, R14, R5, 0x2, P0 ;  /* 0x000000050e057211 */ /* 0x000fe400000f16ff */
[----:B------:R-:W-:Y:S02]  /*52d0*/  IADD3 R6, P0, R20, R2, RZ ;  /* 0x0000000214067210 */ /* 0x000fe40007f1e0ff */
[----:B------:R-:W-:Y:S03]  /*52e0*/  LOP3.LUT P1, RZ, R12, 0x2, RZ, 0xc0, !PT ;  /* 0x000000020cff7812 */ /* 0x000fe6000782c0ff */
[----:B------:R-:W-:Y:S01]  /*52f0*/  IMAD.X R7, R15, 0x1, R3, P0 ;  /* 0x000000010f077824 */ /* 0x000fe200000e0603 */
[C---:B------:R-:W-:Y:S02]  /*5300*/  ISETP.LT.OR P0, PT, R0.reuse, 0x1, !P1 ;  /* 0x000000010000780c */ /* 0x040fe40004f01670 */
[----:B------:R-:W-:Y:S01]  /*5310*/  ISETP.LT.OR P1, PT, R0, 0x21, !P1 ;  /* 0x000000210000780c */ /* 0x000fe20004f21670 */
        /* <DEDUP_REMOVED lines=9> */
[----:B------:R-:W-:Y:S01]  /*53b0*/  ISETP.LT.OR P2, PT, R0, 0x21, P3 ;  /* 0x000000210000780c */ /* 0x000fe20001f41670 */
[----:B------:R-:W-:Y:S11]  /*53c0*/  @!P5 IMAD.SHL.U32 R0, R240, 0x10, RZ ;  /* 0x00000010f000d824 */ /* 0x000ff600078e00ff */
[----:B------:R-:W-:Y:S01]  /*53d0*/  @!UPT UIADD3 URZ, URZ, URZ, URZ ;  /* 0x0000003f3f3ff290 */ /* 0x000fe2000fffe03f */
[----:B------:R1:W-:Y:S06]  /*53e0*/  LDGSTS.E.BYPASS.LTC128B.128 [R236+0x1c080], [R6.64], !P2 ;  /* 0x1c08000006ec7fae */ /* 0x0003ec000d101d4e */
[----:B------:R1:W-:Y:S06]  /*53f0*/  LDGSTS.E.BYPASS.LTC128B.128 [R236+0x1e080], [R10.64], !P1 ;  /* 0x1e0800000aec7fae */ /* 0x0003ec000c901d4e */
[----:B------:R1:W-:Y:S06]  /*5400*/  LDGSTS.E.BYPASS.LTC128B.128 [R236+0x20080], [R8.64], !P0 ;  /* 0x2008000008ec7fae */ /* 0x0003ec000c101d4e */
[----:B------:R1:W-:Y:S02]  /*5410*/  @!P5 LDGSTS.E.BYPASS.LTC128B.128 [R0+0x21280], [R4.64] ;  /* 0x212800000400dfae */ /* 0x0003e4000b901d4e */
.L_x_688:
[-C--:B-1234-:R-:W-:Y:S01]  /*5420*/  HMMA.16816.F32 R4, R108, R16.reuse, RZ ;  /* 0x000000106c04723c */ /* 0x09efe200000018ff */
[----:B------:R-:W2:Y:S01]  /*5430*/  LDL.64 R2, [R1+0x10] ;  /* 0x0000100001027983 */ /* 0x000ea20000100a00 */
[----:B------:R-:W-:Y:S02]  /*5440*/  UIMAD UR23, UR23, 0x3000, URZ ;  /* 0x00003000171778a4 */ /* 0x000fe4000f8e023f */
[----:B------:R-:W-:Y:S01]  /*5450*/  UISETP.GE.AND UP0, UPT, UR27, UR26, UPT ;  /* 0x0000001a1b00728c */ /* 0x000fe2000bf06270 */
[----:B------:R-:W-:Y:S01]  /*5460*/  LDSM.16.M88.4 R200, [R223+0x1000] ;  /* 0x00100000dfc8783b */ /* 0x000fe20000000200 */
[----:B------:R-:W-:Y:S02]  /*5470*/  UIADD3 UR7, UR4, 0x1, URZ ;  /* 0x0000000104077890 */ /* 0x000fe4000fffe03f */
[C---:B------:R-:W-:Y:S01]  /*5480*/  HMMA.16816.F32 R8, R172.reuse, R16, RZ ;  /* 0x00000010ac08723c */ /* 0x040fe200000018ff */
[----:B------:R-:W1:Y:S01]  /*5490*/  LDSM.16.MT88.4 R204, [R222+0x1000] ;  /* 0x00100000decc783b */ /* 0x000e620000004200 */
[----:B------:R-:W-:Y:S02]  /*54a0*/  UISETP.GE.AND UP2, UPT, UR4, 0x1, UPT ;  /* 0x000000010400788c */ /* 0x000fe4000bf46270 */
[----:B------:R-:W-:Y:S01]  /*54b0*/  UIADD3 UR6, UR28, 0x1, URZ ;  /* 0x000000011c067890 */ /* 0x000fe2000fffe03f */
[----:B------:R-:W3:Y:S01]  /*54c0*/  LDSM.16.M88.4 R208, [R223+0x1400] ;  /* 0x00140000dfd0783b */ /* 0x000ee20000000200 */
[----:B------:R-:W-:Y:S02]  /*54d0*/  UISETP.GE.AND UP1, UPT, UR28, 0x1, UPT ;  /* 0x000000011c00788c */ /* 0x000fe4000bf26270 */
[-C--:B------:R-:W-:Y:S01]  /*54e0*/  HMMA.16816.F32 R12, R172, R18.reuse, RZ ;  /* 0x00000012ac0c723c */ /* 0x080fe200000018ff */
[----:B------:R-:W-:Y:S01]  /*54f0*/  LDSM.16.M88.4 R212, [R223+0x2400] ;  /* 0x00240000dfd4783b */ /* 0x000fe20000000200 */
[----:B------:R-:W-:Y:S03]  /*5500*/  USEL UR28, UR6, URZ, !UP1 ;  /* 0x0000003f061c7287 */ /* 0x000fe6000c800000 */
        /* <DEDUP_REMOVED lines=8> */
[-C--:B------:R-:W-:Y:S01]  /*5590*/  HMMA.16816.F32 R104, R172, R178.reuse, RZ ;  /* 0x000000b2ac68723c */ /* 0x080fe200000018ff */
[----:B------:R-:W4:Y:S07]  /*55a0*/  LDSM.16.MT88.4 R172, [R222+0x3800] ;  /* 0x00380000deac783b */ /* 0x000f2e0000004200 */
[----:B------:R-:W-:Y:S01]  /*55b0*/  HMMA.16816.F32 R108, R108, R178, RZ ;  /* 0x000000b26c6c723c */ /* 0x000fe200000018ff */
[----:B------:R-:W5:Y:S07]  /*55c0*/  LDSM.16.MT88.4 R176, [R222+0x6000] ;  /* 0x00600000deb0783b */ /* 0x000f6e0000004200 */
        /* <DEDUP_REMOVED lines=15> */
[----:B------:R-:W5:Y:S04]  /*56c0*/  LDSM.16.M88.4 R180, [R223+0x1800] ;  /* 0x00180000dfb4783b */ /* 0x000f680000000200 */
[----:B------:R-:W-:Y:S03]  /*56d0*/  LDSM.16.M88.4 R196, [R223+0x2000] ;  /* 0x00200000dfc4783b */ /* 0x000fe60000000200 */
        /* <DEDUP_REMOVED lines=9> */
[----:B------:R-:W1:Y:S07]  /*5770*/  LDSM.16.MT88.4 R172, [R222+0x6800] ;  /* 0x00680000deac783b */ /* 0x000e6e0000004200 */
[-C--:B-----5:R-:W-:Y:S08]  /*5780*/  HMMA.16816.F32 R96, R200, R176.reuse, R96 ;  /* 0x000000b0c860723c */ /* 0x0a0ff00000001860 */
[C---:B------:R-:W-:Y:S08]  /*5790*/  HMMA.16816.F32 R100, R208.reuse, R176, R100 ;  /* 0x000000b0d064723c */ /* 0x040ff00000001864 */
[-C--:B------:R-:W-:Y:S01]  /*57a0*/  HMMA.16816.F32 R104, R208, R178.reuse, R104 ;  /* 0x000000b2d068723c */ /* 0x080fe20000001868 */
[----:B------:R-:W3:Y:S07]  /*57b0*/  LDSM.16.MT88.4 R208, [R222+0x4800] ;  /* 0x00480000ded0783b */ /* 0x000eee0000004200 */
[----:B------:R-:W-:Y:S01]  /*57c0*/  HMMA.16816.F32 R108, R200, R178, R108 ;  /* 0x000000b2c86c723c */ /* 0x000fe2000000186c */
[----:B------:R-:W4:Y:S07]  /*57d0*/  LDSM.16.MT88.4 R176, [R222+0x7000] ;  /* 0x00700000deb0783b */ /* 0x000f2e0000004200 */
[-C--:B------:R-:W-:Y:S08]  /*57e0*/  HMMA.16816.F32 R4, R180, R184.reuse, R4 ;  /* 0x000000b8b404723c */ /* 0x080ff00000001804 */
[C---:B------:R-:W-:Y:S04]  /*57f0*/  HMMA.16816.F32 R8, R188.reuse, R184, R8 ;  /* 0x000000b8bc08723c */ /* 0x040fe80000001808 */
[----:B--2---:R-:W-:Y:S01]  /*5800*/  IADD3 R0, P0, R2, UR23, RZ ;  /* 0x0000001702007c10 */ /* 0x004fe2000ff1e0ff */
[----:B------:R-:W-:Y:S01]  /*5810*/  IMAD.U32 R2, RZ, RZ, UR23 ;  /* 0x00000017ff027e24 */ /* 0x000fe2000f8e00ff */
[----:B------:R-:W-:Y:S02]  /*5820*/  UMOV UR23, UR27 ;  /* 0x0000001b00177c82 */ /* 0x000fe40008000000 */
[-C--:B------:R-:W-:Y:S04]  /*5830*/  HMMA.16816.F32 R12, R188, R186.reuse, R12 ;  /* 0x000000babc0c723c */ /* 0x080fe8000000180c */
[----:B------:R-:W-:Y:S04]  /*5840*/  LEA.HI.X.SX32 R2, R2, R252, 0x1, P0 ;  /* 0x000000fc02027211 */ /* 0x000fe800000f0eff */
[C---:B------:R-:W-:Y:S08]  /*5850*/  HMMA.16816.F32 R16, R180.reuse, R186, R16 ;  /* 0x000000bab410723c */ /* 0x040ff00000001810 */
[-C--:B------:R-:W-:Y:S08]  /*5860*/  HMMA.16816.F32 R20, R180, R192.reuse, R20 ;  /* 0x000000c0b414723c */ /* 0x080ff00000001814 */
[C---:B------:R-:W-:Y:S08]  /*5870*/  HMMA.16816.F32 R84, R188.reuse, R192, R84 ;  /* 0x000000c0bc54723c */ /* 0x040ff00000001854 */
[-C--:B------:R-:W-:Y:S08]  /*5880*/  HMMA.16816.F32 R88, R188, R194.reuse, R88 ;  /* 0x000000c2bc58723c */ /* 0x080ff00000001858 */
[C---:B------:R-:W-:Y:S08]  /*5890*/  HMMA.16816.F32 R92, R180.reuse, R194, R92 ;  /* 0x000000c2b45c723c */ /* 0x040ff0000000185c */
[-C--:B-1----:R-:W-:Y:S08]  /*58a0*/  HMMA.16816.F32 R96, R180, R172.reuse, R96 ;  /* 0x000000acb460723c */ /* 0x082ff00000001860 */
[C---:B------:R-:W-:Y:S07]  /*58b0*/  HMMA.16816.F32 R100, R188.reuse, R172, R100 ;  /* 0x000000acbc64723c */ /* 0x040fee0000001864 */
[C---:B------:R-:W-:Y:S01]  /*58c0*/  LEA R172, P0, R0.reuse, c[0x0][0x220], 0x2 ;  /* 0x0000880000ac7a11 */ /* 0x040fe200078010ff */
[-C--:B------:R-:W-:Y:S04]  /*58d0*/  HMMA.16816.F32 R104, R188, R174.reuse, R104 ;  /* 0x000000aebc68723c */ /* 0x080fe80000001868 */
[----:B------:R-:W-:Y:S01]  /*58e0*/  LEA.HI.X R173, R0, c[0x0][0x224], R2, 0x2, P0 ;  /* 0x0000890000ad7a11 */ /* 0x000fe200000f1402 */
[----:B------:R-:W-:Y:S01]  /*58f0*/  IMAD.U32 R0, RZ, RZ, UR4 ;  /* 0x00000004ff007e24 */ /* 0x000fe2000f8e00ff */
[----:B------:R-:W-:Y:S01]  /*5900*/  LDSM.16.MT88.2 R2, [R220+0x23c80] ;  /* 0x023c8000dc02783b */ /* 0x000fe20000004100 */
[----:B------:R-:W-:Y:S01]  /*5910*/  PLOP3.LUT P0, PT, PT, PT, UP0, 0x80, 0x0 ;  /* 0x000000000000781c */ /* 0x000fe20003f0f008 */
[----:B------:R-:W-:Y:S01]  /*5920*/  HMMA.16816.F32 R108, R180, R174, R108 ;  /* 0x000000aeb46c723c */ /* 0x000fe2000000186c */
[----:B------:R-:W-:Y:S03]  /*5930*/  USEL UR4, UR7, URZ, !UP2 ;  /* 0x0000003f07047287 */ /* 0x000fe6000d000000 */
[----:B------:R-:W-:Y:S04]  /*5940*/  IMAD R0, R0, 0x3000, R227 ;  /* 0x0000300000007824 */ /* 0x000fe800078e02e3 */
[-C--:B------:R-:W-:Y:S05]  /*5950*/  HMMA.16816.F32 R4, R196, R204.reuse, R4 ;  /* 0x000000ccc404723c */ /* 0x080fea0000001804 */
[----:B------:R-:W-:Y:S03]  /*5960*/  IMAD.SHL.U32 R0, R0, 0x2, RZ ;  /* 0x0000000200007824 */ /* 0x000fe600078e00ff */
[C---:B------:R-:W-:Y:S08]  /*5970*/  HMMA.16816.F32 R8, R212.reuse, R204, R8 ;  /* 0x000000ccd408723c */ /* 0x040ff00000001808 */
[-C--:B------:R-:W-:Y:S07]  /*5980*/  HMMA.16816.F32 R12, R212, R206.reuse, R12 ;  /* 0x000000ced40c723c */ /* 0x080fee000000180c */
[----:B------:R-:W-:Y:S01]  /*5990*/  RED.E.ADD.F32.FTZ.RN.STRONG.GPU [R172.64], R4 ;  /* 0x00000004ac00798e */ /* 0x000fe2000c10e78e */
[C---:B------:R-:W-:Y:S03]  /*59a0*/  HMMA.16816.F32 R16, R196.reuse, R206, R16 ;  /* 0x000000cec410723c */ /* 0x040fe60000001810 */
[----:B------:R-:W-:Y:S04]  /*59b0*/  RED.E.ADD.F32.FTZ.RN.STRONG.GPU [R172.64+0x400], R5 ;  /* 0x00040005ac00798e */ /* 0x000fe8000c10e78e */
[----:B------:R-:W-:Y:S01]  /*59c0*/  RED.E.ADD.F32.FTZ.RN.STRONG.GPU [R172.64+0x800], R6 ;  /* 0x00080006ac00798e */ /* 0x000fe2000c10e78e */
[-C--:B---3--:R-:W-:Y:S03]  /*59d0*/  HMMA.16816.F32 R20, R196, R208.reuse, R20 ;  /* 0x000000d0c414723c */ /* 0x088fe60000001814 */
[----:B------:R-:W-:Y:S04]  /*59e0*/  RED.E.ADD.F32.FTZ.RN.STRONG.GPU [R172.64+0xc00], R7 ;  /* 0x000c0007ac00798e */ /* 0x000fe8000c10e78e */
[----:B------:R-:W-:Y:S01]  /*59f0*/  RED.E.ADD.F32.FTZ.RN.STRONG.GPU [R172.64+0x1000], R8 ;  /* 0x00100008ac00798e */ /* 0x000fe2000c10e78e */
[C---:B------:R-:W-:Y:S03]  /*5a00*/  HMMA.16816.F32 R84, R212.reuse, R208, R84 ;  /* 0x000000d0d454723c */ /* 0x040fe60000001854 */
        /* <DEDUP_REMOVED lines=8> */
[-C--:B----4-:R-:W-:Y:S03]  /*5a90*/  HMMA.16816.F32 R96, R196, R176.reuse, R96 ;  /* 0x000000b0c460723c */ /* 0x090fe60000001860 */
[----:B------:R-:W1:Y:S04]  /*5aa0*/  LDSM.16.MT88.4 R4, [R0+0xf080] ;  /* 0x00f080000004783b */ /* 0x000e680000004200 */
[----:B------:R-:W-:Y:S01]  /*5ab0*/  RED.E.ADD.F32.FTZ.RN.STRONG.GPU [R172.64+0x2c00], R19 ;  /* 0x002c0013ac00798e */ /* 0x000fe2000c10e78e */
[C---:B------:R-:W-:Y:S03]  /*5ac0*/  HMMA.16816.F32 R100, R212.reuse, R176, R100 ;  /* 0x000000b0d464723c */ /* 0x040fe60000001864 */
[----:B------:R-:W-:Y:S04]  /*5ad0*/  RED.E.ADD.F32.FTZ.RN.STRONG.GPU [R172.64+0x3000], R12 ;  /* 0x0030000cac00798e */ /* 0x000fe8000c10e78e */
[----:B------:R-:W2:Y:S01]  /*5ae0*/  LDSM.16.MT88.4 R8, [R0+0x11080] ;  /* 0x011080000008783b */ /* 0x000ea20000004200 */
[-C--:B------:R-:W-:Y:S03]  /*5af0*/  HMMA.16816.F32 R104, R212, R178.reuse, R104 ;  /* 0x000000b2d468723c */ /* 0x080fe60000001868 */
[----:B------:R-:W-:Y:S04]  /*5b00*/  RED.E.ADD.F32.FTZ.RN.STRONG.GPU [R172.64+0x3400], R13 ;  /* 0x0034000dac00798e */ /* 0x000fe8000c10e78e */
[----:B------:R-:W-:Y:S01]  /*5b10*/  RED.E.ADD.F32.FTZ.RN.STRONG.GPU [R172.64+0x3800], R14 ;  /* 0x0038000eac00798e */ /* 0x000fe2000c10e78e */
[----:B------:R-:W-:Y:S03]  /*5b20*/  HMMA.16816.F32 R108, R196, R178, R108 ;  /* 0x000000b2c46c723c */ /* 0x000fe6000000186c */
[----:B------:R-:W-:Y:S04]  /*5b30*/  RED.E.ADD.F32.FTZ.RN.STRONG.GPU [R172.64+0x3c00], R15 ;  /* 0x003c000fac00798e */ /* 0x000fe8000c10e78e */
[----:B------:R-:W3:Y:S04]  /*5b40*/  LDSM.16.MT88.4 R12, [R0+0x13080] ;  /* 0x01308000000c783b */ /* 0x000ee80000004200 */
[----:B------:R-:W4:Y:S04]  /*5b50*/  LDSM.16.MT88.2 R16, [R220+0x24480] ;  /* 0x02448000dc10783b */ /* 0x000f280000004100 */
[----:B------:R-:W5:Y:S01]  /*5b60*/  LDSM.16.MT88.2 R18, [R220+0x24c80] ;  /* 0x024c8000dc12783b */ /* 0x000f620000004100 */
[-C--:B-1----:R-:W-:Y:S03]  /*5b70*/  HMMA.16816.F32 R112, R4, R2.reuse, R112 ;  /* 0x000000020470723c */ /* 0x082fe60000001870 */
[----:B------:R-:W-:Y:S04]  /*5b80*/  RED.E.ADD.F32.FTZ.RN.STRONG.GPU [R172.64+0x4000], R20 ;  /* 0x00400014ac00798e */ /* 0x000fe8000c10e78e */
[----:B------:R-:W-:Y:S04]  /*5b90*/  RED.E.ADD.F32.FTZ.RN.STRONG.GPU [R172.64+0x4400], R21 ;  /* 0x00440015ac00798e */ /* 0x000fe8000c10e78e */
[----:B------:R-:W1:Y:S01]  /*5ba0*/  LDSM.16.MT88.2 R20, [R220+0x25480] ;  /* 0x02548000dc14783b */ /* 0x000e620000004100 */
[-C--:B--2---:R-:W-:Y:S03]  /*5bb0*/  HMMA.16816.F32 R116, R8, R2.reuse, R116 ;  /* 0x000000020874723c */ /* 0x084fe60000001874 */
[----:B------:R-:W-:Y:S04]  /*5bc0*/  RED.E.ADD.F32.FTZ.RN.STRONG.GPU [R172.64+0x4800], R22 ;  /* 0x00480016ac00798e */ /* 0x000fe8000c10e78e */
[----:B------:R-:W-:Y:S04]  /*5bd0*/  RED.E.ADD.F32.FTZ.RN.STRONG.GPU [R172.64+0x4c00], R23 ;  /* 0x004c0017ac00798e */ /* 0x000fe8000c10e78e */
[----:B------:R-:W2:Y:S04]  /*5be0*/  LDSM.16.MT88.2 R22, [R220+0x25c80] ;  /* 0x025c8000dc16783b */ /* 0x000ea80000004100 */
[----:B------:R-:W-:Y:S01]  /*5bf0*/  RED.E.ADD.F32.FTZ.RN.STRONG.GPU [R172.64+0x5000], R84 ;  /* 0x00500054ac00798e */ /* 0x000fe2000c10e78e */
[C---:B---3--:R-:W-:Y:S03]  /*5c00*/  HMMA.16816.F32 R120, R12.reuse, R2, R120 ;  /* 0x000000020c78723c */ /* 0x048fe60000001878 */
[----:B------:R-:W-:Y:S04]  /*5c10*/  LDSM.16.MT88.2 R2, [R221+0x24c80] ;  /* 0x024c8000dd02783b */ /* 0x000fe80000004100 */
[----:B------:R-:W-:Y:S01]  /*5c20*/  RED.E.ADD.F32.FTZ.RN.STRONG.GPU [R172.64+0x5400], R85 ;  /* 0x00540055ac00798e */ /* 0x000fe2000c10e78e */
[-C--:B----4-:R-:W-:Y:S03]  /*5c30*/  HMMA.16816.F32 R124, R12, R16.reuse, R124 ;  /* 0x000000100c7c723c */ /* 0x090fe6000000187c */
[----:B------:R-:W-:Y:S04]  /*5c40*/  RED.E.ADD.F32.FTZ.RN.STRONG.GPU [R172.64+0x5800], R86 ;  /* 0x00580056ac00798e */ /* 0x000fe8000c10e78e */
[----:B------:R-:W-:Y:S01]  /*5c50*/  RED.E.ADD.F32.FTZ.RN.STRONG.GPU [R172.64+0x5c00], R87 ;  /* 0x005c0057ac00798e */ /* 0x000fe2000c10e78e */
[-C--:B------:R-:W-:Y:S03]  /*5c60*/  HMMA.16816.F32 R128, R8, R16.reuse, R128 ;  /* 0x000000100880723c */ /* 0x080fe60000001880 */
[----:B------:R-:W-:Y:S04]  /*5c70*/  LDSM.16.MT88.4 R84, [R0+0xf880] ;  /* 0x00f880000054783b */ /* 0x000fe80000004200 */
[----:B------:R-:W-:Y:S01]  /*5c80*/  RED.E.ADD.F32.FTZ.RN.STRONG.GPU [R172.64+0x6000], R92 ;  /* 0x0060005cac00798e */ /* 0x000fe2000c10e78e */
[C---:B------:R-:W-:Y:S03]  /*5c90*/  HMMA.16816.F32 R132, R4.reuse, R16, R132 ;  /* 0x000000100484723c */ /* 0x040fe60000001884 */
[----:B------:R-:W-:Y:S04]  /*5ca0*/  LDSM.16.MT88.2 R16, [R221+0x25480] ;  /* 0x02548000dd10783b */ /* 0x000fe80000004100 */
[----:B------:R-:W-:Y:S01]  /*5cb0*/  RED.E.ADD.F32.FTZ.RN.STRONG.GPU [R172.64+0x6400], R93 ;  /* 0x0064005dac00798e */ /* 0x000fe2000c10e78e */
[-C--:B-----5:R-:W-:Y:S03]  /*5cc0*/  HMMA.16816.F32 R136, R4, R18.reuse, R136 ;  /* 0x000000120488723c */ /* 0x0a0fe60000001888 */
        /* <DEDUP_REMOVED lines=8> */
[-C--:B-1----:R-:W-:Y:S03]  /*5d50*/  HMMA.16816.F32 R148, R12, R20.reuse, R148 ;  /* 0x000000140c94723c */ /* 0x082fe60000001894 */
[----:B------:R-:W-:Y:S04]  /*5d60*/  RED.E.ADD.F32.FTZ.RN.STRONG.GPU [R172.64+0x7800], R90 ;  /* 0x0078005aac00798e */ /* 0x000fe8000c10e78e */
[----:B------:R-:W1:Y:S01]  /*5d70*/  LDSM.16.MT88.2 R88, [R221+0x23c80] ;  /* 0x023c8000dd58783b */ /* 0x000e620000004100 */
        /* <DEDUP_REMOVED lines=8> */
[----:B------:R-:W2:Y:S01]  /*5e00*/  LDSM.16.MT88.4 R96, [R0+0x13880] ;  /* 0x013880000060783b */ /* 0x000ea20000004200 */
[-C--:B------:R-:W-:Y:S03]  /*5e10*/  HMMA.16816.F32 R164, R8, R22.reuse, R164 ;  /* 0x0000001608a4723c */ /* 0x080fe600000018a4 */
[----:B------:R-:W3:Y:S04]  /*5e20*/  LDSM.16.MT88.2 R90, [R221+0x24480] ;  /* 0x02448000dd5a783b */ /* 0x000ee80000004100 */
[----:B------:R-:W4:Y:S01]  /*5e30*/  LDSM.16.MT88.2 R4, [R221+0x25c80] ;  /* 0x025c8000dd04783b */ /* 0x000f220000004100 */
[----:B------:R-:W-:Y:S03]  /*5e40*/  HMMA.16816.F32 R168, R12, R22, R168 ;  /* 0x000000160ca8723c */ /* 0x000fe600000018a8 */
[----:B------:R-:W-:Y:S04]  /*5e50*/  LDSM.16.MT88.4 R8, [R0+0x10080] ;  /* 0x010080000008783b */ /* 0x000fe80000004200 */
[----:B------:R-:W-:Y:S01]  /*5e60*/  LDSM.16.MT88.4 R12, [R0+0x12080] ;  /* 0x01208000000c783b */ /* 0x000fe20000004200 */
[-C--:B-1----:R-:W-:Y:S03]  /*5e70*/  HMMA.16816.F32 R112, R84, R88.reuse, R112 ;  /* 0x000000585470723c */ /* 0x082fe60000001870 */
[----:B------:R-:W-:Y:S04]  /*5e80*/  LDSM.16.MT88.4 R20, [R0+0x14080] ;  /* 0x014080000014783b */ /* 0x000fe80000004200 */
[----:B------:R-:W-:Y:S01]  /*5e90*/  LDSM.16.MT88.2 R6, [R220+0x24880] ;  /* 0x02488000dc06783b */ /* 0x000fe20000004100 */
[-C--:B------:R-:W-:Y:S03]  /*5ea0*/  HMMA.16816.F32 R116, R92, R88.reuse, R116 ;  /* 0x000000585c74723c */ /* 0x080fe60000001874 */
[----:B------:R-:W-:Y:S04]  /*5eb0*/  RED.E.ADD.F32.FTZ.RN.STRONG.GPU [R172.64+0x9000], R100 ;  /* 0x00900064ac00798e */ /* 0x000fe8000c10e78e */
[----:B------:R-:W-:Y:S04]  /*5ec0*/  RED.E.ADD.F32.FTZ.RN.STRONG.GPU [R172.64+0x9400], R101 ;  /* 0x00940065ac00798e */ /* 0x000fe8000c10e78e */
[----:B------:R-:W-:Y:S01]  /*5ed0*/  LDSM.16.MT88.2 R100, [R221+0x25080] ;  /* 0x02508000dd64783b */ /* 0x000fe20000004100 */
[C---:B--2---:R-:W-:Y:S03]  /*5ee0*/  HMMA.16816.F32 R120, R96.reuse, R88, R120 ;  /* 0x000000586078723c */ /* 0x044fe60000001878 */
[----:B------:R-:W-:Y:S04]  /*5ef0*/  RED.E.ADD.F32.FTZ.RN.STRONG.GPU [R172.64+0x9800], R102 ;  /* 0x00980066ac00798e */ /* 0x000fe8000c10e78e */
[----:B------:R-:W-:Y:S01]  /*5f00*/  RED.E.ADD.F32.FTZ.RN.STRONG.GPU [R172.64+0x9c00], R103 ;  /* 0x009c0067ac00798e */ /* 0x000fe2000c10e78e */
[-C--:B---3--:R-:W-:Y:S03]  /*5f10*/  HMMA.16816.F32 R124, R96, R90.reuse, R124 ;  /* 0x0000005a607c723c */ /* 0x088fe6000000187c */
[----:B------:R-:W-:Y:S04]  /*5f20*/  LDSM.16.MT88.2 R102, [R221+0x25880] ;  /* 0x02588000dd66783b */ /* 0x000fe80000004100 */
[----:B------:R-:W-:Y:S01]  /*5f30*/  RED.E.ADD.F32.FTZ.RN.STRONG.GPU [R172.64+0xa000], R108 ;  /* 0x00a0006cac00798e */ /* 0x000fe2000c10e78e */
[-C--:B------:R-:W-:Y:S03]  /*5f40*/  HMMA.16816.F32 R128, R92, R90.reuse, R128 ;  /* 0x0000005a5c80723c */ /* 0x080fe60000001880 */
[----:B------:R-:W-:Y:S04]  /*5f50*/  RED.E.ADD.F32.FTZ.RN.STRONG.GPU [R172.64+0xa400], R109 ;  /* 0x00a4006dac00798e */ /* 0x000fe8000c10e78e */
[----:B------:R-:W-:Y:S01]  /*5f60*/  RED.E.ADD.F32.FTZ.RN.STRONG.GPU [R172.64+0xa800], R110 ;  /* 0x00a8006eac00798e */ /* 0x000fe2000c10e78e */
[C---:B------:R-:W-:Y:S03]  /*5f70*/  HMMA.16816.F32 R132, R84.reuse, R90, R132 ;  /* 0x0000005a5484723c */ /* 0x040fe60000001884 */
[----:B------:R-:W-:Y:S04]  /*5f80*/  LDSM.16.MT88.4 R88, [R0+0x10880] ;  /* 0x010880000058783b */ /* 0x000fe80000004200 */
[----:B------:R-:W-:Y:S01]  /*5f90*/  RED.E.ADD.F32.FTZ.RN.STRONG.GPU [R172.64+0xac00], R111 ;  /* 0x00ac006fac00798e */ /* 0x000fe2000c10e78e */
[-C--:B------:R-:W-:Y:S03]  /*5fa0*/  HMMA.16816.F32 R136, R84, R2.reuse, R136 ;  /* 0x000000025488723c */ /* 0x080fe60000001888 */
[----:B------:R-:W-:Y:S04]  /*5fb0*/  RED.E.ADD.F32.FTZ.RN.STRONG.GPU [R172.64+0xb000], R104 ;  /* 0x00b00068ac00798e */ /* 0x000fe8000c10e78e */
[----:B------:R-:W-:Y:S01]  /*5fc0*/  RED.E.ADD.F32.FTZ.RN.STRONG.GPU [R172.64+0xb400], R105 ;  /* 0x00b40069ac00798e */ /* 0x000fe2000c10e78e */
[-C--:B------:R-:W-:Y:S03]  /*5fd0*/  HMMA.16816.F32 R140, R92, R2.reuse, R140 ;  /* 0x000000025c8c723c */ /* 0x080fe6000000188c */
[----:B------:R-:W-:Y:S04]  /*5fe0*/  RED.E.ADD.F32.FTZ.RN.STRONG.GPU [R172.64+0xb800], R106 ;  /* 0x00b8006aac00798e */ /* 0x000fe8000c10e78e */
[----:B------:R-:W-:Y:S01]  /*5ff0*/  RED.E.ADD.F32.FTZ.RN.STRONG.GPU [R172.64+0xbc00], R107 ;  /* 0x00bc006bac00798e */ /* 0x000fe2000c10e78e */
[C---:B------:R-:W-:Y:S03]  /*6000*/  HMMA.16816.F32 R144, R96.reuse, R2, R144 ;  /* 0x000000026090723c */ /* 0x040fe60000001890 */
[----:B------:R-:W1:Y:S05]  /*6010*/  LDSM.16.MT88.2 R2, [R220+0x24080] ;  /* 0x02408000dc02783b */ /* 0x000e6a0000004100 */
[-C--:B------:R-:W-:Y:S08]  /*6020*/  HMMA.16816.F32 R148, R96, R16.reuse, R148 ;  /* 0x000000106094723c */ /* 0x080ff00000001894 */
[-C--:B------:R-:W-:Y:S08]  /*6030*/  HMMA.16816.F32 R152, R92, R16.reuse, R152 ;  /* 0x000000105c98723c */ /* 0x080ff00000001898 */
[C---:B------:R-:W-:Y:S01]  /*6040*/  HMMA.16816.F32 R156, R84.reuse, R16, R156 ;  /* 0x00000010549c723c */ /* 0x040fe2000000189c */
[----:B------:R-:W2:Y:S07]  /*6050*/  LDSM.16.MT88.2 R16, [R220+0x25080] ;  /* 0x02508000dc10783b */ /* 0x000eae0000004100 */
[-C--:B----4-:R-:W-:Y:S01]  /*6060*/  HMMA.16816.F32 R160, R84, R4.reuse, R160 ;  /* 0x0000000454a0723c */ /* 0x090fe200000018a0 */
        /* <DEDUP_REMOVED lines=39> */
.L_x_686:
[----:B------:R-:W1:Y:S01]  /*62e0*/  S2R R2, SR_CTAID.Y ;  /* 0x0000000000027919 */ /* 0x000e620000002600 */
[----:B------:R-:W3:Y:S01]  /*62f0*/  S2UR UR4, SR_CTAID.X ;  /* 0x00000000000479c3 */ /* 0x000ee20000002500 */
[----:B------:R-:W-:Y:S01]  /*6300*/  MOV R0, 0x1 ;  /* 0x0000000100007802 */ /* 0x000fe20000000f00 */
[----:B------:R-:W-:Y:S01]  /*6310*/  USHF.R.S32.HI UR6, URZ, 0x1f, UR8 ;  /* 0x0000001f3f067899 */ /* 0x000fe20008011408 */
[----:B------:R-:W-:Y:S01]  /*6320*/  BAR.SYNC.DEFER_BLOCKING 0x1, 0x100 ;  /* 0x0044000000007b1d */ /* 0x000fe20000010000 */
[----:B------:R-:W-:Y:S01]  /*6330*/  FMUL.FTZ R112, R112, c[0x0][0x298] ;  /* 0x0000a60070707a20 */ /* 0x000fe20000410000 */
[----:B------:R-:W-:-:S13]  /*6340*/  ISETP.NE.AND P0, PT, R0, c[0x0][0x338], PT ;  /* 0x0000ce0000007a0c */ /* 0x000fda0003f05270 */
[----:B-1----:R-:W-:Y:S01]  /*6350*/  @P0 IMAD.HI.U32 R0, R2, c[0x0][0x33c], RZ ;  /* 0x0000cf0002000a27 */ /* 0x002fe200078e00ff */
[----:B---3--:R-:W-:Y:S01]  /*6360*/  UIMAD UR4, UR4, 0x3c00, URZ ;  /* 0x00003c00040478a4 */ /* 0x008fe2000f8e023f */
[----:B------:R-:W-:-:S03]  /*6370*/  SHF.R.S32.HI R3, RZ, 0x1f, R2 ;  /* 0x0000001fff037819 */ /* 0x000fc60000011402 */
[----:B------:R-:W-:Y:S01]  /*6380*/  @P0 SHF.R.U32.HI R0, RZ, c[0x0][0x340], R0 ;  /* 0x0000d000ff000a19 */ /* 0x000fe20000011600 */
[----:B------:R-:W-:Y:S01]  /*6390*/  USHF.R.S32.HI UR7, URZ, 0x1f, UR4 ;  /* 0x0000001f3f077899 */ /* 0x000fe20008011404 */
[C---:B--2---:R-:W-:Y:S02]  /*63a0*/  IADD3 R4, P1, R240.reuse, UR4, RZ ;  /* 0x00000004f0047c10 */ /* 0x044fe4000ff3e0ff */
[----:B------:R-:W-:Y:S01]  /*63b0*/  @P0 SHF.R.S32.HI R6, RZ, 0x1f, R0 ;  /* 0x0000001fff060819 */ /* 0x000fe20000011400 */
[----:B------:R-:W-:Y:S01]  /*63c0*/  ULDC.64 UR4, c[0x0][0x330] ;  /* 0x0000cc0000047ab9 */ /* 0x000fe20000000a00 */
[----:B------:R-:W-:Y:S01]  /*63d0*/  @P0 MOV R2, R0 ;  /* 0x0000000000020202 */ /* 0x000fe20000000f00 */
[----:B------:R-:W-:Y:S01]  /*63e0*/  UIMAD UR4, UR6, UR4, URZ ;  /* 0x00000004060472a4 */ /* 0x000fe2000f8e023f */
[----:B------:R-:W-:Y:S02]  /*63f0*/  @P0 MOV R3, R6 ;  /* 0x0000000600030202 */ /* 0x000fe40000000f00 */
[----:B------:R-:W-:Y:S01]  /*6400*/  LEA.HI.X.SX32 R5, R240, UR7, 0x1, P1 ;  /* 0x00000007f0057c11 */ /* 0x000fe200088f0eff */
[----:B------:R-:W-:-:S02]  /*6410*/  UIMAD UR7, UR8, UR5, UR4 ;  /* 0x00000005080772a4 */ /* 0x000fc4000f8e0204 */
[C---:B------:R-:W-:Y:S01]  /*6420*/  IMAD R0, R3.reuse, c[0x0][0x328], RZ ;  /* 0x0000ca0003007a24 */ /* 0x040fe200078e02ff */
[----:B------:R-:W-:Y:S01]  /*6430*/  ULDC.64 UR4, c[0x0][0x308] ;  /* 0x0000c20000047ab9 */ /* 0x000fe20000000a00 */
[----:B------:R-:W-:Y:S01]  /*6440*/  IMAD R3, R3, c[0x0][0x300], RZ ;  /* 0x0000c00003037a24 */ /* 0x000fe200078e02ff */
[----:B------:R-:W-:Y:S01]  /*6450*/  UIMAD UR4, UR6, UR4, URZ ;  /* 0x00000004060472a4 */ /* 0x000fe2000f8e023f */
[----:B------:R-:W-:-:S03]  /*6460*/  IMAD.WIDE.U32 R8, R2, c[0x0][0x328], R4 ;  /* 0x0000ca0002087a25 */ /* 0x000fc600078e0004 */
[----:B------:R-:W-:Y:S01]  /*6470*/  UIMAD UR4, UR8, UR5, UR4 ;  /* 0x00000005080472a4 */ /* 0x000fe2000f8e0204 */
[C---:B------:R-:W-:Y:S02]  /*6480*/  IMAD R0, R2.reuse, c[0x0][0x32c], R0 ;  /* 0x0000cb0002007a24 */ /* 0x040fe400078e0200 */
[C---:B------:R-:W-:Y:S01]  /*6490*/  IMAD.WIDE.U32 R6, R2.reuse, c[0x0][0x300], R4 ;  /* 0x0000c00002067a25 */ /* 0x040fe200078e0004 */
[----:B------:R-:W-:Y:S02]  /*64a0*/  MOV R4, R8 ;  /* 0x0000000800047202 */ /* 0x000fe40000000f00 */
[----:B------:R-:W-:Y:S01]  /*64b0*/  IADD3 R5, R9, R0, RZ ;  /* 0x0000000009057210 */ /* 0x000fe20007ffe0ff */
[----:B------:R-:W-:Y:S01]  /*64c0*/  IMAD R2, R2, c[0x0][0x304], R3 ;  /* 0x0000c10002027a24 */ /* 0x000fe200078e0203 */
[----:B------:R-:W-:Y:S02]  /*64d0*/  MOV R9, UR8 ;  /* 0x0000000800097c02 */ /* 0x000fe40008000f00 */
[----:B------:R-:W-:-:S02]  /*64e0*/  MOV R0, UR8 ;  /* 0x0000000800007c02 */ /* 0x000fc40008000f00 */
[----:B------:R-:W-:Y:S01]  /*64f0*/  IADD3 R3, R7, R2, RZ ;  /* 0x0000000207037210 */ /* 0x000fe20007ffe0ff */
[----:B------:R-:W-:Y:S01]  /*6500*/  IMAD.WIDE.U32 R8, R9, c[0x0][0x330], R4 ;  /* 0x0000cc0009087a25 */ /* 0x000fe200078e0004 */
[----:B------:R-:W-:-:S05]  /*6510*/  MOV R2, R6 ;  /* 0x0000000600027202 */ /* 0x000fca0000000f00 */
[----:B------:R-:W-:Y:S01]  /*6520*/  IMAD.WIDE.U32 R6, R0, c[0x0][0x308], R2 ;  /* 0x0000c20000067a25 */ /* 0x000fe200078e0002 */
[----:B------:R-:W-:Y:S02]  /*6530*/  IADD3 R0, R9, UR7, RZ ;  /* 0x0000000709007c10 */ /* 0x000fe4000fffe0ff */
[----:B------:R-:W-:Y:S02]  /*6540*/  LEA R2, P1, R8, c[0x0][0x310], 0x2 ;  /* 0x0000c40008027a11 */ /* 0x000fe400078210ff */
[----:B------:R-:W-:Y:S02]  /*6550*/  LEA R4, P0, R6, c[0x0][0x2e8], 0x2 ;  /* 0x0000ba0006047a11 */ /* 0x000fe400078010ff */
[----:B------:R-:W-:Y:S02]  /*6560*/  LEA.HI.X R3, R8, c[0x0][0x314], R0, 0x2, P1 ;  /* 0x0000c50008037a11 */ /* 0x000fe400008f1400 */
        /* <DEDUP_REMOVED lines=70> */
[----:B------:R-:W-:Y:S01]  /*69d0*/  RED.E.ADD.F32.FTZ.RN.STRONG.GPU [R4.64], R112 ;  /* 0x000000700400798e */ /* 0x000fe2000c10e78e */
        /* <DEDUP_REMOVED lines=111> */
.L_x_690:
        /* <DEDUP_REMOVED lines=11> */
.L_x_1403:


//--------------------- .text._ZN7cutlass13device_kernelIN5flash19enable_sm80_to_sm89INS1_16FlashAttnBwdSm80INS1_25CollectiveMainloopBwdSm80ILi2ELi1EN4cute5tupleIJNS5_1CILi64EEENS7_ILi80EEENS7_ILi192EEEEEENS_6half_tEfNS_4arch4Sm80ELb0ELb0ELb1ELb0ELb1ELb0ELb1ELb0ELi2ELi4ELi2ELi2ELb0EEENS1_24CollectiveEpilogueBwdGQAISB_fSE_Li256ELb0ELb1EEENS1_19SingleTileSchedulerILb0ELb0ELb0ELi80EEEEEEEEEvNT_6ParamsE --------------------------
	.section	.text._ZN7cutlass13device_kernelIN5flash19enable_sm80_to_sm89INS1_16FlashAttnBwdSm80INS1_25CollectiveMainloopBwdSm80ILi2ELi1EN4cute5tupleIJNS5_1CILi64EEENS7_ILi80EEENS7_ILi192EEEEEENS_6half_tEfNS_4arch4Sm80ELb0ELb0ELb1ELb0ELb1ELb0ELb1ELb0ELi2ELi4ELi2ELi2ELb0EEENS1_24CollectiveEpilogueBwdGQAISB_fSE_Li256ELb0ELb1EEENS1_19SingleTileSchedulerILb0ELb0ELb0ELi80EEEEEEEEEvNT_6ParamsE,"ax",@progbits
	.sectioninfo	@"SHI_REGISTERS=255"
	.align	128
.text._ZN7cutlass13device_kernelIN5flash19enable_sm80_to_sm89INS1_16FlashAttnBwdSm80INS1_25CollectiveMainloopBwdSm80ILi2ELi1EN4cute5tupleIJNS5_1CILi64EEENS7_ILi80EEENS7_ILi192EEEEEENS_6half_tEfNS_4arch4Sm80ELb0ELb0ELb1ELb0ELb1ELb0ELb1ELb0ELi2ELi4ELi2ELi2ELb0EEENS1_24CollectiveEpilogueBwdGQAISB_fSE_Li256ELb0ELb1EEENS1_19SingleTileSchedulerILb0ELb0ELb0ELi80EEEEEEEEEvNT_6ParamsE:
        .type           _ZN7cutlass13device_kernelIN5flash19enable_sm80_to_sm89INS1_16FlashAttnBwdSm80INS1_25CollectiveMainloopBwdSm80ILi2ELi1EN4cute5tupleIJNS5_1CILi64EEENS7_ILi80EEENS7_ILi192EEEEEENS_6half_tEfNS_4arch4Sm80ELb0ELb0ELb1ELb0ELb1ELb0ELb1ELb0ELi2ELi4ELi2ELi2ELb0EEENS1_24CollectiveEpilogueBwdGQAISB_fSE_Li256ELb0ELb1EEENS1_19SingleTileSchedulerILb0ELb0ELb0ELi80EEEEEEEEEvNT_6ParamsE,@function
        .size           _ZN7cutlass13device_kernelIN5flash19enable_sm80_to_sm89INS1_16FlashAttnBwdSm80INS1_25CollectiveMainloopBwdSm80ILi2ELi1EN4cute5tupleIJNS5_1CILi64EEENS7_ILi80EEENS7_ILi192EEEEEENS_6half_tEfNS_4arch4Sm80ELb0ELb0ELb1ELb0ELb1ELb0ELb1ELb0ELi2ELi4ELi2ELi2ELb0EEENS1_24CollectiveEpilogueBwdGQAISB_fSE_Li256ELb0ELb1EEENS1_19SingleTileSchedulerILb0ELb0ELb0ELi80EEEEEEEEEvNT_6ParamsE,(.L_x_1404 - _ZN7cutlass13device_kernelIN5flash19enable_sm80_to_sm89INS1_16FlashAttnBwdSm80INS1_25CollectiveMainloopBwdSm80ILi2ELi1EN4cute5tupleIJNS5_1CILi64EEENS7_ILi80EEENS7_ILi192EEEEEENS_6half_tEfNS_4arch4Sm80ELb0ELb0ELb1ELb0ELb1ELb0ELb1ELb0ELi2ELi4ELi2ELi2ELb0EEENS1_24CollectiveEpilogueBwdGQAISB_fSE_Li256ELb0ELb1EEENS1_19SingleTileSchedulerILb0ELb0ELb0ELi80EEEEEEEEEvNT_6ParamsE)
        .other          _ZN7cutlass13device_kernelIN5flash19enable_sm80_to_sm89INS1_16FlashAttnBwdSm80INS1_25CollectiveMainloopBwdSm80ILi2ELi1EN4cute5tupleIJNS5_1CILi64EEENS7_ILi80EEENS7_ILi192EEEEEENS_6half_tEfNS_4arch4Sm80ELb0ELb0ELb1ELb0ELb1ELb0ELb1ELb0ELi2ELi4ELi2ELi2ELb0EEENS1_24CollectiveEpilogueBwdGQAISB_fSE_Li256ELb0ELb1EEENS1_19SingleTileSchedulerILb0ELb0ELb0ELi80EEEEEEEEEvNT_6ParamsE,@"STO_CUDA_ENTRY STV_DEFAULT"
_ZN7cutlass13device_kernelIN5flash19enable_sm80_to_sm89INS1_16FlashAttnBwdSm80INS1_25CollectiveMainloopBwdSm80ILi2ELi1EN4cute5tupleIJNS5_1CILi64EEENS7_ILi80EEENS7_ILi192EEEEEENS_6half_tEfNS_4arch4Sm80ELb0ELb0ELb1ELb0ELb1ELb0ELb1ELb0ELi2ELi4ELi2ELi2ELb0EEENS1_24CollectiveEpilogueBwdGQAISB_fSE_Li256ELb0ELb1EEENS1_19SingleTileSchedulerILb0ELb0ELb0ELi80EEEEEEEEEvNT_6ParamsE:
        /* <DEDUP_REMOVED lines=15> */
[----:B------:R-:W-:Y:S01]  /*00f0*/  IMAD.MOV.U32 R221, RZ, RZ, 0x120 ;  /* 0x00000120ffdd7424 */ /* 0x000fe200078e00ff */
[----:B------:R-:W-:Y:S01]  /*0100*/  UIMAD UR6, UR4, UR7, UR6 ;  /* 0x00000007040672a4 */ /* 0x000fe2000f8e0206 */
[----:B------:R-:W4:Y:S01]  /*0110*/  S2R R87, SR_CTAID.X ;  /* 0x0000000000577919 */ /* 0x000f220000002500 */
[----:B------:R-:W-:Y:S01]  /*0120*/  UMOV UR21, 0x5 ;  /* 0x0000000500157882 */ /* 0x000fe20000000000 */
[----:B------:R-:W-:Y:S01]  /*0130*/  CS2R R170, SRZ ;  /* 0x0000000000aa7805 */ /* 0x000fe2000001ff00 */
[----:B------:R-:W-:Y:S01]  /*0140*/  ULDC.64 UR10, c[0x0][0x1d8] ;  /* 0x00007600000a7ab9 */ /* 0x000fe20000000a00 */
[----:B------:R-:W-:Y:S01]  /*0150*/  CS2R R168, SRZ ;  /* 0x0000000000a87805 */ /* 0x000fe2000001ff00 */
[----:B------:R-:W-:Y:S01]  /*0160*/  USHF.L.U64.HI UR11, UR10, UR21, UR11 ;  /* 0x000000150a0b7299 */ /* 0x000fe2000801020b */
[----:B------:R-:W-:Y:S01]  /*0170*/  CS2R R166, SRZ ;  /* 0x0000000000a67805 */ /* 0x000fe2000001ff00 */
[----:B------:R-:W-:Y:S01]  /*0180*/  USHF.L.U32 UR10, UR10, 0x5, URZ ;  /* 0x000000050a0a7899 */ /* 0x000fe2000800063f */
[----:B------:R-:W-:Y:S01]  /*0190*/  CS2R R164, SRZ ;  /* 0x0000000000a47805 */ /* 0x000fe2000001ff00 */
[----:B------:R-:W-:Y:S01]  /*01a0*/  CS2R R162, SRZ ;  /* 0x0000000000a27805 */ /* 0x000fe2000001ff00 */
[----:B------:R-:W-:Y:S01]  /*01b0*/  CS2R R160, SRZ ;  /* 0x0000000000a07805 */ /* 0x000fe2000001ff00 */
[----:B------:R-:W-:Y:S01]  /*01c0*/  CS2R R150, SRZ ;  /* 0x0000000000967805 */ /* 0x000fe2000001ff00 */
[----:B-1----:R-:W-:Y:S01]  /*01d0*/  SHF.R.S32.HI R19, RZ, 0x1f, R246 ;  /* 0x0000001fff137819 */ /* 0x002fe200000114f6 */
[C---:B------:R-:W-:Y:S01]  /*01e0*/  IMAD.SHL.U32 R240, R246.reuse, 0x4, RZ ;  /* 0x00000004f6f07824 */ /* 0x040fe200078e00ff */
[----:B------:R-:W-:Y:S01]  /*01f0*/  ISETP.GT.AND P2, PT, R246, 0x7f, PT ;  /* 0x0000007ff600780c */ /* 0x000fe20003f44270 */
        /* <DEDUP_REMOVED lines=21> */
[C---:B------:R-:W-:Y:S01]  /*0350*/  IADD3 R248, R238.reuse, 0x40, RZ ;  /* 0x00000040eef87810 */ /* 0x040fe20007ffe0ff */
[----:B----4-:R-:W-:Y:S01]  /*0360*/  IMAD.WIDE R10, R87, 0x50, R242 ;  /* 0x00000050570a7825 */ /* 0x010fe200078e02f2 */
[----:B------:R-:W-:Y:S01]  /*0370*/  IADD3 R245, R238, 0x80, RZ ;  /* 0x00000080eef57810 */ /* 0x000fe20007ffe0ff */
[----:B------:R-:W-:Y:S01]  /*0380*/  CS2R R156, SRZ ;  /* 0x00000000009c7805 */ /* 0x000fe2000001ff00 */
[----:B------:R-:W-:Y:S01]  /*0390*/  ISETP.GE.AND P5, PT, R248, c[0x0][0x1cc], PT ;  /* 0x00007300f8007a0c */ /* 0x000fe20003fa6270 */
[----:B------:R-:W-:Y:S01]  /*03a0*/  IMAD.WIDE.U32 R2, R4, c[0x0][0x1e0], R238 ;  /* 0x0000780004027a25 */ /* 0x000fe200078e00ee */
[----:B------:R-:W-:Y:S01]  /*03b0*/  ISETP.GE.AND P4, PT, R245, c[0x0][0x1cc], PT ;  /* 0x00007300f5007a0c */ /* 0x000fe20003f86270 */
[----:B------:R-:W-:Y:S01]  /*03c0*/  CS2R R146, SRZ ;  /* 0x0000000000927805 */ /* 0x000fe2000001ff00 */
[----:B------:R-:W-:Y:S01]  /*03d0*/  LEA.HI R23, R19, R246, RZ, 0x5 ;  /* 0x000000f613177211 */ /* 0x000fe200078f28ff */
[----:B------:R-:W-:Y:S01]  /*03e0*/  IMAD.IADD R3, R3, 0x1, R0 ;  /* 0x0000000103037824 */ /* 0x000fe200078e0200 */
[----:B------:R-:W-:Y:S01]  /*03f0*/  CS2R R144, SRZ ;  /* 0x0000000000907805 */ /* 0x000fe2000001ff00 */
[----:B------:R-:W-:Y:S01]  /*0400*/  IMAD.SHL.U32 R0, R242, 0x40, RZ ;  /* 0x00000040f2007824 */ /* 0x000fe200078e00ff */
[----:B------:R-:W-:Y:S01]  /*0410*/  CS2R R142, SRZ ;  /* 0x00000000008e7805 */ /* 0x000fe2000001ff00 */
[----:B---3--:R-:W-:Y:S01]  /*0420*/  IMAD.WIDE.U32 R2, R88, c[0x0][0x1e8], R2 ;  /* 0x00007a0058027a25 */ /* 0x008fe200078e0002 */
[----:B------:R-:W-:Y:S01]  /*0430*/  CS2R R140, SRZ ;  /* 0x00000000008c7805 */ /* 0x000fe2000001ff00 */
[----:B------:R-:W-:Y:S01]  /*0440*/  CS2R R138, SRZ ;  /* 0x00000000008a7805 */ /* 0x000fe2000001ff00 */
[----:B------:R-:W-:Y:S01]  /*0450*/  LOP3.LUT R0, R0, 0x1c0, RZ, 0xc0, !PT ;  /* 0x000001c000007812 */ /* 0x000fe200078ec0ff */
[C---:B------:R-:W-:Y:S01]  /*0460*/  IMAD R6, R4.reuse, c[0x0][0x1b4], R5 ;  /* 0x00006d0004067a24 */ /* 0x040fe200078e0205 */
[----:B------:R-:W-:Y:S01]  /*0470*/  IADD3 R3, R3, UR6, RZ ;  /* 0x0000000603037c10 */ /* 0x000fe2000fffe0ff */
[----:B------:R-:W-:Y:S01]  /*0480*/  IMAD.WIDE.U32 R4, R4, c[0x0][0x1b0], R238 ;  /* 0x00006c0004047a25 */ /* 0x000fe200078e00ee */
[----:B------:R-:W-:Y:S01]  /*0490*/  LOP3.LUT R8, R0, 0x38, R238, 0xf8, !PT ;  /* 0x0000003800087812 */ /* 0x000fe200078ef8ee */
[----:B------:R-:W-:Y:S01]  /*04a0*/  ULDC.64 UR6, c[0x0][0x1b8] ;  /* 0x00006e0000067ab9 */ /* 0x000fe20000000a00 */
[----:B------:R-:W-:Y:S01]  /*04b0*/  SHF.R.U32.HI R0, RZ, 0x3, R0 ;  /* 0x00000003ff007819 */ /* 0x000fe20000011600 */
[----:B------:R-:W-:Y:S01]  /*04c0*/  IMAD R9, R11, c[0x0][0x1d8], RZ ;  /* 0x000076000b097a24 */ /* 0x000fe200078e02ff */
[----:B------:R-:W-:Y:S01]  /*04d0*/  UIMAD UR6, UR8, UR6, URZ ;  /* 0x00000006080672a4 */ /* 0x000fe2000f8e023f */
[----:B------:R-:W-:Y:S01]  /*04e0*/  IMAD.IADD R7, R5, 0x1, R6 ;  /* 0x0000000105077824 */ /* 0x000fe200078e0206 */
[----:B------:R-:W-:Y:S01]  /*04f0*/  LOP3.LUT R8, R8, R0, RZ, 0x3c, !PT ;  /* 0x0000000008087212 */ /* 0x000fe200078e3cff */
[C---:B------:R-:W-:Y:S01]  /*0500*/  IMAD R5, R10.reuse, c[0x0][0x1dc], R9 ;  /* 0x000077000a057a24 */ /* 0x040fe200078e0209 */
[----:B------:R-:W-:Y:S01]  /*0510*/  UIMAD UR7, UR4, UR7, UR6 ;  /* 0x00000007040772a4 */ /* 0x000fe2000f8e0206 */
[----:B------:R-:W-:Y:S01]  /*0520*/  IMAD.WIDE.U32 R2, R10, c[0x0][0x1d8], R2 ;  /* 0x000076000a027a25 */ /* 0x000fe200078e0002 */
[----:B------:R-:W-:Y:S01]  /*0530*/  CS2R R136, SRZ ;  /* 0x0000000000887805 */ /* 0x000fe2000001ff00 */
[----:B------:R-:W-:Y:S01]  /*0540*/  CS2R R126, SRZ ;  /* 0x00000000007e7805 */ /* 0x000fe2000001ff00 */
[----:B------:R-:W-:Y:S01]  /*0550*/  CS2R R124, SRZ ;  /* 0x00000000007c7805 */ /* 0x000fe2000001ff00 */
[----:B------:R-:W-:Y:S01]  /*0560*/  IMAD.MOV.U32 R6, RZ, RZ, R4 ;  /* 0x000000ffff067224 */ /* 0x000fe200078e0004 */
[----:B------:R-:W-:Y:S01]  /*0570*/  LEA R4, P0, R2, c[0x0][0x1c0], 0x1 ;  /* 0x0000700002047a11 */ /* 0x000fe200078008ff */
[----:B------:R-:W-:Y:S01]  /*0580*/  IMAD.IADD R0, R3, 0x1, R5 ;  /* 0x0000000103007824 */ /* 0x000fe200078e0205 */
[----:B------:R-:W-:Y:S01]  /*0590*/  IADD3 R3, -R242, c[0x0][0x198], RZ ;  /* 0x00006600f2037a10 */ /* 0x000fe20007ffe1ff */
[----:B------:R-:W-:Y:S01]  /*05a0*/  IMAD.MOV.U32 R9, RZ, RZ, c[0x0][0x1dc] ;  /* 0x00007700ff097624 */ /* 0x000fe200078e00ff */
[----:B------:R-:W-:Y:S01]  /*05b0*/  CS2R R130, SRZ ;  /* 0x0000000000827805 */ /* 0x000fe2000001ff00 */
[----:B------:R-:W-:Y:S01]  /*05c0*/  IMAD.WIDE.U32 R6, R88, c[0x0][0x1b8], R6 ;  /* 0x00006e0058067a25 */ /* 0x000fe200078e0006 */
[----:B------:R-:W-:Y:S01]  /*05d0*/  LEA.HI.X R5, R2, c[0x0][0x1c4], R0, 0x1, P0 ;  /* 0x0000710002057a11 */ /* 0x000fe200000f0c00 */
[----:B------:R-:W-:Y:S01]  /*05e0*/  CS2R R128, SRZ ;  /* 0x0000000000807805 */ /* 0x000fe2000001ff00 */
[----:B------:R-:W-:Y:S01]  /*05f0*/  LEA.HI R2, R19, R246, RZ, 0x6 ;  /* 0x000000f613027211 */ /* 0x000fe200078f30ff */
[----:B------:R-:W-:Y:S01]  /*0600*/  IMAD R0, R87, -0x50, R3 ;  /* 0xffffffb057007824 */ /* 0x000fe200078e0203 */
[----:B------:R-:W-:Y:S01]  /*0610*/  ISETP.GE.AND P0, PT, R238, c[0x0][0x1cc], PT ;  /* 0x00007300ee007a0c */ /* 0x000fe20003f06270 */
[----:B------:R-:W-:Y:S01]  /*0620*/  IMAD.MOV.U32 R3, RZ, RZ, c[0x0][0x1d8] ;  /* 0x00007600ff037624 */ /* 0x000fe200078e00ff */
[----:B------:R-:W-:Y:S01]  /*0630*/  SHF.R.S32.HI R21, RZ, 0x6, R2 ;  /* 0x00000006ff157819 */ /* 0x000fe20000011402 */
[----:B------:R-:W-:Y:S01]  /*0640*/  IMAD R12, R11, c[0x0][0x1a8], RZ ;  /* 0x00006a000b0c7a24 */ /* 0x000fe200078e02ff */
[C---:B------:R-:W-:Y:S01]  /*0650*/  ISETP.LT.OR P3, PT, R0.reuse, 0x1, P0 ;  /* 0x000000010000780c */ /* 0x040fe20000761670 */
[----:B------:R-:W-:Y:S01]  /*0660*/  IMAD.U32 R11, RZ, RZ, UR11 ;  /* 0x0000000bff0b7e24 */ /* 0x000fe2000f8e00ff */
[----:B------:R-:W-:Y:S01]  /*0670*/  ISETP.LT.OR P6, PT, R0, 0x1, P5 ;  /* 0x000000010000780c */ /* 0x000fe20002fc1670 */
[----:B------:R-:W-:Y:S01]  /*0680*/  IMAD R2, R21, 0x200, R8 ;  /* 0x0000020015027824 */ /* 0x000fe200078e0208 */
[----:B------:R-:W-:Y:S01]  /*0690*/  IADD3 R7, R7, UR7, RZ ;  /* 0x0000000707077c10 */ /* 0x000fe2000fffe0ff */
[----:B------:R-:W-:Y:S01]  /*06a0*/  IMAD R12, R10, c[0x0][0x1ac], R12 ;  /* 0x00006b000a0c7a24 */ /* 0x000fe200078e020c */
[----:B------:R-:W-:Y:S01]  /*06b0*/  ULDC.64 UR6, c[0x0][0x1a8] ;  /* 0x00006a0000067ab9 */ /* 0x000fe20000000a00 */
[----:B------:R-:W-:Y:S01]  /*06c0*/  IMAD.SHL.U32 R236, R2, 0x2, RZ ;  /* 0x0000000202ec7824 */ /* 0x000fe200078e00ff */
[C---:B------:R-:W-:Y:S01]  /*06d0*/  LEA R2, P1, R3.reuse, R4, 0x6 ;  /* 0x0000000403027211 */ /* 0x040fe200078230ff */
[----:B------:R-:W-:Y:S01]  /*06e0*/  IMAD.WIDE.U32 R6, R10, c[0x0][0x1a8], R6 ;  /* 0x00006a000a067a25 */ /* 0x000fe200078e0006 */
[----:B------:R-:W-:Y:S01]  /*06f0*/  USHF.L.U32 UR5, UR6, 0x5, URZ ;  /* 0x0000000506057899 */ /* 0x000fe2000800063f */
[----:B------:R-:W-:Y:S01]  /*0700*/  CS2R R134, SRZ ;  /* 0x0000000000867805 */ /* 0x000fe2000001ff00 */
[----:B------:R-:W-:Y:S01]  /*0710*/  LEA.HI.X R3, R3, R5, R9, 0x6, P1 ;  /* 0x0000000503037211 */ /* 0x000fe200008f3409 */
[----:B------:R1:W-:Y:S01]  /*0720*/  LDGSTS.E.BYPASS.LTC128B.128 [R236+0x7880], [R4.64], !P3 ;  /* 0x0788000004ec7fae */ /* 0x0003e2000d901d4e */
[C---:B------:R-:W-:Y:S01]  /*0730*/  ISETP.LT.OR P3, PT, R0.reuse, 0x1, P4 ;  /* 0x000000010000780c */ /* 0x040fe20002761670 */
[----:B------:R-:W-:Y:S01]  /*0740*/  IMAD.U32 R9, RZ, RZ, UR10 ;  /* 0x0000000aff097e24 */ /* 0x000fe2000f8e00ff */
[C---:B------:R-:W-:Y:S01]  /*0750*/  ISETP.LT.OR P1, PT, R0.reuse, 0x21, P0 ;  /* 0x000000210000780c */ /* 0x040fe20000721670 */
[----:B------:R1:W-:Y:S01]  /*0760*/  LDGSTS.E.BYPASS.LTC128B.128 [R236+0xa080], [R4.64+0x80], !P6 ;  /* 0x0a08008004ec7fae */ /* 0x0003e2000f101d4e */
[----:B------:R-:W-:Y:S01]  /*0770*/  ISETP.LT.OR P6, PT, R0, 0x21, P4 ;  /* 0x000000210000780c */ /* 0x000fe200027c1670 */
[----:B------:R-:W-:Y:S01]  /*0780*/  USHF.L.U64.HI UR7, UR6, UR21, UR7 ;  /* 0x0000001506077299 */ /* 0x000fe20008010207 */
[C---:B------:R-:W-:Y:S01]  /*0790*/  @!P2 LEA R8, P0, R9.reuse, R2, 0x1 ;  /* 0x000000020908a211 */ /* 0x040fe200078008ff */
[----:B------:R-:W-:Y:S01]  /*07a0*/  IMAD.WIDE.U32 R24, R242, c[0x0][0x178], R238 ;  /* 0x00005e00f2187a25 */ /* 0x000fe200078e00ee */
[C---:B------:R-:W-:Y:S01]  /*07b0*/  @!P2 ISETP.LT.OR P4, PT, R0.reuse, 0x41, P5 ;  /* 0x000000410000a80c */ /* 0x040fe20002f81670 */
[----:B------:R-:W-:Y:S01]  /*07c0*/  ULDC.64 UR10, c[0x0][0x178] ;  /* 0x00005e00000a7ab9 */ /* 0x000fe20000000a00 */
[----:B------:R-:W-:Y:S01]  /*07d0*/  @!P2 LEA.HI.X R9, R9, R3, R11, 0x1, P0 ;  /* 0x000000030909a211 */ /* 0x000fe200000f0c0b */
[----:B------:R-:W-:Y:S01]  /*07e0*/  IMAD.MOV.U32 R14, RZ, RZ, R24 ;  /* 0x000000ffff0e7224 */ /* 0x000fe200078e0018 */
[C---:B------:R-:W-:Y:S01]  /*07f0*/  @!P2 ISETP.GE.AND P0, PT, R0.reuse, 0x41, PT ;  /* 0x000000410000a80c */ /* 0x040fe20003f06270 */
[----:B------:R1:W-:Y:S01]  /*0800*/  LDGSTS.E.BYPASS.LTC128B.128 [R236+0xc880], [R4.64+0x100], !P3 ;  /* 0x0c88010004ec7fae */ /* 0x0003e2000d901d4e */
[----:B------:R-:W-:Y:S01]  /*0810*/  ISETP.LT.OR P3, PT, R0, 0x21, P5 ;  /* 0x000000210000780c */ /* 0x000fe20002f61670 */
[----:B------:R-:W-:Y:S01]  /*0820*/  USHF.L.U32 UR20, UR10, 0x5, URZ ;  /* 0x000000050a147899 */ /* 0x000fe2000800063f */
[----:B------:R-:W-:Y:S01]  /*0830*/  CS2R R132, SRZ ;  /* 0x0000000000847805 */ /* 0x000fe2000001ff00 */
[----:B------:R2:W-:Y:S01]  /*0840*/  LDGSTS.E.BYPASS.LTC128B.128 [R236+0x8880], [R2.64], !P1 ;  /* 0x0888000002ec7fae */ /* 0x0005e2000c901d4e */
[----:B------:R-:W-:Y:S01]  /*0850*/  P2R R10, PR, RZ, 0x8 ;  /* 0x00000008ff0a7803 */ /* 0x000fe20000000000 */
[----:B------:R-:W-:Y:S01]  /*0860*/  USHF.L.U64.HI UR11, UR10, UR21, UR11 ;  /* 0x000000150a0b7299 */ /* 0x000fe2000801020b */
[----:B------:R-:W-:Y:S01]  /*0870*/  @!P2 ISETP.GE.OR P3, PT, R238, c[0x0][0x1cc], !P0 ;  /* 0x00007300ee00aa0c */ /* 0x000fe20004766670 */
[----:B------:R3:W-:Y:S01]  /*0880*/  STL.64 [R1+0x10], R24 ;  /* 0x0000101801007387 */ /* 0x0007e20000100a00 */
[----:B------:R-:W-:Y:S01]  /*0890*/  ISETP.NE.AND P5, PT, R10, RZ, PT ;  /* 0x000000ff0a00720c */ /* 0x000fe20003fa5270 */
[----:B------:R-:W-:Y:S01]  /*08a0*/  IMAD R10, R86, c[0x0][0x270], RZ ;  /* 0x00009c00560a7a24 */ /* 0x000fe200078e02ff */
[----:B------:R-:W-:Y:S01]  /*08b0*/  CS2R R122, SRZ ;  /* 0x00000000007a7805 */ /* 0x000fe2000001ff00 */
[----:B------:R-:W-:Y:S01]  /*08c0*/  CS2R R120, SRZ ;  /* 0x0000000000787805 */ /* 0x000fe2000001ff00 */
[----:B------:R-:W-:Y:S01]  /*08d0*/  CS2R R118, SRZ ;  /* 0x0000000000767805 */ /* 0x000fe2000001ff00 */
[----:B------:R-:W-:Y:S01]  /*08e0*/  IMAD R10, R85, c[0x0][0x274], R10 ;  /* 0x00009d00550a7a24 */ /* 0x000fe200078e020a */
[----:B------:R-:W-:Y:S01]  /*08f0*/  CS2R R116, SRZ ;  /* 0x0000000000747805 */ /* 0x000fe2000001ff00 */
[----:B------:R-:W-:Y:S01]  /*0900*/  CS2R R114, SRZ ;  /* 0x0000000000727805 */ /* 0x000fe2000001ff00 */
[----:B------:R-:W-:Y:S01]  /*0910*/  CS2R R112, SRZ ;  /* 0x0000000000707805 */ /* 0x000fe2000001ff00 */
[----:B------:R-:W-:Y:S01]  /*0920*/  CS2R R82, SRZ ;  /* 0x0000000000527805 */ /* 0x000fe2000001ff00 */
[----:B------:R-:W-:Y:S01]  /*0930*/  CS2R R80, SRZ ;  /* 0x0000000000507805 */ /* 0x000fe2000001ff00 */
[----:B------:R-:W-:Y:S01]  /*0940*/  CS2R R78, SRZ ;  /* 0x00000000004e7805 */ /* 0x000fe2000001ff00 */
[----:B------:R-:W-:Y:S01]  /*0950*/  CS2R R76, SRZ ;  /* 0x00000000004c7805 */ /* 0x000fe2000001ff00 */
[----:B------:R2:W-:Y:S01]  /*0960*/  LDGSTS.E.BYPASS.LTC128B.128 [R236+0xb080], [R2.64+0x80], !P5 ;  /* 0x0b08008002ec7fae */ /* 0x0005e2000e901d4e */
[----:B------:R-:W-:Y:S01]  /*0970*/  ISETP.GE.AND P5, PT, R245, c[0x0][0x19c], PT ;  /* 0x00006700f5007a0c */ /* 0x000fe20003fa6270 */
[----:B------:R-:W-:Y:S01]  /*0980*/  CS2R R74, SRZ ;  /* 0x00000000004a7805 */ /* 0x000fe2000001ff00 */
[----:B------:R-:W-:Y:S01]  /*0990*/  CS2R R72, SRZ ;  /* 0x0000000000487805 */ /* 0x000fe2000001ff00 */
[----:B------:R2:W-:Y:S01]  /*09a0*/  LDGSTS.E.BYPASS.LTC128B.128 [R236+0xd880], [R2.64+0x100], !P6 ;  /* 0x0d88010002ec7fae */ /* 0x0005e2000f101d4e */
[----:B-1----:R-:W-:Y:S01]  /*09b0*/  IMAD.IADD R5, R7, 0x1, R12 ;  /* 0x0000000107057824 */ /* 0x002fe200078e020c */
[----:B------:R-:W-:Y:S01]  /*09c0*/  LEA R4, P1, R6, c[0x0][0x190], 0x1 ;  /* 0x0000640006047a11 */ /* 0x000fe200078208ff */
[----:B------:R-:W-:Y:S01]  /*09d0*/  IMAD R7, R86, c[0x0][0x180], RZ ;  /* 0x0000600056077a24 */ /* 0x000fe200078e02ff */
[----:B------:R1:W-:Y:S01]  /*09e0*/  @!P2 LDGSTS.E.BYPASS.LTC128B.128 [R236+0x9880], [R8.64], !P3 ;  /* 0x0988000008ecafae */ /* 0x0003e2000d901d4e */
[----:B------:R-:W-:Y:S01]  /*09f0*/  ISETP.GE.AND P3, PT, R238, c[0x0][0x19c], PT ;  /* 0x00006700ee007a0c */ /* 0x000fe20003f66270 */
[----:B------:R-:W-:Y:S01]  /*0a00*/  IMAD R12, R86, c[0x0][0x210], RZ ;  /* 0x00008400560c7a24 */ /* 0x000fe200078e02ff */
[----:B------:R-:W-:Y:S01]  /*0a10*/  LEA.HI.X R5, R6, c[0x0][0x194], R5, 0x1, P1 ;  /* 0x0000650006057a11 */ /* 0x000fe200008f0c05 */
[----:B------:R-:W-:Y:S01]  /*0a20*/  IMAD.MOV.U32 R6, RZ, RZ, c[0x0][0x1ac] ;  /* 0x00006b00ff067624 */ /* 0x000fe200078e00ff */
[----:B------:R-:W-:Y:S01]  /*0a30*/  @!P2 ISETP.GE.OR P1, PT, R245, c[0x0][0x1cc], !P0 ;  /* 0x00007300f500aa0c */ /* 0x000fe20004726670 */
[----:B------:R1:W-:Y:S01]  /*0a40*/  @!P2 LDGSTS.E.BYPASS.LTC128B.128 [R236+0xc080], [R8.64+0x80], !P4 ;  /* 0x0c08008008ecafae */ /* 0x0003e2000e101d4e */
[----:B------:R-:W-:Y:S01]  /*0a50*/  ISETP.GE.AND P0, PT, R238, c[0x0][0x19c], PT ;  /* 0x00006700ee007a0c */ /* 0x000fe20003f06270 */
[C---:B------:R-:W-:Y:S01]  /*0a60*/  IMAD R7, R85.reuse, c[0x0][0x184], R7 ;  /* 0x0000610055077a24 */ /* 0x040fe200078e0207 */
[----:B------:R-:W-:Y:S01]  /*0a70*/  ISETP.GE.AND P4, PT, R248, c[0x0][0x19c], PT ;  /* 0x00006700f8007a0c */ /* 0x000fe20003f86270 */
[----:B------:R-:W-:Y:S01]  /*0a80*/  IMAD R12, R85, c[0x0][0x214], R12 ;  /* 0x00008500550c7a24 */ /* 0x000fe200078e020c */
[C---:B------:R-:W-:Y:S01]  /*0a90*/  ISETP.LT.OR P6, PT, R0.reuse, 0x1, P0 ;  /* 0x000000010000780c */ /* 0x040fe200007c1670 */
[----:B------:R-:W-:Y:S01]  /*0aa0*/  CS2R R62, SRZ ;  /* 0x00000000003e7805 */ /* 0x000fe2000001ff00 */
[----:B------:R-:W-:Y:S01]  /*0ab0*/  CS2R R60, SRZ ;  /* 0x00000000003c7805 */ /* 0x000fe2000001ff00 */
[----:B------:R-:W-:Y:S01]  /*0ac0*/  CS2R R66, SRZ ;  /* 0x0000000000427805 */ /* 0x000fe2000001ff00 */
[----:B------:R-:W-:Y:S01]  /*0ad0*/  CS2R R64, SRZ ;  /* 0x0000000000407805 */ /* 0x000fe2000001ff00 */
[----:B------:R-:W-:Y:S01]  /*0ae0*/  CS2R R70, SRZ ;  /* 0x0000000000467805 */ /* 0x000fe2000001ff00 */
[----:B------:R-:W-:Y:S01]  /*0af0*/  CS2R R68, SRZ ;  /* 0x0000000000447805 */ /* 0x000fe2000001ff00 */
[----:B------:R1:W-:Y:S01]  /*0b00*/  @!P2 LDGSTS.E.BYPASS.LTC128B.128 [R236+0xe880], [R8.64+0x100], !P1 ;  /* 0x0e88010008ecafae */ /* 0x0003e2000c901d4e */
[C---:B------:R-:W-:Y:S01]  /*0b10*/  ISETP.LT.OR P1, PT, R0.reuse, 0x1, P4 ;  /* 0x000000010000780c */ /* 0x040fe20002721670 */
[----:B------:R-:W-:Y:S01]  /*0b20*/  CS2R R58, SRZ ;  /* 0x00000000003a7805 */ /* 0x000fe2000001ff00 */
[----:B------:R-:W-:Y:S01]  /*0b30*/  CS2R R56, SRZ ;  /* 0x0000000000387805 */ /* 0x000fe2000001ff00 */
[----:B------:R-:W-:Y:S01]  /*0b40*/  CS2R R54, SRZ ;  /* 0x0000000000367805 */ /* 0x000fe2000001ff00 */
[----:B--2---:R-:W-:Y:S01]  /*0b50*/  IMAD.MOV.U32 R3, RZ, RZ, c[0x0][0x1a8] ;  /* 0x00006a00ff037624 */ /* 0x004fe200078e00ff */
[----:B------:R2:W-:Y:S01]  /*0b60*/  LDGSTS.E.BYPASS.LTC128B.128 [R236+0x80], [R4.64], !P6 ;  /* 0x0008000004ec7fae */ /* 0x0005e2000f101d4e */
[C---:B------:R-:W-:Y:S01]  /*0b70*/  ISETP.LT.OR P6, PT, R0.reuse, 0x21, P3 ;  /* 0x000000210000780c */ /* 0x040fe20001fc1670 */
[----:B------:R-:W-:Y:S01]  /*0b80*/  CS2R R52, SRZ ;  /* 0x0000000000347805 */ /* 0x000fe2000001ff00 */
[C---:B------:R-:W-:Y:S01]  /*0b90*/  ISETP.LT.OR P3, PT, R0.reuse, 0x21, P4 ;  /* 0x000000210000780c */ /* 0x040fe20002761670 */
[----:B------:R-:W-:Y:S01]  /*0ba0*/  CS2R R50, SRZ ;  /* 0x0000000000327805 */ /* 0x000fe2000001ff00 */
[C---:B------:R-:W-:Y:S01]  /*0bb0*/  LEA R2, P0, R3.reuse, R4, 0x6 ;  /* 0x0000000403027211 */ /* 0x040fe200078030ff */
[----:B------:R-:W-:Y:S01]  /*0bc0*/  CS2R R48, SRZ ;  /* 0x0000000000307805 */ /* 0x000fe2000001ff00 */
[C---:B------:R-:W-:Y:S01]  /*0bd0*/  @!P2 ISETP.LT.OR P4, PT, R0.reuse, 0x41, P4 ;  /* 0x000000410000a80c */ /* 0x040fe20002781670 */
[----:B------:R2:W-:Y:S01]  /*0be0*/  LDGSTS.E.BYPASS.LTC128B.128 [R236+0x2880], [R4.64+0x80], !P1 ;  /* 0x0288008004ec7fae */ /* 0x0005e2000c901d4e */
[----:B------:R-:W-:Y:S01]  /*0bf0*/  LEA.HI.X R3, R3, R5, R6, 0x6, P0 ;  /* 0x0000000503037211 */ /* 0x000fe200000f3406 */
[----:B------:R-:W-:Y:S01]  /*0c00*/  IMAD.U32 R6, RZ, RZ, UR7 ;  /* 0x00000007ff067e24 */ /* 0x000fe2000f8e00ff */
[C---:B------:R-:W-:Y:S01]  /*0c10*/  ISETP.LT.OR P0, PT, R0.reuse, 0x1, P5 ;  /* 0x000000010000780c */ /* 0x040fe20002f01670 */
[----:B------:R-:W-:Y:S01]  /*0c20*/  ULDC.64 UR6, c[0x0][0x188] ;  /* 0x0000620000067ab9 */ /* 0x000fe20000000a00 */
[C---:B------:R-:W-:Y:S01]  /*0c30*/  ISETP.LT.OR P1, PT, R0.reuse, 0x21, P5 ;  /* 0x000000210000780c */ /* 0x040fe20002f21670 */
[----:B------:R-:W-:Y:S01]  /*0c40*/  UIMAD.WIDE.U32 UR12, UR4, UR6, URZ ;  /* 0x00000006040c72a5 */ /* 0x000fe2000f8e003f */
[----:B------:R-:W-:Y:S01]  /*0c50*/  @!P2 ISETP.LT.OR P5, PT, R0, 0x41, P5 ;  /* 0x000000410000a80c */ /* 0x000fe20002fa1670 */
        /* <DEDUP_REMOVED lines=12> */
[----:B------:R4:W-:Y:S01]  /*0d20*/  LDGSTS.E.BYPASS.LTC128B.128 [R236+0x1080], [R2.64], !P6 ;  /* 0x0108000002ec7fae */ /* 0x0009e2000f101d4e */
[----:B------:R-:W-:Y:S01]  /*0d30*/  @!P2 ISETP.LT.OR P0, PT, R0, 0x41, P0 ;  /* 0x000000410000a80c */ /* 0x000fe20000701670 */
[----:B------:R-:W-:Y:S01]  /*0d40*/  IMAD R0, R243, c[0x0][0x178], RZ ;  /* 0x00005e00f3007a24 */ /* 0x000fe200078e02ff */
[----:B------:R-:W-:Y:S01]  /*0d50*/  CS2R R26, SRZ ;  /* 0x00000000001a7805 */ /* 0x000fe2000001ff00 */
[----:B------:R4:W-:Y:S01]  /*0d60*/  LDGSTS.E.BYPASS.LTC128B.128 [R236+0x3880], [R2.64+0x80], !P3 ;  /* 0x0388008002ec7fae */ /* 0x0009e2000d901d4e */
[----:B------:R-:W-:Y:S01]  /*0d70*/  ISETP.GE.AND P3, PT, R248, c[0x0][0x16c], PT ;  /* 0x00005b00f8007a0c */ /* 0x000fe20003f66270 */
[----:B------:R-:W-:-:S02]  /*0d80*/  IMAD R0, R242, c[0x0][0x17c], R0 ;  /* 0x00005f00f2007a24 */ /* 0x000fc400078e0200 */
[----:B------:R4:W-:Y:S02]  /*0d90*/  LDGSTS.E.BYPASS.LTC128B.128 [R236+0x6080], [R2.64+0x100], !P1 ;  /* 0x0608010002ec7fae */ /* 0x0009e4000c901d4e */
[----:B------:R-:W-:Y:S01]  /*0da0*/  IMAD.IADD R15, R25, 0x1, R0 ;  /* 0x00000001190f7824 */ /* 0x000fe200078e0200 */
[----:B------:R-:W-:Y:S01]  /*0db0*/  SEL R0, RZ, 0xffffffff, P3 ;  /* 0xffffffffff007807 */ /* 0x000fe20001800000 */
[----:B---3--:R-:W-:-:S03]  /*0dc0*/  CS2R R24, SRZ ;  /* 0x0000000000187805 */ /* 0x008fc6000001ff00 */
[----:B------:R3:W-:Y:S01]  /*0dd0*/  STL.64 [R1], R14 ;  /* 0x0000000e01007387 */ /* 0x0007e20000100a00 */
[----:B------:R-:W-:Y:S02]  /*0de0*/  IMAD.SHL.U32 R0, R0, 0x2, RZ ;  /* 0x0000000200007824 */ /* 0x000fe400078e00ff */
[----:B------:R-:W-:-:S04]  /*0df0*/  @P3 LOP3.LUT R244, R244, 0x1, RZ, 0xfc, !PT ;  /* 0x00000001f4f43812 */ /* 0x000fc800078efcff */
[----:B------:R-:W-:Y:S01]  /*0e00*/  LOP3.LUT R244, R244, 0xfffffffd, RZ, 0xc0, !PT ;  /* 0xfffffffdf4f47812 */ /* 0x000fe200078ec0ff */
[----:B--2---:R-:W-:Y:S01]  /*0e10*/  IMAD.U32 R5, RZ, RZ, UR5 ;  /* 0x00000005ff057e24 */ /* 0x004fe2000f8e00ff */
[----:B------:R-:W-:Y:S01]  /*0e20*/  P2R R4, PR, RZ, 0x1 ;  /* 0x00000001ff047803 */ /* 0x000fe20000000000 */
[----:B------:R-:W-:Y:S02]  /*0e30*/  UIMAD UR5, UR8, UR6, URZ ;  /* 0x00000006080572a4 */ /* 0x000fe4000f8e023f */
[----:B------:R-:W-:Y:S01]  /*0e40*/  USHF.L.U32 UR6, UR20, 0x1, URZ ;  /* 0x0000000114067899 */ /* 0x000fe2000800063f */
[----:B------:R-:W-:Y:S01]  /*0e50*/  ISETP.NE.AND P6, PT, R4, RZ, PT ;  /* 0x000000ff0400720c */ /* 0x000fe20003fc5270 */
[----:B------:R-:W-:Y:S01]  /*0e60*/  UIMAD UR5, UR4, UR7, UR5 ;  /* 0x00000007040572a4 */ /* 0x000fe2000f8e0205 */
[C---:B------:R-:W-:Y:S01]  /*0e70*/  @!P2 LEA R4, P0, R5.reuse, R2, 0x1 ;  /* 0x000000020504a211 */ /* 0x040fe200078008ff */
[----:B------:R-:W-:Y:S02]  /*0e80*/  USHF.L.U64.HI UR20, UR20, 0x1, UR11 ;  /* 0x0000000114147899 */ /* 0x000fe4000801020b */
[----:B------:R-:W-:Y:S01]  /*0e90*/  UIADD3 UR5, UR13, UR5, URZ ;  /* 0x000000050d057290 */ /* 0x000fe2000fffe03f */
[----:B------:R-:W-:Y:S01]  /*0ea0*/  @!P2 LEA.HI.X R5, R5, R3, R6, 0x1, P0 ;  /* 0x000000030505a211 */ /* 0x000fe200000f0c06 */
[----:B----4-:R-:W-:Y:S01]  /*0eb0*/  IMAD.WIDE.U32 R2, R85, c[0x0][0x180], R14 ;  /* 0x0000600055027a25 */ /* 0x010fe200078e000e */
[----:B------:R-:W-:-:S03]  /*0ec0*/  ISETP.GE.AND P0, PT, R238, c[0x0][0x16c], PT ;  /* 0x00005b00ee007a0c */ /* 0x000fc60003f06270 */
[----:B------:R-:W-:Y:S01]  /*0ed0*/  IMAD.U32 R13, RZ, RZ, UR6 ;  /* 0x00000006ff0d7e24 */ /* 0x000fe2000f8e00ff */
[----:B-1----:R-:W-:Y:S01]  /*0ee0*/  SEL R8, RZ, 0x1, P0 ;  /* 0x00000001ff087807 */ /* 0x002fe20000000000 */
[----:B------:R1:W-:Y:S01]  /*0ef0*/  @!P2 LDGSTS.E.BYPASS.LTC128B.128 [R236+0x2080], [R4.64], !P6 ;  /* 0x0208000004ecafae */ /* 0x0003e2000f101d4e */
[----:B------:R-:W-:Y:S01]  /*0f00*/  ISETP.GE.AND P6, PT, R245, c[0x0][0x16c], PT ;  /* 0x00005b00f5007a0c */ /* 0x000fe20003fc6270 */
[----:B---3--:R-:W-:Y:S01]  /*0f10*/  IMAD.WIDE.U32 R14, R242, c[0x0][0x208], R238 ;  /* 0x00008200f20e7a25 */ /* 0x008fe200078e00ee */
[----:B------:R-:W-:Y:S01]  /*0f20*/  LOP3.LUT R8, R0, 0x2, R8, 0xe2, !PT ;  /* 0x0000000200087812 */ /* 0x000fe200078ee208 */
[----:B------:R1:W-:Y:S01]  /*0f30*/  @!P2 LDGSTS.E.BYPASS.LTC128B.128 [R236+0x4880], [R4.64+0x80], !P4 ;  /* 0x0488008004ecafae */ /* 0x0003e2000e101d4e */
[----:B------:R-:W-:Y:S01]  /*0f40*/  SEL R0, RZ, 0x4, P6 ;  /* 0x00000004ff007807 */ /* 0x000fe20003000000 */
[----:B------:R-:W-:Y:S02]  /*0f50*/  IMAD.MOV.U32 R250, RZ, RZ, R14 ;  /* 0x000000fffffa7224 */ /* 0x000fe400078e000e */
[----:B------:R-:W-:Y:S01]  /*0f60*/  @P0 LOP3.LUT R244, R244, 0x2, RZ, 0xfc, !PT ;  /* 0x00000002f4f40812 */ /* 0x000fe200078efcff */
[----:B------:R1:W-:Y:S01]  /*0f70*/  @!P2 LDGSTS.E.BYPASS.LTC128B.128 [R236+0x7080], [R4.64+0x100], !P5 ;  /* 0x0708010004ecafae */ /* 0x0003e2000e901d4e */
[----:B------:R-:W-:-:S02]  /*0f80*/  IADD3 R6, P0, R2, UR12, RZ ;  /* 0x0000000c02067c10 */ /* 0x000fc4000ff1e0ff */
[----:B------:R-:W-:Y:S01]  /*0f90*/  LOP3.LUT R0, R8, R0, RZ, 0xfc, !PT ;  /* 0x0000000008007212 */ /* 0x000fe200078efcff */
[----:B------:R-:W0:Y:S01]  /*0fa0*/  LDGDEPBAR ;  /* 0x00000000000079af */ /* 0x000e220000000000 */
[----:B------:R-:W-:Y:S02]  /*0fb0*/  IADD3.X R7, R3, UR5, R7, P0, !PT ;  /* 0x0000000503077c10 */ /* 0x000fe400087fe407 */
[----:B------:R-:W-:Y:S01]  /*0fc0*/  LEA R2, P0, R6, c[0x0][0x160], 0x1 ;  /* 0x0000580006027a11 */ /* 0x000fe200078008ff */
[----:B------:R2:W-:Y:S01]  /*0fd0*/  STL.64 [R1+0x8], R14 ;  /* 0x0000080e01007387 */ /* 0x0005e20000100a00 */
[----:B------:R-:W-:Y:S02]  /*0fe0*/  LOP3.LUT P4, RZ, R0, 0x2, RZ, 0xc0, !PT ;  /* 0x0000000200ff7812 */ /* 0x000fe4000788c0ff */
[----:B------:R-:W-:Y:S02]  /*0ff0*/  LEA.HI.X R3, R6, c[0x0][0x164], R7, 0x1, P0 ;  /* 0x0000590006037a11 */ /* 0x000fe400000f0c07 */
[----:B------:R-:W-:-:S02]  /*1000*/  LOP3.LUT R7, R0, 0x1, RZ, 0xc0, !PT ;  /* 0x0000000100077812 */ /* 0x000fc400078ec0ff */
[----:B------:R-:W-:Y:S02]  /*1010*/  IADD3 R6, P1, P0, R13, 0x80, R2 ;  /* 0x000000800d067810 */ /* 0x000fe4000783e002 */
[----:B------:R-:W-:Y:S02]  /*1020*/  ISETP.NE.U32.AND P2, PT, R7, 0x1, PT ;  /* 0x000000010700780c */ /* 0x000fe40003f45070 */
[----:B------:R-:W-:Y:S02]  /*1030*/  IADD3.X R7, RZ, UR20, R3, P1, P0 ;  /* 0x00000014ff077c10 */ /* 0x000fe40008fe0403 */
[----:B------:R-:W-:Y:S01]  /*1040*/  IADD3 R8, P0, R2, UR6, RZ ;  /* 0x0000000602087c10 */ /* 0x000fe2000ff1e0ff */
[----:B------:R-:W-:Y:S01]  /*1050*/  ULDC.64 UR6, c[0x0][0x278] ;  /* 0x00009e0000067ab9 */ /* 0x000fe20000000a00 */
[C---:B------:R-:W-:Y:S01]  /*1060*/  ISETP.LT.OR P1, PT, R16.reuse, 0x1, P2 ;  /* 0x000000011000780c */ /* 0x040fe20001721670 */
[----:B------:R-:W-:Y:S01]  /*1070*/  UIMAD UR11, UR8, UR6, URZ ;  /* 0x00000006080b72a4 */ /* 0x000fe2000f8e023f */
[----:B------:R-:W-:Y:S01]  /*1080*/  IADD3.X R9, R3, UR20, RZ, P0, !PT ;  /* 0x0000001403097c10 */ /* 0x000fe200087fe4ff */
[----:B------:R-:W-:Y:S01]  /*1090*/  UIMAD.WIDE.U32 UR16, UR4, UR6, URZ ;  /* 0x00000006041072a5 */ /* 0x000fe2000f8e003f */
[----:B------:R-:W-:Y:S01]  /*10a0*/  ISETP.LT.OR P0, PT, R16, 0x1, !P4 ;  /* 0x000000011000780c */ /* 0x000fe20006701670 */
[----:B------:R-:W-:Y:S01]  /*10b0*/  UIMAD UR11, UR4, UR7, UR11 ;  /* 0x00000007040b72a4 */ /* 0x000fe2000f8e020b */
[----:B------:R-:W-:Y:S01]  /*10c0*/  LOP3.LUT P3, RZ, R0, 0x4, RZ, 0xc0, !PT ;  /* 0x0000000400ff7812 */ /* 0x000fe2000786c0ff */
[----:B------:R-:W-:Y:S01]  /*10d0*/  IMAD R0, R243, c[0x0][0x208], RZ ;  /* 0x00008200f3007a24 */ /* 0x000fe200078e02ff */
[----:B------:R-:W-:Y:S01]  /*10e0*/  ULDC.64 UR6, c[0x0][0x218] ;  /* 0x0000860000067ab9 */ /* 0x000fe20000000a00 */
[----:B-1----:R-:W-:Y:S01]  /*10f0*/  IMAD.WIDE.U32 R4, R85, c[0x0][0x270], R240 ;  /* 0x00009c0055047a25 */ /* 0x002fe200078e00f0 */
[----:B------:R-:W-:Y:S01]  /*1100*/  UIADD3 UR11, UR17, UR11, URZ ;  /* 0x0000000b110b7290 */ /* 0x000fe2000fffe03f */
[----:B------:R-:W-:Y:S01]  /*1110*/  ISETP.LT.OR P2, PT, R16, 0x21, P2 ;  /* 0x000000211000780c */ /* 0x000fe20001741670 */
[----:B------:R-:W-:Y:S01]  /*1120*/  UIMAD UR9, UR8, UR6, URZ ;  /* 0x00000006080972a4 */ /* 0x000fe2000f8e023f */
[----:B------:R1:W-:Y:S01]  /*1130*/  LDGSTS.E.BYPASS.LTC128B.128 [R236+0xf080], [R2.64], !P1 ;  /* 0x0f08000002ec7fae */ /* 0x0003e2000c901d4e */
[----:B------:R-:W-:Y:S01]  /*1140*/  IMAD R11, R242, c[0x0][0x20c], R0 ;  /* 0x00008300f20b7a24 */ /* 0x000fe200078e0200 */
[C---:B------:R-:W-:Y:S01]  /*1150*/  ISETP.LT.OR P1, PT, R16.reuse, 0x21, !P4 ;  /* 0x000000211000780c */ /* 0x040fe20006721670 */
[----:B------:R-:W-:Y:S01]  /*1160*/  UIMAD.WIDE.U32 UR18, UR4, UR6, URZ ;  /* 0x00000006041272a5 */ /* 0x000fe2000f8e003f */
[----:B------:R1:W-:Y:S01]  /*1170*/  LDGSTS.E.BYPASS.LTC128B.128 [R236+0x11080], [R2.64+0x80], !P0 ;  /* 0x1108008002ec7fae */ /* 0x0003e2000c101d4e */
[C---:B------:R-:W-:Y:S01]  /*1180*/  ISETP.LT.OR P0, PT, R16.reuse, 0x1, !P3 ;  /* 0x000000011000780c */ /* 0x040fe20005f01670 */
[----:B------:R-:W-:Y:S01]  /*1190*/  IMAD.IADD R251, R15, 0x1, R11 ;  /* 0x000000010ffb7824 */ /* 0x000fe200078e020b */
[----:B------:R-:W-:Y:S01]  /*11a0*/  UIMAD UR9, UR4, UR7, UR9 ;  /* 0x00000007040972a4 */ /* 0x000fe2000f8e0209 */
[----:B------:R-:W-:-:S02]  /*11b0*/  ISETP.LT.OR P3, PT, R16, 0x21, !P3 ;  /* 0x000000211000780c */ /* 0x000fc40005f61670 */
[----:B------:R-:W-:Y:S01]  /*11c0*/  ULDC.64 UR6, c[0x0][0x208] ;  /* 0x0000820000067ab9 */ /* 0x000fe20000000a00 */
[----:B------:R-:W-:Y:S01]  /*11d0*/  ISETP.GT.AND P5, PT, R246, 0xf, PT ;  /* 0x0000000ff600780c */ /* 0x000fe20003fa4270 */
[----:B------:R-:W-:Y:S01]  /*11e0*/  UIADD3 UR9, UR19, UR9, URZ ;  /* 0x0000000913097290 */ /* 0x000fe2000fffe03f */
[----:B------:R-:W-:Y:S01]  /*11f0*/  ISETP.GE.AND P4, PT, R238, c[0x0][0x1fc], PT ;  /* 0x00007f00ee007a0c */ /* 0x000fe20003f86270 */
[----:B------:R-:W-:Y:S02]  /*1200*/  USHF.L.U32 UR25, UR6, 0x5, URZ ;  /* 0x0000000506197899 */ /* 0x000fe4000800063f */
[----:B------:R-:W-:Y:S02]  /*1210*/  USHF.L.U64.HI UR24, UR6, UR21, UR7 ;  /* 0x0000001506187299 */ /* 0x000fe40008010207 */
[----:B------:R1:W-:Y:S01]  /*1220*/  LDGSTS.E.BYPASS.LTC128B.128 [R236+0x13080], [R2.64+0x100], !P0 ;  /* 0x1308010002ec7fae */ /* 0x0003e2000c101d4e */
[----:B------:R-:W-:Y:S01]  /*1230*/  IADD3 R0, P0, R4, UR16, RZ ;  /* 0x0000001004007c10 */ /* 0x000fe2000ff1e0ff */
[----:B------:R-:W-:-:S02]  /*1240*/  USHF.L.U32 UR21, UR25, 0x1, URZ ;  /* 0x0000000119157899 */ /* 0x000fc4000800063f */
[----:B------:R3:W-:Y:S01]  /*1250*/  LDGSTS.E.BYPASS.LTC128B.128 [R236+0x10080], [R8.64], !P2 ;  /* 0x1008000008ec7fae */ /* 0x0007e2000d101d4e */
[----:B------:R-:W-:Y:S01]  /*1260*/  IADD3.X R11, R5, UR11, R10, P0, !PT ;  /* 0x0000000b050b7c10 */ /* 0x000fe200087fe40a */
[----:B------:R-:W-:Y:S01]  /*1270*/  IMAD.WIDE.U32 R4, R85, c[0x0][0x210], R250 ;  /* 0x0000840055047a25 */ /* 0x000fe200078e00fa */
[C---:B------:R-:W-:Y:S01]  /*1280*/  LEA R10, P0, R0.reuse, c[0x0][0x258], 0x2 ;  /* 0x00009600000a7a11 */ /* 0x040fe200078010ff */
[----:B------:R4:W-:Y:S01]  /*1290*/  LDGSTS.E.BYPASS.LTC128B.128 [R236+0x12080], [R6.64], !P1 ;  /* 0x1208000006ec7fae */ /* 0x0009e2000c901d4e */
[----:B------:R-:W-:Y:S02]  /*12a0*/  ULDC.64 UR6, c[0x0][0x290] ;  /* 0x0000a40000067ab9 */ /* 0x000fe40000000a00 */
[----:B------:R-:W-:Y:S01]  /*12b0*/  LEA.HI.X R11, R0, c[0x0][0x25c], R11, 0x2, P0 ;  /* 0x00009700000b7a11 */ /* 0x000fe200000f140b */
[----:B------:R-:W-:Y:S01]  /*12c0*/  UIMAD.WIDE.U32 UR22, UR4, UR6, URZ ;  /* 0x00000006041672a5 */ /* 0x000fe2000f8e003f */
[----:B------:R-:W-:Y:S01]  /*12d0*/  IADD3 R0, P0, R4, UR18, RZ ;  /* 0x0000001204007c10 */ /* 0x000fe2000ff1e0ff */
[----:B------:R-:W-:-:S02]  /*12e0*/  UIMAD UR6, UR8, UR6, URZ ;  /* 0x00000006080672a4 */ /* 0x000fc4000f8e023f */
[----:B------:R-:W-:Y:S01]  /*12f0*/  USHF.L.U64.HI UR24, UR25, 0x1, UR24 ;  /* 0x0000000119187899 */ /* 0x000fe20008010218 */
[----:B------:R-:W-:Y:S01]  /*1300*/  IADD3.X R12, R5, UR9, R12, P0, !PT ;  /* 0x00000009050c7c10 */ /* 0x000fe200087fe40c */
[----:B------:R-:W-:Y:S01]  /*1310*/  UIMAD UR6, UR4, UR7, UR6 ;  /* 0x00000007040672a4 */ /* 0x000fe2000f8e0206 */
[----:B------:R-:W-:-:S04]  /*1320*/  LEA R4, P0, R0, c[0x0][0x1f0], 0x1 ;  /* 0x00007c0000047a11 */ /* 0x000fc800078008ff */
[----:B------:R-:W-:Y:S01]  /*1330*/  LEA.HI.X R5, R0, c[0x0][0x1f4], R12, 0x1, P0 ;  /* 0x00007d0000057a11 */ /* 0x000fe200000f0c0c */
[----:B------:R-:W-:Y:S01]  /*1340*/  IMAD.U32 R0, RZ, RZ, UR21 ;  /* 0x00000015ff007e24 */ /* 0x000fe2000f8e00ff */
[----:B-1----:R-:W-:-:S04]  /*1350*/  IADD3 R2, P2, P1, R13, 0x100, R2 ;  /* 0x000001000d027810 */ /* 0x002fc8000795e002 */
[----:B------:R-:W-:Y:S01]  /*1360*/  IADD3.X R3, RZ, UR20, R3, P2, P1 ;  /* 0x00000014ff037c10 */ /* 0x000fe200097e2403 */
[----:B------:R-:W-:Y:S01]  /*1370*/  UIADD3 UR20, UR23, UR6, URZ ;  /* 0x0000000617147290 */ /* 0x000fe2000fffe03f */
[----:B--2---:R-:W-:Y:S01]  /*1380*/  IADD3 R14, P1, P0, R0, 0x100, R4 ;  /* 0x00000100000e7810 */ /* 0x004fe2000783e004 */
[----:B------:R-:W-:Y:S01]  /*1390*/  IMAD R0, R86, c[0x0][0x288], RZ ;  /* 0x0000a20056007a24 */ /* 0x000fe200078e02ff */
[----:B------:R-:W-:Y:S01]  /*13a0*/  ISETP.GE.AND P2, PT, R245, c[0x0][0x1fc], PT ;  /* 0x00007f00f5007a0c */ /* 0x000fe20003f46270 */
[----:B------:R1:W-:Y:S01]  /*13b0*/  LDGSTS.E.BYPASS.LTC128B.128 [R236+0x14080], [R2.64], !P3 ;  /* 0x1408000002ec7fae */ /* 0x0003e2000d901d4e */
[----:B------:R-:W-:Y:S01]  /*13c0*/  IADD3.X R15, RZ, UR24, R5, P1, P0 ;  /* 0x00000018ff0f7c10 */ /* 0x000fe20008fe0405 */
[----:B------:R-:W-:Y:S01]  /*13d0*/  IMAD R0, R85, c[0x0][0x28c], R0 ;  /* 0x0000a30055007a24 */ /* 0x000fe200078e0200 */
[----:B------:R-:W-:Y:S02]  /*13e0*/  ISETP.GE.AND P3, PT, R248, c[0x0][0x1fc], PT ;  /* 0x00007f00f8007a0c */ /* 0x000fe40003f66270 */
[----:B------:R-:W-:-:S02]  /*13f0*/  ISETP.LT.OR P1, PT, R16, 0x1, P4 ;  /* 0x000000011000780c */ /* 0x000fc40002721670 */
[----:B---3--:R-:W-:Y:S01]  /*1400*/  LEA.HI R9, R19, R246, RZ, 0x2 ;  /* 0x000000f613097211 */ /* 0x008fe200078f10ff */
[----:B-1----:R-:W-:-:S05]  /*1410*/  IMAD.WIDE.U32 R2, R85, c[0x0][0x288], R240 ;  /* 0x0000a20055027a25 */ /* 0x002fca00078e00f0 */
[----:B----4-:R-:W-:Y:S01]  /*1420*/  IADD3 R6, P0, R2, UR22, RZ ;  /* 0x0000001602067c10 */ /* 0x010fe2000ff1e0ff */
[----:B------:R-:W-:-:S03]  /*1430*/  @!P5 IMAD.SHL.U32 R2, R246, 0x10, RZ ;  /* 0x00000010f602d824 */ /* 0x000fc600078e00ff */
[----:B------:R-:W-:Y:S02]  /*1440*/  IADD3.X R7, R3, UR20, R0, P0, !PT ;  /* 0x0000001403077c10 */ /* 0x000fe400087fe400 */
[----:B------:R-:W-:Y:S01]  /*1450*/  ISETP.LT.OR P0, PT, R16, 0x1, P3 ;  /* 0x000000011000780c */ /* 0x000fe20001f01670 */
[----:B------:R1:W-:Y:S01]  /*1460*/  @!P5 LDGSTS.E.BYPASS.LTC128B.128 [R2+0x21080], [R10.64] ;  /* 0x210800000a02dfae */ /* 0x0003e2000b901d4e */
[--C-:B------:R-:W-:Y:S02]  /*1470*/  SHF.R.S32.HI R3, RZ, 0x2, R9.reuse ;  /* 0x00000002ff037819 */ /* 0x100fe40000011409 */
[----:B------:R-:W-:Y:S01]  /*1480*/  SHF.R.S32.HI R0, RZ, 0x1f, R9 ;  /* 0x0000001fff007819 */ /* 0x000fe20000011409 */
[----:B------:R-:W0:Y:S03]  /*1490*/  LDGDEPBAR ;  /* 0x00000000000079af */ /* 0x000e260000000000 */
[----:B------:R-:W-:Y:S01]  /*14a0*/  LEA.HI R0, R0, R3, RZ, 0x3 ;  /* 0x0000000300007211 */ /* 0x000fe200078f18ff */
[----:B------:R2:W-:Y:S01]  /*14b0*/  LDGSTS.E.BYPASS.LTC128B.128 [R236+0x1b080], [R4.64], !P1 ;  /* 0x1b08000004ec7fae */ /* 0x0005e2000c901d4e */
[----:B------:R-:W-:-:S02]  /*14c0*/  ISETP.LT.OR P1, PT, R16, 0x21, P3 ;  /* 0x000000211000780c */ /* 0x000fc40001f21670 */
[----:B------:R-:W-:Y:S01]  /*14d0*/  LOP3.LUT R0, R0, 0xfffffff8, RZ, 0xc0, !PT ;  /* 0xfffffff800007812 */ /* 0x000fe200078ec0ff */
[----:B------:R2:W-:Y:S01]  /*14e0*/  LDGSTS.E.BYPASS.LTC128B.128 [R236+0x1d080], [R4.64+0x80], !P0 ;  /* 0x1d08008004ec7fae */ /* 0x0005e2000c101d4e */
[----:B------:R-:W-:-:S03]  /*14f0*/  ISETP.LT.OR P0, PT, R16, 0x1, P2 ;  /* 0x000000011000780c */ /* 0x000fc60001701670 */
[----:B------:R-:W-:Y:S01]  /*1500*/  IMAD.IADD R84, R3, 0x1, -R0 ;  /* 0x0000000103547824 */ /* 0x000fe200078e0a00 */
[----:B------:R-:W-:-:S05]  /*1510*/  SHF.R.S32.HI R3, RZ, 0x5, R23 ;  /* 0x00000005ff037819 */ /* 0x000fca0000011417 */
[----:B------:R-:W-:-:S04]  /*1520*/  IMAD.SHL.U32 R8, R3, 0x100, RZ ;  /* 0x0000010003087824 */ /* 0x000fc800078e00ff */
[----:B------:R2:W-:Y:S01]  /*1530*/  LDGSTS.E.BYPASS.LTC128B.128 [R236+0x1f080], [R4.64+0x100], !P0 ;  /* 0x1f08010004ec7fae */ /* 0x0005e2000c101d4e */
[----:B-1----:R-:W-:-:S04]  /*1540*/  IADD3 R10, P0, R4, UR21, RZ ;  /* 0x00000015040a7c10 */ /* 0x002fc8000ff1e0ff */
[----:B------:R-:W-:Y:S01]  /*1550*/  IADD3.X R11, R5, UR24, RZ, P0, !PT ;  /* 0x00000018050b7c10 */ /* 0x000fe200087fe4ff */
[----:B------:R-:W-:Y:S01]  /*1560*/  ULDC UR24, c[0x0][0x168] ;  /* 0x00005a0000187ab9 */ /* 0x000fe20000000800 */
[----:B------:R-:W-:Y:S01]  /*1570*/  ISETP.LT.OR P0, PT, R16, 0x21, P4 ;  /* 0x000000211000780c */ /* 0x000fe20002701670 */
[----:B------:R-:W-:-:S12]  /*1580*/  UISETP.GE.AND UP0, UPT, UR24, 0x1, UPT ;  /* 0x000000011800788c */ /* 0x000fd8000bf06270 */
[----:B------:R1:W-:Y:S01]  /*1590*/  LDGSTS.E.BYPASS.LTC128B.128 [R236+0x1c080], [R10.64], !P0 ;  /* 0x1c0800000aec7fae */ /* 0x0003e2000c101d4e */
[----:B------:R-:W-:-:S03]  /*15a0*/  LEA R18, P0, R6, c[0x0][0x280], 0x2 ;  /* 0x0000a00006127a11 */ /* 0x000fc600078010ff */
[----:B------:R1:W-:Y:S01]  /*15b0*/  LDGSTS.E.BYPASS.LTC128B.128 [R236+0x1e080], [R10.64+0x80], !P1 ;  /* 0x1e0800800aec7fae */ /* 0x0003e2000c901d4e */
[----:B--2---:R-:W-:-:S04]  /*15c0*/  LEA.HI R5, R19, R246, RZ, 0x4 ;  /* 0x000000f613057211 */ /* 0x004fc800078f20ff */
[----:B------:R-:W-:-:S04]  /*15d0*/  SHF.R.S32.HI R4, RZ, 0x4, R5 ;  /* 0x00000004ff047819 */ /* 0x000fc80000011405 */
[C---:B------:R-:W-:Y:S02]  /*15e0*/  LEA.HI R2, R5.reuse, R4, RZ, 0x1 ;  /* 0x0000000405027211 */ /* 0x040fe400078f08ff */
[----:B------:R-:W-:Y:S02]  /*15f0*/  LOP3.LUT R5, R5, 0xfffffff0, RZ, 0xc0, !PT ;  /* 0xfffffff005057812 */ /* 0x000fe400078ec0ff */
[----:B------:R-:W-:-:S05]  /*1600*/  LOP3.LUT R2, R2, 0xfffffffe, RZ, 0xc0, !PT ;  /* 0xfffffffe02027812 */ /* 0x000fca00078ec0ff */
[----:B------:R-:W-:Y:S01]  /*1610*/  IMAD.IADD R0, R4, 0x1, -R2 ;  /* 0x0000000104007824 */ /* 0x000fe200078e0a02 */
[----:B------:R-:W-:Y:S02]  /*1620*/  SHF.R.S32.HI R4, RZ, 0x1f, R23 ;  /* 0x0000001fff047819 */ /* 0x000fe40000011417 */
[----:B------:R-:W-:Y:S02]  /*1630*/  LEA.HI R2, R19, R246, RZ, 0x7 ;  /* 0x000000f613027211 */ /* 0x000fe400078f38ff */
[----:B------:R-:W-:Y:S02]  /*1640*/  LEA.HI R4, R4, R3, RZ, 0x2 ;  /* 0x0000000304047211 */ /* 0x000fe400078f10ff */
[----:B------:R-:W-:Y:S01]  /*1650*/  SHF.R.S32.HI R20, RZ, 0x7, R2 ;  /* 0x00000007ff147819 */ /* 0x000fe20000011402 */
[----:B------:R-:W-:Y:S01]  /*1660*/  IMAD.IADD R2, R246, 0x1, -R5 ;  /* 0x00000001f6027824 */ /* 0x000fe200078e0a05 */
[----:B------:R-:W-:Y:S02]  /*1670*/  LOP3.LUT R5, R4, 0xfffffffc, RZ, 0xc0, !PT ;  /* 0xfffffffc04057812 */ /* 0x000fe400078ec0ff */
[----:B------:R-:W-:Y:S01]  /*1680*/  LEA.HI.X R19, R6, c[0x0][0x284], R7, 0x2, P0 ;  /* 0x0000a10006137a11 */ /* 0x000fe200000f1407 */
[----:B------:R-:W-:Y:S01]  /*1690*/  IMAD.SHL.U32 R4, R2, 0x10, RZ ;  /* 0x0000001002047824 */ /* 0x000fe200078e00ff */
[----:B------:R-:W-:Y:S01]  /*16a0*/  SHF.R.S32.HI R7, RZ, 0x1f, R2 ;  /* 0x0000001fff077819 */ /* 0x000fe20000011402 */
[----:B------:R-:W-:Y:S01]  /*16b0*/  IMAD.SHL.U32 R6, R20, 0x8, RZ ;  /* 0x0000000814067824 */ /* 0x000fe200078e00ff */
[----:B------:R-:W-:Y:S01]  /*16c0*/  ISETP.LT.OR P0, PT, R16, 0x21, P2 ;  /* 0x000000211000780c */ /* 0x000fe20001701670 */
[----:B------:R-:W-:Y:S01]  /*16d0*/  IMAD.IADD R12, R3, 0x1, -R5 ;  /* 0x00000001030c7824 */ /* 0x000fe200078e0a05 */
[----:B------:R-:W-:Y:S01]  /*16e0*/  LOP3.LUT R3, R4, 0xf0, RZ, 0xc0, !PT ;  /* 0x000000f004037812 */ /* 0x000fe200078ec0ff */
[----:B------:R-:W-:Y:S01]  /*16f0*/  IMAD.SHL.U32 R5, R84, 0x10, RZ ;  /* 0x0000001054057824 */ /* 0x000fe200078e00ff */
[----:B------:R-:W-:Y:S01]  /*1700*/  LOP3.LUT R4, R6, 0x8, RZ, 0xc0, !PT ;  /* 0x0000000806047812 */ /* 0x000fe200078ec0ff */
[----:B------:R-:W-:Y:S01]  /*1710*/  IMAD.SHL.U32 R220, R2, 0x2, RZ ;  /* 0x0000000202dc7824 */ /* 0x000fe200078e00ff */
[----:B------:R-:W-:Y:S01]  /*1720*/  LEA.HI R222, R7, R2, RZ, 0x3 ;  /* 0x0000000207de7211 */ /* 0x000fe200078f18ff */
[----:B------:R-:W-:Y:S01]  /*1730*/  IMAD.SHL.U32 R237, R12, 0x10, RZ ;  /* 0x000000100ced7824 */ /* 0x000fe200078e00ff */
[----:B------:R-:W-:-:S02]  /*1740*/  LOP3.LUT R13, R3, 0x100, R8, 0xf8, !PT ;  /* 0x00000100030d7812 */ /* 0x000fc400078ef808 */
[----:B------:R-:W-:Y:S02]  /*1750*/  LOP3.LUT R6, R3, R4, RZ, 0xfc, !PT ;  /* 0x0000000403067212 */ /* 0x000fe400078efcff */
[----:B------:R-:W-:Y:S01]  /*1760*/  LOP3.LUT R3, R222, 0xfffffff8, RZ, 0xc0, !PT ;  /* 0xfffffff8de037812 */ /* 0x000fe200078ec0ff */
[----:B------:R2:W-:Y:S01]  /*1770*/  LDGSTS.E.BYPASS.LTC128B.128 [R236+0x20080], [R14.64], !P0 ;  /* 0x200800000eec7fae */ /* 0x0005e2000c101d4e */
[----:B------:R-:W-:Y:S01]  /*1780*/  LOP3.LUT R16, R4, 0x70, R5, 0xf8, !PT ;  /* 0x0000007004107812 */ /* 0x000fe200078ef805 */
[----:B------:R-:W-:Y:S01]  /*1790*/  IMAD.SHL.U32 R4, R0, 0x20, RZ ;  /* 0x0000002000047824 */ /* 0x000fe200078e00ff */
[----:B------:R-:W-:Y:S01]  /*17a0*/  LEA.HI R5, R12, R12, RZ, 0x1 ;  /* 0x0000000c0c057211 */ /* 0x000fe200078f08ff */
[C---:B------:R-:W-:Y:S01]  /*17b0*/  IMAD.IADD R7, R2.reuse, 0x1, -R3 ;  /* 0x0000000102077824 */ /* 0x040fe200078e0a03 */
[----:B------:R-:W-:Y:S01]  /*17c0*/  LOP3.LUT P3, RZ, R2, 0x2, RZ, 0xc0, !PT ;  /* 0x0000000202ff7812 */ /* 0x000fe2000786c0ff */
[----:B------:R-:W-:Y:S01]  /*17d0*/  IMAD.MOV.U32 R2, RZ, RZ, 0x10 ;  /* 0x00000010ff027424 */ /* 0x000fe200078e00ff */
[----:B------:R-:W-:Y:S01]  /*17e0*/  LOP3.LUT R220, R6, 0x18, R220, 0x78, !PT ;  /* 0x0000001806dc7812 */ /* 0x000fe200078e78dc */
[----:B------:R-:W-:Y:S01]  /*17f0*/  IMAD.SHL.U32 R5, R5, 0x100, RZ ;  /* 0x0000010005057824 */ /* 0x000fe200078e00ff */
[----:B------:R-:W-:Y:S01]  /*1800*/  LOP3.LUT P0, RZ, R7, 0x2, RZ, 0xc0, !PT ;  /* 0x0000000207ff7812 */ /* 0x000fe2000780c0ff */
[----:B------:R-:W-:Y:S01]  /*1810*/  IMAD.SHL.U32 R6, R17, 0x40, RZ ;  /* 0x0000004011067824 */ /* 0x000fe200078e00ff */
[----:B------:R-:W-:Y:S01]  /*1820*/  LOP3.LUT R3, R9, 0x3ffffffc, RZ, 0xc0, !PT ;  /* 0x3ffffffc09037812 */ /* 0x000fe200078ec0ff */
[----:B------:R-:W-:Y:S01]  /*1830*/  IMAD.SHL.U32 R9, R21, 0x8, RZ ;  /* 0x0000000815097824 */ /* 0x000fe200078e00ff */
[----:B------:R-:W-:Y:S01]  /*1840*/  SEL R231, R2, 0xfffffff0, !P0 ;  /* 0xfffffff002e77807 */ /* 0x000fe20004000000 */
[----:B------:R-:W-:Y:S01]  /*1850*/  IMAD.SHL.U32 R222, R222, 0x40, RZ ;  /* 0x00000040dede7824 */ /* 0x000fe200078e00ff */
[----:B------:R-:W-:Y:S01]  /*1860*/  LOP3.LUT R5, R5, 0x7ffffe00, RZ, 0xc0, !PT ;  /* 0x7ffffe0005057812 */ /* 0x000fe200078ec0ff */
[----:B------:R-:W-:Y:S01]  /*1870*/  IMAD.IADD R8, R246, 0x1, -R3 ;  /* 0x00000001f6087824 */ /* 0x000fe200078e0a03 */
[----:B------:R-:W-:-:S02]  /*1880*/  LOP3.LUT P0, RZ, R17, 0x2, RZ, 0xc0, !PT ;  /* 0x0000000211ff7812 */ /* 0x000fc4000780c0ff */
[----:B------:R-:W-:Y:S01]  /*1890*/  LOP3.LUT R3, R6, 0x1c0, RZ, 0xc0, !PT ;  /* 0x000001c006037812 */ /* 0x000fe200078ec0ff */
[----:B-1----:R-:W-:Y:S01]  /*18a0*/  IMAD R11, R8, 0x2, R5 ;  /* 0x00000002080b7824 */ /* 0x002fe200078e0205 */
[----:B------:R-:W-:Y:S01]  /*18b0*/  SEL R217, R2, 0xfffffff0, !P0 ;  /* 0xfffffff002d97807 */ /* 0x000fe20004000000 */
[----:B------:R-:W-:Y:S01]  /*18c0*/  IMAD.SHL.U32 R6, R12, 0x100, RZ ;  /* 0x000001000c067824 */ /* 0x000fe200078e00ff */
[----:B------:R-:W-:Y:S02]  /*18d0*/  LOP3.LUT R5, R3, 0x30, R237, 0xf8, !PT ;  /* 0x0000003003057812 */ /* 0x000fe400078ef8ed */
[----:B------:R-:W-:Y:S02]  /*18e0*/  SHF.R.U32.HI R2, RZ, 0x3, R13 ;  /* 0x00000003ff027819 */ /* 0x000fe4000001160d */
[----:B------:R-:W-:Y:S02]  /*18f0*/  LOP3.LUT R4, R4, 0x20, RZ, 0xc0, !PT ;  /* 0x0000002004047812 */ /* 0x000fe400078ec0ff */
[----:B------:R-:W-:-:S02]  /*1900*/  LOP3.LUT R8, R5, 0x8, R22, 0xf8, !PT ;  /* 0x0000000805087812 */ /* 0x000fc400078ef816 */
[----:B------:R-:W-:Y:S02]  /*1910*/  LOP3.LUT R223, R2, 0x38, RZ, 0xc0, !PT ;  /* 0x0000003802df7812 */ /* 0x000fe400078ec0ff */
[----:B------:R-:W-:Y:S02]  /*1920*/  LOP3.LUT R5, R3, 0x8, R22, 0xf8, !PT ;  /* 0x0000000803057812 */ /* 0x000fe400078ef816 */
[----:B------:R-:W-:Y:S01]  /*1930*/  SHF.R.U32.HI R2, RZ, 0x3, R3 ;  /* 0x00000003ff027819 */ /* 0x000fe20000011603 */
[----:B------:R-:W-:Y:S01]  /*1940*/  IMAD.SHL.U32 R3, R7, 0x40, RZ ;  /* 0x0000004007037824 */ /* 0x000fe200078e00ff */
[----:B------:R-:W-:Y:S01]  /*1950*/  LOP3.LUT R9, R4, 0x18, R9, 0xf8, !PT ;  /* 0x0000001804097812 */ /* 0x000fe200078ef809 */
[----:B------:R-:W-:Y:S01]  /*1960*/  IMAD.SHL.U32 R4, R0, 0x8, RZ ;  /* 0x0000000800047824 */ /* 0x000fe200078e00ff */
[----:B------:R-:W-:Y:S02]  /*1970*/  LOP3.LUT R216, R5, R2, RZ, 0x3c, !PT ;  /* 0x0000000205d87212 */ /* 0x000fe400078e3cff */
[----:B------:R-:W-:-:S02]  /*1980*/  LOP3.LUT R3, R3, 0x1c0, RZ, 0xc0, !PT ;  /* 0x000001c003037812 */ /* 0x000fc400078ec0ff */
[----:B------:R-:W-:Y:S01]  /*1990*/  LOP3.LUT R10, R16, 0x100, R6, 0xf8, !PT ;  /* 0x00000100100a7812 */ /* 0x000fe200078ef806 */
[----:B------:R-:W-:Y:S01]  /*19a0*/  IMAD R216, R20, 0x200, R216 ;  /* 0x0000020014d87824 */ /* 0x000fe200078e02d8 */
[----:B------:R-:W-:Y:S02]  /*19b0*/  LOP3.LUT R2, R8, R2, RZ, 0x3c, !PT ;  /* 0x0000000208027212 */ /* 0x000fe400078e3cff */
[----:B------:R-:W-:Y:S02]  /*19c0*/  LOP3.LUT R6, R4, 0x8, RZ, 0xc0, !PT ;  /* 0x0000000804067812 */ /* 0x000fe400078ec0ff */
[----:B------:R-:W-:Y:S01]  /*19d0*/  LOP3.LUT P1, RZ, R7, 0x4, RZ, 0xc0, !PT ;  /* 0x0000000407ff7812 */ /* 0x000fe2000782c0ff */
[----:B------:R-:W-:Y:S01]  /*19e0*/  IMAD R227, R0, 0x200, R2 ;  /* 0x0000020000e37824 */ /* 0x000fe200078e0202 */
[----:B------:R-:W-:Y:S02]  /*19f0*/  SHF.R.U32.HI R4, RZ, 0x3, R3 ;  /* 0x00000003ff047819 */ /* 0x000fe40000011603 */
[----:B------:R-:W-:-:S02]  /*1a00*/  LOP3.LUT R7, R23, 0xffffffe0, RZ, 0xc0, !PT ;  /* 0xffffffe017077812 */ /* 0x000fc400078ec0ff */
[----:B------:R-:W-:Y:S02]  /*1a10*/  LOP3.LUT R222, R222, 0xfffffe00, RZ, 0xc0, !PT ;  /* 0xfffffe00dede7812 */ /* 0x000fe400078ec0ff */
        /* <DEDUP_REMOVED lines=24> */
[----:B------:R-:W-:Y:S01]  /*1ba0*/  LEA.HI R0, R20, R20, RZ, 0x1 ;  /* 0x0000001414007211 */ /* 0x000fe200078f08ff */
[----:B--2---:R-:W-:Y:S01]  /*1bb0*/  IMAD R4, R86, c[0x0][0x238], RZ ;  /* 0x00008e0056047a24 */ /* 0x004fe200078e02ff */
[----:B------:R-:W-:Y:S01]  /*1bc0*/  LOP3.LUT R3, R3, 0xfffffffc, RZ, 0xc0, !PT ;  /* 0xfffffffc03037812 */ /* 0x000fe200078ec0ff */
[----:B------:R-:W-:Y:S01]  /*1bd0*/  IMAD.SHL.U32 R234, R5, 0x2, RZ ;  /* 0x0000000205ea7824 */ /* 0x000fe200078e00ff */
[----:B------:R-:W-:Y:S01]  /*1be0*/  LOP3.LUT R0, R0, 0xfffffffe, RZ, 0xc0, !PT ;  /* 0xfffffffe00007812 */ /* 0x000fe200078ec0ff */
[----:B------:R-:W-:Y:S01]  /*1bf0*/  IMAD.MOV.U32 R8, RZ, RZ, -0x50 ;  /* 0xffffffb0ff087424 */ /* 0x000fe200078e00ff */
[----:B------:R-:W-:Y:S01]  /*1c00*/  SHF.R.S32.HI R247, RZ, 0x1f, R246 ;  /* 0x0000001ffff77819 */ /* 0x000fe200000114f6 */
[----:B------:R-:W-:Y:S01]  /*1c10*/  IMAD.IADD R7, R7, 0x1, -R3 ;  /* 0x0000000107077824 */ /* 0x000fe200078e0a03 */
[----:B------:R-:W-:Y:S01]  /*1c20*/  IADD3 R3, R20, -R0, RZ ;  /* 0x8000000014037210 */ /* 0x000fe20007ffe0ff */
[C---:B------:R-:W-:Y:S01]  /*1c30*/  IMAD R0, R85.reuse, c[0x0][0x23c], R4 ;  /* 0x00008f0055007a24 */ /* 0x040fe200078e0204 */
[----:B------:R-:W-:Y:S01]  /*1c40*/  LOP3.LUT P0, RZ, R84, 0x1, RZ, 0xc0, !PT ;  /* 0x0000000154ff7812 */ /* 0x000fe2000780c0ff */
[----:B------:R-:W-:Y:S01]  /*1c50*/  IMAD.WIDE.U32 R4, R85, c[0x0][0x238], R246 ;  /* 0x00008e0055047a25 */ /* 0x000fe200078e00f6 */
[----:B------:R-:W-:Y:S01]  /*1c60*/  ULDC.64 UR6, c[0x0][0x240] ;  /* 0x0000900000067ab9 */ /* 0x000fe20000000a00 */
[----:B------:R-:W-:Y:S01]  /*1c70*/  SHF.L.U32 R216, R216, 0x1, RZ ;  /* 0x00000001d8d87819 */ /* 0x000fe200000006ff */
[----:B------:R-:W-:Y:S01]  /*1c80*/  UIMAD UR6, UR8, UR6, URZ ;  /* 0x00000006080672a4 */ /* 0x000fe2000f8e023f */
[----:B------:R-:W-:Y:S01]  /*1c90*/  IMAD.IADD R5, R5, 0x1, R0 ;  /* 0x0000000105057824 */ /* 0x000fe200078e0200 */
[----:B------:R-:W-:Y:S01]  /*1ca0*/  UIADD3 UR24, UR24, 0x3f, URZ ;  /* 0x0000003f18187890 */ /* 0x000fe2000fffe03f */
[----:B------:R-:W-:Y:S01]  /*1cb0*/  IMAD.SHL.U32 R225, R228, 0x2, RZ ;  /* 0x00000002e4e17824 */ /* 0x000fe200078e00ff */
[----:B------:R-:W-:Y:S01]  /*1cc0*/  UIMAD UR6, UR4, UR7, UR6 ;  /* 0x00000007040672a4 */ /* 0x000fe2000f8e0206 */
[----:B------:R-:W-:Y:S01]  /*1cd0*/  IMAD.WIDE.U32 R10, R88, c[0x0][0x240], R4 ;  /* 0x00009000580a7a25 */ /* 0x000fe200078e0004 */
[----:B------:R-:W-:Y:S01]  /*1ce0*/  USHF.R.S32.HI UR7, URZ, 0x1f, UR24 ;  /* 0x0000001f3f077899 */ /* 0x000fe20008011418 */
[----:B------:R-:W-:Y:S01]  /*1cf0*/  IADD3 R6, R234, 0x21480, RZ ;  /* 0x00021480ea067810 */ /* 0x000fe20007ffe0ff */
[----:B------:R-:W-:Y:S01]  /*1d00*/  UMOV UR26, 0x6 ;  /* 0x00000006001a7882 */ /* 0x000fe20000000000 */
[----:B------:R-:W-:Y:S01]  /*1d10*/  IMAD R8, R87, R8, c[0x0][0x198] ;  /* 0x0000660057087624 */ /* 0x000fe200078e0208 */
[----:B------:R1:W-:Y:S01]  /*1d20*/  STL.64 [R1+0x18], R10 ;  /* 0x0000180a01007387 */ /* 0x0003e20000100a00 */
[----:B------:R-:W-:Y:S01]  /*1d30*/  IMAD.SHL.U32 R220, R220, 0x2, RZ ;  /* 0x00000002dcdc7824 */ /* 0x000fe200078e00ff */
[----:B------:R-:W-:Y:S01]  /*1d40*/  IADD3 R0, R225, 0x1b080, RZ ;  /* 0x0001b080e1007810 */ /* 0x000fe20007ffe0ff */
[----:B------:R-:W-:Y:S01]  /*1d50*/  IMAD R3, R3, -0x8, R8 ;  /* 0xfffffff803037824 */ /* 0x000fe200078e0208 */
[----:B------:R-:W-:Y:S01]  /*1d60*/  SHF.L.U32 R230, R231, 0x1, RZ ;  /* 0x00000001e7e67819 */ /* 0x000fe200000006ff */
[--C-:B------:R-:W-:Y:S01]  /*1d70*/  IMAD R217, R217, 0x2, R216.reuse ;  /* 0x00000002d9d97824 */ /* 0x100fe200078e02d8 */
[----:B------:R-:W-:Y:S01]  /*1d80*/  IADD3 R235, R234, 0x215a0, RZ ;  /* 0x000215a0eaeb7810 */ /* 0x000fe20007ffe0ff */
[----:B------:R-:W-:Y:S01]  /*1d90*/  ULEA.HI UR7, UR7, UR24, URZ, 0x6 ;  /* 0x0000001807077291 */ /* 0x000fe2000f8f303f */
[----:B------:R-:W-:Y:S01]  /*1da0*/  IMAD R219, R218, 0x2, R216 ;  /* 0x00000002dadb7824 */ /* 0x000fe200078e02d8 */
[----:B------:R-:W-:Y:S01]  /*1db0*/  ULDC UR25, c[0x0][0x17c] ;  /* 0x00005f0000197ab9 */ /* 0x000fe20000000800 */
[----:B------:R-:W-:Y:S01]  /*1dc0*/  @P0 IADD3 R235, R6, 0xe0, RZ ;  /* 0x000000e006eb0810 */ /* 0x000fe20007ffe0ff */
[----:B------:R-:W-:Y:S01]  /*1dd0*/  IMAD R233, R7, -0x2, R3 ;  /* 0xfffffffe07e97824 */ /* 0x000fe200078e0203 */
[----:B------:R-:W-:Y:S01]  /*1de0*/  LEA R223, R223, 0x23c80, 0x1 ;  /* 0x00023c80dfdf7811 */ /* 0x000fe200078e08ff */
[----:B------:R-:W-:Y:S01]  /*1df0*/  IMAD.IADD R229, R228, 0x1, R2 ;  /* 0x00000001e4e57824 */ /* 0x000fe200078e0202 */
[----:B------:R-:W-:Y:S01]  /*1e00*/  LEA R222, R222, 0x80, 0x1 ;  /* 0x00000080dede7811 */ /* 0x000fe200078e08ff */
[----:B------:R-:W-:Y:S01]  /*1e10*/  CS2R R170, SRZ ;  /* 0x0000000000aa7805 */ /* 0x000fe2000001ff00 */
[----:B------:R-:W-:Y:S01]  /*1e20*/  LEA R224, R2, R0, 0x1 ;  /* 0x0000000002e07211 */ /* 0x000fe200078e08ff */
[----:B------:R-:W-:Y:S01]  /*1e30*/  CS2R R168, SRZ ;  /* 0x0000000000a87805 */ /* 0x000fe2000001ff00 */
        /* <DEDUP_REMOVED lines=62> */
[----:B------:R-:W-:Y:S01]  /*2220*/  USHF.L.U32 UR21, UR10, 0x6, URZ ;  /* 0x000000060a157899 */ /* 0x000fe2000800063f */
[----:B------:R-:W-:Y:S01]  /*2230*/  IADD3 R249, R11, UR6, RZ ;  /* 0x000000060bf97c10 */ /* 0x000fe2000fffe0ff */
[----:B------:R-:W-:Y:S01]  /*2240*/  USHF.L.U64.HI UR10, UR10, UR26, UR25 ;  /* 0x0000001a0a0a7299 */ /* 0x000fe20008010219 */
[----:B------:R-:W-:Y:S01]  /*2250*/  IADD3 R232, R228, R231, RZ ;  /* 0x000000e7e4e87210 */ /* 0x000fe20007ffe0ff */
[----:B------:R-:W-:-:S02]  /*2260*/  UMOV UR4, URZ ;  /* 0x0000003f00047c82 */ /* 0x000fc40008000000 */
[----:B------:R-:W-:Y:S02]  /*2270*/  UMOV UR28, 0x1 ;  /* 0x00000001001c7882 */ /* 0x000fe40000000000 */
[----:B------:R-:W-:Y:S02]  /*2280*/  UMOV UR25, URZ ;  /* 0x0000003f00197c82 */ /* 0x000fe40008000000 */
[----:B------:R-:W-:Y:S02]  /*2290*/  USHF.R.S32.HI UR26, URZ, 0x6, UR7 ;  /* 0x000000063f1a7899 */ /* 0x000fe40008011407 */
[----:B-1----:R-:W-:Y:S02]  /*22a0*/  ULDC UR24, c[0x0][0x168] ;  /* 0x00005a0000187ab9 */ /* 0x002fe40000000800 */
.L_x_694:
        /* <DEDUP_REMOVED lines=212> */
[----:B------:R-:W2:Y:S01]  /*2ff0*/  LDL.64 R202, [R1] ;  /* 0x0000000001ca7983 */ /* 0x000ea20000100a00 */
[----:B------:R-:W-:Y:S01]  /*3000*/  LOP3.LUT P2, RZ, R244, 0x2, RZ, 0xc0, !PT ;  /* 0x00000002f4ff7812 */ /* 0x000fe2000784c0ff */
[----:B------:R-:W-:Y:S01]  /*3010*/  USHF.R.S32.HI UR29, URZ, 0x1f, UR27 ;  /* 0x0000001f3f1d7899 */ /* 0x000fe2000801141b */
[----:B---3--:R-:W-:Y:S01]  /*3020*/  SEL R22, RZ, 0x2, P4 ;  /* 0x00000002ff167807 */ /* 0x008fe20002000000 */
[----:B------:R-:W-:Y:S01]  /*3030*/  ULDC.64 UR6, c[0x0][0x178] ;  /* 0x00005e0000067ab9 */ /* 0x000fe20000000a00 */
[----:B------:R-:W-:Y:S01]  /*3040*/  SEL R21, RZ, 0x4, P6 ;  /* 0x00000004ff157807 */ /* 0x000fe20003000000 */
[----:B------:R-:W3:Y:S01]  /*3050*/  LDL.64 R178, [R1+0x10] ;  /* 0x0000100001b27983 */ /* 0x000ee20000100a00 */
[----:B------:R-:W-:Y:S01]  /*3060*/  ISETP.GE.AND P3, PT, R238, c[0x0][0x16c], PT ;  /* 0x00005b00ee007a0c */ /* 0x000fe20003f66270 */
[----:B------:R-:W-:Y:S01]  /*3070*/  UIMAD UR29, UR29, UR6, URZ ;  /* 0x000000061d1d72a4 */ /* 0x000fe2000f8e023f */
[----:B------:R-:W-:Y:S01]  /*3080*/  IMAD.U32 R18, RZ, RZ, UR21 ;  /* 0x00000015ff127e24 */ /* 0x000fe2000f8e00ff */
[----:B------:R-:W-:Y:S01]  /*3090*/  UIMAD.WIDE.U32 UR30, UR27, UR6, URZ ;  /* 0x000000061b1e72a5 */ /* 0x000fe2000f8e003f */
[----:B------:R-:W4:Y:S01]  /*30a0*/  S2R R15, SR_CTAID.Y ;  /* 0x00000000000f7919 */ /* 0x000f220000002600 */
[----:B------:R-:W-:Y:S01]  /*30b0*/  IMAD.U32 R14, RZ, RZ, UR21 ;  /* 0x00000015ff0e7e24 */ /* 0x000fe2000f8e00ff */
[----:B------:R-:W-:Y:S01]  /*30c0*/  UIMAD UR6, UR27, -0x40, UR24 ;  /* 0xffffffc01b0678a4 */ /* 0x000fe2000f8e0218 */
[----:B------:R-:W-:Y:S01]  /*30d0*/  IMAD.U32 R23, RZ, RZ, UR28 ;  /* 0x0000001cff177e24 */ /* 0x000fe2000f8e00ff */
[----:B------:R-:W-:Y:S01]  /*30e0*/  UIMAD UR29, UR27, UR7, UR29 ;  /* 0x000000071b1d72a4 */ /* 0x000fe2000f8e021d */
[----:B------:R-:W-:Y:S02]  /*30f0*/  IMAD.U32 R7, RZ, RZ, UR30 ;  /* 0x0000001eff077e24 */ /* 0x000fe4000f8e00ff */
[----:B------:R-:W-:Y:S01]  /*3100*/  @!P5 IMAD.MOV.U32 R10, RZ, RZ, R240 ;  /* 0x000000ffff0ad224 */ /* 0x000fe200078e00f0 */
[----:B------:R-:W-:Y:S01]  /*3110*/  UIADD3 UR29, UR31, UR29, URZ ;  /* 0x0000001d1f1d7290 */ /* 0x000fe2000fffe03f */
[----:B------:R-:W-:Y:S01]  /*3120*/  @!P5 IMAD.MOV.U32 R11, RZ, RZ, R241 ;  /* 0x000000ffff0bd224 */ /* 0x000fe200078e00f1 */
[----:B----4-:R-:W-:Y:S03]  /*3130*/  SHF.R.S32.HI R19, RZ, 0x1f, R15 ;  /* 0x0000001fff137819 */ /* 0x010fe6000001140f */
[----:B------:R-:W-:Y:S04]  /*3140*/  @!P5 IMAD.WIDE.U32 R10, R15, c[0x0][0x270], R10 ;  /* 0x00009c000f0ada25 */ /* 0x000fe800078e000a */
[----:B------:R-:W-:Y:S04]  /*3150*/  IMAD R6, R19, c[0x0][0x180], RZ ;  /* 0x0000600013067a24 */ /* 0x000fe800078e02ff */
[C---:B------:R-:W-:Y:S02]  /*3160*/  IMAD R6, R15.reuse, c[0x0][0x184], R6 ;  /* 0x000061000f067a24 */ /* 0x040fe400078e0206 */
[----:B--2---:R-:W-:Y:S02]  /*3170*/  IMAD.MOV.U32 R5, RZ, RZ, R203 ;  /* 0x000000ffff057224 */ /* 0x004fe400078e00cb */
[----:B---3--:R-:W-:Y:S04]  /*3180*/  IMAD.MOV.U32 R4, RZ, RZ, R178 ;  /* 0x000000ffff047224 */ /* 0x008fe800078e00b2 */
        /* <DEDUP_REMOVED lines=21> */
[----:B------:R-:W-:Y:S01]  /*32e0*/  IMAD R0, R23, 0x6000, R252 ;  /* 0x0000600017007824 */ /* 0x000fe200078e02fc */
[C---:B------:R-:W-:Y:S02]  /*32f0*/  @!P5 LEA R10, P0, R20.reuse, c[0x0][0x258], 0x2 ;  /* 0x00009600140ada11 */ /* 0x040fe400078010ff */
[C---:B------:R-:W-:Y:S02]  /*3300*/  LOP3.LUT P2, RZ, R7.reuse, 0x2, RZ, 0xc0, !PT ;  /* 0x0000000207ff7812 */ /* 0x040fe4000784c0ff */
[----:B------:R-:W-:Y:S02]  /*3310*/  @!P5 LEA.HI.X R11, R20, c[0x0][0x25c], R11, 0x2, P0 ;  /* 0x00009700140bda11 */ /* 0x000fe400000f140b */
        /* <DEDUP_REMOVED lines=8> */
[C---:B------:R-:W-:Y:S04]  /*33a0*/  ISETP.LT.OR P2, PT, R6.reuse, 0x21, !P2 ;  /* 0x000000210600780c */ /* 0x040fe80005741670 */
[----:B------:R-:W-:Y:S03]  /*33b0*/  @!P5 LEA R7, R7, 0x40, 0x6 ;  /* 0x000000400707d811 */ /* 0x000fe600078e30ff */
[----:B------:R2:W-:Y:S01]  /*33c0*/  LDGSTS.E.BYPASS.LTC128B.128 [R0+0x2000], [R4.64+0x80], !P0 ;  /* 0x0200008004007fae */ /* 0x0005e2000c101d4e */
[----:B------:R-:W-:Y:S01]  /*33d0*/  ISETP.LT.OR P0, PT, R6, 0x1, !P1 ;  /* 0x000000010600780c */ /* 0x000fe20004f01670 */
[----:B------:R-:W-:Y:S11]  /*33e0*/  @!P5 IMAD.WIDE R10, R7, 0x4, R10 ;  /* 0x00000004070ad825 */ /* 0x000ff600078e020a */
[----:B------:R-:W-:Y:S01]  /*33f0*/  @!UPT UIADD3 URZ, URZ, URZ, URZ ;  /* 0x0000003f3f3ff290 */ /* 0x000fe2000fffe03f */
[----:B------:R2:W-:Y:S02]  /*3400*/  LDGSTS.E.BYPASS.LTC128B.128 [R0+0x4000], [R4.64+0x100], !P0 ;  /* 0x0400010004007fae */ /* 0x0005e4000c101d4e */
[----:B--2---:R-:W-:Y:S04]  /*3410*/  IADD3 R4, P0, R4, UR21, RZ ;  /* 0x0000001504047c10 */ /* 0x004fe8000ff1e0ff */
[----:B------:R-:W-:Y:S02]  /*3420*/  IADD3.X R5, R5, UR10, RZ, P0, !PT ;  /* 0x0000000a05057c10 */ /* 0x000fe400087fe4ff */
[----:B------:R-:W-:Y:S01]  /*3430*/  ISETP.LT.OR P0, PT, R6, 0x21, !P1 ;  /* 0x000000210600780c */ /* 0x000fe20004f01670 */
[----:B------:R-:W-:Y:S02]  /*3440*/  IMAD.U32 R6, RZ, RZ, UR28 ;  /* 0x0000001cff067e24 */ /* 0x000fe4000f8e00ff */
[----:B------:R2:W-:Y:S02]  /*3450*/  LDGSTS.E.BYPASS.LTC128B.128 [R0+0x1000], [R4.64], !P3 ;  /* 0x0100000004007fae */ /* 0x0005e4000d901d4e */
[----:B------:R-:W-:Y:S03]  /*3460*/  @!P5 IMAD R6, R6, 0x40, R240 ;  /* 0x000000400606d824 */ /* 0x000fe600078e02f0 */
[----:B------:R3:W-:Y:S05]  /*3470*/  LDGSTS.E.BYPASS.LTC128B.128 [R0+0x3000], [R18.64], !P2 ;  /* 0x0300000012007fae */ /* 0x0007ea000d101d4e */
[----:B------:R3:W-:Y:S01]  /*3480*/  LDGSTS.E.BYPASS.LTC128B.128 [R0+0x5000], [R14.64], !P0 ;  /* 0x050000000e007fae */ /* 0x0007e2000c101d4e */
[----:B--2---:R-:W-:Y:S05]  /*3490*/  @!P5 IMAD.SHL.U32 R4, R6, 0x4, RZ ;  /* 0x000000040604d824 */ /* 0x004fea00078e00ff */
[----:B------:R3:W-:Y:S02]  /*34a0*/  @!P5 LDGSTS.E.BYPASS.LTC128B.128 [R4+0x21080], [R10.64] ;  /* 0x210800000a04dfae */ /* 0x0007e4000b901d4e */
.L_x_692:
        /* <DEDUP_REMOVED lines=422> */
[----:B------:R-:W2:Y:S01]  /*4f10*/  LDL.64 R202, [R1+0x8] ;  /* 0x0000080001ca7983 */ /* 0x000ea20000100a00 */
        /* <DEDUP_REMOVED lines=9> */
[----:B------:R-:W-:Y:S01]  /*4fb0*/  IMAD.MOV.U32 R15, RZ, RZ, 0x6 ;  /* 0x00000006ff0f7424 */ /* 0x000fe200078e00ff */
[----:B------:R-:W-:Y:S01]  /*4fc0*/  UIMAD UR29, UR27, UR7, UR29 ;  /* 0x000000071b1d72a4 */ /* 0x000fe2000f8e021d */
[----:B------:R-:W-:Y:S03]  /*4fd0*/  IMAD.MOV.U32 R3, RZ, RZ, R241 ;  /* 0x000000ffff037224 */ /* 0x000fe600078e00f1 */
[C---:B------:R-:W-:Y:S01]  /*4fe0*/  SHF.L.U64.HI R15, R20.reuse, R15, c[0x0][0x20c] ;  /* 0x00008300140f7619 */ /* 0x040fe2000001020f */
[----:B------:R-:W-:Y:S01]  /*4ff0*/  IMAD.SHL.U32 R20, R20, 0x40, RZ ;  /* 0x0000004014147824 */ /* 0x000fe200078e00ff */
[----:B------:R-:W-:Y:S01]  /*5000*/  UIADD3 UR29, UR31, UR29, URZ ;  /* 0x0000001d1f1d7290 */ /* 0x000fe2000fffe03f */
[----:B------:R-:W-:Y:S01]  /*5010*/  IMAD.U32 R14, RZ, RZ, UR6 ;  /* 0x00000006ff0e7e24 */ /* 0x000fe2000f8e00ff */
[----:B-1----:R-:W-:Y:S01]  /*5020*/  SHF.R.S32.HI R0, RZ, 0x1f, R6 ;  /* 0x0000001fff007819 */ /* 0x002fe20000011406 */
[----:B------:R-:W-:Y:S04]  /*5030*/  IMAD.WIDE.U32 R2, R6, c[0x0][0x288], R2 ;  /* 0x0000a20006027a25 */ /* 0x000fe800078e0002 */
[C---:B------:R-:W-:Y:S02]  /*5040*/  IMAD R7, R0.reuse, c[0x0][0x210], RZ ;  /* 0x0000840000077a24 */ /* 0x040fe400078e02ff */
[----:B------:R-:W-:Y:S02]  /*5050*/  IMAD R8, R0, c[0x0][0x288], RZ ;  /* 0x0000a20000087a24 */ /* 0x000fe400078e02ff */
[C---:B------:R-:W-:Y:S02]  /*5060*/  IMAD R7, R6.reuse, c[0x0][0x214], R7 ;  /* 0x0000850006077a24 */ /* 0x040fe400078e0207 */
[----:B--2---:R-:W-:Y:S04]  /*5070*/  IMAD.MOV.U32 R4, RZ, RZ, R202 ;  /* 0x000000ffff047224 */ /* 0x004fe800078e00ca */
[----:B------:R-:W-:Y:S05]  /*5080*/  IMAD.WIDE.U32 R4, R6, c[0x0][0x210], R4 ;  /* 0x0000840006047a25 */ /* 0x000fea00078e0004 */
[----:B------:R-:W-:Y:S01]  /*5090*/  IADD3 R0, P1, R4, UR18, RZ ;  /* 0x0000001204007c10 */ /* 0x000fe2000ff3e0ff */
[----:B------:R-:W-:Y:S01]  /*50a0*/  IMAD R4, R6, c[0x0][0x28c], R8 ;  /* 0x0000a30006047a24 */ /* 0x000fe200078e0208 */
[----:B------:R-:W-:Y:S01]  /*50b0*/  IADD3 R6, P0, R2, UR22, RZ ;  /* 0x0000001602067c10 */ /* 0x000fe2000ff1e0ff */
[----:B------:R-:W-:Y:S01]  /*50c0*/  IMAD.U32 R8, RZ, RZ, UR30 ;  /* 0x0000001eff087e24 */ /* 0x000fe2000f8e00ff */
[C---:B------:R-:W-:Y:S02]  /*50d0*/  LEA R2, P2, R0.reuse, c[0x0][0x1f0], 0x1 ;  /* 0x00007c0000027a11 */ /* 0x040fe400078408ff */
[----:B------:R-:W-:Y:S02]  /*50e0*/  IADD3.X R7, R5, UR9, R7, P1, !PT ;  /* 0x0000000905077c10 */ /* 0x000fe40008ffe407 */
[----:B------:R-:W-:Y:S02]  /*50f0*/  IADD3.X R3, R3, UR20, R4, P0, !PT ;  /* 0x0000001403037c10 */ /* 0x000fe400087fe404 */
[----:B------:R-:W-:Y:S01]  /*5100*/  LEA.HI.X R0, R0, c[0x0][0x1f4], R7, 0x1, P2 ;  /* 0x00007d0000007a11 */ /* 0x000fe200010f0c07 */
[----:B------:R-:W-:Y:S01]  /*5110*/  IMAD.U32 R7, RZ, RZ, UR29 ;  /* 0x0000001dff077e24 */ /* 0x000fe2000f8e00ff */
[----:B------:R-:W-:Y:S02]  /*5120*/  LEA R2, P1, R8, R2, 0x7 ;  /* 0x0000000208027211 */ /* 0x000fe400078238ff */
[----:B------:R-:W-:Y:S02]  /*5130*/  LEA R4, P0, R6, c[0x0][0x280], 0x2 ;  /* 0x0000a00006047a11 */ /* 0x000fe400078010ff */
[----:B------:R-:W-:Y:S02]  /*5140*/  ISETP.GE.AND P2, PT, R238, c[0x0][0x1fc], PT ;  /* 0x00007f00ee007a0c */ /* 0x000fe40003f46270 */
[----:B------:R-:W-:Y:S01]  /*5150*/  LEA.HI.X R5, R6, c[0x0][0x284], R3, 0x2, P0 ;  /* 0x0000a10006057a11 */ /* 0x000fe200000f1403 */
[----:B------:R-:W-:Y:S01]  /*5160*/  IMAD.U32 R6, RZ, RZ, UR6 ;  /* 0x00000006ff067e24 */ /* 0x000fe2000f8e00ff */
[----:B------:R-:W-:Y:S01]  /*5170*/  LEA.HI.X R3, R8, R0, R7, 0x7, P1 ;  /* 0x0000000008037211 */ /* 0x000fe200008f3c07 */
[----:B------:R-:W-:Y:S01]  /*5180*/  IMAD.U32 R0, RZ, RZ, UR6 ;  /* 0x00000006ff007e24 */ /* 0x000fe2000f8e00ff */
[----:B------:R-:W-:Y:S02]  /*5190*/  ISETP.GE.AND P1, PT, R248, c[0x0][0x1fc], PT ;  /* 0x00007f00f8007a0c */ /* 0x000fe40003f26270 */
[----:B------:R-:W-:Y:S02]  /*51a0*/  ISETP.GE.AND P0, PT, R245, c[0x0][0x1fc], PT ;  /* 0x00007f00f5007a0c */ /* 0x000fe40003f06270 */
        /* <DEDUP_REMOVED lines=33> */
.L_x_693:
        /* <DEDUP_REMOVED lines=236> */
.L_x_691:
[----:B------:R-:W1:Y:S01]  /*6280*/  S2UR UR11, SR_CTAID.Y ;  /* 0x00000000000b79c3 */ /* 0x000e620000002600 */
[----:B------:R-:W-:Y:S01]  /*6290*/  UMOV UR4, 0x1 ;  /* 0x0000000100047882 */ /* 0x000fe20000000000 */
[----:B------:R-:W-:Y:S01]  /*62a0*/  ISETP.NE.AND P1, PT, R246, RZ, PT ;  /* 0x000000fff600720c */ /* 0x000fe20003f25270 */
[----:B------:R-:W-:Y:S01]  /*62b0*/  ULDC.64 UR16, c[0x0][0x338] ;  /* 0x0000ce0000107ab9 */ /* 0x000fe20000000a00 */
[----:B------:R-:W-:Y:S01]  /*62c0*/  BSSY B0, `(.L_x_695) ;  /* 0x0000062000007945 */ /* 0x000fe20003800000 */
[----:B------:R-:W-:Y:S01]  /*62d0*/  UISETP.NE.AND UP0, UPT, UR4, UR16, UPT ;  /* 0x000000100400728c */ /* 0x000fe2000bf05270 */
[----:B------:R-:W-:Y:S01]  /*62e0*/  FMUL.FTZ R112, R112, c[0x0][0x298] ;  /* 0x0000a60070707a20 */ /* 0x000fe20000410000 */
[----:B------:R-:W-:Y:S01]  /*62f0*/  ULDC UR9, c[0x0][0x340] ;  /* 0x0000d00000097ab9 */ /* 0x000fe20000000800 */
[----:B------:R-:W3:Y:S01]  /*6300*/  S2UR UR7, SR_CTAID.X ;  /* 0x00000000000779c3 */ /* 0x000ee20000002500 */
[----:B------:R-:W-:Y:S01]  /*6310*/  ULDC UR4, c[0x0][0x358] ;  /* 0x0000d60000047ab9 */ /* 0x000fe20000000800 */
[----:B------:R-:W-:Y:S01]  /*6320*/  FMUL.FTZ R113, R113, c[0x0][0x298] ;  /* 0x0000a60071717a20 */ /* 0x000fe20000410000 */
[----:B------:R-:W-:Y:S01]  /*6330*/  ULDC UR5, c[0x0][0x2f4] ;  /* 0x0000bd0000057ab9 */ /* 0x000fe20000000800 */
[----:B------:R-:W-:-:S02]  /*6340*/  FMUL.FTZ R114, R114, c[0x0][0x298] ;  /* 0x0000a60072727a20 */ /* 0x000fc40000410000 */
[----:B------:R-:W-:Y:S02]  /*6350*/  FMUL.FTZ R115, R115, c[0x0][0x298] ;  /* 0x0000a60073737a20 */ /* 0x000fe40000410000 */
[----:B------:R-:W4:Y:S01]  /*6360*/  S2UR UR6, SR_CTAID.Z ;  /* 0x00000000000679c3 */ /* 0x000f220000002700 */
[----:B------:R-:W-:Y:S02]  /*6370*/  FMUL.FTZ R116, R116, c[0x0][0x298] ;  /* 0x0000a60074747a20 */ /* 0x000fe40000410000 */
[----:B------:R-:W-:Y:S02]  /*6380*/  FMUL.FTZ R117, R117, c[0x0][0x298] ;  /* 0x0000a60075757a20 */ /* 0x000fe40000410000 */
[----:B------:R-:W-:Y:S02]  /*6390*/  FMUL.FTZ R118, R118, c[0x0][0x298] ;  /* 0x0000a60076767a20 */ /* 0x000fe40000410000 */
[----:B------:R-:W-:Y:S01]  /*63a0*/  FMUL.FTZ R119, R119, c[0x0][0x298] ;  /* 0x0000a60077777a20 */ /* 0x000fe20000410000 */
[----:B-1----:R-:W-:Y:S01]  /*63b0*/  UIMAD.WIDE.U32 UR18, UR11, UR17, URZ ;  /* 0x000000110b1272a5 */ /* 0x002fe2000f8e003f */
        /* <DEDUP_REMOVED lines=43> */
[----:B--2---:R-:W-:Y:S01]  /*6670*/  MOV R4, UR4 ;  /* 0x0000000400047c02 */ /* 0x004fe20008000f00 */
        /* <DEDUP_REMOVED lines=33> */
.L_x_697:
[----:B------:R-:W2:Y:S01]  /*6890*/  LDG.E.STRONG.GPU R0, [R4.64] ;  /* 0x0000000e04007981 */ /* 0x000ea2000c1ef900 */
[----:B------:R-:W-:Y:S01]  /*68a0*/  YIELD ;  /* 0x0000000000007946 */ /* 0x000fe20003800000 */
[----:B--2---:R-:W-:Y:S01]  /*68b0*/  ISETP.NE.AND P0, PT, R0, UR11, PT ;  /* 0x0000000b00007c0c */ /* 0x004fe2000bf05270 */
[----:B------:R-:W-:-:S12]  /*68c0*/  CCTL.IVALL ;  /* 0x00000000ff00798f */ /* 0x000fd80002000000 */
[----:B------:R-:W-:Y:S05]  /*68d0*/  @P0 BRA `(.L_x_697) ;  /* 0xffffffb000000947 */ /* 0x000fea000383ffff */
.L_x_696:
[----:B------:R-:W-:Y:S05]  /*68e0*/  BSYNC B0 ;  /* 0x0000000000007941 */ /* 0x000fea0003800000 */
.L_x_695:
[----:B------:R-:W-:Y:S01]  /*68f0*/  MOV R11, 0xffffffff ;  /* 0xffffffff000b7802 */ /* 0x000fe20000000f00 */
[----:B------:R-:W-:Y:S05]  /*6900*/  BRA.CONV ~URZ, `(.L_x_698) ;  /* 0x000000237f007947 */ /* 0x000fea000b800000 */
[----:B------:R-:W-:Y:S02]  /*6910*/  MOV R2, 0x6930 ;  /* 0x0000693000027802 */ /* 0x000fe40000000f00 */
[----:B------:R-:W-:Y:S05]  /*6920*/  CALL.REL.NOINC `($__internal_6_$__cuda_sm70_warpsync) ;  /* 0x00000ca000007944 */ /* 0x000fea0003c00000 */
.L_x_698:
        /* <DEDUP_REMOVED lines=82> */
[----:B------:R-:W-:Y:S05]  /*6e50*/  CALL.REL.NOINC `($__internal_6_$__cuda_sm70_warpsync) ;  /* 0x0000077000007944 */ /* 0x000fea0003c00000 */
.L_x_699:
        /* <DEDUP_REMOVED lines=12> */
.L_x_701:
[----:B------:R-:W-:Y:S05]  /*6f20*/  BSYNC B0 ;  /* 0x0000000000007941 */ /* 0x000fea0003800000 */
.L_x_700:
[----:B------:R-:W-:Y:S01]  /*6f30*/  ULDC.64 UR4, c[0x0][0x348] ;  /* 0x0000d20000047ab9 */ /* 0x000fe20000000a00 */
[----:B------:R-:W-:Y:S01]  /*6f40*/  BSSY B0, `(.L_x_702) ;  /* 0x000000b000007945 */ /* 0x000fe20003800000 */
[----:B------:R-:W-:-:S04]  /*6f50*/  UIADD3 UR4, UP0, UR9, UR4, URZ ;  /* 0x0000000409047290 */ /* 0x000fc8000ff1e03f */
[----:B------:R-:W-:Y:S02]  /*6f60*/  UIADD3.X UR5, UR10, UR5, URZ, UP0, !UPT ;  /* 0x000000050a057290 */ /* 0x000fe400087fe43f */
[----:B--2---:R-:W-:-:S04]  /*6f70*/  MOV R4, UR4 ;  /* 0x0000000400047c02 */ /* 0x004fc80008000f00 */
[----:B------:R-:W-:Y:S01]  /*6f80*/  MOV R5, UR5 ;  /* 0x0000000500057c02 */ /* 0x000fe20008000f00 */
[----:B------:R-:W-:Y:S05]  /*6f90*/  @P1 BRA `(.L_x_703) ;  /* 0x0000005000001947 */ /* 0x000fea0003800000 */
.L_x_704:
[----:B------:R-:W2:Y:S01]  /*6fa0*/  LDG.E.STRONG.GPU R0, [R4.64] ;  /* 0x0000000e04007981 */ /* 0x000ea2000c1ef900 */
[----:B------:R-:W-:Y:S01]  /*6fb0*/  YIELD ;  /* 0x0000000000007946 */ /* 0x000fe20003800000 */
[----:B--2---:R-:W-:Y:S01]  /*6fc0*/  ISETP.NE.AND P0, PT, R0, UR11, PT ;  /* 0x0000000b00007c0c */ /* 0x004fe2000bf05270 */
[----:B------:R-:W-:-:S12]  /*6fd0*/  CCTL.IVALL ;  /* 0x00000000ff00798f */ /* 0x000fd80002000000 */
[----:B------:R-:W-:Y:S05]  /*6fe0*/  @P0 BRA `(.L_x_704) ;  /* 0xffffffb000000947 */ /* 0x000fea000383ffff */
.L_x_703:
[----:B------:R-:W-:Y:S05]  /*6ff0*/  BSYNC B0 ;  /* 0x0000000000007941 */ /* 0x000fea0003800000 */
.L_x_702:
[----:B------:R-:W-:Y:S05]  /*7000*/  BRA.CONV ~URZ, `(.L_x_705) ;  /* 0x000000237f007947 */ /* 0x000fea000b800000 */
[----:B-1----:R-:W-:Y:S02]  /*7010*/  MOV R2, 0x7030 ;  /* 0x0000703000027802 */ /* 0x002fe40000000f00 */
[----:B------:R-:W-:Y:S05]  /*7020*/  CALL.REL.NOINC `($__internal_6_$__cuda_sm70_warpsync) ;  /* 0x000005a000007944 */ /* 0x000fea0003c00000 */
.L_x_705:
[----:B------:R-:W-:Y:S01]  /*7030*/  ULDC.64 UR4, c[0x0][0x300] ;  /* 0x0000c00000047ab9 */ /* 0x000fe20000000a00 */
[----:B-1----:R-:W-:Y:S01]  /*7040*/  IMAD.U32 R2, RZ, RZ, UR12 ;  /* 0x0000000cff027e24 */ /* 0x002fe2000f8e00ff */
        /* <DEDUP_REMOVED lines=76> */
.L_x_706:
        /* <DEDUP_REMOVED lines=12> */
        .weak           $__internal_6_$__cuda_sm70_warpsync
        .type           $__internal_6_$__cuda_sm70_warpsync,@function
        .size           $__internal_6_$__cuda_sm70_warpsync,(.L_x_1404 - $__internal_6_$__cuda_sm70_warpsync)
$__internal_6_$__cuda_sm70_warpsync:
[----:B------:R-:W-:Y:S01]  /*75d0*/  MOV R3, 0x0 ;  /* 0x0000000000037802 */ /* 0x000fe20000000f00 */
[----:B------:R-:W-:Y:S04]  /*75e0*/  WARPSYNC R11 ;  /* 0x0000000b00007348 */ /* 0x000fe80003800000 */
[----:B------:R-:W-:Y:S05]  /*75f0*/  RET.REL.NODEC R2 `(_ZN7cutlass13device_kernelIN5flash19enable_sm80_to_sm89INS1_16FlashAttnBwdSm80INS1_25CollectiveMainloopBwdSm80ILi2ELi1EN4cute5tupleIJNS5_1CILi64EEENS7_ILi80EEENS7_ILi192EEEEEENS_6half_tEfNS_4arch4Sm80ELb0ELb0ELb1ELb0ELb1ELb0ELb1ELb0ELi2ELi4ELi2ELi2ELb0EEENS1_24CollectiveEpilogueBwdGQAISB_fSE_Li256ELb0ELb1EEENS1_19SingleTileSchedulerILb0ELb0ELb0ELi80EEEEEEEEEvNT_6ParamsE) ;  /* 0xffff8a0002007950 */ /* 0x000fea0003c3ffff */
.L_x_707:
        /* <DEDUP_REMOVED lines=16> */
.L_x_1404:


//--------------------- .text._ZN7cutlass13device_kernelIN5flash19enable_sm80_to_sm89INS1_16FlashAttnBwdSm80INS1_25CollectiveMainloopBwdSm80ILi2ELi1EN4cute5tupleIJNS5_1CILi64EEENS7_ILi80EEENS7_ILi192EEEEEENS_6half_tEfNS_4arch4Sm80ELb0ELb0ELb1ELb1ELb0ELb0ELb1ELb0ELi2ELi4ELi2ELi2ELb0EEENS1_21CollectiveEpilogueBwdISB_SC_SE_Li256ELb1ELb1ELi4EEENS1_19SingleTileSchedulerILb1ELb0ELb0ELi80EEEEEEEEEvNT_6ParamsE --------------------------
	.section	.text._ZN7cutlass13device_kernelIN5flash19enable_sm80_to_sm89INS1_16FlashAttnBwdSm80INS1_25CollectiveMainloopBwdSm80ILi2ELi1EN4cute5tupleIJNS5_1CILi64EEENS7_ILi80EEENS7_ILi192EEEEEENS_6half_tEfNS_4arch4Sm80ELb0ELb0ELb1ELb1ELb0ELb0ELb1ELb0ELi2ELi4ELi2ELi2ELb0EEENS1_21CollectiveEpilogueBwdISB_SC_SE_Li256ELb1ELb1ELi4EEENS1_19SingleTileSchedulerILb1ELb0ELb0ELi80EEEEEEEEEvNT_6ParamsE,"ax",@progbits
	.sectioninfo	@"SHI_REGISTERS=254"
	.align	128
.text._ZN7cutlass13device_kernelIN5flash19enable_sm80_to_sm89INS1_16FlashAttnBwdSm80INS1_25CollectiveMainloopBwdSm80ILi2ELi1EN4cute5tupleIJNS5_1CILi64EEENS7_ILi80EEENS7_ILi192EEEEEENS_6half_tEfNS_4arch4Sm80ELb0ELb0ELb1ELb1ELb0ELb0ELb1ELb0ELi2ELi4ELi2ELi2ELb0EEENS1_21CollectiveEpilogueBwdISB_SC_SE_Li256ELb1ELb1ELi4EEENS1_19SingleTileSchedulerILb1ELb0ELb0ELi80EEEEEEEEEvNT_6ParamsE:
        .type           _ZN7cutlass13device_kernelIN5flash19enable_sm80_to_sm89INS1_16FlashAttnBwdSm80INS1_25CollectiveMainloopBwdSm80ILi2ELi1EN4cute5tupleIJNS5_1CILi64EEENS7_ILi80EEENS7_ILi192EEEEEENS_6half_tEfNS_4arch4Sm80ELb0ELb0ELb1ELb1ELb0ELb0ELb1ELb0ELi2ELi4ELi2ELi2ELb0EEENS1_21CollectiveEpilogueBwdISB_SC_SE_Li256ELb1ELb1ELi4EEENS1_19SingleTileSchedulerILb1ELb0ELb0ELi80EEEEEEEEEvNT_6ParamsE,@function
        .size           _ZN7cutlass13device_kernelIN5flash19enable_sm80_to_sm89INS1_16FlashAttnBwdSm80INS1_25CollectiveMainloopBwdSm80ILi2ELi1EN4cute5tupleIJNS5_1CILi64EEENS7_ILi80EEENS7_ILi192EEEEEENS_6half_tEfNS_4arch4Sm80ELb0ELb0ELb1ELb1ELb0ELb0ELb1ELb0ELi2ELi4ELi2ELi2ELb0EEENS1_21CollectiveEpilogueBwdISB_SC_SE_Li256ELb1ELb1ELi4EEENS1_19SingleTileSchedulerILb1ELb0ELb0ELi80EEEEEEEEEvNT_6ParamsE,(.L_x_1406 - _ZN7cutlass13device_kernelIN5flash19enable_sm80_to_sm89INS1_16FlashAttnBwdSm80INS1_25CollectiveMainloopBwdSm80ILi2ELi1EN4cute5tupleIJNS5_1CILi64EEENS7_ILi80EEENS7_ILi192EEEEEENS_6half_tEfNS_4arch4Sm80ELb0ELb0ELb1ELb1ELb0ELb0ELb1ELb0ELi2ELi4ELi2ELi2ELb0EEENS1_21CollectiveEpilogueBwdISB_SC_SE_Li256ELb1ELb1ELi4EEENS1_19SingleTileSchedulerILb1ELb0ELb0ELi80EEEEEEEEEvNT_6ParamsE)
        .other          _ZN7cutlass13device_kernelIN5flash19enable_sm80_to_sm89INS1_16FlashAttnBwdSm80INS1_25CollectiveMainloopBwdSm80ILi2ELi1EN4cute5tupleIJNS5_1CILi64EEENS7_ILi80EEENS7_ILi192EEEEEENS_6half_tEfNS_4arch4Sm80ELb0ELb0ELb1ELb1ELb0ELb0ELb1ELb0ELi2ELi4ELi2ELi2ELb0EEENS1_21CollectiveEpilogueBwdISB_SC_SE_Li256ELb1ELb1ELi4EEENS1_19SingleTileSchedulerILb1ELb0ELb0ELi80EEEEEEEEEvNT_6ParamsE,@"STO_CUDA_ENTRY STV_DEFAULT"
_ZN7cutlass13device_kernelIN5flash19enable_sm80_to_sm89INS1_16FlashAttnBwdSm80INS1_25CollectiveMainloopBwdSm80ILi2ELi1EN4cute5tupleIJNS5_1CILi64EEENS7_ILi80EEENS7_ILi192EEEEEENS_6half_tEfNS_4arch4Sm80ELb0ELb0ELb1ELb1ELb0ELb0ELb1ELb0ELi2ELi4ELi2ELi2ELb0EEENS1_21CollectiveEpilogueBwdISB_SC_SE_Li256ELb1ELb1ELi4EEENS1_19SingleTileSchedulerILb1ELb0ELb0ELi80EEEEEEEEEvNT_6ParamsE:
        /* <DEDUP_REMOVED lines=17> */
.L_x_709:
        /* <DEDUP_REMOVED lines=8> */
.L_x_711:
[----:B------:R-:W-:Y:S02]  /*0190*/  MOV R4, c[0x0][0x3a4] ;  /* 0x0000e90000047a02 */ /* 0x000fe40000000f00 */
.L_x_710:
[----:B------:R-:W-:-:S05]  /*01a0*/  IMAD R3, R2, 0x50, RZ ;  /* 0x0000005002037824 */ /* 0x000fca00078e02ff */
[----:B-----5:R-:W-:-:S04]  /*01b0*/  ISETP.GE.AND P0, PT, R3, R4, PT ;  /* 0x000000040300720c */ /* 0x020fc80003f06270 */
[----:B------:R-:W-:Y:S01]  /*01c0*/  SEL R239, R239, 0xffffffff, !P0 ;  /* 0xffffffffefef7807 */ /* 0x000fe20004000000 */
[----:B------:R-:W-:Y:S05]  /*01d0*/  BRA `(.L_x_712) ;  /* 0x0000011000007947 */ /* 0x000fea0003800000 */
.L_x_708:
[----:B---34-:R-:W-:-:S04]  /*01e0*/  ISETP.NE.U32.AND P0, PT, RZ, c[0x0][0x3c0], PT ;  /* 0x0000f000ff007a0c */ /* 0x018fc80003f05070 */
[----:B------:R-:W-:-:S13]  /*01f0*/  ISETP.NE.AND.EX P0, PT, RZ, c[0x0][0x3c4], PT, P0 ;  /* 0x0000f100ff007a0c */ /* 0x000fda0003f05300 */
[----:B------:R-:W-:Y:S05]  /*0200*/  @!P0 BRA `(.L_x_713) ;  /* 0x0000002000008947 */ /* 0x000fea0003800000 */
[----:B------:R1:W5:Y:S01]  /*0210*/  LDG.E R4, [R4.64] ;  /* 0x0000000e04047981 */ /* 0x000362000c1e1900 */
[----:B------:R-:W-:Y:S05]  /*0220*/  BRA `(.L_x_714) ;  /* 0x0000009000007947 */ /* 0x000fea0003800000 */
.L_x_713:
        /* <DEDUP_REMOVED lines=8> */
.L_x_715:
[----:B------:R-:W-:Y:S02]  /*02b0*/  MOV R4, c[0x0][0x3a4] ;  /* 0x0000e90000047a02 */ /* 0x000fe40000000f00 */
.L_x_714:
[----:B------:R-:W-:-:S05]  /*02c0*/  IMAD R3, R2, 0x50, RZ ;  /* 0x0000005002037824 */ /* 0x000fca00078e02ff */
[----:B-----5:R-:W-:-:S04]  /*02d0*/  ISETP.GE.AND P0, PT, R3, R4, PT ;  /* 0x000000040300720c */ /* 0x020fc80003f06270 */
[----:B------:R-:W-:-:S04]  /*02e0*/  SEL R239, R239, 0xffffffff, !P0 ;  /* 0xffffffffefef7807 */ /* 0x000fc80004000000 */
.L_x_712:
        /* <DEDUP_REMOVED lines=9> */
[----:B------:R-:W2:Y:S02]  /*0380*/  @P3 LDG.E R4, [R14.64] ;  /* 0x0000000e0e043981 */ /* 0x000ea4000c1e1900 */
[----:B------:R-:W-:-:S04]  /*0390*/  @P0 IMAD.WIDE R8, R239, R10, c[0x0][0x2d8] ;  /* 0x0000b600ef080625 */ /* 0x000fc800078e020a */
[----:B-1----:R-:W-:Y:S01]  /*03a0*/  IMAD.MOV.U32 R5, RZ, RZ, RZ ;  /* 0x000000ffff057224 */ /* 0x002fe200078e00ff */
[----:B------:R-:W3:Y:S01]  /*03b0*/  @P0 LDG.E R6, [R8.64] ;  /* 0x0000000e08060981 */ /* 0x000ee2000c1e1900 */
[----:B------:R-:W-:Y:S02]  /*03c0*/  IMAD.MOV.U32 R7, RZ, RZ, RZ ;  /* 0x000000ffff077224 */ /* 0x000fe400078e00ff */
[C---:B------:R-:W-:Y:S02]  /*03d0*/  IMAD.WIDE R12, R239.reuse, R10, c[0x0][0x2d0] ;  /* 0x0000b400ef0c7625 */ /* 0x040fe400078e020a */
[----:B------:R1:W5:Y:S04]  /*03e0*/  @P3 LDG.E R5, [R14.64] ;  /* 0x0000000e0e053981 */ /* 0x000368000c1e1900 */
[----:B------:R1:W5:Y:S01]  /*03f0*/  @P2 LDG.E R7, [R12.64] ;  /* 0x0000000e0c072981 */ /* 0x000362000c1e1900 */
[----:B------:R-:W-:Y:S01]  /*0400*/  ULDC UR12, c[0x0][0x168] ;  /* 0x00005a00000c7ab9 */ /* 0x000fe20000000800 */
[----:B--2---:R-:W-:-:S05]  /*0410*/  @P3 IMAD R4, R239, 0x40, R4 ;  /* 0x00000040ef043824 */ /* 0x004fca00078e0204 */
[----:B------:R-:W-:Y:S01]  /*0420*/  @P3 SHF.R.S32.HI R3, RZ, 0x1f, R4 ;  /* 0x0000001fff033819 */ /* 0x000fe20000011404 */
[----:B---3--:R1:W2:Y:S03]  /*0430*/  @P0 R2UR UR12, R6 ;  /* 0x00000000060c03c2 */ /* 0x0082a600000e0000 */
[----:B------:R-:W-:Y:S01]  /*0440*/  @P3 LEA.HI R3, R3, R4, RZ, 0x6 ;  /* 0x0000000403033211 */ /* 0x000fe200078f30ff */
[----:B------:R-:W-:-:S03]  /*0450*/  IMAD.MOV.U32 R4, RZ, RZ, RZ ;  /* 0x000000ffff047224 */ /* 0x000fc600078e00ff */
[----:B------:R-:W-:Y:S01]  /*0460*/  @P3 LOP3.LUT R4, R3, 0xffffffc0, RZ, 0xc0, !PT ;  /* 0xffffffc003043812 */ /* 0x000fe200078ec0ff */
[----:B------:R-:W-:Y:S01]  /*0470*/  IMAD.MOV.U32 R3, RZ, RZ, c[0x0][0x198] ;  /* 0x00006600ff037624 */ /* 0x000fe200078e00ff */
[----:B-12---:R-:W-:Y:S05]  /*0480*/  @P0 BRA `(.L_x_716) ;  /* 0x0000006000000947 */ /* 0x006fea0003800000 */
[----:B------:R-:W-:Y:S05]  /*0490*/  @!P3 BRA `(.L_x_716) ;  /* 0x000000500000b947 */ /* 0x000fea0003800000 */
[----:B------:R-:W2:Y:S04]  /*04a0*/  LDG.E R8, [R14.64] ;  /* 0x0000000e0e087981 */ /* 0x000ea8000c1e1900 */
[----:B------:R-:W3:Y:S01]  /*04b0*/  LDG.E R6, [R14.64+0x4] ;  /* 0x0000040e0e067981 */ /* 0x000ee2000c1e1900 */
[----:B--2---:R-:W1:Y:S08]  /*04c0*/  R2UR UR12, R8 ;  /* 0x00000000080c73c2 */ /* 0x004e7000000e0000 */
[----:B---3--:R-:W1:Y:S02]  /*04d0*/  R2UR UR4, R6 ;  /* 0x00000000060473c2 */ /* 0x008e6400000e0000 */
[----:B-1----:R-:W-:-:S06]  /*04e0*/  UIADD3 UR12, -UR12, UR4, URZ ;  /* 0x000000040c0c7290 */ /* 0x002fcc000fffe13f */
.L_x_716:
[----:B------:R-:W-:-:S04]  /*04f0*/  ISETP.NE.U32.AND P0, PT, RZ, c[0x0][0x2e0], PT ;  /* 0x0000b800ff007a0c */ /* 0x000fc80003f05070 */
[----:B------:R-:W-:-:S13]  /*0500*/  ISETP.NE.AND.EX P0, PT, RZ, c[0x0][0x2e4], PT, P0 ;  /* 0x0000b900ff007a0c */ /* 0x000fda0003f05300 */
[----:B------:R-:W-:Y:S05]  /*0510*/  @!P0 BRA `(.L_x_717) ;  /* 0x0000003000008947 */ /* 0x000fea0003800000 */
[----:B------:R-:W-:-:S05]  /*0520*/  IMAD.WIDE R10, R239, R10, c[0x0][0x2e0] ;  /* 0x0000b800ef0a7625 */ /* 0x000fca00078e020a */
[----:B------:R1:W5:Y:S01]  /*0530*/  LDG.E R3, [R10.64] ;  /* 0x0000000e0a037981 */ /* 0x000362000c1e1900 */
[----:B------:R-:W-:Y:S05]  /*0540*/  BRA `(.L_x_718) ;  /* 0x0000004000007947 */ /* 0x000fea0003800000 */
.L_x_717:
[----:B------:R-:W-:Y:S05]  /*0550*/  @!P2 BRA `(.L_x_718) ;  /* 0x000000300000a947 */ /* 0x000fea0003800000 */
[----:B------:R-:W2:Y:S04]  /*0560*/  LDG.E R3, [R12.64] ;  /* 0x0000000e0c037981 */ /* 0x000ea8000c1e1900 */
[----:B------:R-:W2:Y:S02]  /*0570*/  LDG.E R6, [R12.64+0x4] ;  /* 0x0000040e0c067981 */ /* 0x000ea4000c1e1900 */
[----:B--2---:R-:W-:Y:S02]  /*0580*/  IADD3 R3, -R3, R6, RZ ;  /* 0x0000000603037210 */ /* 0x004fe40007ffe1ff */
.L_x_718:
        /* <DEDUP_REMOVED lines=66> */
[----:B------:R-:W-:Y:S01]  /*09b0*/  IMAD.SHL.U32 R9, R232, 0x4, RZ ;  /* 0x00000004e8097824 */ /* 0x000fe200078e00ff */
[----:B------:R-:W-:Y:S01]  /*09c0*/  SHF.R.S32.HI R13, RZ, 0x1f, R0 ;  /* 0x0000001fff0d7819 */ /* 0x000fe20000011400 */
[----:B-1----:R-:W-:Y:S01]  /*09d0*/  IMAD R11, R4, 0xc0, RZ ;  /* 0x000000c0040b7824 */ /* 0x002fe200078e02ff */
[----:B------:R-:W-:Y:S01]  /*09e0*/  ISETP.NE.AND P1, PT, R6, 0x1, PT ;  /* 0x000000010600780c */ /* 0x000fe20003f25270 */
[----:B------:R-:W-:Y:S01]  /*09f0*/  UMOV UR6, 0x5 ;  /* 0x0000000500067882 */ /* 0x000fe20000000000 */
[----:B------:R-:W-:Y:S01]  /*0a00*/  SHF.R.S32.HI R6, RZ, 0x1f, R4 ;  /* 0x0000001fff067819 */ /* 0x000fe20000011404 */
[----:B------:R-:W-:Y:S01]  /*0a10*/  IMAD R17, R13, c[0x0][0x288], RZ ;  /* 0x0000a2000d117a24 */ /* 0x000fe200078e02ff */
[----:B------:R-:W-:Y:S01]  /*0a20*/  IADD3 R28, P0, R9, R4, RZ ;  /* 0x00000004091c7210 */ /* 0x000fe20007f1e0ff */
[----:B------:R-:W-:Y:S01]  /*0a30*/  ULDC.64 UR4, c[0x0][0x1d8] ;  /* 0x0000760000047ab9 */ /* 0x000fe20000000a00 */
[----:B------:R-:W-:Y:S01]  /*0a40*/  SEL R240, R239, RZ, !P3 ;  /* 0x000000ffeff07207 */ /* 0x000fe20005800000 */
[----:B------:R-:W-:Y:S01]  /*0a50*/  USHF.L.U64.HI UR5, UR4, UR6, UR5 ;  /* 0x0000000604057299 */ /* 0x000fe20008010205 */
[----:B------:R-:W-:Y:S01]  /*0a60*/  LEA.HI.X.SX32 R29, R9, R6, 0x1, P0 ;  /* 0x00000006091d7211 */ /* 0x000fe200000f0eff */
[----:B------:R-:W-:Y:S01]  /*0a70*/  IMAD.MOV.U32 R9, RZ, RZ, R0 ;  /* 0x000000ffff097224 */ /* 0x000fe200078e0000 */
[----:B------:R-:W-:Y:S01]  /*0a80*/  SHF.R.S32.HI R6, RZ, 0x1f, R232 ;  /* 0x0000001fff067819 */ /* 0x000fe200000114e8 */
[----:B------:R-:W-:Y:S01]  /*0a90*/  USHF.L.U32 UR4, UR4, 0x5, URZ ;  /* 0x0000000504047899 */ /* 0x000fe2000800063f */
[-C--:B------:R-:W-:Y:S01]  /*0aa0*/  IADD3 R26, P0, R11, R232.reuse, RZ ;  /* 0x000000e80b1a7210 */ /* 0x080fe20007f1e0ff */
[C---:B------:R-:W-:Y:S01]  /*0ab0*/  @P1 IMAD.HI.U32 R4, R0.reuse, c[0x0][0x24c], RZ ;  /* 0x0000930000041a27 */ /* 0x040fe200078e00ff */
[----:B------:R-:W-:Y:S01]  /*0ac0*/  ULDC.64 UR8, c[0x0][0x178] ;  /* 0x00005e0000087ab9 */ /* 0x000fe20000000a00 */
[----:B------:R-:W-:Y:S01]  /*0ad0*/  LEA.HI R227, R19, R232, RZ, 0x7 ;  /* 0x000000e813e37211 */ /* 0x000fe200078f38ff */
[----:B------:R-:W-:Y:S01]  /*0ae0*/  USHF.L.U32 UR11, UR8, 0x5, URZ ;  /* 0x00000005080b7899 */ /* 0x000fe2000800063f */
[----:B------:R-:W-:Y:S01]  /*0af0*/  LEA.HI.X.SX32 R27, R11, R6, 0x1, P0 ;  /* 0x000000060b1b7211 */ /* 0x000fe200000f0eff */
[----:B------:R-:W-:Y:S01]  /*0b00*/  IMAD R11, R13, c[0x0][0x270], RZ ;  /* 0x00009c000d0b7a24 */ /* 0x000fe200078e02ff */
[----:B------:R-:W-:Y:S01]  /*0b10*/  LEA.HI R6, R19, R232, RZ, 0x3 ;  /* 0x000000e813067211 */ /* 0x000fe200078f18ff */
[C---:B------:R-:W-:Y:S01]  /*0b20*/  IMAD.WIDE.U32 R14, R0.reuse, c[0x0][0x270], R28 ;  /* 0x00009c00000e7a25 */ /* 0x040fe200078e001c */
[----:B------:R-:W-:Y:S01]  /*0b30*/  @P1 SHF.R.U32.HI R9, RZ, c[0x0][0x250], R4 ;  /* 0x00009400ff091a19 */ /* 0x000fe20000011604 */
[----:B------:R-:W-:Y:S01]  /*0b40*/  USHF.L.U32 UR10, UR11, 0x1, URZ ;  /* 0x000000010b0a7899 */ /* 0x000fe2000800063f */
[----:B------:R-:W-:Y:S01]  /*0b50*/  SHF.R.S32.HI R238, RZ, 0x3, R6 ;  /* 0x00000003ffee7819 */ /* 0x000fe20000011406 */
[----:B------:R-:W-:Y:S01]  /*0b60*/  IMAD R30, R0, c[0x0][0x274], R11 ;  /* 0x00009d00001e7a24 */ /* 0x000fe200078e020b */
[----:B------:R-:W-:Y:S01]  /*0b70*/  LOP3.LUT R21, R6, 0xfffffff8, RZ, 0xc0, !PT ;  /* 0xfffffff806157812 */ /* 0x000fe200078ec0ff */
[----:B------:R-:W-:Y:S01]  /*0b80*/  IMAD.WIDE.U32 R28, R0, c[0x0][0x288], R28 ;  /* 0x0000a200001c7a25 */ /* 0x000fe200078e001c */
[----:B------:R-:W-:Y:S01]  /*0b90*/  SHF.R.S32.HI R8, RZ, 0x1f, R238 ;  /* 0x0000001fff087819 */ /* 0x000fe200000114ee */
[----:B------:R-:W-:Y:S01]  /*0ba0*/  CS2R R170, SRZ ;  /* 0x0000000000aa7805 */ /* 0x000fe2000001ff00 */
[----:B-----5:R-:W-:Y:S01]  /*0bb0*/  IADD3 R20, P0, R238, R7, RZ ;  /* 0x00000007ee147210 */ /* 0x020fe20007f1e0ff */
[----:B------:R-:W-:Y:S01]  /*0bc0*/  IMAD.IADD R4, R232, 0x1, -R21 ;  /* 0x00000001e8047824 */ /* 0x000fe200078e0a15 */
[C---:B------:R-:W-:Y:S01]  /*0bd0*/  IADD3 R11, P1, R238.reuse, R5, RZ ;  /* 0x00000005ee0b7210 */ /* 0x040fe20007f3e0ff */
[----:B------:R-:W-:Y:S01]  /*0be0*/  IMAD.IADD R31, R15, 0x1, R30 ;  /* 0x000000010f1f7824 */ /* 0x000fe200078e021e */
[-C--:B------:R-:W-:Y:S01]  /*0bf0*/  LEA.HI.X.SX32 R21, R7, R8.reuse, 0x1, P0 ;  /* 0x0000000807157211 */ /* 0x080fe200000f0eff */
[----:B------:R-:W-:Y:S01]  /*0c00*/  IMAD.SHL.U32 R7, R238, 0x40, RZ ;  /* 0x00000040ee077824 */ /* 0x000fe200078e00ff */
[----:B------:R-:W-:Y:S01]  /*0c10*/  SHF.R.S32.HI R32, RZ, 0x1f, R9 ;  /* 0x0000001fff207819 */ /* 0x000fe20000011409 */
[----:B------:R-:W-:Y:S01]  /*0c20*/  IMAD.SHL.U32 R24, R4, 0x8, RZ ;  /* 0x0000000804187824 */ /* 0x000fe200078e00ff */
[----:B------:R-:W-:Y:S01]  /*0c30*/  LEA.HI.X.SX32 R12, R5, R8, 0x1, P1 ;  /* 0x00000008050c7211 */ /* 0x000fe200008f0eff */
[----:B------:R-:W-:Y:S01]  /*0c40*/  IMAD R5, R0, c[0x0][0x28c], R17 ;  /* 0x0000a30000057a24 */ /* 0x000fe200078e0211 */
[----:B------:R-:W-:Y:S01]  /*0c50*/  LOP3.LUT R7, R7, 0x1c0, RZ, 0xc0, !PT ;  /* 0x000001c007077812 */ /* 0x000fe200078ec0ff */
[C---:B------:R-:W-:Y:S01]  /*0c60*/  IMAD R34, R32.reuse, c[0x0][0x1e0], RZ ;  /* 0x0000780020227a24 */ /* 0x040fe200078e02ff */
[--C-:B------:R-:W-:Y:S01]  /*0c70*/  SHF.R.S32.HI R25, RZ, 0x1f, R24.reuse ;  /* 0x0000001fff197819 */ /* 0x100fe20000011418 */
[----:B------:R-:W-:Y:S01]  /*0c80*/  IMAD.IADD R29, R29, 0x1, R5 ;  /* 0x000000011d1d7824 */ /* 0x000fe200078e0205 */
[----:B------:R-:W-:Y:S01]  /*0c90*/  LOP3.LUT R5, R7, 0x38, R24, 0xf8, !PT ;  /* 0x0000003807057812 */ /* 0x000fe200078ef818 */
[----:B------:R-:W-:Y:S01]  /*0ca0*/  IMAD R32, R32, c[0x0][0x1b0], RZ ;  /* 0x00006c0020207a24 */ /* 0x000fe200078e02ff */
[----:B------:R-:W-:Y:S01]  /*0cb0*/  SHF.R.U32.HI R234, RZ, 0x3, R7 ;  /* 0x00000003ffea7819 */ /* 0x000fe20000011607 */
[----:B------:R-:W-:Y:S01]  /*0cc0*/  IMAD.MOV.U32 R30, RZ, RZ, R14 ;  /* 0x000000ffff1e7224 */ /* 0x000fe200078e000e */
[----:B------:R-:W-:Y:S01]  /*0cd0*/  SHF.R.S32.HI R8, RZ, 0x1f, R239 ;  /* 0x0000001fff087819 */ /* 0x000fe200000114ef */
[----:B------:R-:W-:Y:S01]  /*0ce0*/  IMAD R32, R9, c[0x0][0x1b4], R32 ;  /* 0x00006d0009207a24 */ /* 0x000fe200078e0220 */
[----:B------:R-:W-:Y:S01]  /*0cf0*/  LOP3.LUT R234, R5, R234, RZ, 0x3c, !PT ;  /* 0x000000ea05ea7212 */ /* 0x000fe200078e3cff */
[C---:B------:R-:W-:Y:S01]  /*0d00*/  IMAD.WIDE.U32 R14, R9.reuse, c[0x0][0x1b0], R24 ;  /* 0x00006c00090e7a25 */ /* 0x040fe200078e0018 */
[C---:B------:R-:W-:Y:S01]  /*0d10*/  SEL R5, R8.reuse, RZ, !P2 ;  /* 0x000000ff08057207 */ /* 0x040fe20005000000 */
[----:B------:R-:W-:Y:S01]  /*0d20*/  CS2R R168, SRZ ;  /* 0x0000000000a87805 */ /* 0x000fe2000001ff00 */
[----:B------:R-:W-:Y:S01]  /*0d30*/  SEL R8, R8, RZ, !P3 ;  /* 0x000000ff08087207 */ /* 0x000fe20005800000 */
[C---:B------:R-:W-:Y:S01]  /*0d40*/  IMAD R34, R9.reuse, c[0x0][0x1e4], R34 ;  /* 0x0000790009227a24 */ /* 0x040fe200078e0222 */
[----:B------:R-:W-:Y:S01]  /*0d50*/  IADD3 R10, R24, 0x40, RZ ;  /* 0x00000040180a7810 */ /* 0x000fe20007ffe0ff */
[----:B------:R-:W-:Y:S01]  /*0d60*/  IMAD.WIDE.U32 R16, R9, c[0x0][0x1e0], R24 ;  /* 0x0000780009107a25 */ /* 0x000fe200078e0018 */
[----:B------:R-:W-:Y:S01]  /*0d70*/  SHF.R.S32.HI R227, RZ, 0x7, R227 ;  /* 0x00000007ffe37819 */ /* 0x000fe200000114e3 */
[----:B------:R-:W-:Y:S01]  /*0d80*/  CS2R R166, SRZ ;  /* 0x0000000000a67805 */ /* 0x000fe2000001ff00 */
[----:B------:R-:W-:Y:S01]  /*0d90*/  ISETP.GE.AND P3, PT, R10, c[0x0][0x1cc], PT ;  /* 0x000073000a007a0c */ /* 0x000fe20003f66270 */
[----:B------:R-:W-:Y:S01]  /*0da0*/  IMAD.IADD R33, R15, 0x1, R32 ;  /* 0x000000010f217824 */ /* 0x000fe200078e0220 */
[----:B------:R-:W-:Y:S01]  /*0db0*/  LEA.HI R230, R227, R227, RZ, 0x1 ;  /* 0x000000e3e3e67211 */ /* 0x000fe200078f08ff */
[----:B------:R-:W-:Y:S01]  /*0dc0*/  IMAD.MOV.U32 R32, RZ, RZ, R14 ;  /* 0x000000ffff207224 */ /* 0x000fe200078e000e */
[----:B------:R-:W-:Y:S01]  /*0dd0*/  SEL R14, R239, RZ, !P2 ;  /* 0x000000ffef0e7207 */ /* 0x000fe20005000000 */
[----:B------:R-:W-:Y:S01]  /*0de0*/  IMAD.IADD R35, R17, 0x1, R34 ;  /* 0x0000000111237824 */ /* 0x000fe200078e0222 */
[----:B------:R-:W-:Y:S01]  /*0df0*/  LOP3.LUT R230, R230, 0xfffffffe, RZ, 0xc0, !PT ;  /* 0xfffffffee6e67812 */ /* 0x000fe200078ec0ff */
[----:B------:R-:W-:Y:S01]  /*0e00*/  IMAD.MOV.U32 R34, RZ, RZ, R16 ;  /* 0x000000ffff227224 */ /* 0x000fe200078e0010 */
[----:B------:R-:W-:Y:S01]  /*0e10*/  CS2R R164, SRZ ;  /* 0x0000000000a47805 */ /* 0x000fe2000001ff00 */
[C---:B------:R-:W-:Y:S01]  /*0e20*/  IMAD R15, R5.reuse, c[0x0][0x1e8], RZ ;  /* 0x00007a00050f7a24 */ /* 0x040fe200078e02ff */
[----:B------:R-:W-:Y:S01]  /*0e30*/  CS2R R162, SRZ ;  /* 0x0000000000a27805 */ /* 0x000fe2000001ff00 */
[----:B------:R-:W-:Y:S01]  /*0e40*/  IMAD R5, R5, c[0x0][0x1b8], RZ ;  /* 0x00006e0005057a24 */ /* 0x000fe200078e02ff */
[----:B------:R-:W-:Y:S01]  /*0e50*/  CS2R R160, SRZ ;  /* 0x0000000000a07805 */ /* 0x000fe2000001ff00 */
[C---:B------:R-:W-:Y:S01]  /*0e60*/  IMAD R7, R8.reuse, c[0x0][0x278], RZ ;  /* 0x00009e0008077a24 */ /* 0x040fe200078e02ff */
[----:B------:R-:W-:Y:S01]  /*0e70*/  CS2R R158, SRZ ;  /* 0x00000000009e7805 */ /* 0x000fe2000001ff00 */
[----:B------:R-:W-:Y:S01]  /*0e80*/  IMAD R9, R8, c[0x0][0x290], RZ ;  /* 0x0000a40008097a24 */ /* 0x000fe200078e02ff */
[----:B------:R-:W-:Y:S01]  /*0e90*/  CS2R R156, SRZ ;  /* 0x00000000009c7805 */ /* 0x000fe2000001ff00 */
[C---:B------:R-:W-:Y:S01]  /*0ea0*/  IMAD R16, R14.reuse, c[0x0][0x1ec], R15 ;  /* 0x00007b000e107a24 */ /* 0x040fe200078e020f */
[----:B------:R-:W-:Y:S01]  /*0eb0*/  CS2R R154, SRZ ;  /* 0x00000000009a7805 */ /* 0x000fe2000001ff00 */
[----:B------:R-:W-:Y:S01]  /*0ec0*/  IMAD.WIDE.U32 R34, R14, c[0x0][0x1e8], R34 ;  /* 0x00007a000e227a25 */ /* 0x000fe200078e0022 */
[----:B------:R-:W-:Y:S01]  /*0ed0*/  CS2R R152, SRZ ;  /* 0x0000000000987805 */ /* 0x000fe2000001ff00 */
[----:B------:R-:W-:Y:S01]  /*0ee0*/  CS2R R150, SRZ ;  /* 0x0000000000967805 */ /* 0x000fe2000001ff00 */
[----:B------:R-:W-:Y:S01]  /*0ef0*/  CS2R R148, SRZ ;  /* 0x0000000000947805 */ /* 0x000fe2000001ff00 */
[----:B------:R-:W-:Y:S01]  /*0f00*/  IMAD.WIDE R20, R2, 0x50, R20 ;  /* 0x0000005002147825 */ /* 0x000fe200078e0214 */
[----:B------:R-:W-:Y:S01]  /*0f10*/  CS2R R146, SRZ ;  /* 0x0000000000927805 */ /* 0x000fe2000001ff00 */
[----:B------:R-:W-:Y:S01]  /*0f20*/  CS2R R144, SRZ ;  /* 0x0000000000907805 */ /* 0x000fe2000001ff00 */
[----:B------:R-:W-:Y:S01]  /*0f30*/  CS2R R142, SRZ ;  /* 0x00000000008e7805 */ /* 0x000fe2000001ff00 */
[C---:B------:R-:W-:Y:S01]  /*0f40*/  IMAD R7, R240.reuse, c[0x0][0x27c], R7 ;  /* 0x00009f00f0077a24 */ /* 0x040fe200078e0207 */
[----:B------:R-:W-:Y:S01]  /*0f50*/  CS2R R140, SRZ ;  /* 0x00000000008c7805 */ /* 0x000fe2000001ff00 */
[----:B------:R-:W-:Y:S01]  /*0f60*/  IMAD R9, R240, c[0x0][0x294], R9 ;  /* 0x0000a500f0097a24 */ /* 0x000fe200078e0209 */
[----:B------:R-:W-:Y:S01]  /*0f70*/  CS2R R138, SRZ ;  /* 0x00000000008a7805 */ /* 0x000fe2000001ff00 */
[----:B------:R-:W-:Y:S01]  /*0f80*/  IMAD R22, R14, c[0x0][0x1bc], R5 ;  /* 0x00006f000e167a24 */ /* 0x000fe200078e0205 */
[----:B------:R-:W-:Y:S01]  /*0f90*/  CS2R R136, SRZ ;  /* 0x0000000000887805 */ /* 0x000fe2000001ff00 */
[----:B------:R-:W-:Y:S01]  /*0fa0*/  IMAD.IADD R17, R35, 0x1, R16 ;  /* 0x0000000123117824 */ /* 0x000fe200078e0210 */
[----:B------:R-:W-:Y:S01]  /*0fb0*/  CS2R R134, SRZ ;  /* 0x0000000000867805 */ /* 0x000fe2000001ff00 */
[C---:B------:R-:W-:Y:S01]  /*0fc0*/  IMAD.WIDE.U32 R30, R240.reuse, c[0x0][0x278], R30 ;  /* 0x00009e00f01e7a25 */ /* 0x040fe200078e001e */
[----:B------:R-:W-:Y:S01]  /*0fd0*/  CS2R R132, SRZ ;  /* 0x0000000000847805 */ /* 0x000fe2000001ff00 */
[----:B------:R-:W-:Y:S01]  /*0fe0*/  CS2R R130, SRZ ;  /* 0x0000000000827805 */ /* 0x000fe2000001ff00 */
[----:B------:R-:W-:Y:S01]  /*0ff0*/  CS2R R128, SRZ ;  /* 0x0000000000807805 */ /* 0x000fe2000001ff00 */
[----:B------:R-:W-:Y:S01]  /*1000*/  IMAD.WIDE.U32 R28, R240, c[0x0][0x290], R28 ;  /* 0x0000a400f01c7a25 */ /* 0x000fe200078e001c */
[----:B------:R-:W-:Y:S01]  /*1010*/  LEA R244, P1, R30, c[0x0][0x258], 0x2 ;  /* 0x000096001ef47a11 */ /* 0x000fe200078210ff */
[----:B------:R-:W-:Y:S01]  /*1020*/  CS2R R126, SRZ ;  /* 0x00000000007e7805 */ /* 0x000fe2000001ff00 */
[----:B------:R-:W-:Y:S01]  /*1030*/  CS2R R124, SRZ ;  /* 0x00000000007c7805 */ /* 0x000fe2000001ff00 */
[----:B------:R-:W-:Y:S01]  /*1040*/  IMAD.MOV.U32 R16, RZ, RZ, R34 ;  /* 0x000000ffff107224 */ /* 0x000fe200078e0022 */
[----:B------:R-:W-:Y:S01]  /*1050*/  LEA R242, P0, R28, c[0x0][0x280], 0x2 ;  /* 0x0000a0001cf27a11 */ /* 0x000fe200078010ff */
[----:B------:R-:W-:Y:S01]  /*1060*/  IMAD R5, R21, c[0x0][0x1d8], RZ ;  /* 0x0000760015057a24 */ /* 0x000fe200078e02ff */
[----:B------:R-:W-:Y:S01]  /*1070*/  CS2R R122, SRZ ;  /* 0x00000000007a7805 */ /* 0x000fe2000001ff00 */
[----:B------:R-:W-:Y:S01]  /*1080*/  IMAD.IADD R7, R31, 0x1, R7 ;  /* 0x000000011f077824 */ /* 0x000fe200078e0207 */
[----:B------:R-:W-:Y:S01]  /*1090*/  CS2R R120, SRZ ;  /* 0x0000000000787805 */ /* 0x000fe2000001ff00 */
[----:B------:R-:W-:Y:S01]  /*10a0*/  IMAD.IADD R9, R29, 0x1, R9 ;  /* 0x000000011d097824 */ /* 0x000fe200078e0209 */
[----:B------:R-:W-:Y:S01]  /*10b0*/  CS2R R118, SRZ ;  /* 0x0000000000767805 */ /* 0x000fe2000001ff00 */
[----:B------:R-:W-:Y:S01]  /*10c0*/  IMAD R5, R20, c[0x0][0x1dc], R5 ;  /* 0x0000770014057a24 */ /* 0x000fe200078e0205 */
[----:B------:R-:W-:Y:S01]  /*10d0*/  LEA.HI.X R245, R30, c[0x0][0x25c], R7, 0x2, P1 ;  /* 0x000097001ef57a11 */ /* 0x000fe200008f1407 */
[----:B------:R-:W-:Y:S01]  /*10e0*/  IMAD.WIDE.U32 R16, R20, c[0x0][0x1d8], R16 ;  /* 0x0000760014107a25 */ /* 0x000fe200078e0010 */
[----:B------:R-:W-:Y:S01]  /*10f0*/  LEA.HI.X R243, R28, c[0x0][0x284], R9, 0x2, P0 ;  /* 0x0000a1001cf37a11 */ /* 0x000fe200000f1409 */
[----:B------:R-:W-:Y:S01]  /*1100*/  CS2R R116, SRZ ;  /* 0x0000000000747805 */ /* 0x000fe2000001ff00 */
[----:B------:R-:W-:Y:S01]  /*1110*/  LEA.HI R7, R19, R232, RZ, 0x6 ;  /* 0x000000e813077211 */ /* 0x000fe200078f30ff */
[----:B------:R-:W-:Y:S01]  /*1120*/  IMAD.IADD R5, R17, 0x1, R5 ;  /* 0x0000000111057824 */ /* 0x000fe200078e0205 */
[----:B------:R-:W-:Y:S01]  /*1130*/  LEA R30, P0, R16, c[0x0][0x1c0], 0x1 ;  /* 0x00007000101e7a11 */ /* 0x000fe200078008ff */
[----:B------:R-:W-:Y:S01]  /*1140*/  IMAD.WIDE.U32 R14, R14, c[0x0][0x1b8], R32 ;  /* 0x00006e000e0e7a25 */ /* 0x000fe200078e0020 */
[----:B------:R-:W-:Y:S01]  /*1150*/  ISETP.GE.AND P1, PT, R24, c[0x0][0x1cc], PT ;  /* 0x0000730018007a0c */ /* 0x000fe20003f26270 */
[----:B------:R-:W-:Y:S01]  /*1160*/  CS2R R114, SRZ ;  /* 0x0000000000727805 */ /* 0x000fe2000001ff00 */
[----:B------:R-:W-:Y:S01]  /*1170*/  LEA.HI.X R31, R16, c[0x0][0x1c4], R5, 0x1, P0 ;  /* 0x00007100101f7a11 */ /* 0x000fe200000f0c05 */
[----:B------:R-:W-:Y:S01]  /*1180*/  IMAD.IADD R5, R3, 0x1, -R238 ;  /* 0x0000000103057824 */ /* 0x000fe200078e0aee */
[----:B------:R-:W-:Y:S01]  /*1190*/  SHF.R.S32.HI R7, RZ, 0x6, R7 ;  /* 0x00000006ff077819 */ /* 0x000fe20000011407 */
[----:B------:R-:W-:Y:S01]  /*11a0*/  IMAD.IADD R23, R15, 0x1, R22 ;  /* 0x000000010f177824 */ /* 0x000fe200078e0216 */
[----:B------:R-:W-:Y:S01]  /*11b0*/  ISETP.GT.AND P0, PT, R232, 0x7f, PT ;  /* 0x0000007fe800780c */ /* 0x000fe20003f04270 */
[----:B------:R-:W-:Y:S01]  /*11c0*/  IMAD R5, R2, -0x50, R5 ;  /* 0xffffffb002057824 */ /* 0x000fe200078e0205 */
[----:B------:R-:W-:Y:S01]  /*11d0*/  IADD3 R9, R24, 0x80, RZ ;  /* 0x0000008018097810 */ /* 0x000fe20007ffe0ff */
[----:B------:R-:W-:Y:S01]  /*11e0*/  IMAD.MOV.U32 R22, RZ, RZ, R14 ;  /* 0x000000ffff167224 */ /* 0x000fe200078e000e */
[----:B------:R-:W-:Y:S01]  /*11f0*/  CS2R R112, SRZ ;  /* 0x0000000000707805 */ /* 0x000fe2000001ff00 */
[----:B------:R-:W-:Y:S01]  /*1200*/  IMAD.MOV.U32 R14, RZ, RZ, c[0x0][0x1d8] ;  /* 0x00007600ff0e7624 */ /* 0x000fe200078e00ff */
[----:B------:R-:W-:Y:S01]  /*1210*/  ISETP.LT.OR P2, PT, R5, 0x1, P1 ;  /* 0x000000010500780c */ /* 0x000fe20000f41670 */
[----:B------:R-:W-:Y:S01]  /*1220*/  IMAD.MOV.U32 R15, RZ, RZ, c[0x0][0x1dc] ;  /* 0x00007700ff0f7624 */ /* 0x000fe200078e00ff */
[----:B------:R-:W-:Y:S01]  /*1230*/  ISETP.GE.AND P5, PT, R9, c[0x0][0x1cc], PT ;  /* 0x0000730009007a0c */ /* 0x000fe20003fa6270 */
[----:B------:R-:W-:Y:S01]  /*1240*/  IMAD R234, R7, 0x200, R234 ;  /* 0x0000020007ea7824 */ /* 0x000fe200078e02ea */
[----:B------:R-:W-:Y:S01]  /*1250*/  LEA R28, P4, R14, R30, 0x6 ;  /* 0x0000001e0e1c7211 */ /* 0x000fe200078830ff */
[----:B------:R-:W-:Y:S01]  /*1260*/  IMAD R16, R21, c[0x0][0x1a8], RZ ;  /* 0x00006a0015107a24 */ /* 0x000fe200078e02ff */
[C---:B------:R-:W-:Y:S01]  /*1270*/  ISETP.LT.OR P6, PT, R5.reuse, 0x1, P3 ;  /* 0x000000010500780c */ /* 0x040fe20001fc1670 */
[----:B------:R-:W-:Y:S01]  /*1280*/  IMAD.SHL.U32 R234, R234, 0x2, RZ ;  /* 0x00000002eaea7824 */ /* 0x000fe200078e00ff */
[----:B------:R-:W-:Y:S01]  /*1290*/  LEA.HI.X R29, R14, R31, R15, 0x6, P4 ;  /* 0x0000001f0e1d7211 */ /* 0x000fe200020f340f */
[----:B------:R-:W-:Y:S01]  /*12a0*/  IMAD.U32 R15, RZ, RZ, UR4 ;  /* 0x00000004ff0f7e24 */ /* 0x000fe2000f8e00ff */
[C---:B------:R-:W-:Y:S01]  /*12b0*/  ISETP.LT.OR P4, PT, R5.reuse, 0x1, P5 ;  /* 0x000000010500780c */ /* 0x040fe20002f81670 */
[----:B------:R-:W-:Y:S01]  /*12c0*/  IMAD.U32 R14, RZ, RZ, UR5 ;  /* 0x00000005ff0e7e24 */ /* 0x000fe2000f8e00ff */
[----:B------:R-:W-:Y:S01]  /*12d0*/  ISETP.LT.OR P1, PT, R5, 0x21, P1 ;  /* 0x000000210500780c */ /* 0x000fe20000f21670 */
[----:B------:R-:W-:Y:S01]  /*12e0*/  @!PT LDS RZ, [RZ] ;  /* 0x00000000fffff984 */ /* 0x000fe20000000800 */
[----:B------:R-:W-:Y:S01]  /*12f0*/  @!PT LDS RZ, [RZ] ;  /* 0x00000000fffff984 */ /* 0x000fe20000000800 */
[----:B------:R-:W-:Y:S01]  /*1300*/  @!PT LDS RZ, [RZ] ;  /* 0x00000000fffff984 */ /* 0x000fe20000000800 */
[----:B------:R1:W-:Y:S01]  /*1310*/  LDGSTS.E.BYPASS.LTC128B.128 [R234+0x7880], [R30.64], !P2 ;  /* 0x078800001eea7fae */ /* 0x0003e2000d101d4e */
[----:B------:R-:W-:Y:S01]  /*1320*/  @!P0 LEA R32, P2, R15, R28, 0x1 ;  /* 0x0000001c0f208211 */ /* 0x000fe200078408ff */
[C---:B------:R-:W-:Y:S01]  /*1330*/  IMAD R16, R20.reuse, c[0x0][0x1ac], R16 ;  /* 0x00006b0014107a24 */ /* 0x040fe200078e0210 */
[----:B------:R-:W-:Y:S01]  /*1340*/  ISETP.LT.OR P5, PT, R5, 0x21, P5 ;  /* 0x000000210500780c */ /* 0x000fe20002fa1670 */
[----:B------:R-:W-:Y:S01]  /*1350*/  IMAD.WIDE.U32 R20, R20, c[0x0][0x1a8], R22 ;  /* 0x00006a0014147a25 */ /* 0x000fe200078e0016 */
[----:B------:R-:W-:Y:S01]  /*1360*/  @!P0 LEA.HI.X R33, R15, R29, R14, 0x1, P2 ;  /* 0x0000001d0f218211 */ /* 0x000fe200010f0c0e */
[----:B------:R1:W-:Y:S01]  /*1370*/  LDGSTS.E.BYPASS.LTC128B.128 [R234+0xa080], [R30.64+0x80], !P6 ;  /* 0x0a0800801eea7fae */ /* 0x0003e2000f101d4e */
[C---:B------:R-:W-:Y:S01]  /*1380*/  @!P0 ISETP.GE.AND P2, PT, R5.reuse, 0x41, PT ;  /* 0x000000410500880c */ /* 0x040fe20003f46270 */
[----:B------:R-:W-:Y:S01]  /*1390*/  IMAD R14, R12, c[0x0][0x178], RZ ;  /* 0x00005e000c0e7a24 */ /* 0x000fe200078e02ff */
[----:B------:R-:W-:Y:S01]  /*13a0*/  ISETP.LT.OR P6, PT, R5, 0x21, P3 ;  /* 0x000000210500780c */ /* 0x000fe20001fc1670 */
[----:B------:R1:W-:Y:S01]  /*13b0*/  LDGSTS.E.BYPASS.LTC128B.128 [R234+0xc880], [R30.64+0x100], !P4 ;  /* 0x0c8801001eea7fae */ /* 0x0003e2000e101d4e */
[C---:B------:R-:W-:Y:S01]  /*13c0*/  @!P0 ISETP.GE.OR P4, PT, R24.reuse, c[0x0][0x1cc], !P2 ;  /* 0x0000730018008a0c */ /* 0x040fe20005786670 */
[----:B------:R-:W-:Y:S01]  /*13d0*/  IMAD R14, R11, c[0x0][0x17c], R14 ;  /* 0x00005f000b0e7a24 */ /* 0x000fe200078e020e */
[----:B------:R-:W-:Y:S01]  /*13e0*/  @!P0 ISETP.LT.OR P3, PT, R5, 0x41, P3 ;  /* 0x000000410500880c */ /* 0x000fe20001f61670 */
[----:B------:R-:W-:Y:S01]  /*13f0*/  IMAD.WIDE.U32 R22, R11, c[0x0][0x178], R24 ;  /* 0x00005e000b167a25 */ /* 0x000fe200078e0018 */
[----:B------:R-:W-:Y:S01]  /*1400*/  @!P0 ISETP.GE.OR P2, PT, R9, c[0x0][0x1cc], !P2 ;  /* 0x0000730009008a0c */ /* 0x000fe20005746670 */
[----:B------:R2:W-:Y:S01]  /*1410*/  LDGSTS.E.BYPASS.LTC128B.128 [R234+0x8880], [R28.64], !P1 ;  /* 0x088800001cea7fae */ /* 0x0005e2000c901d4e */
[----:B------:R-:W-:Y:S01]  /*1420*/  ULDC.64 UR4, c[0x0][0x1a8] ;  /* 0x00006a0000047ab9 */ /* 0x000fe20000000a00 */
[----:B------:R-:W-:Y:S01]  /*1430*/  IMAD.IADD R23, R23, 0x1, R14 ;  /* 0x0000000117177824 */ /* 0x000fe200078e020e */
[----:B------:R-:W-:Y:S01]  /*1440*/  USHF.L.U32 UR7, UR4, 0x5, URZ ;  /* 0x0000000504077899 */ /* 0x000fe2000800063f */
[----:B------:R-:W-:Y:S01]  /*1450*/  IMAD.IADD R16, R21, 0x1, R16 ;  /* 0x0000000115107824 */ /* 0x000fe200078e0210 */
[----:B------:R-:W-:Y:S01]  /*1460*/  USHF.L.U64.HI UR5, UR4, UR6, UR5 ;  /* 0x0000000604057299 */ /* 0x000fe20008010205 */
[----:B------:R2:W-:Y:S01]  /*1470*/  LDGSTS.E.BYPASS.LTC128B.128 [R234+0xb080], [R28.64+0x80], !P6 ;  /* 0x0b0800801cea7fae */ /* 0x0005e2000f101d4e */
[----:B------:R-:W-:Y:S01]  /*1480*/  ISETP.GE.AND P6, PT, R24, c[0x0][0x19c], PT ;  /* 0x0000670018007a0c */ /* 0x000fe20003fc6270 */
[----:B------:R-:W-:Y:S01]  /*1490*/  IMAD.MOV.U32 R14, RZ, RZ, c[0x0][0x1a8] ;  /* 0x00006a00ff0e7624 */ /* 0x000fe200078e00ff */
[----:B------:R-:W-:Y:S01]  /*14a0*/  CS2R R82, SRZ ;  /* 0x0000000000527805 */ /* 0x000fe2000001ff00 */
[----:B------:R2:W-:Y:S01]  /*14b0*/  LDGSTS.E.BYPASS.LTC128B.128 [R234+0xd880], [R28.64+0x100], !P5 ;  /* 0x0d8801001cea7fae */ /* 0x0005e2000e901d4e */
[----:B------:R-:W-:Y:S01]  /*14c0*/  IMAD.MOV.U32 R15, RZ, RZ, c[0x0][0x1ac] ;  /* 0x00006b00ff0f7624 */ /* 0x000fe200078e00ff */
[----:B------:R-:W-:Y:S01]  /*14d0*/  ISETP.GE.AND P5, PT, R10, c[0x0][0x19c], PT ;  /* 0x000067000a007a0c */ /* 0x000fe20003fa6270 */
[----:B------:R-:W-:Y:S01]  /*14e0*/  IMAD R17, R13, c[0x0][0x180], RZ ;  /* 0x000060000d117a24 */ /* 0x000fe200078e02ff */
[----:B------:R3:W-:Y:S01]  /*14f0*/  @!P0 LDGSTS.E.BYPASS.LTC128B.128 [R234+0x9880], [R32.64], !P4 ;  /* 0x0988000020ea8fae */ /* 0x0007e2000e101d4e */
[C---:B------:R-:W-:Y:S01]  /*1500*/  ISETP.LT.OR P4, PT, R5.reuse, 0x1, P6 ;  /* 0x000000010500780c */ /* 0x040fe20003781670 */
[----:B------:R-:W-:Y:S01]  /*1510*/  IMAD.WIDE.U32 R22, R0, c[0x0][0x180], R22 ;  /* 0x0000600000167a25 */ /* 0x000fe200078e0016 */
[----:B------:R-:W-:Y:S01]  /*1520*/  CS2R R80, SRZ ;  /* 0x0000000000507805 */ /* 0x000fe2000001ff00 */
[----:B------:R3:W-:Y:S01]  /*1530*/  @!P0 LDGSTS.E.BYPASS.LTC128B.128 [R234+0xc080], [R32.64+0x80], !P3 ;  /* 0x0c08008020ea8fae */ /* 0x0007e2000d901d4e */
[----:B------:R-:W-:Y:S01]  /*1540*/  CS2R R78, SRZ ;  /* 0x00000000004e7805 */ /* 0x000fe2000001ff00 */
[----:B------:R-:W-:Y:S01]  /*1550*/  IMAD R12, R12, c[0x0][0x208], RZ ;  /* 0x000082000c0c7a24 */ /* 0x000fe200078e02ff */
[C---:B-1----:R-:W-:Y:S01]  /*1560*/  LEA R30, P1, R20.reuse, c[0x0][0x190], 0x1 ;  /* 0x00006400141e7a11 */ /* 0x042fe200078208ff */
[----:B------:R3:W-:Y:S01]  /*1570*/  @!P0 LDGSTS.E.BYPASS.LTC128B.128 [R234+0xe880], [R32.64+0x100], !P2 ;  /* 0x0e88010020ea8fae */ /* 0x0007e2000d101d4e */
[----:B------:R-:W-:Y:S01]  /*1580*/  ISETP.LT.OR P2, PT, R5, 0x1, P5 ;  /* 0x000000010500780c */ /* 0x000fe20002f41670 */
[----:B------:R-:W-:Y:S01]  /*1590*/  IMAD R12, R11, c[0x0][0x20c], R12 ;  /* 0x000083000b0c7a24 */ /* 0x000fe200078e020c */
[----:B------:R-:W-:Y:S01]  /*15a0*/  LEA.HI.X R31, R20, c[0x0][0x194], R16, 0x1, P1 ;  /* 0x00006500141f7a11 */ /* 0x000fe200008f0c10 */
[----:B------:R-:W-:Y:S01]  /*15b0*/  IMAD R16, R0, c[0x0][0x184], R17 ;  /* 0x0000610000107a24 */ /* 0x000fe200078e0211 */
[----:B------:R-:W-:Y:S01]  /*15c0*/  LEA R20, P3, R14, R30, 0x6 ;  /* 0x0000001e0e147211 */ /* 0x000fe200078630ff */
[----:B------:R-:W-:Y:S01]  /*15d0*/  IMAD R17, R8, c[0x0][0x188], RZ ;  /* 0x0000620008117a24 */ /* 0x000fe200078e02ff */
[----:B------:R-:W-:Y:S01]  /*15e0*/  ISETP.GE.AND P1, PT, R9, c[0x0][0x19c], PT ;  /* 0x0000670009007a0c */ /* 0x000fe20003f26270 */
[----:B------:R-:W-:Y:S01]  /*15f0*/  IMAD.IADD R23, R23, 0x1, R16 ;  /* 0x0000000117177824 */ /* 0x000fe200078e0210 */
[----:B------:R-:W-:Y:S01]  /*1600*/  LEA.HI.X R21, R14, R31, R15, 0x6, P3 ;  /* 0x0000001f0e157211 */ /* 0x000fe200018f340f */
[----:B------:R1:W-:Y:S01]  /*1610*/  LDGSTS.E.BYPASS.LTC128B.128 [R234+0x80], [R30.64], !P4 ;  /* 0x000800001eea7fae */ /* 0x0003e2000e101d4e */
[C---:B------:R-:W-:Y:S01]  /*1620*/  ISETP.LT.OR P3, PT, R5.reuse, 0x1, P1 ;  /* 0x000000010500780c */ /* 0x040fe20000f61670 */
[C---:B------:R-:W-:Y:S01]  /*1630*/  IMAD R14, R240.reuse, c[0x0][0x18c], R17 ;  /* 0x00006300f00e7a24 */ /* 0x040fe200078e0211 */
[C---:B------:R-:W-:Y:S01]  /*1640*/  ISETP.LT.OR P4, PT, R5.reuse, 0x21, P6 ;  /* 0x000000210500780c */ /* 0x040fe20003781670 */
[----:B------:R-:W-:Y:S01]  /*1650*/  IMAD.WIDE.U32 R16, R240, c[0x0][0x188], R22 ;  /* 0x00006200f0107a25 */ /* 0x000fe200078e0016 */
[----:B------:R1:W-:Y:S01]  /*1660*/  LDGSTS.E.BYPASS.LTC128B.128 [R234+0x2880], [R30.64+0x80], !P2 ;  /* 0x028800801eea7fae */ /* 0x0003e2000d101d4e */
[----:B------:R-:W-:Y:S01]  /*1670*/  @!P0 ISETP.LT.OR P6, PT, R5, 0x41, P6 ;  /* 0x000000410500880c */ /* 0x000fe200037c1670 */
[----:B------:R-:W-:Y:S01]  /*1680*/  CS2R R76, SRZ ;  /* 0x00000000004c7805 */ /* 0x000fe2000001ff00 */
[----:B------:R-:W-:Y:S01]  /*1690*/  IMAD.IADD R14, R17, 0x1, R14 ;  /* 0x00000001110e7824 */ /* 0x000fe200078e020e */
[C---:B------:R-:W-:Y:S01]  /*16a0*/  LEA R250, P2, R16.reuse, c[0x0][0x160], 0x1 ;  /* 0x0000580010fa7a11 */ /* 0x040fe200078408ff */
[----:B------:R-:W-:Y:S01]  /*16b0*/  IMAD.WIDE.U32 R22, R11, c[0x0][0x208], R24 ;  /* 0x000082000b167a25 */ /* 0x000fe200078e0018 */
[----:B------:R-:W-:Y:S01]  /*16c0*/  CS2R R74, SRZ ;  /* 0x00000000004a7805 */ /* 0x000fe2000001ff00 */
[----:B------:R-:W-:Y:S01]  /*16d0*/  CS2R R72, SRZ ;  /* 0x0000000000487805 */ /* 0x000fe2000001ff00 */
[----:B------:R-:W-:Y:S01]  /*16e0*/  LEA.HI.X R251, R16, c[0x0][0x164], R14, 0x1, P2 ;  /* 0x0000590010fb7a11 */ /* 0x000fe200010f0c0e */
[----:B------:R1:W-:Y:S01]  /*16f0*/  LDGSTS.E.BYPASS.LTC128B.128 [R234+0x5080], [R30.64+0x100], !P3 ;  /* 0x050801001eea7fae */ /* 0x0003e2000d901d4e */
[----:B------:R-:W-:Y:S01]  /*1700*/  ISETP.GE.AND P3, PT, R24, c[0x0][0x16c], PT ;  /* 0x00005b0018007a0c */ /* 0x000fe20003f66270 */
[----:B------:R-:W-:Y:S01]  /*1710*/  IMAD.IADD R23, R23, 0x1, R12 ;  /* 0x0000000117177824 */ /* 0x000fe200078e020c */
[----:B------:R-:W-:Y:S01]  /*1720*/  ISETP.GE.AND P2, PT, R10, c[0x0][0x16c], PT ;  /* 0x00005b000a007a0c */ /* 0x000fe20003f46270 */
[----:B------:R4:W-:Y:S01]  /*1730*/  LDGSTS.E.BYPASS.LTC128B.128 [R234+0x1080], [R20.64], !P4 ;  /* 0x0108000014ea7fae */ /* 0x0009e2000e101d4e */
[----:B------:R-:W-:Y:S01]  /*1740*/  SEL R17, RZ, 0x1, P3 ;  /* 0x00000001ff117807 */ /* 0x000fe20001800000 */
[----:B------:R-:W-:Y:S01]  /*1750*/  IMAD.U32 R11, RZ, RZ, UR7 ;  /* 0x00000007ff0b7e24 */ /* 0x000fe2000f8e00ff */
[----:B------:R-:W-:Y:S01]  /*1760*/  ISETP.LT.OR P4, PT, R5, 0x21, P5 ;  /* 0x000000210500780c */ /* 0x000fe20002f81670 */
[----:B------:R-:W-:Y:S01]  /*1770*/  IMAD R15, R13, c[0x0][0x210], RZ ;  /* 0x000084000d0f7a24 */ /* 0x000fe200078e02ff */
[C---:B------:R-:W-:Y:S01]  /*1780*/  ISETP.LT.OR P3, PT, R5.reuse, 0x21, P1 ;  /* 0x000000210500780c */ /* 0x040fe20000f61670 */
[C---:B------:R-:W-:Y:S01]  /*1790*/  IMAD.WIDE.U32 R22, R0.reuse, c[0x0][0x210], R22 ;  /* 0x0000840000167a25 */ /* 0x040fe200078e0016 */
[C---:B------:R-:W-:Y:S01]  /*17a0*/  @!P0 ISETP.LT.OR P5, PT, R5.reuse, 0x41, P5 ;  /* 0x000000410500880c */ /* 0x040fe20002fa1670 */
[----:B------:R-:W-:Y:S01]  /*17b0*/  USHF.L.U64.HI UR7, UR8, UR6, UR9 ;  /* 0x0000000608077299 */ /* 0x000fe20008010209 */
[----:B------:R-:W-:Y:S01]  /*17c0*/  @!P0 ISETP.LT.OR P1, PT, R5, 0x41, P1 ;  /* 0x000000410500880c */ /* 0x000fe20000f21670 */
[----:B------:R-:W-:Y:S01]  /*17d0*/  IMAD R15, R0, c[0x0][0x214], R15 ;  /* 0x00008500000f7a24 */ /* 0x000fe200078e020f */
[----:B------:R-:W-:Y:S01]  /*17e0*/  SEL R5, RZ, 0xffffffff, P2 ;  /* 0xffffffffff057807 */ /* 0x000fe20001000000 */
[----:B------:R-:W-:Y:S01]  /*17f0*/  USHF.L.U64.HI UR7, UR11, 0x1, UR7 ;  /* 0x000000010b077899 */ /* 0x000fe20008010207 */
[----:B------:R-:W-:Y:S01]  /*1800*/  ISETP.GE.AND P2, PT, R9, c[0x0][0x16c], PT ;  /* 0x00005b0009007a0c */ /* 0x000fe20003f46270 */
[----:B------:R-:W-:Y:S01]  /*1810*/  IMAD.IADD R23, R23, 0x1, R15 ;  /* 0x0000000117177824 */ /* 0x000fe200078e020f */
[----:B------:R-:W-:Y:S01]  /*1820*/  IADD3 R14, -R238, UR12, RZ ;  /* 0x0000000cee0e7c10 */ /* 0x000fe2000fffe1ff */
[----:B------:R-:W-:Y:S01]  /*1830*/  IMAD.SHL.U32 R12, R5, 0x2, RZ ;  /* 0x00000002050c7824 */ /* 0x000fe200078e00ff */
[----:B------:R4:W-:Y:S01]  /*1840*/  LDGSTS.E.BYPASS.LTC128B.128 [R234+0x3880], [R20.64+0x80], !P4 ;  /* 0x0388008014ea7fae */ /* 0x0009e2000e101d4e */
[----:B------:R-:W-:Y:S01]  /*1850*/  IMAD.U32 R5, RZ, RZ, UR5 ;  /* 0x00000005ff057e24 */ /* 0x000fe2000f8e00ff */
[----:B------:R-:W-:Y:S01]  /*1860*/  ULDC.64 UR4, c[0x0][0x208] ;  /* 0x0000820000047ab9 */ /* 0x000fe20000000a00 */
[----:B------:R-:W-:Y:S01]  /*1870*/  IMAD.WIDE.U32 R22, R240, c[0x0][0x218], R22 ;  /* 0x00008600f0167a25 */ /* 0x000fe200078e0016 */
[----:B------:R-:W-:Y:S01]  /*1880*/  LOP3.LUT R17, R12, 0x2, R17, 0xe2, !PT ;  /* 0x000000020c117812 */ /* 0x000fe200078ee211 */
[----:B------:R4:W-:Y:S01]  /*1890*/  LDGSTS.E.BYPASS.LTC128B.128 [R234+0x6080], [R20.64+0x100], !P3 ;  /* 0x0608010014ea7fae */ /* 0x0009e2000d901d4e */
[----:B------:R-:W-:Y:S01]  /*18a0*/  SEL R12, RZ, 0x4, P2 ;  /* 0x00000004ff0c7807 */ /* 0x000fe20001000000 */
[----:B------:R-:W-:Y:S01]  /*18b0*/  USHF.L.U32 UR13, UR4, 0x5, URZ ;  /* 0x00000005040d7899 */ /* 0x000fe2000800063f */
[----:B------:R-:W-:Y:S01]  /*18c0*/  @!P0 LEA R16, P2, R11, R20, 0x1 ;  /* 0x000000140b108211 */ /* 0x000fe200078408ff */
[----:B------:R-:W-:Y:S01]  /*18d0*/  USHF.L.U64.HI UR5, UR4, UR6, UR5 ;  /* 0x0000000604057299 */ /* 0x000fe20008010205 */
[----:B------:R-:W-:Y:S01]  /*18e0*/  LOP3.LUT R12, R17, R12, RZ, 0xfc, !PT ;  /* 0x0000000c110c7212 */ /* 0x000fe200078efcff */
[----:B------:R-:W-:Y:S01]  /*18f0*/  USHF.L.U32 UR11, UR13, 0x1, URZ ;  /* 0x000000010d0b7899 */ /* 0x000fe2000800063f */
[----:B------:R-:W-:Y:S01]  /*1900*/  @!P0 LEA.HI.X R17, R11, R21, R5, 0x1, P2 ;  /* 0x000000150b118211 */ /* 0x000fe200010f0c05 */
[----:B------:R-:W-:Y:S01]  /*1910*/  IMAD R5, R8, c[0x0][0x218], RZ ;  /* 0x0000860008057a24 */ /* 0x000fe200078e02ff */
[C---:B------:R-:W-:Y:S01]  /*1920*/  LOP3.LUT P4, RZ, R12.reuse, 0x1, RZ, 0xc0, !PT ;  /* 0x000000010cff7812 */ /* 0x040fe2000788c0ff */
[----:B------:R-:W-:Y:S01]  /*1930*/  USHF.L.U64.HI UR5, UR13, 0x1, UR5 ;  /* 0x000000010d057899 */ /* 0x000fe20008010205 */
[C---:B------:R-:W-:Y:S01]  /*1940*/  LOP3.LUT P3, RZ, R12.reuse, 0x2, RZ, 0xc0, !PT ;  /* 0x000000020cff7812 */ /* 0x040fe2000786c0ff */
[----:B------:R2:W-:Y:S01]  /*1950*/  @!P0 LDGSTS.E.BYPASS.LTC128B.128 [R234+0x2080], [R16.64], !P6 ;  /* 0x0208000010ea8fae */ /* 0x0005e2000f101d4e */
[----:B------:R-:W-:Y:S01]  /*1960*/  LOP3.LUT P2, RZ, R12, 0x4, RZ, 0xc0, !PT ;  /* 0x000000040cff7812 */ /* 0x000fe2000784c0ff */
[----:B------:R-:W-:Y:S01]  /*1970*/  IMAD R5, R240, c[0x0][0x21c], R5 ;  /* 0x00008700f0057a24 */ /* 0x000fe200078e0205 */
[C---:B------:R-:W-:Y:S01]  /*1980*/  ISETP.LT.OR P6, PT, R14.reuse, 0x1, !P4 ;  /* 0x000000010e00780c */ /* 0x040fe200067c1670 */
[----:B------:R2:W-:Y:S01]  /*1990*/  @!P0 LDGSTS.E.BYPASS.LTC128B.128 [R234+0x4880], [R16.64+0x80], !P5 ;  /* 0x0488008010ea8fae */ /* 0x0005e2000e901d4e */
[C---:B------:R-:W-:Y:S01]  /*19a0*/  ISETP.LT.OR P5, PT, R14.reuse, 0x1, !P3 ;  /* 0x000000010e00780c */ /* 0x040fe20005fa1670 */
[----:B------:R-:W-:Y:S01]  /*19b0*/  IMAD.IADD R5, R23, 0x1, R5 ;  /* 0x0000000117057824 */ /* 0x000fe200078e0205 */
[CC--:B------:R-:W-:Y:S01]  /*19c0*/  LEA.HI R15, R19.reuse, R232.reuse, RZ, 0x2 ;  /* 0x000000e8130f7211 */ /* 0x0c0fe200078f10ff */
[----:B------:R3:W-:Y:S01]  /*19d0*/  @!P0 LDGSTS.E.BYPASS.LTC128B.128 [R234+0x7080], [R16.64+0x100], !P1 ;  /* 0x0708010010ea8fae */ /* 0x0007e2000c901d4e */
[----:B------:R-:W-:Y:S01]  /*19e0*/  ISETP.LT.OR P1, PT, R14, 0x1, !P2 ;  /* 0x000000010e00780c */ /* 0x000fe20005721670 */
[----:B------:R-:W-:Y:S01]  /*19f0*/  IMAD R3, R2, -0x50, R3 ;  /* 0xffffffb002037824 */ /* 0x000fe200078e0203 */
[C---:B------:R-:W-:Y:S01]  /*1a00*/  LEA R248, P0, R22.reuse, c[0x0][0x1f0], 0x1 ;  /* 0x00007c0016f87a11 */ /* 0x040fe200078008ff */
[----:B------:R-:W0:Y:S01]  /*1a10*/  LDGDEPBAR ;  /* 0x00000000000079af */ /* 0x000e220000000000 */
[----:B------:R-:W-:Y:S01]  /*1a20*/  LEA.HI R2, R19, R232, RZ, 0x5 ;  /* 0x000000e813027211 */ /* 0x000fe200078f28ff */
[----:B------:R-:W-:Y:S01]  /*1a30*/  IMAD R13, R13, c[0x0][0x238], RZ ;  /* 0x00008e000d0d7a24 */ /* 0x000fe200078e02ff */
[----:B------:R-:W-:Y:S01]  /*1a40*/  LEA.HI.X R249, R22, c[0x0][0x1f4], R5, 0x1, P0 ;  /* 0x00007d0016f97a11 */ /* 0x000fe200000f0c05 */
[----:B------:R-:W-:Y:S01]  /*1a50*/  IMAD.U32 R5, RZ, RZ, UR10 ;  /* 0x0000000aff057e24 */ /* 0x000fe2000f8e00ff */
[----:B------:R3:W-:Y:S01]  /*1a60*/  LDGSTS.E.BYPASS.LTC128B.128 [R234+0xf080], [R250.64], !P6 ;  /* 0x0f080000faea7fae */ /* 0x0007e2000f101d4e */
[----:B----4-:R-:W-:Y:S01]  /*1a70*/  IMAD.U32 R21, RZ, RZ, UR11 ;  /* 0x0000000bff157e24 */ /* 0x010fe2000f8e00ff */
[----:B------:R-:W-:Y:S01]  /*1a80*/  SHF.R.S32.HI R18, RZ, 0x2, R15 ;  /* 0x00000002ff127819 */ /* 0x000fe2000001140f */
[C---:B------:R-:W-:Y:S01]  /*1a90*/  IMAD R13, R0.reuse, c[0x0][0x23c], R13 ;  /* 0x00008f00000d7a24 */ /* 0x040fe200078e020d */
[----:B------:R4:W-:Y:S01]  /*1aa0*/  LDGSTS.E.BYPASS.LTC128B.128 [R234+0x11080], [R250.64+0x80], !P5 ;  /* 0x11080080faea7fae */ /* 0x0009e2000e901d4e */
[----:B------:R-:W-:Y:S01]  /*1ab0*/  IADD3 R22, P6, P0, R5, 0x80, R250 ;  /* 0x0000008005167810 */ /* 0x000fe200078de0fa */
[----:B------:R-:W-:Y:S01]  /*1ac0*/  IMAD.WIDE.U32 R26, R0, c[0x0][0x238], R26 ;  /* 0x00008e00001a7a25 */ /* 0x000fe200078e001a */
[----:B------:R-:W-:Y:S01]  /*1ad0*/  SHF.R.S32.HI R12, RZ, 0x1f, R2 ;  /* 0x0000001fff0c7819 */ /* 0x000fe20000011402 */
[----:B------:R4:W-:Y:S01]  /*1ae0*/  LDGSTS.E.BYPASS.LTC128B.128 [R234+0x13080], [R250.64+0x100], !P1 ;  /* 0x13080100faea7fae */ /* 0x0009e2000c901d4e */
[----:B-1----:R-:W-:Y:S01]  /*1af0*/  IADD3 R30, P1, R250, UR10, RZ ;  /* 0x0000000afa1e7c10 */ /* 0x002fe2000ff3e0ff */
[----:B------:R-:W-:Y:S01]  /*1b00*/  IMAD.IADD R27, R27, 0x1, R13 ;  /* 0x000000011b1b7824 */ /* 0x000fe200078e020d */
[----:B------:R-:W-:Y:S01]  /*1b10*/  IADD3.X R23, RZ, UR7, R251, P6, P0 ;  /* 0x00000007ff177c10 */ /* 0x000fe2000b7e04fb */
[----:B------:R-:W-:Y:S01]  /*1b20*/  IMAD.IADD R230, R227, 0x1, -R230 ;  /* 0x00000001e3e67824 */ /* 0x000fe200078e0ae6 */
[----:B------:R-:W-:Y:S01]  /*1b30*/  IADD3.X R31, R251, UR7, RZ, P1, !PT ;  /* 0x00000007fb1f7c10 */ /* 0x000fe20008ffe4ff */
[----:B------:R-:W-:Y:S01]  /*1b40*/  IMAD.SHL.U32 R7, R7, 0x8, RZ ;  /* 0x0000000807077824 */ /* 0x000fe200078e00ff */
[----:B--2---:R-:W-:Y:S01]  /*1b50*/  IADD3 R28, P5, P1, R5, 0x100, R250 ;  /* 0x00000100051c7810 */ /* 0x004fe200079be0fa */
[----:B------:R-:W-:Y:S01]  /*1b60*/  IMAD R230, R230, -0x8, R3 ;  /* 0xfffffff8e6e67824 */ /* 0x000fe200078e0203 */
[C---:B------:R-:W-:Y:S01]  /*1b70*/  ISETP.LT.OR P6, PT, R14.reuse, 0x21, !P4 ;  /* 0x000000210e00780c */ /* 0x040fe200067c1670 */
[----:B------:R-:W-:Y:S01]  /*1b80*/  IMAD.MOV.U32 R226, RZ, RZ, 0x20 ;  /* 0x00000020ffe27424 */ /* 0x000fe200078e00ff */
[----:B------:R-:W-:Y:S01]  /*1b90*/  ISETP.LT.OR P0, PT, R14, 0x21, !P3 ;  /* 0x000000210e00780c */ /* 0x000fe20005f01670 */
[----:B------:R-:W-:Y:S01]  /*1ba0*/  IMAD.MOV.U32 R228, RZ, RZ, 0x10 ;  /* 0x00000010ffe47424 */ /* 0x000fe200078e00ff */
[----:B------:R-:W-:Y:S01]  /*1bb0*/  IADD3.X R29, RZ, UR7, R251, P5, P1 ;  /* 0x00000007ff1d7c10 */ /* 0x000fe2000afe24fb */
[----:B------:R-:W-:Y:S01]  /*1bc0*/  UIADD3 UR6, UR12, 0x3f, URZ ;  /* 0x0000003f0c067890 */ /* 0x000fe2000fffe03f */
[----:B------:R-:W-:Y:S01]  /*1bd0*/  IADD3 R20, P5, P1, R21, 0x100, R248 ;  /* 0x0000010015147810 */ /* 0x000fe200079be0f8 */
[----:B------:R-:W-:Y:S01]  /*1be0*/  UMOV UR4, 0x6 ;  /* 0x0000000600047882 */ /* 0x000fe20000000000 */
[----:B---3--:R-:W-:Y:S01]  /*1bf0*/  P2R R16, PR, RZ, 0x10 ;  /* 0x00000010ff107803 */ /* 0x008fe20000000000 */
[----:B------:R-:W-:Y:S01]  /*1c00*/  CS2R R70, SRZ ;  /* 0x0000000000467805 */ /* 0x000fe2000001ff00 */
[----:B------:R-:W-:Y:S01]  /*1c10*/  IADD3.X R21, RZ, UR5, R249, P5, P1 ;  /* 0x00000005ff157c10 */ /* 0x000fe2000afe24f9 */
[----:B------:R-:W-:Y:S01]  /*1c20*/  CS2R R68, SRZ ;  /* 0x0000000000447805 */ /* 0x000fe2000001ff00 */
[----:B------:R-:W-:Y:S01]  /*1c30*/  ISETP.GT.AND P1, PT, R232, 0xf, PT ;  /* 0x0000000fe800780c */ /* 0x000fe20003f24270 */
[----:B------:R1:W-:Y:S01]  /*1c40*/  LDGSTS.E.BYPASS.LTC128B.128 [R234+0x10080], [R30.64], !P6 ;  /* 0x100800001eea7fae */ /* 0x0003e2000f101d4e */
[----:B------:R-:W-:Y:S01]  /*1c50*/  ISETP.GE.AND P4, PT, R24, c[0x0][0x1fc], PT ;  /* 0x00007f0018007a0c */ /* 0x000fe20003f86270 */
[----:B------:R-:W-:Y:S01]  /*1c60*/  CS2R R66, SRZ ;  /* 0x0000000000427805 */ /* 0x000fe2000001ff00 */
[C---:B------:R-:W-:Y:S01]  /*1c70*/  ISETP.LT.OR P5, PT, R14.reuse, 0x21, !P2 ;  /* 0x000000210e00780c */ /* 0x040fe200057a1670 */
[----:B------:R2:W-:Y:S01]  /*1c80*/  LDGSTS.E.BYPASS.LTC128B.128 [R234+0x12080], [R22.64], !P0 ;  /* 0x1208000016ea7fae */ /* 0x0005e2000c101d4e */
[----:B------:R-:W-:Y:S01]  /*1c90*/  ISETP.LT.OR P0, PT, R14, 0x1, P4 ;  /* 0x000000010e00780c */ /* 0x000fe20002701670 */
[----:B------:R-:W-:Y:S01]  /*1ca0*/  CS2R R64, SRZ ;  /* 0x0000000000407805 */ /* 0x000fe2000001ff00 */
[----:B------:R-:W-:Y:S01]  /*1cb0*/  ISETP.GE.AND P6, PT, R10, c[0x0][0x1fc], PT ;  /* 0x00007f000a007a0c */ /* 0x000fe20003fc6270 */
[----:B------:R-:W-:Y:S01]  /*1cc0*/  CS2R R62, SRZ ;  /* 0x00000000003e7805 */ /* 0x000fe2000001ff00 */
[----:B------:R-:W-:Y:S01]  /*1cd0*/  SHF.R.S32.HI R17, RZ, 0x1f, R15 ;  /* 0x0000001fff117819 */ /* 0x000fe2000001140f */
[----:B------:R-:W-:Y:S01]  /*1ce0*/  CS2R R60, SRZ ;  /* 0x00000000003c7805 */ /* 0x000fe2000001ff00 */
[----:B------:R-:W-:Y:S01]  /*1cf0*/  SHF.R.S32.HI R11, RZ, 0x5, R2 ;  /* 0x00000005ff0b7819 */ /* 0x000fe20000011402 */
[C---:B------:R-:W-:Y:S01]  /*1d00*/  @!P1 IMAD.SHL.U32 R5, R232.reuse, 0x10, RZ ;  /* 0x00000010e8059824 */ /* 0x040fe200078e00ff */
[----:B------:R-:W-:Y:S01]  /*1d10*/  LEA.HI R17, R17, R18, RZ, 0x3 ;  /* 0x0000001211117211 */ /* 0x000fe200078f18ff */
[----:B------:R-:W-:Y:S01]  /*1d20*/  CS2R R58, SRZ ;  /* 0x00000000003a7805 */ /* 0x000fe2000001ff00 */
[----:B------:R-:W-:Y:S01]  /*1d30*/  LOP3.LUT R15, R15, 0x3ffffffc, RZ, 0xc0, !PT ;  /* 0x3ffffffc0f0f7812 */ /* 0x000fe200078ec0ff */
[----:B------:R3:W-:Y:S01]  /*1d40*/  LDGSTS.E.BYPASS.LTC128B.128 [R234+0x14080], [R28.64], !P5 ;  /* 0x140800001cea7fae */ /* 0x0007e2000e901d4e */
[----:B------:R-:W-:Y:S01]  /*1d50*/  ISETP.GE.AND P5, PT, R9, c[0x0][0x1fc], PT ;  /* 0x00007f0009007a0c */ /* 0x000fe20003fa6270 */
[----:B------:R-:W-:Y:S01]  /*1d60*/  IMAD.SHL.U32 R222, R11, 0x100, RZ ;  /* 0x000001000bde7824 */ /* 0x000fe200078e00ff */
[----:B------:R-:W-:Y:S01]  /*1d70*/  LOP3.LUT R17, R17, 0xfffffff8, RZ, 0xc0, !PT ;  /* 0xfffffff811117812 */ /* 0x000fe200078ec0ff */
[----:B------:R2:W-:Y:S01]  /*1d80*/  @!P1 LDGSTS.E.BYPASS.LTC128B.128 [R5+0x21080], [R244.64] ;  /* 0x21080000f4059fae */ /* 0x0005e2000b901d4e */
[----:B------:R-:W-:Y:S01]  /*1d90*/  IMAD.IADD R15, R232, 0x1, -R15 ;  /* 0x00000001e80f7824 */ /* 0x000fe200078e0a0f */
[----:B------:R-:W-:Y:S01]  /*1da0*/  CS2R R56, SRZ ;  /* 0x0000000000387805 */ /* 0x000fe2000001ff00 */
[----:B------:R-:W-:Y:S01]  /*1db0*/  CS2R R54, SRZ ;  /* 0x0000000000367805 */ /* 0x000fe2000001ff00 */
[----:B------:R-:W0:Y:S01]  /*1dc0*/  LDGDEPBAR ;  /* 0x00000000000079af */ /* 0x000e220000000000 */
[----:B------:R-:W-:Y:S01]  /*1dd0*/  IMAD.IADD R17, R18, 0x1, -R17 ;  /* 0x0000000112117824 */ /* 0x000fe200078e0a11 */
[----:B------:R-:W-:Y:S01]  /*1de0*/  LEA.HI R18, R19, R232, RZ, 0x4 ;  /* 0x000000e813127211 */ /* 0x000fe200078f20ff */
[----:B------:R-:W-:Y:S01]  /*1df0*/  CS2R R52, SRZ ;  /* 0x0000000000347805 */ /* 0x000fe2000001ff00 */
[----:B------:R4:W-:Y:S01]  /*1e00*/  LDGSTS.E.BYPASS.LTC128B.128 [R234+0x1b080], [R248.64], !P0 ;  /* 0x1b080000f8ea7fae */ /* 0x0009e2000c101d4e */
[C---:B------:R-:W-:Y:S01]  /*1e10*/  ISETP.LT.OR P0, PT, R14.reuse, 0x1, P6 ;  /* 0x000000010e00780c */ /* 0x040fe20003701670 */
[----:B------:R-:W-:Y:S01]  /*1e20*/  CS2R R50, SRZ ;  /* 0x0000000000327805 */ /* 0x000fe2000001ff00 */
[C---:B------:R-:W-:Y:S01]  /*1e30*/  ISETP.LT.OR P6, PT, R14.reuse, 0x21, P6 ;  /* 0x000000210e00780c */ /* 0x040fe200037c1670 */
[----:B------:R-:W-:Y:S01]  /*1e40*/  CS2R R48, SRZ ;  /* 0x0000000000307805 */ /* 0x000fe2000001ff00 */
[----:B------:R-:W-:Y:S01]  /*1e50*/  SHF.R.S32.HI R19, RZ, 0x4, R18 ;  /* 0x00000004ff137819 */ /* 0x000fe20000011412 */
        /* <DEDUP_REMOVED lines=9> */
[C---:B------:R-:W-:Y:S01]  /*1ef0*/  ISETP.LT.OR P0, PT, R14.reuse, 0x1, P5 ;  /* 0x000000010e00780c */ /* 0x040fe20002f01670 */
[----:B---3--:R-:W-:Y:S01]  /*1f00*/  IMAD.SHL.U32 R29, R17, 0x10, RZ ;  /* 0x00000010111d7824 */ /* 0x008fe200078e00ff */
[----:B------:R-:W-:Y:S01]  /*1f10*/  ISETP.LT.OR P5, PT, R14, 0x21, P5 ;  /* 0x000000210e00780c */ /* 0x000fe20002fa1670 */
[----:B-1----:R-:W-:Y:S01]  /*1f20*/  CS2R R30, SRZ ;  /* 0x00000000001e7805 */ /* 0x002fe2000001ff00 */
[----:B--2---:R-:W-:Y:S01]  /*1f30*/  LEA.HI R5, R12, R11, RZ, 0x2 ;  /* 0x0000000b0c057211 */ /* 0x004fe200078f10ff */
[----:B------:R-:W-:Y:S01]  /*1f40*/  IMAD.SHL.U32 R12, R227, 0x8, RZ ;  /* 0x00000008e30c7824 */ /* 0x000fe200078e00ff */
[----:B------:R-:W-:-:S02]  /*1f50*/  USHF.L.U64.HI UR9, UR8, UR4, UR9 ;  /* 0x0000000408097299 */ /* 0x000fc40008010209 */
[----:B------:R-:W-:Y:S01]  /*1f60*/  LOP3.LUT R0, R5, 0xfffffffc, RZ, 0xc0, !PT ;  /* 0xfffffffc05007812 */ /* 0x000fe200078ec0ff */
[----:B------:R-:W-:Y:S01]  /*1f70*/  USHF.L.U32 UR10, UR8, 0x6, URZ ;  /* 0x00000006080a7899 */ /* 0x000fe2000800063f */
[----:B------:R-:W-:Y:S01]  /*1f80*/  LOP3.LUT R12, R12, 0x8, RZ, 0xc0, !PT ;  /* 0x000000080c0c7812 */ /* 0x000fe200078ec0ff */
[----:B------:R-:W-:Y:S02]  /*1f90*/  UMOV UR4, URZ ;  /* 0x0000003f00047c82 */ /* 0x000fe40008000000 */
[----:B------:R4:W-:Y:S01]  /*1fa0*/  LDGSTS.E.BYPASS.LTC128B.128 [R234+0x1f080], [R248.64+0x100], !P0 ;  /* 0x1f080100f8ea7fae */ /* 0x0009e2000c101d4e */
[----:B------:R-:W-:Y:S01]  /*1fb0*/  IADD3 R22, P0, R248, UR11, RZ ;  /* 0x0000000bf8167c10 */ /* 0x000fe2000ff1e0ff */
[----:B------:R-:W-:Y:S01]  /*1fc0*/  IMAD.IADD R5, R11, 0x1, -R0 ;  /* 0x000000010b057824 */ /* 0x000fe200078e0a00 */
[----:B------:R-:W-:Y:S01]  /*1fd0*/  LEA.HI R0, R18, R19, RZ, 0x1 ;  /* 0x0000001312007211 */ /* 0x000fe200078f08ff */
[----:B------:R-:W-:Y:S01]  /*1fe0*/  UMOV UR11, 0x1 ;  /* 0x00000001000b7882 */ /* 0x000fe20000000000 */
[----:B------:R-:W-:Y:S01]  /*1ff0*/  IADD3.X R23, R249, UR5, RZ, P0, !PT ;  /* 0x00000005f9177c10 */ /* 0x000fe200087fe4ff */
[C---:B------:R-:W-:Y:S01]  /*2000*/  IMAD.SHL.U32 R25, R5.reuse, 0x100, RZ ;  /* 0x0000010005197824 */ /* 0x040fe200078e00ff */
[----:B------:R-:W-:Y:S01]  /*2010*/  ISETP.LT.OR P0, PT, R14, 0x21, P4 ;  /* 0x000000210e00780c */ /* 0x000fe20002701670 */
[C---:B------:R-:W-:Y:S01]  /*2020*/  IMAD.SHL.U32 R237, R5.reuse, 0x10, RZ ;  /* 0x0000001005ed7824 */ /* 0x040fe200078e00ff */
[----:B------:R-:W-:Y:S01]  /*2030*/  LEA.HI R14, R5, R5, RZ, 0x1 ;  /* 0x00000005050e7211 */ /* 0x000fe200078f08ff */
[----:B------:R-:W-:Y:S01]  /*2040*/  USHF.R.S32.HI UR5, URZ, 0x1f, UR6 ;  /* 0x0000001f3f057899 */ /* 0x000fe20008011406 */
[----:B------:R-:W-:-:S02]  /*2050*/  ISETP.NE.AND P4, PT, R16, RZ, PT ;  /* 0x000000ff1000720c */ /* 0x000fc40003f85270 */
[----:B------:R-:W-:Y:S01]  /*2060*/  LOP3.LUT R16, R12, 0x70, R29, 0xf8, !PT ;  /* 0x000000700c107812 */ /* 0x000fe200078ef81d */
[----:B------:R-:W-:Y:S01]  /*2070*/  IMAD.SHL.U32 R14, R14, 0x100, RZ ;  /* 0x000001000e0e7824 */ /* 0x000fe200078e00ff */
[----:B------:R-:W-:Y:S01]  /*2080*/  LOP3.LUT R0, R0, 0xfffffffe, RZ, 0xc0, !PT ;  /* 0xfffffffe00007812 */ /* 0x000fe200078ec0ff */
[----:B------:R-:W-:Y:S01]  /*2090*/  ULEA.HI UR5, UR5, UR6, URZ, 0x6 ;  /* 0x0000000605057291 */ /* 0x000fe2000f8f303f */
[----:B------:R-:W-:Y:S01]  /*20a0*/  LOP3.LUT R16, R16, 0x100, R25, 0xf8, !PT ;  /* 0x0000010010107812 */ /* 0x000fe200078ef819 */
[----:B------:R-:W-:Y:S01]  /*20b0*/  CS2R R28, SRZ ;  /* 0x00000000001c7805 */ /* 0x000fe2000001ff00 */
[----:B------:R-:W-:Y:S01]  /*20c0*/  LOP3.LUT R14, R14, 0x7ffffe00, RZ, 0xc0, !PT ;  /* 0x7ffffe000e0e7812 */ /* 0x000fe200078ec0ff */
[----:B------:R4:W-:Y:S01]  /*20d0*/  LDGSTS.E.BYPASS.LTC128B.128 [R234+0x1c080], [R22.64], !P0 ;  /* 0x1c08000016ea7fae */ /* 0x0009e2000c101d4e */
[----:B------:R-:W-:Y:S01]  /*20e0*/  SHF.R.U32.HI R13, RZ, 0x3, R16 ;  /* 0x00000003ff0d7819 */ /* 0x000fe20000011610 */
[----:B------:R-:W-:Y:S01]  /*20f0*/  IMAD.IADD R0, R19, 0x1, -R0 ;  /* 0x0000000113007824 */ /* 0x000fe200078e0a00 */
[----:B------:R-:W-:Y:S01]  /*2100*/  ISETP.GE.AND P0, PT, R24, c[0x0][0x1fc], PT ;  /* 0x00007f0018007a0c */ /* 0x000fe20003f06270 */
[----:B------:R-:W-:Y:S01]  /*2110*/  IMAD R14, R15, 0x2, R14 ;  /* 0x000000020f0e7824 */ /* 0x000fe200078e020e */
[----:B------:R-:W-:Y:S01]  /*2120*/  LOP3.LUT R13, R16, 0x28, R13, 0x78, !PT ;  /* 0x00000028100d7812 */ /* 0x000fe200078e780d */
[----:B------:R4:W-:Y:S01]  /*2130*/  LDGSTS.E.BYPASS.LTC128B.128 [R234+0x1e080], [R22.64+0x80], !P6 ;  /* 0x1e08008016ea7fae */ /* 0x0009e2000f101d4e */
[----:B------:R-:W-:Y:S01]  /*2140*/  LOP3.LUT R15, R18, 0xfffffff0, RZ, 0xc0, !PT ;  /* 0xfffffff0120f7812 */ /* 0x000fe200078ec0ff */
[----:B------:R-:W-:Y:S01]  /*2150*/  IMAD.SHL.U32 R231, R0, 0x8, RZ ;  /* 0x0000000800e77824 */ /* 0x000fe200078e00ff */
[----:B------:R-:W-:Y:S01]  /*2160*/  LOP3.LUT P6, RZ, R17, 0x1, RZ, 0xc0, !PT ;  /* 0x0000000111ff7812 */ /* 0x000fe200078cc0ff */
[----:B------:R-:W-:Y:S01]  /*2170*/  IMAD.IADD R14, R14, 0x1, R13 ;  /* 0x000000010e0e7824 */ /* 0x000fe200078e020d */
[----:B------:R4:W-:Y:S01]  /*2180*/  LDGSTS.E.BYPASS.LTC128B.128 [R234+0x20080], [R20.64], !P5 ;  /* 0x2008000014ea7fae */ /* 0x0009e2000e901d4e */
[----:B------:R-:W-:Y:S01]  /*2190*/  ISETP.GE.AND P5, PT, R10, c[0x0][0x1fc], PT ;  /* 0x00007f000a007a0c */ /* 0x000fe20003fa6270 */
[----:B------:R-:W-:Y:S01]  /*21a0*/  CS2R R24, SRZ ;  /* 0x0000000000187805 */ /* 0x000fe2000001ff00 */
[----:B------:R-:W-:Y:S01]  /*21b0*/  IMAD.SHL.U32 R236, R14, 0x2, RZ ;  /* 0x000000020eec7824 */ /* 0x000fe200078e00ff */
[----:B------:R-:W-:Y:S01]  /*21c0*/  SEL R13, RZ, 0x1, P0 ;  /* 0x00000001ff0d7807 */ /* 0x000fe20000000000 */
[C---:B------:R-:W-:Y:S01]  /*21d0*/  IMAD.IADD R14, R232.reuse, 0x1, -R15 ;  /* 0x00000001e80e7824 */ /* 0x040fe200078e0a0f */
[----:B------:R-:W-:Y:S01]  /*21e0*/  ISETP.GE.AND P0, PT, R232, 0x10, PT ;  /* 0x00000010e800780c */ /* 0x000fe20003f06270 */
[----:B------:R-:W-:Y:S01]  /*21f0*/  USHF.R.S32.HI UR8, URZ, 0x6, UR5 ;  /* 0x000000063f087899 */ /* 0x000fe20008011405 */
[----:B------:R-:W-:Y:S01]  /*2200*/  IADD3 R15, R236, 0x21480, RZ ;  /* 0x00021480ec0f7810 */ /* 0x000fe20007ffe0ff */
[----:B------:R-:W-:Y:S01]  /*2210*/  IMAD.SHL.U32 R10, R14, 0x10, RZ ;  /* 0x000000100e0a7824 */ /* 0x000fe200078e00ff */
[----:B------:R-:W-:Y:S01]  /*2220*/  IADD3 R233, R236, 0x215a0, RZ ;  /* 0x000215a0ece97810 */ /* 0x000fe20007ffe0ff */
[----:B------:R-:W-:Y:S01]  /*2230*/  UMOV UR5, URZ ;  /* 0x0000003f00057c82 */ /* 0x000fe20008000000 */
[----:B------:R-:W-:-:S02]  /*2240*/  @P6 IADD3 R233, R15, 0xe0, RZ ;  /* 0x000000e00fe96810 */ /* 0x000fc40007ffe0ff */
[----:B------:R-:W-:Y:S01]  /*2250*/  LOP3.LUT R11, R10, 0xf0, RZ, 0xc0, !PT ;  /* 0x000000f00a0b7812 */ /* 0x000fe200078ec0ff */
[----:B------:R-:W-:Y:S01]  /*2260*/  IMAD.SHL.U32 R10, R0, 0x20, RZ ;  /* 0x00000020000a7824 */ /* 0x000fe200078e00ff */
[----:B------:R-:W-:Y:S01]  /*2270*/  ISETP.GE.AND P6, PT, R9, c[0x0][0x1fc], PT ;  /* 0x00007f0009007a0c */ /* 0x000fe20003fc6270 */
[----:B------:R-:W-:Y:S01]  /*2280*/  IMAD R9, R8, c[0x0][0x240], RZ ;  /* 0x0000900008097a24 */ /* 0x000fe200078e02ff */
[C---:B------:R-:W-:Y:S01]  /*2290*/  LOP3.LUT R223, R11.reuse, R12, RZ, 0xfc, !PT ;  /* 0x0000000c0bdf7212 */ /* 0x040fe200078efcff */
[----:B------:R-:W-:Y:S01]  /*22a0*/  @!P0 IMAD.SHL.U32 R15, R232, 0x10, RZ ;  /* 0x00000010e80f8824 */ /* 0x000fe200078e00ff */
[----:B------:R-:W-:Y:S01]  /*22b0*/  LOP3.LUT R222, R11, 0x100, R222, 0xf8, !PT ;  /* 0x000001000bde7812 */ /* 0x000fe200078ef8de */
[----:B------:R-:W-:Y:S01]  /*22c0*/  IMAD R3, R240, c[0x0][0x244], R9 ;  /* 0x00009100f0037a24 */ /* 0x000fe200078e0209 */
[----:B------:R-:W-:Y:S01]  /*22d0*/  LOP3.LUT R11, R2, 0xffffffe0, RZ, 0xc0, !PT ;  /* 0xffffffe0020b7812 */ /* 0x000fe200078ec0ff */
[----:B------:R-:W-:Y:S01]  /*22e0*/  IMAD.SHL.U32 R9, R4, 0x40, RZ ;  /* 0x0000004004097824 */ /* 0x000fe200078e00ff */
[----:B------:R-:W-:Y:S01]  /*22f0*/  SHF.R.S32.HI R17, RZ, 0x1f, R14 ;  /* 0x0000001fff117819 */ /* 0x000fe2000001140e */
[----:B------:R1:W-:Y:S01]  /*2300*/  @!P0 LDGSTS.E.BYPASS.LTC128B.128 [R15+0x21280], [R242.64] ;  /* 0x21280000f20f8fae */ /* 0x0003e2000b901d4e */
[----:B------:R-:W-:Y:S01]  /*2310*/  SEL R2, RZ, 0xffffffff, P5 ;  /* 0xffffffffff027807 */ /* 0x000fe20002800000 */
[----:B------:R-:W-:Y:S01]  /*2320*/  IMAD.IADD R11, R232, 0x1, -R11 ;  /* 0x00000001e80b7824 */ /* 0x000fe200078e0a0b */
[----:B------:R-:W-:Y:S01]  /*2330*/  LEA.HI R8, R17, R14, RZ, 0x3 ;  /* 0x0000000e11087211 */ /* 0x000fe200078f18ff */
[----:B------:R-:W0:Y:S01]  /*2340*/  LDGDEPBAR ;  /* 0x00000000000079af */ /* 0x000e220000000000 */
[----:B------:R-:W-:Y:S01]  /*2350*/  LOP3.LUT R10, R10, 0x20, RZ, 0xc0, !PT ;  /* 0x000000200a0a7812 */ /* 0x000fe200078ec0ff */
[----:B------:R-:W-:Y:S01]  /*2360*/  IMAD.SHL.U32 R2, R2, 0x2, RZ ;  /* 0x0000000202027824 */ /* 0x000fe200078e00ff */
[----:B------:R-:W-:Y:S01]  /*2370*/  SHF.R.S32.HI R16, RZ, 0x1f, R11 ;  /* 0x0000001fff107819 */ /* 0x000fe2000001140b */
[----:B------:R-:W0:Y:S01]  /*2380*/  LDGDEPBAR ;  /* 0x00000000000079af */ /* 0x000e220000000000 */
[----:B------:R-:W-:Y:S01]  /*2390*/  LOP3.LUT P0, RZ, R4, 0x4, RZ, 0xc0, !PT ;  /* 0x0000000404ff7812 */ /* 0x000fe2000780c0ff */
[----:B------:R-:W-:Y:S01]  /*23a0*/  IMAD.WIDE.U32 R240, R240, c[0x0][0x240], R26 ;  /* 0x00009000f0f07a25 */ /* 0x000fe200078e001a */
[----:B------:R-:W-:Y:S01]  /*23b0*/  LEA.HI R16, R16, R11, RZ, 0x2 ;  /* 0x0000000b10107211 */ /* 0x000fe200078f10ff */
[----:B------:R-:W-:Y:S01]  /*23c0*/  CS2R R26, SRZ ;  /* 0x00000000001a7805 */ /* 0x000fe2000001ff00 */
[----:B------:R-:W-:Y:S01]  /*23d0*/  LOP3.LUT R7, R10, 0x18, R7, 0xf8, !PT ;  /* 0x000000180a077812 */ /* 0x000fe200078ef807 */
[----:B------:R-:W-:Y:S01]  /*23e0*/  IMAD.IADD R246, R241, 0x1, R3 ;  /* 0x00000001f1f67824 */ /* 0x000fe200078e0203 */
[----:B------:R-:W-:-:S02]  /*23f0*/  LOP3.LUT R10, R2, 0x2, R13, 0xe2, !PT ;  /* 0x00000002020a7812 */ /* 0x000fc400078ee20d */
[----:B------:R-:W-:Y:S02]  /*2400*/  SEL R2, R226, 0xffffffe0, !P0 ;  /* 0xffffffe0e2027807 */ /* 0x000fe40004000000 */
[----:B------:R-:W-:Y:S02]  /*2410*/  SEL R235, RZ, 0x4, P6 ;  /* 0x00000004ffeb7807 */ /* 0x000fe40003000000 */
[----:B------:R-:W-:Y:S02]  /*2420*/  LOP3.LUT R231, R231, 0x8, RZ, 0xc0, !PT ;  /* 0x00000008e7e77812 */ /* 0x000fe400078ec0ff */
[----:B------:R-:W-:Y:S02]  /*2430*/  LOP3.LUT P5, RZ, R4, 0x2, RZ, 0xc0, !PT ;  /* 0x0000000204ff7812 */ /* 0x000fe400078ac0ff */
[----:B------:R-:W-:Y:S02]  /*2440*/  LOP3.LUT R235, R10, R235, RZ, 0xfc, !PT ;  /* 0x000000eb0aeb7212 */ /* 0x000fe400078efcff */
[----:B-1----:R-:W-:-:S02]  /*2450*/  LOP3.LUT R15, R9, 0x1c0, RZ, 0xc0, !PT ;  /* 0x000001c0090f7812 */ /* 0x002fc400078ec0ff */
[C---:B------:R-:W-:Y:S01]  /*2460*/  LOP3.LUT R9, R8.reuse, 0xfffffff8, RZ, 0xc0, !PT ;  /* 0xfffffff808097812 */ /* 0x040fe200078ec0ff */
[----:B------:R-:W-:Y:S01]  /*2470*/  IMAD.SHL.U32 R8, R8, 0x40, RZ ;  /* 0x0000004008087824 */ /* 0x000fe200078e00ff */
[C---:B------:R-:W-:Y:S02]  /*2480*/  LOP3.LUT R12, R15.reuse, 0x8, R6, 0xf8, !PT ;  /* 0x000000080f0c7812 */ /* 0x040fe400078ef806 */
[----:B------:R-:W-:Y:S01]  /*2490*/  SHF.R.U32.HI R229, RZ, 0x3, R15 ;  /* 0x00000003ffe57819 */ /* 0x000fe2000001160f */
[----:B------:R-:W-:Y:S01]  /*24a0*/  IMAD.IADD R9, R14, 0x1, -R9 ;  /* 0x000000010e097824 */ /* 0x000fe200078e0a09 */
[----:B------:R-:W-:Y:S02]  /*24b0*/  LOP3.LUT R15, R15, 0x30, R237, 0xf8, !PT ;  /* 0x000000300f0f7812 */ /* 0x000fe400078ef8ed */
[C---:B------:R-:W-:Y:S02]  /*24c0*/  LEA.HI.SX32 R237, R16.reuse, R237, 0x1e ;  /* 0x000000ed10ed7211 */ /* 0x040fe400078ff2ff */
[----:B------:R-:W-:-:S02]  /*24d0*/  LOP3.LUT R16, R16, 0xfffffffc, RZ, 0xc0, !PT ;  /* 0xfffffffc10107812 */ /* 0x000fc400078ec0ff */
[C---:B------:R-:W-:Y:S02]  /*24e0*/  LOP3.LUT P6, RZ, R9.reuse, 0x4, RZ, 0xc0, !PT ;  /* 0x0000000409ff7812 */ /* 0x040fe400078cc0ff */
[----:B------:R-:W-:Y:S01]  /*24f0*/  LOP3.LUT P0, RZ, R9, 0x2, RZ, 0xc0, !PT ;  /* 0x0000000209ff7812 */ /* 0x000fe2000780c0ff */
[----:B------:R-:W-:Y:S01]  /*2500*/  IMAD.IADD R11, R11, 0x1, -R16 ;  /* 0x000000010b0b7824 */ /* 0x000fe200078e0a10 */
[----:B------:R-:W-:Y:S01]  /*2510*/  LOP3.LUT R6, R15, 0x8, R6, 0xf8, !PT ;  /* 0x000000080f067812 */ /* 0x000fe200078ef806 */
[----:B------:R-:W-:Y:S01]  /*2520*/  IMAD.SHL.U32 R9, R9, 0x40, RZ ;  /* 0x0000004009097824 */ /* 0x000fe200078e00ff */
[-C--:B------:R-:W-:Y:S01]  /*2530*/  LOP3.LUT R12, R12, R229.reuse, RZ, 0x3c, !PT ;  /* 0x000000e50c0c7212 */ /* 0x080fe200078e3cff */
[----:B------:R-:W-:Y:S01]  /*2540*/  IMAD R230, R11, -0x2, R230 ;  /* 0xfffffffe0be67824 */ /* 0x000fe200078e02e6 */
[----:B------:R-:W-:Y:S02]  /*2550*/  SHF.R.U32.HI R11, RZ, 0x3, R222 ;  /* 0x00000003ff0b7819 */ /* 0x000fe400000116de */
[----:B------:R-:W-:Y:S01]  /*2560*/  LOP3.LUT R229, R6, R229, RZ, 0x3c, !PT ;  /* 0x000000e506e57212 */ /* 0x000fe200078e3cff */
[----:B------:R-:W-:Y:S01]  /*2570*/  IMAD R227, R227, 0x200, R12 ;  /* 0x00000200e3e37824 */ /* 0x000fe200078e020c */
[----:B------:R-:W-:-:S02]  /*2580*/  LOP3.LUT R6, R9, 0x1c0, RZ, 0xc0, !PT ;  /* 0x000001c009067812 */ /* 0x000fc400078ec0ff */
[----:B------:R-:W-:Y:S01]  /*2590*/  LOP3.LUT R11, R11, 0x38, RZ, 0xc0, !PT ;  /* 0x000000380b0b7812 */ /* 0x000fe200078ec0ff */
[----:B------:R-:W-:Y:S01]  /*25a0*/  IMAD R229, R0, 0x200, R229 ;  /* 0x0000020000e57824 */ /* 0x000fe200078e02e5 */
[----:B------:R-:W-:Y:S01]  /*25b0*/  LOP3.LUT R8, R8, 0xfffffe00, RZ, 0xc0, !PT ;  /* 0xfffffe0008087812 */ /* 0x000fe200078ec0ff */
[----:B------:R-:W-:Y:S01]  /*25c0*/  IMAD.SHL.U32 R227, R227, 0x2, RZ ;  /* 0x00000002e3e37824 */ /* 0x000fe200078e00ff */
[----:B------:R-:W-:Y:S02]  /*25d0*/  SHF.R.U32.HI R9, RZ, 0x3, R6 ;  /* 0x00000003ff097819 */ /* 0x000fe40000011606 */
[--C-:B------:R-:W-:Y:S01]  /*25e0*/  LOP3.LUT R222, R11, R222, R231.reuse, 0x1e, !PT ;  /* 0x000000de0bde7212 */ /* 0x100fe200078e1ee7 */
[----:B------:R-:W-:Y:S01]  /*25f0*/  IMAD R0, R5, 0x400, R8 ;  /* 0x0000040005007824 */ /* 0x000fe200078e0208 */
[----:B------:R-:W-:Y:S01]  /*2600*/  LOP3.LUT R231, R9, R6, R231, 0x1e, !PT ;  /* 0x0000000609e77212 */ /* 0x000fe200078e1ee7 */
[----:B------:R-:W-:Y:S01]  /*2610*/  IMAD R218, R2, 0x2, R227 ;  /* 0x0000000202da7824 */ /* 0x000fe200078e02e3 */
[----:B------:R-:W-:-:S02]  /*2620*/  SEL R4, R228, 0xfffffff0, !P5 ;  /* 0xfffffff0e4047807 */ /* 0x000fc40006800000 */
[----:B------:R-:W-:Y:S01]  /*2630*/  LOP3.LUT P5, RZ, R14, 0x2, RZ, 0xc0, !PT ;  /* 0x000000020eff7812 */ /* 0x000fe200078ac0ff */
[----:B------:R-:W-:Y:S01]  /*2640*/  IMAD.IADD R231, R0, 0x1, R231 ;  /* 0x0000000100e77824 */ /* 0x000fe200078e02e7 */
[----:B------:R-:W-:Y:S01]  /*2650*/  SEL R228, R228, 0xfffffff0, !P0 ;  /* 0xfffffff0e4e47807 */ /* 0x000fe20004000000 */
[----:B------:R-:W-:Y:S01]  /*2660*/  IMAD.SHL.U32 R14, R14, 0x2, RZ ;  /* 0x000000020e0e7824 */ /* 0x000fe200078e00ff */
[----:B------:R-:W-:Y:S01]  /*2670*/  LOP3.LUT R7, R9, R7, R6, 0x1e, !PT ;  /* 0x0000000709077212 */ /* 0x000fe200078e1e06 */
[----:B------:R-:W-:Y:S01]  /*2680*/  IMAD.SHL.U32 R225, R231, 0x2, RZ ;  /* 0x00000002e7e17824 */ /* 0x000fe200078e00ff */
[----:B------:R-:W-:Y:S01]  /*2690*/  SEL R226, R226, 0xffffffe0, !P6 ;  /* 0xffffffe0e2e27807 */ /* 0x000fe20007000000 */
[----:B------:R-:W-:Y:S01]  /*26a0*/  IMAD.MOV.U32 R0, RZ, RZ, 0x120 ;  /* 0x00000120ff007424 */ /* 0x000fe200078e00ff */
[----:B------:R-:W-:Y:S01]  /*26b0*/  LOP3.LUT R223, R223, 0x18, R14, 0x78, !PT ;  /* 0x00000018dfdf7812 */ /* 0x000fe200078e780e */
[----:B------:R-:W-:Y:S01]  /*26c0*/  IMAD R219, R4, 0x2, R227 ;  /* 0x0000000204db7824 */ /* 0x000fe200078e02e3 */
[----:B------:R-:W-:Y:S01]  /*26d0*/  IADD3 R3, R225, 0x1b080, RZ ;  /* 0x0001b080e1037810 */ /* 0x000fe20007ffe0ff */
[----:B------:R-:W-:Y:S01]  /*26e0*/  IMAD.SHL.U32 R216, R228, 0x2, RZ ;  /* 0x00000002e4d87824 */ /* 0x000fe200078e00ff */
[----:B------:R-:W-:Y:S01]  /*26f0*/  SEL R0, R0, 0xe0, !P5 ;  /* 0x000000e000007807 */ /* 0x000fe20006800000 */
[----:B------:R-:W-:Y:S01]  /*2700*/  IMAD.SHL.U32 R223, R223, 0x2, RZ ;  /* 0x00000002dfdf7824 */ /* 0x000fe200078e00ff */
[----:B------:R-:W-:Y:S01]  /*2710*/  LOP3.LUT R221, R7, R8, RZ, 0xfc, !PT ;  /* 0x0000000807dd7212 */ /* 0x000fe200078efcff */
[----:B------:R-:W-:Y:S01]  /*2720*/  IMAD R224, R226, 0x2, R3 ;  /* 0x00000002e2e07824 */ /* 0x000fe200078e0203 */
[----:B------:R-:W-:Y:S01]  /*2730*/  LEA R222, R222, 0x23c80, 0x1 ;  /* 0x00023c80dede7811 */ /* 0x000fe200078e08ff */
[----:B------:R-:W-:Y:S01]  /*2740*/  IMAD R0, R0, 0x2, R223 ;  /* 0x0000000200007824 */ /* 0x000fe200078e02df */
[----:B------:R-:W-:Y:S01]  /*2750*/  LEA R221, R221, 0x80, 0x1 ;  /* 0x00000080dddd7811 */ /* 0x000fe200078e08ff */
[----:B------:R-:W-:-:S02]  /*2760*/  IMAD R217, R2, 0x2, R219 ;  /* 0x0000000202d97824 */ /* 0x000fc400078e02db */
[----:B------:R-:W-:Y:S02]  /*2770*/  IMAD.IADD R226, R231, 0x1, R226 ;  /* 0x00000001e7e27824 */ /* 0x000fe400078e02e2 */
[----:B------:R-:W-:Y:S02]  /*2780*/  IMAD.IADD R216, R225, 0x1, R216 ;  /* 0x00000001e1d87824 */ /* 0x000fe400078e02d8 */
[----:B----4-:R-:W-:Y:S02]  /*2790*/  IMAD.IADD R220, R231, 0x1, R228 ;  /* 0x00000001e7dc7824 */ /* 0x010fe400078e02e4 */
.L_x_722:
        /* <DEDUP_REMOVED lines=186> */
[----:B------:R5:W1:Y:S01]  /*3340*/  MUFU.TANH R192, R194 ;  /* 0x000000c200c07308 */ /* 0x000a620000002400 */
        /* <DEDUP_REMOVED lines=8> */
[----:B------:R-:W-:Y:S08]  /*33d0*/  FMUL.FTZ R197, R23, c[0x0][0x2b4] ;  /* 0x0000ad0017c57a20 */ /* 0x000ff00000410000 */
[----:B------:R-:W1:Y:S01]  /*33e0*/  MUFU.TANH R184, R184 ;  /* 0x000000b800b87308 */ /* 0x000e620000002400 */
[----:B-----5:R-:W-:Y:S09]  /*33f0*/  FMUL.FTZ R194, R20, c[0x0][0x2b4] ;  /* 0x0000ad0014c27a20 */ /* 0x020ff20000410000 */
        /* <DEDUP_REMOVED lines=13> */
[----:B--234-:R-:W-:Y:S01]  /*34d0*/  IADD3 R6, R234, 0xf080, RZ ;  /* 0x0000f080ea067810 */ /* 0x01cfe20007ffe0ff */
[----:B------:R-:W-:Y:S01]  /*34e0*/  USHF.R.S32.HI UR13, URZ, 0x1f, UR16 ;  /* 0x0000001f3f0d7899 */ /* 0x000fe20008011410 */
[----:B------:R-:W-:Y:S01]  /*34f0*/  IMAD.U32 R8, RZ, RZ, UR10 ;  /* 0x0000000aff087e24 */ /* 0x000fe2000f8e00ff */
[----:B------:R-:W-:Y:S02]  /*3500*/  ULDC.64 UR6, c[0x0][0x178] ;  /* 0x00005e0000067ab9 */ /* 0x000fe40000000a00 */
[----:B------:R-:W-:Y:S02]  /*3510*/  UIMAD UR13, UR13, UR6, URZ ;  /* 0x000000060d0d72a4 */ /* 0x000fe4000f8e023f */
[----:B------:R-:W-:Y:S02]  /*3520*/  UIMAD.WIDE.U32 UR18, UR16, UR6, URZ ;  /* 0x00000006101272a5 */ /* 0x000fe4000f8e003f */
[----:B------:R-:W-:Y:S02]  /*3530*/  UIMAD UR13, UR16, UR7, UR13 ;  /* 0x00000007100d72a4 */ /* 0x000fe4000f8e020d */
[----:B------:R-:W-:Y:S02]  /*3540*/  UIMAD UR16, UR16, -0x40, UR12 ;  /* 0xffffffc0101078a4 */ /* 0x000fe4000f8e020c */
[----:B------:R-:W-:Y:S01]  /*3550*/  UIADD3 UR13, UR19, UR13, URZ ;  /* 0x0000000d130d7290 */ /* 0x000fe2000fffe03f */
[----:B------:R-:W-:Y:S02]  /*3560*/  IMAD.U32 R11, RZ, RZ, UR18 ;  /* 0x00000012ff0b7e24 */ /* 0x000fe4000f8e00ff */
[----:B------:R-:W-:Y:S01]  /*3570*/  IMAD.U32 R4, RZ, RZ, UR18 ;  /* 0x00000012ff047e24 */ /* 0x000fe2000f8e00ff */
[----:B------:R-:W-:Y:S02]  /*3580*/  IADD3 R5, -R238, UR16, RZ ;  /* 0x00000010ee057c10 */ /* 0x000fe4000fffe1ff */
[----:B------:R-:W-:Y:S01]  /*3590*/  LEA R10, P0, R11, R250, 0x7 ;  /* 0x000000fa0b0a7211 */ /* 0x000fe200078038ff */
[----:B------:R-:W-:Y:S03]  /*35a0*/  IMAD.U32 R7, RZ, RZ, UR13 ;  /* 0x0000000dff077e24 */ /* 0x000fe6000f8e00ff */
[----:B------:R-:W-:Y:S02]  /*35b0*/  IADD3 R8, P6, P5, R8, 0x80, R10 ;  /* 0x0000008008087810 */ /* 0x000fe40007dde00a */
[----:B------:R-:W-:Y:S01]  /*35c0*/  LEA.HI.X R11, R4, R251, R7, 0x7, P0 ;  /* 0x000000fb040b7211 */ /* 0x000fe200000f3c07 */
[----:B------:R-:W-:Y:S01]  /*35d0*/  IMAD.U32 R7, RZ, RZ, UR11 ;  /* 0x0000000bff077e24 */ /* 0x000fe2000f8e00ff */
[----:B------:R-:W-:Y:S01]  /*35e0*/  ISETP.LT.OR P0, PT, R5, 0x1, !P4 ;  /* 0x000000010500780c */ /* 0x000fe20006701670 */
[----:B------:R-:W-:Y:S01]  /*35f0*/  IMAD.U32 R4, RZ, RZ, UR10 ;  /* 0x0000000aff047e24 */ /* 0x000fe2000f8e00ff */
[--C-:B------:R-:W-:Y:S01]  /*3600*/  IADD3.X R9, RZ, UR9, R11.reuse, P6, P5 ;  /* 0x00000009ff097c10 */ /* 0x100fe2000b7ea40b */
[----:B------:R-:W-:Y:S01]  /*3610*/  IMAD R6, R7, 0x6000, R6 ;  /* 0x0000600007067824 */ /* 0x000fe200078e0206 */
[C---:B------:R-:W-:Y:S01]  /*3620*/  ISETP.LT.OR P5, PT, R5.reuse, 0x1, !P3 ;  /* 0x000000010500780c */ /* 0x040fe20005fa1670 */
[----:B------:R-:W-:Y:S01]  /*3630*/  IMAD.SHL.U32 R7, R232, 0x4, RZ ;  /* 0x00000004e8077824 */ /* 0x000fe200078e00ff */
[C---:B------:R-:W-:Y:S07]  /*3640*/  ISETP.LT.OR P6, PT, R5.reuse, 0x1, !P2 ;  /* 0x000000010500780c */ /* 0x040fee00057c1670 */
[----:B------:R-:W-:Y:S01]  /*3650*/  @!PT LDS RZ, [RZ] ;  /* 0x00000000fffff984 */ /* 0x000fe20000000800 */
[----:B------:R-:W-:Y:S01]  /*3660*/  @!PT LDS RZ, [RZ] ;  /* 0x00000000fffff984 */ /* 0x000fe20000000800 */
[----:B------:R-:W-:Y:S01]  /*3670*/  @!PT LDS RZ, [RZ] ;  /* 0x00000000fffff984 */ /* 0x000fe20000000800 */
[----:B------:R2:W-:Y:S04]  /*3680*/  LDGSTS.E.BYPASS.LTC128B.128 [R6], [R10.64], !P0 ;  /* 0x000000000a067fae */ /* 0x0005e8000c101d4e */
[----:B------:R2:W-:Y:S01]  /*3690*/  LDGSTS.E.BYPASS.LTC128B.128 [R6+0x2000], [R10.64+0x80], !P5 ;  /* 0x020000800a067fae */ /* 0x0005e2000e901d4e */
[----:B------:R-:W-:Y:S01]  /*36a0*/  IADD3 R12, P5, P0, R4, 0x100, R10 ;  /* 0x00000100040c7810 */ /* 0x000fe200078be00a */
[----:B------:R-:W-:Y:S02]  /*36b0*/  IMAD.U32 R4, RZ, RZ, UR11 ;  /* 0x0000000bff047e24 */ /* 0x000fe4000f8e00ff */
[----:B------:R2:W-:Y:S01]  /*36c0*/  LDGSTS.E.BYPASS.LTC128B.128 [R6+0x4000], [R10.64+0x100], !P6 ;  /* 0x040001000a067fae */ /* 0x0005e2000f101d4e */
[----:B------:R-:W-:Y:S01]  /*36d0*/  IADD3.X R13, RZ, UR9, R11, P5, P0 ;  /* 0x00000009ff0d7c10 */ /* 0x000fe2000afe040b */
[----:B------:R-:W-:Y:S01]  /*36e0*/  @!P1 IMAD R4, R4, 0x40, R7 ;  /* 0x0000004004049824 */ /* 0x000fe200078e0207 */
[C---:B------:R-:W-:Y:S02]  /*36f0*/  ISETP.LT.OR P5, PT, R5.reuse, 0x21, !P4 ;  /* 0x000000210500780c */ /* 0x040fe400067a1670 */
[----:B------:R-:W-:Y:S02]  /*3700*/  IADD3 R14, P6, R10, UR10, RZ ;  /* 0x0000000a0a0e7c10 */ /* 0x000fe4000ffde0ff */
[----:B------:R-:W-:Y:S02]  /*3710*/  ISETP.LT.OR P0, PT, R5, 0x21, !P3 ;  /* 0x000000210500780c */ /* 0x000fe40005f01670 */
[----:B------:R-:W-:Y:S02]  /*3720*/  IADD3.X R15, R11, UR9, RZ, P6, !PT ;  /* 0x000000090b0f7c10 */ /* 0x000fe4000b7fe4ff */
[----:B------:R-:W-:Y:S01]  /*3730*/  ISETP.LT.OR P6, PT, R5, 0x21, !P2 ;  /* 0x000000210500780c */ /* 0x000fe200057c1670 */
[----:B------:R-:W-:Y:S04]  /*3740*/  IMAD.U32 R5, RZ, RZ, UR5 ;  /* 0x00000005ff057e24 */ /* 0x000fe8000f8e00ff */
[----:B------:R3:W-:Y:S01]  /*3750*/  LDGSTS.E.BYPASS.LTC128B.128 [R6+0x1000], [R14.64], !P5 ;  /* 0x010000000e067fae */ /* 0x0007e2000e901d4e */
[----:B------:R-:W-:Y:S03]  /*3760*/  @!P1 LEA R5, R5, 0x40, 0x6 ;  /* 0x0000004005059811 */ /* 0x000fe600078e30ff */
[----:B------:R3:W-:Y:S02]  /*3770*/  LDGSTS.E.BYPASS.LTC128B.128 [R6+0x3000], [R8.64], !P0 ;  /* 0x0300000008067fae */ /* 0x0007e4000c101d4e */
[----:B------:R-:W-:Y:S02]  /*3780*/  @!P1 IMAD.WIDE R16, R5, 0x4, R244 ;  /* 0x0000000405109825 */ /* 0x000fe400078e02f4 */
[----:B------:R3:W-:Y:S02]  /*3790*/  LDGSTS.E.BYPASS.LTC128B.128 [R6+0x5000], [R12.64], !P6 ;  /* 0x050000000c067fae */ /* 0x0007e4000f101d4e */
[----:B--2---:R-:W-:Y:S05]  /*37a0*/  @!P1 IMAD.SHL.U32 R10, R4, 0x4, RZ ;  /* 0x00000004040a9824 */ /* 0x004fea00078e00ff */
[----:B------:R3:W-:Y:S02]  /*37b0*/  @!P1 LDGSTS.E.BYPASS.LTC128B.128 [R10+0x21080], [R16.64] ;  /* 0x21080000100a9fae */ /* 0x0007e4000b901d4e */
.L_x_720:
[C---:B-1234-:R-:W-:Y:S01]  /*37c0*/  HMMA.16816.F32 R4, R84.reuse, R2, RZ ;  /* 0x000000025404723c */ /* 0x05efe200000018ff */
[----:B------:R-:W-:Y:S01]  /*37d0*/  LDSM.16.M88.2 R2, [R218+0x7880] ;  /* 0x00788000da02783b */ /* 0x000fe20000000100 */
[----:B------:R-:W-:Y:S01]  /*37e0*/  UIADD3 UR13, UR5, 0x1, URZ ;  /* 0x00000001050d7890 */ /* 0x000fe2000fffe03f */
[C---:B------:R-:W-:Y:S02]  /*37f0*/  ISETP.GT.AND P6, PT, R230.reuse, 0x1, PT ;  /* 0x00000001e600780c */ /* 0x040fe40003fc4270 */
[----:B------:R-:W0:Y:S01]  /*3800*/  LDGDEPBAR ;  /* 0x00000000000079af */ /* 0x000e220000000000 */
[C---:B------:R-:W-:Y:S02]  /*3810*/  ISETP.GT.AND P5, PT, R230.reuse, 0x10, PT ;  /* 0x00000010e600780c */ /* 0x040fe40003fa4270 */
[C---:B------:R-:W-:Y:S01]  /*3820*/  HMMA.16816.F32 R8, R84.reuse, R88, RZ ;  /* 0x000000585408723c */ /* 0x040fe200000018ff */
[C---:B------:R-:W-:Y:S02]  /*3830*/  FSEL R175, R181.reuse, -INF , P6 ;  /* 0xff800000b5af7808 */ /* 0x040fe40003000000 */
[----:B------:R-:W-:Y:S01]  /*3840*/  ISETP.GT.AND P0, PT, R230, RZ, PT ;  /* 0x000000ffe600720c */ /* 0x000fe20003f04270 */
[----:B------:R-:W-:Y:S01]  /*3850*/  FFMA.FTZ R181, -R181, R181, 1 ;  /* 0x3f800000b5b57423 */ /* 0x000fe200000101b5 */
[C---:B------:R-:W-:Y:S01]  /*3860*/  FSEL R177, R184.reuse, -INF , P5 ;  /* 0xff800000b8b17808 */ /* 0x040fe20002800000 */
[----:B------:R-:W-:Y:S01]  /*3870*/  FFMA.FTZ R184, -R184, R184, 1 ;  /* 0x3f800000b8b87423 */ /* 0x000fe200000101b8 */
[C---:B------:R-:W-:Y:S01]  /*3880*/  FSEL R173, R180.reuse, -INF , P0 ;  /* 0xff800000b4ad7808 */ /* 0x040fe20000000000 */
[C---:B------:R-:W-:Y:S01]  /*3890*/  HMMA.16816.F32 R12, R84.reuse, R90, RZ ;  /* 0x0000005a540c723c */ /* 0x040fe200000018ff */
[----:B------:R-:W1:Y:S03]  /*38a0*/  LDSM.16.M88.4 R88, [R224] ;  /* 0x00000000e058783b */ /* 0x000e660000000200 */
[----:B------:R-:W-:Y:S04]  /*38b0*/  FFMA.FTZ R180, -R180, R180, 1 ;  /* 0x3f800000b4b47423 */ /* 0x000fe800000101b4 */
[C---:B------:R-:W-:Y:S01]  /*38c0*/  HMMA.16816.F32 R16, R84.reuse, R92, RZ ;  /* 0x0000005c5410723c */ /* 0x040fe200000018ff */
[----:B------:R-:W-:Y:S07]  /*38d0*/  LDSM.16.M88.2 R92, [R218+0x9080] ;  /* 0x00908000da5c783b */ /* 0x000fee0000000100 */
[----:B------:R-:W-:Y:S01]  /*38e0*/  HMMA.16816.F32 R20, R84, R94, RZ ;  /* 0x0000005e5414723c */ /* 0x000fe200000018ff */
[----:B------:R-:W2:Y:S04]  /*38f0*/  LDSM.16.M88.2 R84, [R218+0x8080] ;  /* 0x00808000da54783b */ /* 0x000ea80000000100 */
[----:B------:R-:W3:Y:S03]  /*3900*/  LDSM.16.M88.2 R86, [R218+0x8880] ;  /* 0x00888000da56783b */ /* 0x000ee60000000100 */
[C---:B------:R-:W-:Y:S01]  /*3910*/  HMMA.16816.F32 R4, R96.reuse, R100, R4 ;  /* 0x000000646004723c */ /* 0x040fe20000001804 */
[----:B------:R-:W4:Y:S06]  /*3920*/  LDSM.16.M88.2 R94, [R218+0x9880] ;  /* 0x00988000da5e783b */ /* 0x000f2c0000000100 */
[----:B------:R-:W-:Y:S01]  /*3930*/  SHF.L.U32 R101, R228, 0x1, RZ ;  /* 0x00000001e4657819 */ /* 0x000fe200000006ff */
        /* <DEDUP_REMOVED lines=11> */
[----:B------:R-:W2:Y:S04]  /*39f0*/  LDSM.16.M88.2 R2, [R217+0x8080] ;  /* 0x00808000d902783b */ /* 0x000ea80000000100 */
[----:B------:R-:W5:Y:S03]  /*3a00*/  LDSM.16.M88.2 R84, [R217+0x8880] ;  /* 0x00888000d954783b */ /* 0x000f660000000100 */
[C---:B---3--:R-:W-:Y:S01]  /*3a10*/  HMMA.16816.F32 R12, R88.reuse, R86, R12 ;  /* 0x00000056580c723c */ /* 0x048fe2000000180c */
[----:B------:R-:W3:Y:S07]  /*3a20*/  LDSM.16.M88.2 R86, [R217+0x9080] ;  /* 0x00908000d956783b */ /* 0x000eee0000000100 */
[C---:B------:R-:W-:Y:S01]  /*3a30*/  HMMA.16816.F32 R16, R88.reuse, R92, R16 ;  /* 0x0000005c5810723c */ /* 0x040fe20000001810 */
[----:B------:R-:W3:Y:S07]  /*3a40*/  LDSM.16.M88.2 R92, [R217+0x9880] ;  /* 0x00988000d95c783b */ /* 0x000eee0000000100 */
[----:B----4-:R-:W-:Y:S01]  /*3a50*/  HMMA.16816.F32 R20, R88, R94, R20 ;  /* 0x0000005e5814723c */ /* 0x010fe20000001814 */
[----:B------:R-:W-:Y:S04]  /*3a60*/  LDSM.16.M88.2 R94, [R227+0xa080] ;  /* 0x00a08000e35e783b */ /* 0x000fe80000000100 */
[----:B------:R-:W4:Y:S03]  /*3a70*/  LDSM.16.M88.4 R88, [R225+0x1d080] ;  /* 0x01d08000e158783b */ /* 0x000f260000000200 */
[C---:B-1----:R-:W-:Y:S01]  /*3a80*/  HMMA.16816.F32 R4, R96.reuse, R100, R4 ;  /* 0x000000646004723c */ /* 0x042fe20000001804 */
[----:B------:R-:W1:Y:S07]  /*3a90*/  LDSM.16.M88.2 R100, [R227+0xa880] ;  /* 0x00a88000e364783b */ /* 0x000e6e0000000100 */
[C---:B--2---:R-:W-:Y:S01]  /*3aa0*/  HMMA.16816.F32 R8, R96.reuse, R2, R8 ;  /* 0x000000026008723c */ /* 0x044fe20000001808 */
[----:B------:R-:W2:Y:S07]  /*3ab0*/  LDSM.16.M88.2 R2, [R227+0xb080] ;  /* 0x00b08000e302783b */ /* 0x000eae0000000100 */
[C---:B-----5:R-:W-:Y:S01]  /*3ac0*/  HMMA.16816.F32 R12, R96.reuse, R84, R12 ;  /* 0x00000054600c723c */ /* 0x060fe2000000180c */
[----:B------:R-:W5:Y:S07]  /*3ad0*/  LDSM.16.M88.2 R84, [R227+0xb880] ;  /* 0x00b88000e354783b */ /* 0x000f6e0000000100 */
[C---:B---3--:R-:W-:Y:S01]  /*3ae0*/  HMMA.16816.F32 R16, R96.reuse, R86, R16 ;  /* 0x000000566010723c */ /* 0x048fe20000001810 */
[----:B------:R-:W3:Y:S07]  /*3af0*/  LDSM.16.M88.2 R86, [R227+0xc080] ;  /* 0x00c08000e356783b */ /* 0x000eee0000000100 */
[----:B------:R-:W-:Y:S01]  /*3b00*/  HMMA.16816.F32 R20, R96, R92, R20 ;  /* 0x0000005c6014723c */ /* 0x000fe20000001814 */
[----:B------:R-:W-:Y:S04]  /*3b10*/  LDSM.16.M88.2 R92, [R219+0xa080] ;  /* 0x00a08000db5c783b */ /* 0x000fe80000000100 */
[----:B------:R-:W3:Y:S03]  /*3b20*/  LDSM.16.M88.4 R96, [R216+0x1d080] ;  /* 0x01d08000d860783b */ /* 0x000ee60000000200 */
[C---:B----4-:R-:W-:Y:S01]  /*3b30*/  HMMA.16816.F32 R4, R88.reuse, R94, R4 ;  /* 0x0000005e5804723c */ /* 0x050fe20000001804 */
[----:B------:R-:W4:Y:S07]  /*3b40*/  LDSM.16.M88.2 R94, [R219+0xa880] ;  /* 0x00a88000db5e783b */ /* 0x000f2e0000000100 */
[C---:B-1----:R-:W-:Y:S01]  /*3b50*/  HMMA.16816.F32 R8, R88.reuse, R100, R8 ;  /* 0x000000645808723c */ /* 0x042fe20000001808 */
[----:B------:R-:W1:Y:S07]  /*3b60*/  LDSM.16.M88.2 R100, [R219+0xb080] ;  /* 0x00b08000db64783b */ /* 0x000e6e0000000100 */
[C---:B--2---:R-:W-:Y:S01]  /*3b70*/  HMMA.16816.F32 R12, R88.reuse, R2, R12 ;  /* 0x00000002580c723c */ /* 0x044fe2000000180c */
[----:B------:R-:W2:Y:S07]  /*3b80*/  LDSM.16.M88.2 R2, [R219+0xb880] ;  /* 0x00b88000db02783b */ /* 0x000eae0000000100 */
[C---:B-----5:R-:W-:Y:S01]  /*3b90*/  HMMA.16816.F32 R16, R88.reuse, R84, R16 ;  /* 0x000000545810723c */ /* 0x060fe20000001810 */
[----:B------:R-:W5:Y:S07]  /*3ba0*/  LDSM.16.M88.2 R84, [R219+0xc080] ;  /* 0x00c08000db54783b */ /* 0x000f6e0000000100 */
[----:B---3--:R-:W-:Y:S01]  /*3bb0*/  HMMA.16816.F32 R20, R88, R86, R20 ;  /* 0x000000565814723c */ /* 0x008fe20000001814 */
[----:B------:R-:W-:Y:S04]  /*3bc0*/  LDSM.16.M88.2 R86, [R218+0xa080] ;  /* 0x00a08000da56783b */ /* 0x000fe80000000100 */
[----:B------:R-:W3:Y:S03]  /*3bd0*/  LDSM.16.M88.4 R88, [R224+0x2000] ;  /* 0x00200000e058783b */ /* 0x000ee60000000200 */
[C---:B------:R-:W-:Y:S01]  /*3be0*/  HMMA.16816.F32 R4, R96.reuse, R92, R4 ;  /* 0x0000005c6004723c */ /* 0x040fe20000001804 */
[----:B------:R-:W3:Y:S07]  /*3bf0*/  LDSM.16.M88.2 R92, [R218+0xa880] ;  /* 0x00a88000da5c783b */ /* 0x000eee0000000100 */
[C---:B----4-:R-:W-:Y:S01]  /*3c00*/  HMMA.16816.F32 R8, R96.reuse, R94, R8 ;  /* 0x0000005e6008723c */ /* 0x050fe20000001808 */
[----:B------:R-:W4:Y:S07]  /*3c10*/  LDSM.16.M88.2 R94, [R218+0xb080] ;  /* 0x00b08000da5e783b */ /* 0x000f2e0000000100 */
[C---:B-1----:R-:W-:Y:S01]  /*3c20*/  HMMA.16816.F32 R12, R96.reuse, R100, R12 ;  /* 0x00000064600c723c */ /* 0x042fe2000000180c */
[----:B------:R-:W1:Y:S07]  /*3c30*/  LDSM.16.M88.2 R100, [R218+0xb880] ;  /* 0x00b88000da64783b */ /* 0x000e6e0000000100 */
[C---:B--2---:R-:W-:Y:S01]  /*3c40*/  HMMA.16816.F32 R16, R96.reuse, R2, R16 ;  /* 0x000000026010723c */ /* 0x044fe20000001810 */
[----:B------:R-:W2:Y:S07]  /*3c50*/  LDSM.16.M88.2 R2, [R218+0xc080] ;  /* 0x00c08000da02783b */ /* 0x000eae0000000100 */
[----:B-----5:R-:W-:Y:S01]  /*3c60*/  HMMA.16816.F32 R20, R96, R84, R20 ;  /* 0x000000546014723c */ /* 0x020fe20000001814 */
[----:B------:R-:W-:Y:S04]  /*3c70*/  LDSM.16.M88.2 R84, [R217+0xa080] ;  /* 0x00a08000d954783b */ /* 0x000fe80000000100 */
[----:B------:R-:W5:Y:S03]  /*3c80*/  LDSM.16.M88.4 R96, [R108+0x2000] ;  /* 0x002000006c60783b */ /* 0x000f660000000200 */
[C---:B---3--:R-:W-:Y:S01]  /*3c90*/  HMMA.16816.F32 R4, R88.reuse, R86, R4 ;  /* 0x000000565804723c */ /* 0x048fe20000001804 */
[----:B------:R-:W3:Y:S07]  /*3ca0*/  LDSM.16.M88.2 R86, [R217+0xa880] ;  /* 0x00a88000d956783b */ /* 0x000eee0000000100 */
[C---:B------:R-:W-:Y:S01]  /*3cb0*/  HMMA.16816.F32 R8, R88.reuse, R92, R8 ;  /* 0x0000005c5808723c */ /* 0x040fe20000001808 */
[----:B------:R-:W3:Y:S07]  /*3cc0*/  LDSM.16.M88.2 R92, [R217+0xb080] ;  /* 0x00b08000d95c783b */ /* 0x000eee0000000100 */
[C---:B----4-:R-:W-:Y:S01]  /*3cd0*/  HMMA.16816.F32 R12, R88.reuse, R94, R12 ;  /* 0x0000005e580c723c */ /* 0x050fe2000000180c */
[----:B------:R-:W4:Y:S07]  /*3ce0*/  LDSM.16.M88.2 R94, [R217+0xb880] ;  /* 0x00b88000d95e783b */ /* 0x000f2e0000000100 */
[C---:B-1----:R-:W-:Y:S01]  /*3cf0*/  HMMA.16816.F32 R16, R88.reuse, R100, R16 ;  /* 0x000000645810723c */ /* 0x042fe20000001810 */
[----:B------:R-:W1:Y:S07]  /*3d00*/  LDSM.16.M88.2 R100, [R217+0xc080] ;  /* 0x00c08000d964783b */ /* 0x000e6e0000000100 */
[----:B--2---:R-:W-:Y:S01]  /*3d10*/  HMMA.16816.F32 R20, R88, R2, R20 ;  /* 0x000000025814723c */ /* 0x004fe20000001814 */
[----:B------:R-:W-:Y:S04]  /*3d20*/  LDSM.16.M88.2 R2, [R227+0xc880] ;  /* 0x00c88000e302783b */ /* 0x000fe80000000100 */
[----:B------:R-:W2:Y:S03]  /*3d30*/  LDSM.16.M88.4 R88, [R225+0x1f080] ;  /* 0x01f08000e158783b */ /* 0x000ea60000000200 */
[C---:B-----5:R-:W-:Y:S01]  /*3d40*/  HMMA.16816.F32 R4, R96.reuse, R84, R4 ;  /* 0x000000546004723c */ /* 0x060fe20000001804 */
[----:B------:R-:W5:Y:S07]  /*3d50*/  LDSM.16.M88.2 R84, [R227+0xd880] ;  /* 0x00d88000e354783b */ /* 0x000f6e0000000100 */
[C---:B---3--:R-:W-:Y:S01]  /*3d60*/  HMMA.16816.F32 R8, R96.reuse, R86, R8 ;  /* 0x000000566008723c */ /* 0x048fe20000001808 */
[----:B------:R-:W3:Y:S07]  /*3d70*/  LDSM.16.M88.2 R86, [R227+0xe080] ;  /* 0x00e08000e356783b */ /* 0x000eee0000000100 */
[C---:B------:R-:W-:Y:S01]  /*3d80*/  HMMA.16816.F32 R12, R96.reuse, R92, R12 ;  /* 0x0000005c600c723c */ /* 0x040fe2000000180c */
[----:B------:R-:W3:Y:S07]  /*3d90*/  LDSM.16.M88.2 R92, [R227+0xe880] ;  /* 0x00e88000e35c783b */ /* 0x000eee0000000100 */
[C---:B----4-:R-:W-:Y:S01]  /*3da0*/  HMMA.16816.F32 R16, R96.reuse, R94, R16 ;  /* 0x0000005e6010723c */ /* 0x050fe20000001810 */
[----:B------:R-:W4:Y:S07]  /*3db0*/  LDSM.16.M88.2 R94, [R219+0xc880] ;  /* 0x00c88000db5e783b */ /* 0x000f2e0000000100 */
[----:B-1----:R-:W-:Y:S07]  /*3dc0*/  HMMA.16816.F32 R20, R96, R100, R20 ;  /* 0x000000646014723c */ /* 0x002fee0000001814 */
[C---:B------:R-:W-:Y:S01]  /*3dd0*/  FSEL R96, R178.reuse, -INF , P0 ;  /* 0xff800000b2607808 */ /* 0x040fe20000000000 */
[C---:B--2---:R-:W-:Y:S01]  /*3de0*/  HMMA.16816.F32 R4, R88.reuse, R2, R4 ;  /* 0x000000025804723c */ /* 0x044fe20000001804 */
[----:B------:R-:W1:Y:S04]  /*3df0*/  LDSM.16.M88.2 R2, [R219+0xd080] ;  /* 0x00d08000db02783b */ /* 0x000e680000000100 */
[----:B------:R-:W-:Y:S01]  /*3e00*/  FFMA.FTZ R178, -R178, R178, 1 ;  /* 0x3f800000b2b27423 */ /* 0x000fe200000101b2 */
[----:B------:R-:W-:Y:S02]  /*3e10*/  ISETP.GT.AND P0, PT, R230, 0x11, PT ;  /* 0x00000011e600780c */ /* 0x000fe40003f04270 */
[C---:B------:R-:W-:Y:S04]  /*3e20*/  HMMA.16816.F32 R8, R88.reuse, R102, R8 ;  /* 0x000000665808723c */ /* 0x040fe80000001808 */
[C---:B------:R-:W-:Y:S01]  /*3e30*/  FSEL R201, R185.reuse, -INF , P0 ;  /* 0xff800000b9c97808 */ /* 0x040fe20000000000 */
[----:B------:R-:W-:Y:S02]  /*3e40*/  FFMA.FTZ R185, -R185, R185, 1 ;  /* 0x3f800000b9b97423 */ /* 0x000fe400000101b9 */
[--C-:B------:R-:W-:Y:S01]  /*3e50*/  FFMA.FTZ R102, R96, c[0x0][0x29c], -R199.reuse ;  /* 0x0000a70060667a23 */ /* 0x100fe200000108c7 */
[C---:B-----5:R-:W-:Y:S01]  /*3e60*/  HMMA.16816.F32 R12, R88.reuse, R84, R12 ;  /* 0x00000054580c723c */ /* 0x060fe2000000180c */
[----:B------:R-:W2:Y:S03]  /*3e70*/  LDSM.16.M88.2 R84, [R219+0xd880] ;  /* 0x00d88000db54783b */ /* 0x000ea60000000100 */
[----:B------:R-:W-:Y:S01]  /*3e80*/  FSEL R96, R183, -INF , P0 ;  /* 0xff800000b7607808 */ /* 0x000fe20000000000 */
[----:B------:R-:W5:Y:S01]  /*3e90*/  MUFU.EX2 R102, R102 ;  /* 0x0000006600667308 */ /* 0x000f620000000800 */
[----:B------:R-:W-:Y:S02]  /*3ea0*/  ISETP.GT.AND P0, PT, R230, 0x30, PT ;  /* 0x00000030e600780c */ /* 0x000fe40003f04270 */
[C---:B---3--:R-:W-:Y:S01]  /*3eb0*/  HMMA.16816.F32 R16, R88.reuse, R86, R16 ;  /* 0x000000565810723c */ /* 0x048fe20000001810 */
[----:B------:R-:W3:Y:S03]  /*3ec0*/  LDSM.16.M88.2 R86, [R219+0xe080] ;  /* 0x00e08000db56783b */ /* 0x000ee60000000100 */
[----:B------:R-:W-:Y:S01]  /*3ed0*/  FSEL R205, R192, -INF , P0 ;  /* 0xff800000c0cd7808 */ /* 0x000fe20000000000 */
[--C-:B------:R-:W-:Y:S03]  /*3ee0*/  FFMA.FTZ R110, R96, c[0x0][0x29c], -R199.reuse ;  /* 0x0000a700606e7a23 */ /* 0x100fe600000108c7 */
[----:B------:R-:W-:Y:S01]  /*3ef0*/  HMMA.16816.F32 R20, R88, R92, R20 ;  /* 0x0000005c5814723c */ /* 0x000fe20000001814 */
[----:B------:R-:W-:Y:S02]  /*3f00*/  LDSM.16.M88.2 R90, [R218+0xc880] ;  /* 0x00c88000da5a783b */ /* 0x000fe40000000100 */
[----:B------:R-:W-:Y:S01]  /*3f10*/  MUFU.EX2 R110, R110 ;  /* 0x0000006e006e7308 */ /* 0x000fe20000000800 */
[--C-:B------:R-:W-:Y:S03]  /*3f20*/  FFMA.FTZ R205, R205, c[0x0][0x29c], -R198.reuse ;  /* 0x0000a700cdcd7a23 */ /* 0x100fe600000108c6 */
[C---:B------:R-:W-:Y:S01]  /*3f30*/  FSEL R88, R179.reuse, -INF , P6 ;  /* 0xff800000b3587808 */ /* 0x040fe20003000000 */
[C---:B----4-:R-:W-:Y:S05]  /*3f40*/  HMMA.16816.F32 R4, R104.reuse, R94, R4 ;  /* 0x0000005e6804723c */ /* 0x050fea0000001804 */
[--C-:B------:R-:W-:Y:S01]  /*3f50*/  FFMA.FTZ R103, R88, c[0x0][0x29c], -R199.reuse ;  /* 0x0000a70058677a23 */ /* 0x100fe200000108c7 */
[----:B------:R-:W-:Y:S01]  /*3f60*/  FSEL R92, R182, -INF , P5 ;  /* 0xff800000b65c7808 */ /* 0x000fe20002800000 */
[----:B------:R-:W4:Y:S01]  /*3f70*/  LDSM.16.M88.2 R88, [R219+0xe880] ;  /* 0x00e88000db58783b */ /* 0x000f220000000100 */
[C---:B-1----:R-:W-:Y:S01]  /*3f80*/  HMMA.16816.F32 R8, R104.reuse, R2, R8 ;  /* 0x000000026808723c */ /* 0x042fe20000001808 */
[----:B------:R-:W-:Y:S02]  /*3f90*/  MUFU.EX2 R205, R205 ;  /* 0x000000cd00cd7308 */ /* 0x000fe40000000800 */
[----:B------:R-:W-:Y:S01]  /*3fa0*/  ISETP.GT.AND P6, PT, R230, 0x20, PT ;  /* 0x00000020e600780c */ /* 0x000fe20003fc4270 */
[--C-:B------:R-:W-:Y:S01]  /*3fb0*/  FFMA.FTZ R109, R92, c[0x0][0x29c], -R199.reuse ;  /* 0x0000a7005c6d7a23 */ /* 0x100fe200000108c7 */
[----:B------:R-:W-:Y:S01]  /*3fc0*/  LDSM.16.M88.2 R2, [R218+0xd080] ;  /* 0x00d08000da02783b */ /* 0x000fe20000000100 */
[----:B------:R-:W-:Y:S01]  /*3fd0*/  FFMA.FTZ R179, -R179, R179, 1 ;  /* 0x3f800000b3b37423 */ /* 0x000fe200000101b3 */
[----:B------:R-:W-:Y:S01]  /*3fe0*/  FSEL R96, R186, -INF , P6 ;  /* 0xff800000ba607808 */ /* 0x000fe20003000000 */
[C---:B--2---:R-:W-:Y:S01]  /*3ff0*/  HMMA.16816.F32 R12, R104.reuse, R84, R12 ;  /* 0x00000054680c723c */ /* 0x044fe2000000180c */
[----:B------:R-:W1:Y:S02]  /*4000*/  LDSM.16.M88.4 R92, [R224+0x4000] ;  /* 0x00400000e05c783b */ /* 0x000e640000000200 */
[----:B------:R-:W2:Y:S01]  /*4010*/  MUFU.EX2 R103, R103 ;  /* 0x0000006700677308 */ /* 0x000ea20000000800 */
[----:B------:R-:W-:Y:S01]  /*4020*/  ISETP.GT.AND P5, PT, R230, 0x21, PT ;  /* 0x00000021e600780c */ /* 0x000fe20003fa4270 */
[--C-:B------:R-:W-:Y:S01]  /*4030*/  FFMA.FTZ R111, R96, c[0x0][0x29c], -R199.reuse ;  /* 0x0000a700606f7a23 */ /* 0x100fe200000108c7 */
[----:B------:R-:W2:Y:S02]  /*4040*/  LDSM.16.M88.2 R84, [R218+0xd880] ;  /* 0x00d88000da54783b */ /* 0x000ea40000000100 */
[----:B------:R-:W-:Y:S01]  /*4050*/  FSEL R96, R187, -INF , P5 ;  /* 0xff800000bb607808 */ /* 0x000fe20002800000 */
[C---:B---3--:R-:W-:Y:S01]  /*4060*/  HMMA.16816.F32 R16, R104.reuse, R86, R16 ;  /* 0x000000566810723c */ /* 0x048fe20000001810 */
[----:B------:R-:W3:Y:S03]  /*4070*/  LDSM.16.M88.2 R86, [R218+0xe080] ;  /* 0x00e08000da56783b */ /* 0x000ee60000000100 */
[--C-:B------:R-:W-:Y:S01]  /*4080*/  FFMA.FTZ R101, R96, c[0x0][0x29c], -R199.reuse ;  /* 0x0000a70060657a23 */ /* 0x100fe200000108c7 */
[----:B------:R-:W-:Y:S01]  /*4090*/  FSEL R96, R190, -INF , P0 ;  /* 0xff800000be607808 */ /* 0x000fe20000000000 */
[----:B------:R-:W1:Y:S01]  /*40a0*/  MUFU.EX2 R109, R109 ;  /* 0x0000006d006d7308 */ /* 0x000e620000000800 */
[C---:B------:R-:W-:Y:S01]  /*40b0*/  FSEL R203, R189.reuse, -INF , P5 ;  /* 0xff800000bdcb7808 */ /* 0x040fe20002800000 */
[----:B------:R-:W-:Y:S01]  /*40c0*/  FFMA.FTZ R189, -R189, R189, 1 ;  /* 0x3f800000bdbd7423 */ /* 0x000fe200000101bd */
[C---:B------:R-:W-:Y:S02]  /*40d0*/  ISETP.GT.AND P5, PT, R230.reuse, 0x40, PT ;  /* 0x00000040e600780c */ /* 0x040fe40003fa4270 */
[----:B------:R-:W-:Y:S01]  /*40e0*/  ISETP.GT.AND P0, PT, R230, 0x41, PT ;  /* 0x00000041e600780c */ /* 0x000fe20003f04270 */
[--C-:B------:R-:W-:Y:S01]  /*40f0*/  FFMA.FTZ R203, R203, c[0x0][0x29c], -R198.reuse ;  /* 0x0000a700cbcb7a23 */ /* 0x100fe200000108c6 */
[C---:B------:R-:W-:Y:S01]  /*4100*/  FSEL R172, R194.reuse, -INF , P5 ;  /* 0xff800000c2ac7808 */ /* 0x040fe20002800000 */
[----:B------:R-:W-:Y:S02]  /*4110*/  FFMA.FTZ R194, -R194, R194, 1 ;  /* 0x3f800000c2c27423 */ /* 0x000fe400000101c2 */
[----:B------:R-:W-:Y:S02]  /*4120*/  MUFU.EX2 R111, R111 ;  /* 0x0000006f006f7308 */ /* 0x000fe40000000800 */
[--C-:B------:R-:W-:Y:S01]  /*4130*/  FFMA.FTZ R174, R172, c[0x0][0x29c], -R199.reuse ;  /* 0x0000a700acae7a23 */ /* 0x100fe200000108c7 */
[C---:B------:R-:W-:Y:S01]  /*4140*/  FSEL R172, R195.reuse, -INF , P0 ;  /* 0xff800000c3ac7808 */ /* 0x040fe20000000000 */
[----:B------:R-:W-:Y:S01]  /*4150*/  FFMA.FTZ R195, -R195, R195, 1 ;  /* 0x3f800000c3c37423 */ /* 0x000fe200000101c3 */
[----:B----4-:R-:W-:Y:S01]  /*4160*/  HMMA.16816.F32 R20, R104, R88, R20 ;  /* 0x000000586814723c */ /* 0x010fe20000001814 */
[----:B------:R-:W4:Y:S04]  /*4170*/  LDSM.16.M88.2 R88, [R218+0xe880] ;  /* 0x00e88000da58783b */ /* 0x000f280000000100 */
[----:B------:R3:W3:Y:S02]  /*4180*/  MUFU.EX2 R104, R101 ;  /* 0x0000006500687308 */ /* 0x0006e40000000800 */
[----:B------:R-:W-:Y:S01]  /*4190*/  FSEL R107, R188, -INF , P6 ;  /* 0xff800000bc6b7808 */ /* 0x000fe20003000000 */
[--C-:B------:R-:W-:Y:S01]  /*41a0*/  FFMA.FTZ R105, R96, c[0x0][0x29c], -R199.reuse ;  /* 0x0000a70060697a23 */ /* 0x100fe200000108c7 */
[----:B------:R-:W-:Y:S01]  /*41b0*/  ISETP.GT.AND P6, PT, R230, 0x31, PT ;  /* 0x00000031e600780c */ /* 0x000fe20003fc4270 */
[----:B------:R4:W-:Y:S01]  /*41c0*/  LDSM.16.M88.4 R96, [R108+0x4000] ;  /* 0x004000006c60783b */ /* 0x0009e20000000200 */
[C---:B-1----:R-:W-:Y:S03]  /*41d0*/  HMMA.16816.F32 R4, R92.reuse, R90, R4 ;  /* 0x0000005a5c04723c */ /* 0x042fe60000001804 */
[----:B------:R-:W1:Y:S01]  /*41e0*/  LDSM.16.M88.2 R90, [R217+0xc880] ;  /* 0x00c88000d95a783b */ /* 0x000e620000000100 */
[----:B------:R-:W-:Y:S01]  /*41f0*/  MUFU.EX2 R203, R203 ;  /* 0x000000cb00cb7308 */ /* 0x000fe20000000800 */
[----:B------:R-:W-:Y:S01]  /*4200*/  FSEL R100, R191, -INF , P6 ;  /* 0xff800000bf647808 */ /* 0x000fe20003000000 */
[----:B------:R-:W-:Y:S02]  /*4210*/  FFMA.FTZ R188, -R188, R188, 1 ;  /* 0x3f800000bcbc7423 */ /* 0x000fe400000101bc */
[C---:B------:R-:W-:Y:S01]  /*4220*/  HMMA.16816.F32 R8, R92.reuse, R2, R8 ;  /* 0x000000025c08723c */ /* 0x040fe20000001808 */
[----:B------:R-:W-:Y:S03]  /*4230*/  LDSM.16.M88.2 R2, [R217+0xd880] ;  /* 0x00d88000d902783b */ /* 0x000fe60000000100 */
[--C-:B------:R-:W-:Y:S02]  /*4240*/  FFMA.FTZ R106, R100, c[0x0][0x29c], -R199.reuse ;  /* 0x0000a700646a7a23 */ /* 0x100fe400000108c7 */
[----:B------:R-:W-:Y:S01]  /*4250*/  FFMA.FTZ R199, R172, c[0x0][0x29c], -R199 ;  /* 0x0000a700acc77a23 */ /* 0x000fe200000108c7 */
[----:B------:R-:W-:Y:S01]  /*4260*/  MUFU.EX2 R105, R105 ;  /* 0x0000006900697308 */ /* 0x000fe20000000800 */
[C---:B--2---:R-:W-:Y:S01]  /*4270*/  HMMA.16816.F32 R12, R92.reuse, R84, R12 ;  /* 0x000000545c0c723c */ /* 0x044fe2000000180c */
[----:B---3--:R-:W2:Y:S04]  /*4280*/  LDSM.16.M88.2 R100, [R217+0xd080] ;  /* 0x00d08000d964783b */ /* 0x008ea80000000100 */
[----:B------:R-:W3:Y:S03]  /*4290*/  LDSM.16.M88.2 R84, [R217+0xe080] ;  /* 0x00e08000d954783b */ /* 0x000ee60000000100 */
[C---:B------:R-:W-:Y:S01]  /*42a0*/  HMMA.16816.F32 R16, R92.reuse, R86, R16 ;  /* 0x000000565c10723c */ /* 0x040fe20000001810 */
[----:B------:R-:W-:Y:S01]  /*42b0*/  LDSM.16.M88.2 R86, [R217+0xe880] ;  /* 0x00e88000d956783b */ /* 0x000fe20000000100 */
[----:B------:R-:W-:Y:S03]  /*42c0*/  MUFU.EX2 R106, R106 ;  /* 0x0000006a006a7308 */ /* 0x000fe60000000800 */
[----:B------:R-:W3:Y:S03]  /*42d0*/  LDS R172, [R237.X4+0x21280] ;  /* 0x02128000edac7984 */ /* 0x000ee60000004800 */
[----:B----4-:R-:W-:Y:S04]  /*42e0*/  HMMA.16816.F32 R20, R92, R88, R20 ;  /* 0x000000585c14723c */ /* 0x010fe80000001814 */
[----:B------:R-:W-:Y:S03]  /*42f0*/  MUFU.EX2 R108, R174 ;  /* 0x000000ae006c7308 */ /* 0x000fe60000000800 */
[--C-:B------:R-:W-:Y:S01]  /*4300*/  FFMA.FTZ R88, R173, c[0x0][0x29c], -R198.reuse ;  /* 0x0000a700ad587a23 */ /* 0x100fe200000108c6 */
[----:B------:R-:W-:Y:S01]  /*4310*/  FSEL R93, R196, -INF , P5 ;  /* 0xff800000c45d7808 */ /* 0x000fe20002800000 */
[--C-:B------:R-:W-:Y:S01]  /*4320*/  FFMA.FTZ R89, R175, c[0x0][0x29c], -R198.reuse ;  /* 0x0000a700af597a23 */ /* 0x100fe200000108c6 */
[C---:B-1----:R-:W-:Y:S04]  /*4330*/  HMMA.16816.F32 R4, R96.reuse, R90, R4 ;  /* 0x0000005a6004723c */ /* 0x042fe80000001804 */
[----:B------:R-:W-:Y:S01]  /*4340*/  MUFU.EX2 R199, R199 ;  /* 0x000000c700c77308 */ /* 0x000fe20000000800 */
[----:B------:R-:W-:Y:S01]  /*4350*/  FSEL R95, R197, -INF , P0 ;  /* 0xff800000c55f7808 */ /* 0x000fe20000000000 */
[--C-:B------:R-:W-:Y:S01]  /*4360*/  FFMA.FTZ R92, R107, c[0x0][0x29c], -R198.reuse ;  /* 0x0000a7006b5c7a23 */ /* 0x100fe200000108c6 */
[----:B------:R-:W-:Y:S01]  /*4370*/  PLOP3.LUT P0, PT, PT, PT, UP0, 0x80, 0x0 ;  /* 0x000000000000781c */ /* 0x000fe20003f0f008 */
[--C-:B------:R-:W-:Y:S04]  /*4380*/  FFMA.FTZ R90, R177, c[0x0][0x29c], -R198.reuse ;  /* 0x0000a700b15a7a23 */ /* 0x100fe800000108c6 */
[--C-:B------:R-:W-:Y:S02]  /*4390*/  FFMA.FTZ R91, R201, c[0x0][0x29c], -R198.reuse ;  /* 0x0000a700c95b7a23 */ /* 0x100fe400000108c6 */
[----:B------:R-:W-:Y:S01]  /*43a0*/  MUFU.EX2 R89, R89 ;  /* 0x0000005900597308 */ /* 0x000fe20000000800 */
[C---:B--2---:R-:W-:Y:S03]  /*43b0*/  HMMA.16816.F32 R8, R96.reuse, R100, R8 ;  /* 0x000000646008723c */ /* 0x044fe60000001808 */
[--C-:B------:R-:W-:Y:S04]  /*43c0*/  FFMA.FTZ R93, R93, c[0x0][0x29c], -R198.reuse ;  /* 0x0000a7005d5d7a23 */ /* 0x100fe800000108c6 */
[----:B------:R-:W-:Y:S01]  /*43d0*/  FSEL R101, R193, -INF , P6 ;  /* 0xff800000c1657808 */ /* 0x000fe20003000000 */
[C---:B------:R-:W-:Y:S01]  /*43e0*/  HMMA.16816.F32 R12, R96.reuse, R2, R12 ;  /* 0x00000002600c723c */ /* 0x040fe2000000180c */
[----:B------:R-:W-:Y:S03]  /*43f0*/  MUFU.EX2 R90, R90 ;  /* 0x0000005a005a7308 */ /* 0x000fe60000000800 */
[--C-:B------:R-:W-:Y:S02]  /*4400*/  FFMA.FTZ R94, R101, c[0x0][0x29c], -R198.reuse ;  /* 0x0000a700655e7a23 */ /* 0x100fe400000108c6 */
[----:B------:R-:W-:Y:S02]  /*4410*/  FFMA.FTZ R101, -R190, R190, 1 ;  /* 0x3f800000be657423 */ /* 0x000fe400000101be */
[C---:B---3--:R-:W-:Y:S03]  /*4420*/  HMMA.16816.F32 R16, R96.reuse, R84, R16 ;  /* 0x000000546010723c */ /* 0x048fe60000001810 */
[----:B------:R-:W-:Y:S01]  /*4430*/  MUFU.EX2 R91, R91 ;  /* 0x0000005b005b7308 */ /* 0x000fe20000000800 */
[----:B------:R-:W-:Y:S02]  /*4440*/  FFMA.FTZ R198, R95, c[0x0][0x29c], -R198 ;  /* 0x0000a7005fc67a23 */ /* 0x000fe400000108c6 */
[--C-:B------:R-:W-:Y:S02]  /*4450*/  FADD.FTZ R95, R4, -R172.reuse ;  /* 0x800000ac045f7221 */ /* 0x100fe40000010000 */
[----:B------:R-:W-:Y:S04]  /*4460*/  HMMA.16816.F32 R20, R96, R86, R20 ;  /* 0x000000566014723c */ /* 0x000fe80000001814 */
[----:B-----5:R-:W-:Y:S01]  /*4470*/  FMUL.FTZ R95, R102, R95 ;  /* 0x0000005f665f7220 */ /* 0x020fe20000410000 */
[----:B------:R-:W1:Y:S01]  /*4480*/  MUFU.EX2 R88, R88 ;  /* 0x0000005800587308 */ /* 0x000e620000000800 */
[--C-:B------:R-:W-:Y:S01]  /*4490*/  FADD.FTZ R8, R8, -R172.reuse ;  /* 0x800000ac08087221 */ /* 0x100fe20000010000 */
[----:B------:R-:W-:Y:S01]  /*44a0*/  F2FP.PACK_AB R97, R103, R102 ;  /* 0x000000666761723e */ /* 0x000fe200000000ff */
[--C-:B------:R-:W-:Y:S04]  /*44b0*/  FADD.FTZ R96, R5, -R172.reuse ;  /* 0x800000ac05607221 */ /* 0x100fe80000010000 */
[----:B------:R-:W-:Y:S02]  /*44c0*/  FMUL.FTZ R96, R103, R96 ;  /* 0x0000006067607220 */ /* 0x000fe40000410000 */
[--C-:B------:R-:W-:Y:S01]  /*44d0*/  FADD.FTZ R9, R9, -R172.reuse ;  /* 0x800000ac09097221 */ /* 0x100fe20000010000 */
[----:B------:R-:W-:Y:S01]  /*44e0*/  MUFU.EX2 R92, R92 ;  /* 0x0000005c005c7308 */ /* 0x000fe20000000800 */
[----:B------:R-:W-:Y:S02]  /*44f0*/  FMUL.FTZ R95, R95, R178 ;  /* 0x000000b25f5f7220 */ /* 0x000fe40000410000 */
[----:B------:R-:W-:Y:S02]  /*4500*/  FMUL.FTZ R96, R96, R179 ;  /* 0x000000b360607220 */ /* 0x000fe40000410000 */
[----:B------:R-:W-:Y:S02]  /*4510*/  FFMA.FTZ R99, -R182, R182, 1 ;  /* 0x3f800000b6637423 */ /* 0x000fe400000101b6 */
[----:B------:R-:W-:Y:S01]  /*4520*/  FFMA.FTZ R98, -R183, R183, 1 ;  /* 0x3f800000b7627423 */ /* 0x000fe200000101b7 */
[----:B------:R-:W-:Y:S01]  /*4530*/  F2FP.PACK_AB R95, R96, R95 ;  /* 0x0000005f605f723e */ /* 0x000fe200000000ff */
[----:B------:R-:W-:Y:S01]  /*4540*/  FMUL.FTZ R8, R109, R8 ;  /* 0x000000086d087220 */ /* 0x000fe20000410000 */
[----:B------:R-:W2:Y:S01]  /*4550*/  LDS R96, [R237.X4+0x212a0] ;  /* 0x0212a000ed607984 */ /* 0x000ea20000004800 */
[----:B------:R-:W-:Y:S01]  /*4560*/  FMUL.FTZ R9, R110, R9 ;  /* 0x000000096e097220 */ /* 0x000fe20000410000 */
[----:B------:R-:W3:Y:S01]  /*4570*/  MUFU.EX2 R94, R94 ;  /* 0x0000005e005e7308 */ /* 0x000ee20000000800 */
[--C-:B------:R-:W-:Y:S01]  /*4580*/  FADD.FTZ R13, R13, -R172.reuse ;  /* 0x800000ac0d0d7221 */ /* 0x100fe20000010000 */
[----:B------:R-:W-:Y:S01]  /*4590*/  STS [R236+0x21480], R97 ;  /* 0x02148061ec007388 */ /* 0x000fe20000000800 */
[----:B------:R-:W-:Y:S01]  /*45a0*/  FMUL.FTZ R8, R8, R99 ;  /* 0x0000006308087220 */ /* 0x000fe20000410000 */
[----:B------:R-:W-:Y:S01]  /*45b0*/  F2FP.PACK_AB R109, R110, R109 ;  /* 0x0000006d6e6d723e */ /* 0x000fe200000000ff */
[----:B------:R-:W-:Y:S01]  /*45c0*/  FMUL.FTZ R9, R9, R98 ;  /* 0x0000006209097220 */ /* 0x000fe20000410000 */
[----:B------:R-:W-:Y:S01]  /*45d0*/  SHF.L.U32 R110, R229, 0x1, RZ ;  /* 0x00000001e56e7819 */ /* 0x000fe200000006ff */
[--C-:B------:R-:W-:Y:S02]  /*45e0*/  FADD.FTZ R12, R12, -R172.reuse ;  /* 0x800000ac0c0c7221 */ /* 0x100fe40000010000 */
[----:B------:R-:W-:Y:S01]  /*45f0*/  FMUL.FTZ R13, R104, R13 ;  /* 0x0000000d680d7220 */ /* 0x000fe20000410000 */
[----:B------:R-:W-:Y:S01]  /*4600*/  F2FP.PACK_AB R9, R9, R8 ;  /* 0x000000080909723e */ /* 0x000fe200000000ff */
[----:B------:R-:W-:Y:S01]  /*4610*/  FMUL.FTZ R12, R111, R12 ;  /* 0x0000000c6f0c7220 */ /* 0x000fe20000410000 */
[----:B-1----:R-:W-:Y:S01]  /*4620*/  F2FP.PACK_AB R8, R89, R88 ;  /* 0x000000585908723e */ /* 0x002fe200000000ff */
[--C-:B------:R-:W-:Y:S01]  /*4630*/  FADD.FTZ R17, R17, -R172.reuse ;  /* 0x800000ac11117221 */ /* 0x100fe20000010000 */
[----:B------:R-:W-:Y:S01]  /*4640*/  MUFU.EX2 R93, R93 ;  /* 0x0000005d005d7308 */ /* 0x000fe20000000800 */
[--C-:B------:R-:W-:Y:S01]  /*4650*/  FADD.FTZ R99, R20, -R172.reuse ;  /* 0x800000ac14637221 */ /* 0x100fe20000010000 */
[----:B------:R-:W-:Y:S01]  /*4660*/  F2FP.PACK_AB R111, R104, R111 ;  /* 0x0000006f686f723e */ /* 0x000fe200000000ff */
[----:B------:R-:W-:Y:S01]  /*4670*/  FFMA.FTZ R20, -R187, R187, 1 ;  /* 0x3f800000bb147423 */ /* 0x000fe200000101bb */
[----:B------:R1:W-:Y:S01]  /*4680*/  STS [R233], R8 ;  /* 0x00000008e9007388 */ /* 0x0003e20000000800 */
[--C-:B------:R-:W-:Y:S02]  /*4690*/  FADD.FTZ R16, R16, -R172.reuse ;  /* 0x800000ac10107221 */ /* 0x100fe40000010000 */
[----:B------:R-:W-:Y:S01]  /*46a0*/  FADD.FTZ R172, R21, -R172 ;  /* 0x800000ac15ac7221 */ /* 0x000fe20000010000 */
[----:B------:R-:W-:Y:S01]  /*46b0*/  STS [R236+0x21c80], R109 ;  /* 0x021c806dec007388 */ /* 0x000fe20000000800 */
[----:B------:R-:W-:Y:S01]  /*46c0*/  FFMA.FTZ R21, -R186, R186, 1 ;  /* 0x3f800000ba157423 */ /* 0x000fe200000101ba */
[----:B------:R-:W4:Y:S01]  /*46d0*/  MUFU.EX2 R198, R198 ;  /* 0x000000c600c67308 */ /* 0x000f220000000800 */
[----:B------:R-:W-:Y:S02]  /*46e0*/  FMUL.FTZ R13, R13, R20 ;  /* 0x000000140d0d7220 */ /* 0x000fe40000410000 */
[----:B------:R-:W-:Y:S01]  /*46f0*/  FMUL.FTZ R12, R12, R21 ;  /* 0x000000150c0c7220 */ /* 0x000fe20000410000 */
[----:B------:R-:W-:Y:S01]  /*4700*/  F2FP.PACK_AB R21, R199, R108 ;  /* 0x0000006cc715723e */ /* 0x000fe200000000ff */
[----:B------:R-:W-:Y:S01]  /*4710*/  FMUL.FTZ R16, R105, R16 ;  /* 0x0000001069107220 */ /* 0x000fe20000410000 */
[C---:B------:R-:W-:Y:S01]  /*4720*/  F2FP.PACK_AB R105, R106.reuse, R105 ;  /* 0x000000696a69723e */ /* 0x040fe200000000ff */
[----:B------:R-:W-:Y:S02]  /*4730*/  FMUL.FTZ R17, R106, R17 ;  /* 0x000000116a117220 */ /* 0x000fe40000410000 */
[----:B------:R-:W-:Y:S02]  /*4740*/  FFMA.FTZ R20, -R191, R191, 1 ;  /* 0x3f800000bf147423 */ /* 0x000fe400000101bf */
[----:B------:R-:W-:Y:S01]  /*4750*/  FMUL.FTZ R16, R16, R101 ;  /* 0x0000006510107220 */ /* 0x000fe20000410000 */
[----:B------:R-:W-:Y:S01]  /*4760*/  F2FP.PACK_AB R101, R13, R12 ;  /* 0x0000000c0d65723e */ /* 0x000fe200000000ff */
[----:B------:R-:W-:Y:S01]  /*4770*/  FMUL.FTZ R17, R17, R20 ;  /* 0x0000001411117220 */ /* 0x000fe20000410000 */
[----:B------:R-:W-:Y:S01]  /*4780*/  F2FP.PACK_AB R12, R91, R90 ;  /* 0x0000005a5b0c723e */ /* 0x000fe200000000ff */
[--C-:B--2---:R-:W-:Y:S01]  /*4790*/  FADD.FTZ R13, R6, -R96.reuse ;  /* 0x80000060060d7221 */ /* 0x104fe20000010000 */
[----:B---3--:R-:W-:Y:S01]  /*47a0*/  F2FP.PACK_AB R20, R94, R205 ;  /* 0x000000cd5e14723e */ /* 0x008fe200000000ff */
[--C-:B------:R-:W-:Y:S01]  /*47b0*/  FADD.FTZ R22, R22, -R96.reuse ;  /* 0x8000006016167221 */ /* 0x100fe20000010000 */
[----:B------:R-:W-:Y:S01]  /*47c0*/  F2FP.PACK_AB R103, R17, R16 ;  /* 0x000000101167723e */ /* 0x000fe200000000ff */
[----:B------:R2:W-:Y:S01]  /*47d0*/  STS [R233+0x800], R12 ;  /* 0x0008000ce9007388 */ /* 0x0005e20000000800 */
[----:B------:R-:W-:Y:S01]  /*47e0*/  F2FP.PACK_AB R16, R203, R92 ;  /* 0x0000005ccb10723e */ /* 0x000fe200000000ff */
[--C-:B-1----:R-:W-:Y:S02]  /*47f0*/  FADD.FTZ R8, R7, -R96.reuse ;  /* 0x8000006007087221 */ /* 0x102fe40000010000 */
[----:B------:R-:W-:Y:S01]  /*4800*/  STS [R236+0x22480], R111 ;  /* 0x0224806fec007388 */ /* 0x000fe20000000800 */
[----:B----4-:R-:W-:Y:S01]  /*4810*/  F2FP.PACK_AB R98, R198, R93 ;  /* 0x0000005dc662723e */ /* 0x010fe200000000ff */
[----:B------:R-:W-:Y:S02]  /*4820*/  FMUL.FTZ R8, R89, R8 ;  /* 0x0000000859087220 */ /* 0x000fe40000410000 */
[----:B------:R1:W-:Y:S01]  /*4830*/  STS [R233+0x1000], R16 ;  /* 0x00100010e9007388 */ /* 0x0003e20000000800 */
        /* <DEDUP_REMOVED lines=11> */
[--C-:B------:R-:W-:Y:S01]  /*48f0*/  FADD.FTZ R11, R14, -R96.reuse ;  /* 0x800000600e0b7221 */ /* 0x100fe20000010000 */
[----:B------:R-:W-:Y:S01]  /*4900*/  STS [R233+0x2000], R98 ;  /* 0x00200062e9007388 */ /* 0x000fe20000000800 */
[--C-:B--2---:R-:W-:Y:S02]  /*4910*/  FADD.FTZ R12, R15, -R96.reuse ;  /* 0x800000600f0c7221 */ /* 0x104fe40000010000 */
[----:B------:R-:W-:Y:S01]  /*4920*/  FMUL.FTZ R17, R17, R184 ;  /* 0x000000b811117220 */ /* 0x000fe20000410000 */
[----:B------:R-:W-:Y:S01]  /*4930*/  BAR.SYNC.DEFER_BLOCKING 0x0 ;  /* 0x0000000000007b1d */ /* 0x000fe20000010000 */
[----:B------:R-:W-:Y:S02]  /*4940*/  FMUL.FTZ R10, R10, R185 ;  /* 0x000000b90a0a7220 */ /* 0x000fe40000410000 */
[----:B------:R-:W-:Y:S02]  /*4950*/  FMUL.FTZ R11, R92, R11 ;  /* 0x0000000b5c0b7220 */ /* 0x000fe40000410000 */
[----:B------:R-:W-:Y:S01]  /*4960*/  FMUL.FTZ R12, R203, R12 ;  /* 0x0000000ccb0c7220 */ /* 0x000fe20000410000 */
[----:B-1----:R-:W-:Y:S01]  /*4970*/  F2FP.PACK_AB R16, R10, R17 ;  /* 0x000000110a10723e */ /* 0x002fe200000000ff */
[--C-:B------:R-:W-:Y:S02]  /*4980*/  FADD.FTZ R18, R18, -R96.reuse ;  /* 0x8000006012127221 */ /* 0x100fe40000010000 */
[--C-:B------:R-:W-:Y:S02]  /*4990*/  FADD.FTZ R19, R19, -R96.reuse ;  /* 0x8000006013137221 */ /* 0x100fe40000010000 */
[----:B------:R-:W-:Y:S02]  /*49a0*/  FMUL.FTZ R11, R11, R188 ;  /* 0x000000bc0b0b7220 */ /* 0x000fe40000410000 */
[----:B------:R-:W-:Y:S02]  /*49b0*/  FMUL.FTZ R12, R12, R189 ;  /* 0x000000bd0c0c7220 */ /* 0x000fe40000410000 */
[----:B------:R-:W-:Y:S02]  /*49c0*/  FMUL.FTZ R22, R93, R22 ;  /* 0x000000165d167220 */ /* 0x000fe40000410000 */
[----:B------:R-:W-:Y:S02]  /*49d0*/  FFMA.FTZ R15, -R196, R196, 1 ;  /* 0x3f800000c40f7423 */ /* 0x000fe400000101c4 */
[----:B------:R-:W-:Y:S02]  /*49e0*/  FMUL.FTZ R18, R205, R18 ;  /* 0x00000012cd127220 */ /* 0x000fe40000410000 */
[----:B------:R-:W-:Y:S02]  /*49f0*/  FMUL.FTZ R19, R94, R19 ;  /* 0x000000135e137220 */ /* 0x000fe40000410000 */
[----:B------:R-:W-:Y:S01]  /*4a00*/  FFMA.FTZ R13, -R192, R192, 1 ;  /* 0x3f800000c00d7423 */ /* 0x000fe200000101c0 */
[----:B------:R-:W-:Y:S01]  /*4a10*/  STS [R236+0x23c80], R95 ;  /* 0x023c805fec007388 */ /* 0x000fe20000000800 */
[----:B------:R-:W-:Y:S02]  /*4a20*/  FFMA.FTZ R10, -R193, R193, 1 ;  /* 0x3f800000c10a7423 */ /* 0x000fe400000101c1 */
[----:B------:R-:W-:Y:S01]  /*4a30*/  FMUL.FTZ R15, R22, R15 ;  /* 0x0000000f160f7220 */ /* 0x000fe20000410000 */
[----:B------:R-:W-:Y:S01]  /*4a40*/  STS [R233+0x2800], R8 ;  /* 0x00280008e9007388 */ /* 0x000fe20000000800 */
[----:B------:R-:W-:Y:S01]  /*4a50*/  F2FP.PACK_AB R22, R12, R11 ;  /* 0x0000000b0c16723e */ /* 0x000fe200000000ff */
[----:B------:R-:W-:Y:S02]  /*4a60*/  FMUL.FTZ R99, R108, R99 ;  /* 0x000000636c637220 */ /* 0x000fe40000410000 */
[----:B------:R-:W-:Y:S01]  /*4a70*/  STS [R236+0x24480], R9 ;  /* 0x02448009ec007388 */ /* 0x000fe20000000800 */
[----:B------:R-:W-:Y:S02]  /*4a80*/  FMUL.FTZ R172, R199, R172 ;  /* 0x000000acc7ac7220 */ /* 0x000fe40000410000 */
[----:B------:R-:W-:Y:S01]  /*4a90*/  FADD.FTZ R23, R23, -R96 ;  /* 0x8000006017177221 */ /* 0x000fe20000010000 */
[----:B------:R-:W-:Y:S01]  /*4aa0*/  STS [R233+0x3000], R16 ;  /* 0x00300010e9007388 */ /* 0x000fe20000000800 */
[----:B------:R-:W-:Y:S02]  /*4ab0*/  FMUL.FTZ R13, R18, R13 ;  /* 0x0000000d120d7220 */ /* 0x000fe40000410000 */
[----:B------:R-:W-:Y:S01]  /*4ac0*/  FMUL.FTZ R10, R19, R10 ;  /* 0x0000000a130a7220 */ /* 0x000fe20000410000 */
[----:B------:R-:W-:Y:S01]  /*4ad0*/  STS [R236+0x24c80], R101 ;  /* 0x024c8065ec007388 */ /* 0x000fe20000000800 */
[----:B------:R-:W-:Y:S02]  /*4ae0*/  FMUL.FTZ R99, R99, R194 ;  /* 0x000000c263637220 */ /* 0x000fe40000410000 */
[----:B------:R-:W-:Y:S01]  /*4af0*/  FMUL.FTZ R172, R172, R195 ;  /* 0x000000c3acac7220 */ /* 0x000fe20000410000 */
[----:B------:R-:W-:Y:S01]  /*4b00*/  STS [R233+0x3800], R22 ;  /* 0x00380016e9007388 */ /* 0x000fe20000000800 */
[----:B------:R-:W-:Y:S01]  /*4b10*/  FMUL.FTZ R23, R198, R23 ;  /* 0x00000017c6177220 */ /* 0x000fe20000410000 */
[----:B------:R-:W-:Y:S01]  /*4b20*/  F2FP.PACK_AB R88, R10, R13 ;  /* 0x0000000d0a58723e */ /* 0x000fe200000000ff */
[----:B------:R-:W-:Y:S01]  /*4b30*/  FFMA.FTZ R14, -R197, R197, 1 ;  /* 0x3f800000c50e7423 */ /* 0x000fe200000101c5 */
[----:B------:R-:W-:Y:S01]  /*4b40*/  STS [R236+0x25480], R103 ;  /* 0x02548067ec007388 */ /* 0x000fe20000000800 */
[----:B------:R-:W-:Y:S02]  /*4b50*/  F2FP.PACK_AB R99, R172, R99 ;  /* 0x00000063ac63723e */ /* 0x000fe400000000ff */
[----:B------:R-:W-:Y:S01]  /*4b60*/  FMUL.FTZ R14, R23, R14 ;  /* 0x0000000e170e7220 */ /* 0x000fe20000410000 */
[----:B------:R-:W-:Y:S04]  /*4b70*/  STS [R233+0x4000], R88 ;  /* 0x00400058e9007388 */ /* 0x000fe80000000800 */
[----:B------:R-:W-:Y:S01]  /*4b80*/  F2FP.PACK_AB R94, R14, R15 ;  /* 0x0000000f0e5e723e */ /* 0x000fe200000000ff */
        /* <DEDUP_REMOVED lines=106> */
[----:B--234-:R-:W-:Y:S01]  /*5230*/  LOP3.LUT P6, RZ, R235, 0x1, RZ, 0xc0, !PT ;  /* 0x00000001ebff7812 */ /* 0x01cfe200078cc0ff */
[----:B------:R-:W-:Y:S01]  /*5240*/  USHF.R.S32.HI UR16, URZ, 0x1f, UR13 ;  /* 0x0000001f3f107899 */ /* 0x000fe2000801140d */
[----:B------:R-:W-:Y:S01]  /*5250*/  P2R R7, PR, RZ, 0x4 ;  /* 0x00000004ff077803 */ /* 0x000fe20000000000 */
[----:B------:R-:W-:Y:S01]  /*5260*/  ULDC.64 UR6, c[0x0][0x208] ;  /* 0x0000820000067ab9 */ /* 0x000fe20000000a00 */
[----:B------:R-:W-:Y:S01]  /*5270*/  IMAD.MOV.U32 R5, RZ, RZ, c[0x0][0x208] ;  /* 0x00008200ff057624 */ /* 0x000fe200078e00ff */
[----:B------:R-:W-:Y:S01]  /*5280*/  UIMAD UR16, UR16, UR6, URZ ;  /* 0x00000006101072a4 */ /* 0x000fe2000f8e023f */
[----:B------:R-:W-:Y:S01]  /*5290*/  IMAD.MOV.U32 R4, RZ, RZ, 0x6 ;  /* 0x00000006ff047424 */ /* 0x000fe200078e00ff */
[----:B------:R-:W-:Y:S01]  /*52a0*/  UIMAD.WIDE.U32 UR18, UR13, UR6, URZ ;  /* 0x000000060d1272a5 */ /* 0x000fe2000f8e003f */
[C---:B------:R-:W-:Y:S01]  /*52b0*/  IMAD.SHL.U32 R6, R5.reuse, 0x40, RZ ;  /* 0x0000004005067824 */ /* 0x040fe200078e00ff */
[----:B------:R-:W-:Y:S02]  /*52c0*/  UIMAD UR16, UR13, UR7, UR16 ;  /* 0x000000070d1072a4 */ /* 0x000fe4000f8e0210 */
[----:B------:R-:W-:Y:S01]  /*52d0*/  SHF.L.U64.HI R4, R5, R4, c[0x0][0x20c] ;  /* 0x0000830005047619 */ /* 0x000fe20000010204 */
[----:B------:R-:W-:Y:S01]  /*52e0*/  USHF.L.U32 UR6, UR13, 0x6, URZ ;  /* 0x000000060d067899 */ /* 0x000fe2000800063f */
[----:B------:R-:W-:Y:S01]  /*52f0*/  IMAD.U32 R3, RZ, RZ, UR18 ;  /* 0x00000012ff037e24 */ /* 0x000fe2000f8e00ff */
[----:B------:R-:W-:Y:S01]  /*5300*/  UIADD3 UR16, UR19, UR16, URZ ;  /* 0x0000001013107290 */ /* 0x000fe2000fffe03f */
[----:B------:R-:W-:Y:S03]  /*5310*/  IMAD.U32 R2, RZ, RZ, UR18 ;  /* 0x00000012ff027e24 */ /* 0x000fe6000f8e00ff */
[----:B------:R-:W-:Y:S02]  /*5320*/  LEA R8, P0, R3, R248, 0x7 ;  /* 0x000000f803087211 */ /* 0x000fe400078038ff */
[----:B------:R-:W-:Y:S05]  /*5330*/  IMAD.U32 R3, RZ, RZ, UR16 ;  /* 0x00000010ff037e24 */ /* 0x000fea000f8e00ff */
[----:B------:R-:W-:Y:S01]  /*5340*/  LEA.HI.X R9, R2, R249, R3, 0x7, P0 ;  /* 0x000000f902097211 */ /* 0x000fe200000f3c03 */
[----:B------:R-:W-:Y:S01]  /*5350*/  IMAD.U32 R3, RZ, RZ, UR6 ;  /* 0x00000006ff037e24 */ /* 0x000fe2000f8e00ff */
[--C-:B------:R-:W-:Y:S01]  /*5360*/  IADD3 R12, P5, P0, R6, 0x80, R8.reuse ;  /* 0x00000080060c7810 */ /* 0x100fe200078be008 */
[----:B------:R-:W-:Y:S03]  /*5370*/  @!P1 IMAD.SHL.U32 R2, R232, 0x10, RZ ;  /* 0x00000010e8029824 */ /* 0x000fe600078e00ff */
[----:B------:R-:W-:Y:S02]  /*5380*/  IADD3.X R13, R4, RZ, R9, P5, P0 ;  /* 0x000000ff040d7210 */ /* 0x000fe40002fe0409 */
[----:B------:R-:W-:Y:S02]  /*5390*/  IADD3 R10, P5, P0, R6, 0x100, R8 ;  /* 0x00000100060a7810 */ /* 0x000fe400078be008 */
[----:B------:R-:W-:Y:S02]  /*53a0*/  IADD3 R3, -R238, UR12, -R3 ;  /* 0x0000000cee037c10 */ /* 0x000fe4000fffe903 */
[--C-:B------:R-:W-:Y:S02]  /*53b0*/  IADD3.X R11, R4, RZ, R9.reuse, P5, P0 ;  /* 0x000000ff040b7210 */ /* 0x100fe40002fe0409 */
[C---:B------:R-:W-:Y:S02]  /*53c0*/  ISETP.LT.OR P0, PT, R3.reuse, 0x1, !P6 ;  /* 0x000000010300780c */ /* 0x040fe40007701670 */
[----:B------:R-:W-:Y:S02]  /*53d0*/  IADD3 R14, P5, R6, R8, RZ ;  /* 0x00000008060e7210 */ /* 0x000fe40007fbe0ff */
[----:B------:R-:W-:Y:S03]  /*53e0*/  ISETP.LT.OR P6, PT, R3, 0x21, !P6 ;  /* 0x000000210300780c */ /* 0x000fe600077c1670 */
[----:B------:R-:W-:Y:S01]  /*53f0*/  IMAD.X R15, R4, 0x1, R9, P5 ;  /* 0x00000001040f7824 */ /* 0x000fe200028e0609 */
[----:B------:R-:W-:Y:S05]  /*5400*/  LOP3.LUT P5, RZ, R235, 0x2, RZ, 0xc0, !PT ;  /* 0x00000002ebff7812 */ /* 0x000fea00078ac0ff */
[----:B------:R-:W-:Y:S01]  /*5410*/  @!PT LDS RZ, [RZ] ;  /* 0x00000000fffff984 */ /* 0x000fe20000000800 */
[----:B------:R-:W-:Y:S01]  /*5420*/  @!PT LDS RZ, [RZ] ;  /* 0x00000000fffff984 */ /* 0x000fe20000000800 */
[----:B------:R-:W-:Y:S01]  /*5430*/  @!PT LDS RZ, [RZ] ;  /* 0x00000000fffff984 */ /* 0x000fe20000000800 */
[----:B------:R1:W-:Y:S01]  /*5440*/  LDGSTS.E.BYPASS.LTC128B.128 [R234+0x1b080], [R8.64], !P0 ;  /* 0x1b08000008ea7fae */ /* 0x0003e2000c101d4e */
[C---:B------:R-:W-:Y:S02]  /*5450*/  ISETP.LT.OR P0, PT, R3.reuse, 0x1, !P5 ;  /* 0x000000010300780c */ /* 0x040fe40006f01670 */
[----:B------:R-:W-:Y:S11]  /*5460*/  ISETP.LT.OR P5, PT, R3, 0x21, !P5 ;  /* 0x000000210300780c */ /* 0x000ff60006fa1670 */
[----:B------:R1:W-:Y:S01]  /*5470*/  LDGSTS.E.BYPASS.LTC128B.128 [R234+0x1d080], [R8.64+0x80], !P0 ;  /* 0x1d08008008ea7fae */ /* 0x0003e2000c101d4e */
[----:B------:R-:W-:Y:S04]  /*5480*/  LOP3.LUT P0, RZ, R235, 0x4, RZ, 0xc0, !PT ;  /* 0x00000004ebff7812 */ /* 0x000fe8000780c0ff */
[C---:B------:R-:W-:Y:S02]  /*5490*/  ISETP.LT.OR P2, PT, R3.reuse, 0x1, !P0 ;  /* 0x000000010300780c */ /* 0x040fe40004741670 */
[----:B------:R-:W-:Y:S01]  /*54a0*/  ISETP.LT.OR P0, PT, R3, 0x21, !P0 ;  /* 0x000000210300780c */ /* 0x000fe20004701670 */
[----:B------:R-:W-:Y:S04]  /*54b0*/  IMAD.U32 R3, RZ, RZ, UR6 ;  /* 0x00000006ff037e24 */ /* 0x000fe8000f8e00ff */
[----:B------:R-:W-:Y:S06]  /*54c0*/  @!P1 IMAD.WIDE R4, R3, 0x4, R242 ;  /* 0x0000000403049825 */ /* 0x000fec00078e02f2 */
[----:B------:R1:W-:Y:S01]  /*54d0*/  LDGSTS.E.BYPASS.LTC128B.128 [R234+0x1f080], [R8.64+0x100], !P2 ;  /* 0x1f08010008ea7fae */ /* 0x0003e2000d101d4e */
[----:B------:R-:W-:Y:S03]  /*54e0*/  ISETP.NE.AND P2, PT, R7, RZ, PT ;  /* 0x000000ff0700720c */ /* 0x000fe60003f45270 */
[----:B------:R1:W-:Y:S04]  /*54f0*/  LDGSTS.E.BYPASS.LTC128B.128 [R234+0x1c080], [R14.64], !P6 ;  /* 0x1c0800000eea7fae */ /* 0x0003e8000f101d4e */
[----:B------:R1:W-:Y:S04]  /*5500*/  LDGSTS.E.BYPASS.LTC128B.128 [R234+0x1e080], [R12.64], !P5 ;  /* 0x1e0800000cea7fae */ /* 0x0003e8000e901d4e */
[----:B------:R1:W-:Y:S04]  /*5510*/  LDGSTS.E.BYPASS.LTC128B.128 [R234+0x20080], [R10.64], !P0 ;  /* 0x200800000aea7fae */ /* 0x0003e8000c101d4e */
[----:B------:R1:W-:Y:S02]  /*5520*/  @!P1 LDGSTS.E.BYPASS.LTC128B.128 [R2+0x21280], [R4.64] ;  /* 0x2128000004029fae */ /* 0x0003e4000b901d4e */
.L_x_721:
[-C--:B-1234-:R-:W-:Y:S01]  /*5530*/  HMMA.16816.F32 R4, R172, R176.reuse, RZ ;  /* 0x000000b0ac04723c */ /* 0x09efe200000018ff */
[----:B------:R-:W-:Y:S01]  /*5540*/  LDSM.16.MT88.4 R204, [R221+0x1000] ;  /* 0x00100000ddcc783b */ /* 0x000fe20000004200 */
[----:B------:R-:W-:Y:S02]  /*5550*/  UIMAD UR5, UR5, 0x3000, URZ ;  /* 0x00003000050578a4 */ /* 0x000fe4000f8e023f */
[----:B------:R-:W-:Y:S01]  /*5560*/  UISETP.GE.AND UP0, UPT, UR13, UR8, UPT ;  /* 0x000000080d00728c */ /* 0x000fe2000bf06270 */
[----:B------:R-:W-:Y:S01]  /*5570*/  LDSM.16.M88.4 R208, [R222+0x1400] ;  /* 0x00140000ded0783b */ /* 0x000fe20000000200 */
[----:B------:R-:W-:Y:S02]  /*5580*/  UISETP.GE.AND UP1, UPT, UR11, 0x1, UPT ;  /* 0x000000010b00788c */ /* 0x000fe4000bf26270 */
[C---:B------:R-:W-:Y:S01]  /*5590*/  HMMA.16816.F32 R8, R180.reuse, R176, RZ ;  /* 0x000000b0b408723c */ /* 0x040fe200000018ff */
[----:B------:R-:W-:Y:S01]  /*55a0*/  LDSM.16.M88.4 R212, [R222+0x2400] ;  /* 0x00240000ded4783b */ /* 0x000fe20000000200 */
[----:B------:R-:W-:Y:S02]  /*55b0*/  UIADD3 UR6, UR4, 0x1, URZ ;  /* 0x0000000104067890 */ /* 0x000fe4000fffe03f */
[----:B------:R-:W-:Y:S01]  /*55c0*/  IMAD.U32 R3, RZ, RZ, UR5 ;  /* 0x00000005ff037e24 */ /* 0x000fe2000f8e00ff */
[----:B------:R-:W0:Y:S01]  /*55d0*/  LDGDEPBAR ;  /* 0x00000000000079af */ /* 0x000e220000000000 */
[----:B------:R-:W-:Y:S01]  /*55e0*/  IADD3 R2, P0, R240, UR5, RZ ;  /* 0x00000005f0027c10 */ /* 0x000fe2000ff1e0ff */
[----:B------:R-:W-:Y:S01]  /*55f0*/  UIADD3 UR5, UR11, 0x1, URZ ;  /* 0x000000010b057890 */ /* 0x000fe2000fffe03f */
[-C--:B------:R-:W-:Y:S01]  /*5600*/  HMMA.16816.F32 R12, R180, R178.reuse, RZ ;  /* 0x000000b2b40c723c */ /* 0x080fe200000018ff */
[----:B------:R-:W-:Y:S02]  /*5610*/  UISETP.GE.AND UP2, UPT, UR4, 0x1, UPT ;  /* 0x000000010400788c */ /* 0x000fe4000bf46270 */
[----:B------:R-:W-:Y:S01]  /*5620*/  USEL UR11, UR5, URZ, !UP1 ;  /* 0x0000003f050b7287 */ /* 0x000fe2000c800000 */
[----:B------:R-:W-:Y:S02]  /*5630*/  LEA.HI.X.SX32 R3, R3, R246, 0x1, P0 ;  /* 0x000000f603037211 */ /* 0x000fe400000f0eff */
[----:B------:R-:W-:Y:S02]  /*5640*/  UMOV UR5, UR13 ;  /* 0x0000000d00057c82 */ /* 0x000fe40008000000 */
        /* <DEDUP_REMOVED lines=11> */
[----:B------:R-:W2:Y:S07]  /*5700*/  LDSM.16.MT88.4 R172, [R221+0x3800] ;  /* 0x00380000ddac783b */ /* 0x000eae0000004200 */
        /* <DEDUP_REMOVED lines=15> */
[----:B------:R-:W3:Y:S04]  /*5800*/  LDSM.16.M88.4 R184, [R222+0x1800] ;  /* 0x00180000deb8783b */ /* 0x000ee80000000200 */
[----:B------:R-:W-:Y:S03]  /*5810*/  LDSM.16.M88.4 R200, [R222+0x2000] ;  /* 0x00200000dec8783b */ /* 0x000fe60000000200 */
[-C--:B-1----:R-:W-:Y:S08]  /*5820*/  HMMA.16816.F32 R4, R176, R204.reuse, R4 ;  /* 0x000000ccb004723c */ /* 0x082ff00000001804 */
[C---:B------:R-:W-:Y:S08]  /*5830*/  HMMA.16816.F32 R8, R208.reuse, R204, R8 ;  /* 0x000000ccd008723c */ /* 0x040ff00000001808 */
[-C--:B------:R-:W-:Y:S08]  /*5840*/  HMMA.16816.F32 R12, R208, R206.reuse, R12 ;  /* 0x000000ced00c723c */ /* 0x080ff0000000180c */
[C---:B------:R-:W-:Y:S01]  /*5850*/  HMMA.16816.F32 R16, R176.reuse, R206, R16 ;  /* 0x000000ceb010723c */ /* 0x040fe20000001810 */
[----:B------:R-:W-:Y:S07]  /*5860*/  LDSM.16.MT88.4 R204, [R221+0x2000] ;  /* 0x00200000ddcc783b */ /* 0x000fee0000004200 */
[-C--:B--2---:R-:W-:Y:S08]  /*5870*/  HMMA.16816.F32 R20, R176, R172.reuse, R20 ;  /* 0x000000acb014723c */ /* 0x084ff00000001814 */
[C---:B------:R-:W-:Y:S08]  /*5880*/  HMMA.16816.F32 R84, R208.reuse, R172, R84 ;  /* 0x000000acd054723c */ /* 0x040ff00000001854 */
[-C--:B------:R-:W-:Y:S08]  /*5890*/  HMMA.16816.F32 R88, R208, R174.reuse, R88 ;  /* 0x000000aed058723c */ /* 0x080ff00000001858 */
[C---:B------:R-:W-:Y:S01]  /*58a0*/  HMMA.16816.F32 R92, R176.reuse, R174, R92 ;  /* 0x000000aeb05c723c */ /* 0x040fe2000000185c */
[----:B------:R-:W1:Y:S07]  /*58b0*/  LDSM.16.MT88.4 R172, [R221+0x6800] ;  /* 0x00680000ddac783b */ /* 0x000e6e0000004200 */
[-C--:B------:R-:W-:Y:S08]  /*58c0*/  HMMA.16816.F32 R96, R176, R180.reuse, R96 ;  /* 0x000000b4b060723c */ /* 0x080ff00000001860 */
[C---:B------:R-:W-:Y:S07]  /*58d0*/  HMMA.16816.F32 R100, R208.reuse, R180, R100 ;  /* 0x000000b4d064723c */ /* 0x040fee0000001864 */
[C---:B------:R-:W-:Y:S01]  /*58e0*/  LEA R180, P0, R2.reuse, c[0x0][0x220], 0x2 ;  /* 0x0000880002b47a11 */ /* 0x040fe200078010ff */
[-C--:B------:R-:W-:Y:S01]  /*58f0*/  HMMA.16816.F32 R104, R208, R182.reuse, R104 ;  /* 0x000000b6d068723c */ /* 0x080fe20000001868 */
[----:B------:R-:W2:Y:S03]  /*5900*/  LDSM.16.MT88.4 R208, [R221+0x4800] ;  /* 0x00480000ddd0783b */ /* 0x000ea60000004200 */
[----:B------:R-:W-:Y:S01]  /*5910*/  LEA.HI.X R181, R2, c[0x0][0x224], R3, 0x2, P0 ;  /* 0x0000890002b57a11 */ /* 0x000fe200000f1403 */
[----:B------:R-:W-:Y:S01]  /*5920*/  IMAD.U32 R2, RZ, RZ, UR4 ;  /* 0x00000004ff027e24 */ /* 0x000fe2000f8e00ff */
[----:B------:R-:W-:Y:S01]  /*5930*/  PLOP3.LUT P0, PT, PT, PT, UP0, 0x80, 0x0 ;  /* 0x000000000000781c */ /* 0x000fe20003f0f008 */
[----:B------:R-:W-:Y:S01]  /*5940*/  USEL UR4, UR6, URZ, !UP2 ;  /* 0x0000003f06047287 */ /* 0x000fe2000d000000 */
[----:B------:R-:W-:Y:S01]  /*5950*/  HMMA.16816.F32 R108, R176, R182, R108 ;  /* 0x000000b6b06c723c */ /* 0x000fe2000000186c */
[----:B------:R-:W4:Y:S03]  /*5960*/  LDSM.16.MT88.4 R176, [R221+0x7000] ;  /* 0x00700000ddb0783b */ /* 0x000f260000004200 */
[----:B------:R-:W-:Y:S04]  /*5970*/  IMAD R2, R2, 0x3000, R229 ;  /* 0x0000300002027824 */ /* 0x000fe800078e02e5 */
[-C--:B---3--:R-:W-:Y:S08]  /*5980*/  HMMA.16816.F32 R4, R184, R188.reuse, R4 ;  /* 0x000000bcb804723c */ /* 0x088ff00000001804 */
[C---:B------:R-:W-:Y:S08]  /*5990*/  HMMA.16816.F32 R8, R192.reuse, R188, R8 ;  /* 0x000000bcc008723c */ /* 0x040ff00000001808 */
[-C--:B------:R-:W-:Y:S08]  /*59a0*/  HMMA.16816.F32 R12, R192, R190.reuse, R12 ;  /* 0x000000bec00c723c */ /* 0x080ff0000000180c */
[C---:B------:R-:W-:Y:S08]  /*59b0*/  HMMA.16816.F32 R16, R184.reuse, R190, R16 ;  /* 0x000000beb810723c */ /* 0x040ff00000001810 */
[-C--:B------:R-:W-:Y:S08]  /*59c0*/  HMMA.16816.F32 R20, R184, R196.reuse, R20 ;  /* 0x000000c4b814723c */ /* 0x080ff00000001814 */
[C---:B------:R-:W-:Y:S08]  /*59d0*/  HMMA.16816.F32 R84, R192.reuse, R196, R84 ;  /* 0x000000c4c054723c */ /* 0x040ff00000001854 */
[-C--:B------:R-:W-:Y:S08]  /*59e0*/  HMMA.16816.F32 R88, R192, R198.reuse, R88 ;  /* 0x000000c6c058723c */ /* 0x080ff00000001858 */
[C---:B------:R-:W-:Y:S08]  /*59f0*/  HMMA.16816.F32 R92, R184.reuse, R198, R92 ;  /* 0x000000c6b85c723c */ /* 0x040ff0000000185c */
[-C--:B-1----:R-:W-:Y:S08]  /*5a00*/  HMMA.16816.F32 R96, R184, R172.reuse, R96 ;  /* 0x000000acb860723c */ /* 0x082ff00000001860 */
[C---:B------:R-:W-:Y:S07]  /*5a10*/  HMMA.16816.F32 R100, R192.reuse, R172, R100 ;  /* 0x000000acc064723c */ /* 0x040fee0000001864 */
[----:B------:R-:W-:Y:S01]  /*5a20*/  IMAD.SHL.U32 R172, R2, 0x2, RZ ;  /* 0x0000000202ac7824 */ /* 0x000fe200078e00ff */
[-C--:B------:R-:W-:Y:S01]  /*5a30*/  HMMA.16816.F32 R104, R192, R174.reuse, R104 ;  /* 0x000000aec068723c */ /* 0x080fe20000001868 */
[----:B------:R-:W-:Y:S07]  /*5a40*/  LDSM.16.MT88.2 R2, [R223+0x23c80] ;  /* 0x023c8000df02783b */ /* 0x000fee0000004100 */
[----:B------:R-:W-:Y:S08]  /*5a50*/  HMMA.16816.F32 R108, R184, R174, R108 ;  /* 0x000000aeb86c723c */ /* 0x000ff0000000186c */
[-C--:B------:R-:W-:Y:S08]  /*5a60*/  HMMA.16816.F32 R4, R200, R204.reuse, R4 ;  /* 0x000000ccc804723c */ /* 0x080ff00000001804 */
[C---:B------:R-:W-:Y:S08]  /*5a70*/  HMMA.16816.F32 R8, R212.reuse, R204, R8 ;  /* 0x000000ccd408723c */ /* 0x040ff00000001808 */
[-C--:B------:R-:W-:Y:S07]  /*5a80*/  HMMA.16816.F32 R12, R212, R206.reuse, R12 ;  /* 0x000000ced40c723c */ /* 0x080fee000000180c */
[----:B------:R-:W-:Y:S01]  /*5a90*/  RED.E.ADD.F32.FTZ.RN.STRONG.GPU [R180.64], R4 ;  /* 0x00000004b400798e */ /* 0x000fe2000c10e78e */
[C---:B------:R-:W-:Y:S03]  /*5aa0*/  HMMA.16816.F32 R16, R200.reuse, R206, R16 ;  /* 0x000000cec810723c */ /* 0x040fe60000001810 */
[----:B------:R-:W-:Y:S04]  /*5ab0*/  RED.E.ADD.F32.FTZ.RN.STRONG.GPU [R180.64+0x400], R5 ;  /* 0x00040005b400798e */ /* 0x000fe8000c10e78e */
[----:B------:R-:W-:Y:S01]  /*5ac0*/  RED.E.ADD.F32.FTZ.RN.STRONG.GPU [R180.64+0x800], R6 ;  /* 0x00080006b400798e */ /* 0x000fe2000c10e78e */
[-C--:B--2---:R-:W-:Y:S03]  /*5ad0*/  HMMA.16816.F32 R20, R200, R208.reuse, R20 ;  /* 0x000000d0c814723c */ /* 0x084fe60000001814 */
        /* <DEDUP_REMOVED lines=12> */
[----:B------:R-:W-:Y:S04]  /*5ba0*/  RED.E.ADD.F32.FTZ.RN.STRONG.GPU [R180.64+0x2c00], R19 ;  /* 0x002c0013b400798e */ /* 0x000fe8000c10e78e */
[----:B------:R-:W-:Y:S01]  /*5bb0*/  RED.E.ADD.F32.FTZ.RN.STRONG.GPU [R180.64+0x3000], R12 ;  /* 0x0030000cb400798e */ /* 0x000fe2000c10e78e */
[C---:B------:R-:W-:Y:S03]  /*5bc0*/  HMMA.16816.F32 R100, R212.reuse, R176, R100 ;  /* 0x000000b0d464723c */ /* 0x040fe60000001864 */
[----:B------:R-:W1:Y:S04]  /*5bd0*/  LDSM.16.MT88.4 R8, [R172+0xf080] ;  /* 0x00f08000ac08783b */ /* 0x000e680000004200 */
[----:B------:R-:W-:Y:S01]  /*5be0*/  RED.E.ADD.F32.FTZ.RN.STRONG.GPU [R180.64+0x3400], R13 ;  /* 0x0034000db400798e */ /* 0x000fe2000c10e78e */
[-C--:B------:R-:W-:Y:S03]  /*5bf0*/  HMMA.16816.F32 R104, R212, R178.reuse, R104 ;  /* 0x000000b2d468723c */ /* 0x080fe60000001868 */
[----:B------:R-:W-:Y:S04]  /*5c00*/  RED.E.ADD.F32.FTZ.RN.STRONG.GPU [R180.64+0x3800], R14 ;  /* 0x0038000eb400798e */ /* 0x000fe8000c10e78e */
[----:B------:R-:W-:Y:S01]  /*5c10*/  RED.E.ADD.F32.FTZ.RN.STRONG.GPU [R180.64+0x3c00], R15 ;  /* 0x003c000fb400798e */ /* 0x000fe2000c10e78e */
[----:B------:R-:W-:Y:S03]  /*5c20*/  HMMA.16816.F32 R108, R200, R178, R108 ;  /* 0x000000b2c86c723c */ /* 0x000fe6000000186c */
        /* <DEDUP_REMOVED lines=184> */
.L_x_719:
[----:B------:R-:W-:Y:S05]  /*67b0*/  @P1 BRA `(.L_x_723) ;  /* 0x000034f000001947 */ /* 0x000fea0003800000 */
[----:B-----5:R-:W-:Y:S01]  /*67c0*/  SHF.R.S32.HI R3, RZ, 0x1f, R232 ;  /* 0x0000001fff037819 */ /* 0x020fe200000114e8 */
[----:B------:R-:W-:Y:S01]  /*67d0*/  IMAD.SHL.U32 R5, R232, 0x80, RZ ;  /* 0x00000080e8057824 */ /* 0x000fe200078e00ff */
[----:B------:R-:W-:Y:S01]  /*67e0*/  BAR.SYNC.DEFER_BLOCKING 0x1, 0x100 ;  /* 0x0044000000007b1d */ /* 0x000fe20000010000 */
[----:B------:R-:W-:Y:S02]  /*67f0*/  F2FP.PACK_AB R24, R25, R24 ;  /* 0x000000181918723e */ /* 0x000fe400000000ff */
[----:B------:R-:W-:-:S02]  /*6800*/  LEA.HI R0, R3, R232, RZ, 0x5 ;  /* 0x000000e803007211 */ /* 0x000fc400078f28ff */
[CC--:B------:R-:W-:Y:S02]  /*6810*/  LEA.HI R2, R3.reuse, R232.reuse, RZ, 0x2 ;  /* 0x000000e803027211 */ /* 0x0c0fe400078f10ff */
[----:B------:R-:W-:Y:S02]  /*6820*/  LEA.HI R4, R3, R232, RZ, 0x7 ;  /* 0x000000e803047211 */ /* 0x000fe400078f38ff */
[----:B------:R-:W-:Y:S02]  /*6830*/  LOP3.LUT R5, R5, 0x180, RZ, 0xc0, !PT ;  /* 0x0000018005057812 */ /* 0x000fe400078ec0ff */
[----:B------:R-:W-:Y:S01]  /*6840*/  SHF.R.U32.HI R0, RZ, 0x1, R0 ;  /* 0x00000001ff007819 */ /* 0x000fe20000011600 */
[----:B------:R-:W-:Y:S01]  /*6850*/  IMAD.SHL.U32 R4, R4, 0x4, RZ ;  /* 0x0000000404047824 */ /* 0x000fe200078e00ff */
[--C-:B------:R-:W-:Y:S02]  /*6860*/  SHF.R.S32.HI R181, RZ, 0x2, R2.reuse ;  /* 0x00000002ffb57819 */ /* 0x100fe40000011402 */
[----:B------:R-:W-:-:S02]  /*6870*/  SHF.R.S32.HI R2, RZ, 0x1f, R2 ;  /* 0x0000001fff027819 */ /* 0x000fc40000011402 */
[----:B------:R-:W-:Y:S02]  /*6880*/  LOP3.LUT R0, R5, 0x30, R0, 0xf8, !PT ;  /* 0x0000003005007812 */ /* 0x000fe400078ef800 */
[----:B------:R-:W-:Y:S02]  /*6890*/  LEA.HI R2, R2, R181, RZ, 0x3 ;  /* 0x000000b502027211 */ /* 0x000fe400078f18ff */
[C---:B------:R-:W-:Y:S02]  /*68a0*/  LOP3.LUT R179, R0.reuse, 0x40, RZ, 0xfc, !PT ;  /* 0x0000004000b37812 */ /* 0x040fe400078efcff */
[----:B------:R-:W-:Y:S02]  /*68b0*/  LOP3.LUT R177, R0, 0x8, RZ, 0xfc, !PT ;  /* 0x0000000800b17812 */ /* 0x000fe400078efcff */
[----:B------:R-:W-:Y:S02]  /*68c0*/  LOP3.LUT R4, R4, 0xfffffe00, RZ, 0xc0, !PT ;  /* 0xfffffe0004047812 */ /* 0x000fe400078ec0ff */
[----:B------:R-:W-:-:S02]  /*68d0*/  LOP3.LUT R2, R2, 0xfffffff8, RZ, 0xc0, !PT ;  /* 0xfffffff802027812 */ /* 0x000fc400078ec0ff */
[C---:B------:R-:W-:Y:S02]  /*68e0*/  LOP3.LUT R175, R0.reuse, 0x48, RZ, 0xfc, !PT ;  /* 0x0000004800af7812 */ /* 0x040fe400078efcff */
[----:B------:R-:W-:Y:S02]  /*68f0*/  SHF.R.U32.HI R5, RZ, 0x3, R5 ;  /* 0x00000003ff057819 */ /* 0x000fe40000011605 */
[C---:B------:R-:W-:Y:S02]  /*6900*/  LOP3.LUT R173, R0.reuse, 0x1400, RZ, 0xfc, !PT ;  /* 0x0000140000ad7812 */ /* 0x040fe400078efcff */
[C---:B------:R-:W-:Y:S02]  /*6910*/  LOP3.LUT R111, R0.reuse, 0x1440, RZ, 0xfc, !PT ;  /* 0x00001440006f7812 */ /* 0x040fe400078efcff */
[----:B------:R-:W-:Y:S02]  /*6920*/  LOP3.LUT R179, R179, 0x1c0, RZ, 0xc0, !PT ;  /* 0x000001c0b3b37812 */ /* 0x000fe400078ec0ff */
[----:B------:R-:W-:-:S02]  /*6930*/  LOP3.LUT R109, R0, 0x1408, RZ, 0xfc, !PT ;  /* 0x00001408006d7812 */ /* 0x000fc400078efcff */
[----:B------:R-:W-:Y:S02]  /*6940*/  LOP3.LUT R177, R177, 0x180, RZ, 0xc0, !PT ;  /* 0x00000180b1b17812 */ /* 0x000fe400078ec0ff */
        /* <DEDUP_REMOVED lines=29> */
[----:B------:R-:W-:Y:S02]  /*6b20*/  IADD3 R181, R4, R181, -R2 ;  /* 0x000000b504b57210 */ /* 0x000fe40007ffe802 */
[C---:B------:R-:W-:Y:S02]  /*6b30*/  LOP3.LUT R107, R0.reuse, 0x1448, RZ, 0xfc, !PT ;  /* 0x00001448006b7812 */ /* 0x040fe400078efcff */
[----:B------:R-:W-:Y:S02]  /*6b40*/  LOP3.LUT R175, R175, 0x1c0, RZ, 0xc0, !PT ;  /* 0x000001c0afaf7812 */ /* 0x000fe400078ec0ff */
[----:B------:R-:W-:Y:S02]  /*6b50*/  LOP3.LUT R4, R5, R0, RZ, 0x3c, !PT ;  /* 0x0000000005047212 */ /* 0x000fe400078e3cff */
[C---:B------:R-:W-:Y:S02]  /*6b60*/  LOP3.LUT R183, R0.reuse, 0x3848, RZ, 0xfc, !PT ;  /* 0x0000384800b77812 */ /* 0x040fe400078efcff */
[C---:B------:R-:W-:Y:S01]  /*6b70*/  LOP3.LUT R105, R0.reuse, 0x2800, RZ, 0xfc, !PT ;  /* 0x0000280000697812 */ /* 0x040fe200078efcff */
[----:B------:R-:W-:Y:S01]  /*6b80*/  IMAD.IADD R4, R181, 0x1, R4 ;  /* 0x00000001b5047824 */ /* 0x000fe200078e0204 */
        /* <DEDUP_REMOVED lines=46> */
[C---:B-1----:R-:W-:Y:S02]  /*6e70*/  LOP3.LUT R11, R0.reuse, 0x2448, RZ, 0xfc, !PT ;  /* 0x00002448000b7812 */ /* 0x042fe400078efcff */
[C---:B------:R-:W-:Y:S02]  /*6e80*/  LOP3.LUT R9, R0.reuse, 0x3800, RZ, 0xfc, !PT ;  /* 0x0000380000097812 */ /* 0x040fe400078efcff */
[----:B------:R-:W-:-:S02]  /*6e90*/  LOP3.LUT R7, R0, 0x3840, RZ, 0xfc, !PT ;  /* 0x0000384000077812 */ /* 0x000fc400078efcff */
[----:B------:R-:W-:Y:S02]  /*6ea0*/  LOP3.LUT R173, R173, 0x180, RZ, 0xc0, !PT ;  /* 0x00000180adad7812 */ /* 0x000fe400078ec0ff */
[----:B------:R-:W-:Y:S02]  /*6eb0*/  LOP3.LUT R5, R0, 0x3808, RZ, 0xfc, !PT ;  /* 0x0000380800057812 */ /* 0x000fe400078efcff */
[----:B------:R-:W-:Y:S02]  /*6ec0*/  LOP3.LUT R111, R111, 0x1c0, RZ, 0xc0, !PT ;  /* 0x000001c06f6f7812 */ /* 0x000fe400078ec0ff */
[----:B------:R-:W-:Y:S02]  /*6ed0*/  SHF.R.U32.HI R179, RZ, 0x3, R179 ;  /* 0x00000003ffb37819 */ /* 0x000fe400000116b3 */
[----:B------:R-:W-:Y:S02]  /*6ee0*/  LOP3.LUT R109, R109, 0x180, RZ, 0xc0, !PT ;  /* 0x000001806d6d7812 */ /* 0x000fe400078ec0ff */
[----:B------:R-:W-:-:S02]  /*6ef0*/  SHF.R.U32.HI R177, RZ, 0x3, R177 ;  /* 0x00000003ffb17819 */ /* 0x000fc400000116b1 */
[----:B------:R-:W-:Y:S02]  /*6f00*/  LOP3.LUT R107, R107, 0x1c0, RZ, 0xc0, !PT ;  /* 0x000001c06b6b7812 */ /* 0x000fe400078ec0ff */
[----:B------:R-:W-:Y:S02]  /*6f10*/  SHF.R.U32.HI R175, RZ, 0x3, R175 ;  /* 0x00000003ffaf7819 */ /* 0x000fe400000116af */
        /* <DEDUP_REMOVED lines=51> */
[----:B------:R-:W-:-:S02]  /*7250*/  SHF.R.U32.HI R173, RZ, 0x3, R173 ;  /* 0x00000003ffad7819 */ /* 0x000fc400000116ad */
[----:B------:R-:W-:Y:S02]  /*7260*/  LOP3.LUT R5, R5, 0x180, RZ, 0xc0, !PT ;  /* 0x0000018005057812 */ /* 0x000fe400078ec0ff */
[----:B------:R-:W-:Y:S02]  /*7270*/  SHF.R.U32.HI R111, RZ, 0x3, R111 ;  /* 0x00000003ff6f7819 */ /* 0x000fe4000001166f */
[--C-:B------:R-:W-:Y:S02]  /*7280*/  LOP3.LUT R6, R179, 0x40, R0.reuse, 0x1e, !PT ;  /* 0x00000040b3067812 */ /* 0x100fe400078e1e00 */
[----:B------:R-:W-:Y:S02]  /*7290*/  SHF.R.U32.HI R109, RZ, 0x3, R109 ;  /* 0x00000003ff6d7819 */ /* 0x000fe4000001166d */
[----:B------:R-:W-:Y:S01]  /*72a0*/  LOP3.LUT R8, R177, 0x8, R0, 0x1e, !PT ;  /* 0x00000008b1087812 */ /* 0x000fe200078e1e00 */
[----:B------:R-:W-:Y:S01]  /*72b0*/  IMAD.IADD R6, R181, 0x1, R6 ;  /* 0x00000001b5067824 */ /* 0x000fe200078e0206 */
[----:B------:R-:W-:-:S02]  /*72c0*/  SHF.R.U32.HI R107, RZ, 0x3, R107 ;  /* 0x00000003ff6b7819 */ /* 0x000fc4000001166b */
[----:B------:R-:W-:Y:S01]  /*72d0*/  LOP3.LUT R10, R175, 0x48, R0, 0x1e, !PT ;  /* 0x00000048af0a7812 */ /* 0x000fe200078e1e00 */
[C---:B------:R-:W-:Y:S01]  /*72e0*/  IMAD.IADD R8, R181.reuse, 0x1, R8 ;  /* 0x00000001b5087824 */ /* 0x040fe200078e0208 */
[----:B------:R-:W-:Y:S01]  /*72f0*/  SHF.R.U32.HI R183, RZ, 0x3, R183 ;  /* 0x00000003ffb77819 */ /* 0x000fe200000116b7 */
[----:B------:R-:W-:Y:S01]  /*7300*/  IMAD.SHL.U32 R6, R6, 0x2, RZ ;  /* 0x0000000206067824 */ /* 0x000fe200078e00ff */
[----:B------:R-:W-:Y:S01]  /*7310*/  SHF.R.U32.HI R105, RZ, 0x3, R105 ;  /* 0x00000003ff697819 */ /* 0x000fe20000011669 */
[----:B------:R-:W-:Y:S01]  /*7320*/  IMAD.IADD R10, R181, 0x1, R10 ;  /* 0x00000001b50a7824 */ /* 0x000fe200078e020a */
        /* <DEDUP_REMOVED lines=49> */
[----:B------:R-:W-:Y:S02]  /*7640*/  LOP3.LUT R12, R173, 0x1400, R0, 0x1e, !PT ;  /* 0x00001400ad0c7812 */ /* 0x000fe400078e1e00 */
[----:B------:R-:W-:-:S02]  /*7650*/  SHF.R.U32.HI R5, RZ, 0x3, R5 ;  /* 0x00000003ff057819 */ /* 0x000fc40000011605 */
[----:B------:R-:W-:Y:S01]  /*7660*/  LOP3.LUT R14, R111, 0x1440, R0, 0x1e, !PT ;  /* 0x000014406f0e7812 */ /* 0x000fe200078e1e00 */
[----:B------:R-:W-:Y:S01]  /*7670*/  IMAD.IADD R12, R181, 0x1, R12 ;  /* 0x00000001b50c7824 */ /* 0x000fe200078e020c */
[--C-:B------:R-:W-:Y:S02]  /*7680*/  LOP3.LUT R16, R109, 0x1408, R0.reuse, 0x1e, !PT ;  /* 0x000014086d107812 */ /* 0x100fe400078e1e00 */
[----:B------:R-:W-:Y:S01]  /*7690*/  LOP3.LUT R18, R107, 0x1448, R0, 0x1e, !PT ;  /* 0x000014486b127812 */ /* 0x000fe200078e1e00 */
[----:B------:R-:W-:Y:S01]  /*76a0*/  IMAD.IADD R14, R181, 0x1, R14 ;  /* 0x00000001b50e7824 */ /* 0x000fe200078e020e */
        /* <DEDUP_REMOVED lines=14> */
[--C-:B------:R-:W-:Y:S01]  /*7790*/  LOP3.LUT R92, R93, 0x408, R0.reuse, 0x1e, !PT ;  /* 0x000004085d5c7812 */ /* 0x100fe200078e1e00 */
[----:B------:R-:W-:Y:S01]  /*77a0*/  IMAD.SHL.U32 R18, R18, 0x2, RZ ;  /* 0x0000000212127824 */ /* 0x000fe200078e00ff */
        /* <DEDUP_REMOVED lines=86> */
[----:B------:R-:W-:Y:S01]  /*7d10*/  LOP3.LUT R0, R5, 0x3808, R0, 0x1e, !PT ;  /* 0x0000380805007812 */ /* 0x000fe200078e1e00 */
[C---:B------:R-:W-:Y:S01]  /*7d20*/  IMAD.IADD R186, R181.reuse, 0x1, R186 ;  /* 0x00000001b5ba7824 */ /* 0x040fe200078e02ba */
[----:B------:R-:W-:Y:S01]  /*7d30*/  PRMT R5, R24, 0x7632, R5 ;  /* 0x0000763218057816 */ /* 0x000fe20000000005 */
[----:B------:R-:W-:Y:S01]  /*7d40*/  IMAD.SHL.U32 R178, R178, 0x2, RZ ;  /* 0x00000002b2b27824 */ /* 0x000fe200078e00ff */
[----:B------:R-:W-:Y:S01]  /*7d50*/  PRMT R4, R26, 0x7632, R4 ;  /* 0x000076321a047816 */ /* 0x000fe20000000004 */
[----:B------:R-:W-:Y:S01]  /*7d60*/  STS.U16 [R7+0x7880], R24 ;  /* 0x0078801807007388 */ /* 0x000fe20000000400 */
[----:B------:R-:W-:Y:S01]  /*7d70*/  PRMT R8, R28, 0x7632, R8 ;  /* 0x000076321c087816 */ /* 0x000fe20000000008 */
[C---:B------:R-:W-:Y:S01]  /*7d80*/  IMAD.IADD R188, R181.reuse, 0x1, R188 ;  /* 0x00000001b5bc7824 */ /* 0x040fe200078e02bc */
[----:B------:R-:W-:Y:S01]  /*7d90*/  PRMT R11, R30, 0x7632, R11 ;  /* 0x000076321e0b7816 */ /* 0x000fe2000000000b */
[----:B------:R1:W-:Y:S01]  /*7da0*/  STS.U16 [R6+0x7880], R5 ;  /* 0x0078800506007388 */ /* 0x0003e20000000400 */
        /* <DEDUP_REMOVED lines=12> */
[C---:B------:R-:W-:Y:S01]  /*7e70*/  IMAD.IADD R192, R181.reuse, 0x1, R192 ;  /* 0x00000001b5c07824 */ /* 0x040fe200078e02c0 */
[----:B------:R-:W-:Y:S01]  /*7e80*/  PRMT R93, R54, 0x7632, R93 ;  /* 0x00007632365d7816 */ /* 0x000fe2000000005d */
[----:B------:R-:W-:Y:S01]  /*7e90*/  IMAD.SHL.U32 R184, R184, 0x2, RZ ;  /* 0x00000002b8b87824 */ /* 0x000fe200078e00ff */
[----:B------:R3:W-:Y:S01]  /*7ea0*/  STS.U16 [R17+0x7880], R8 ;  /* 0x0078800811007388 */ /* 0x0007e20000000400 */
[C---:B------:R-:W-:Y:S01]  /*7eb0*/  IMAD.IADD R194, R181.reuse, 0x1, R194 ;  /* 0x00000001b5c27824 */ /* 0x040fe200078e02c2 */
[----:B------:R-:W-:Y:S01]  /*7ec0*/  PRMT R95, R56, 0x7632, R95 ;  /* 0x00007632385f7816 */ /* 0x000fe2000000005f */
[----:B------:R-:W-:Y:S01]  /*7ed0*/  IMAD.SHL.U32 R186, R186, 0x2, RZ ;  /* 0x00000002baba7824 */ /* 0x000fe200078e00ff */
[----:B------:R-:W-:Y:S01]  /*7ee0*/  STS.U16 [R19+0x7880], R30 ;  /* 0x0078801e13007388 */ /* 0x000fe20000000400 */
[C---:B------:R-:W-:Y:S01]  /*7ef0*/  IMAD.IADD R196, R181.reuse, 0x1, R196 ;  /* 0x00000001b5c47824 */ /* 0x040fe200078e02c4 */
[----:B------:R-:W-:Y:S01]  /*7f00*/  PRMT R97, R58, 0x7632, R97 ;  /* 0x000076323a617816 */ /* 0x000fe20000000061 */
[----:B------:R-:W-:Y:S01]  /*7f10*/  IMAD.SHL.U32 R188, R188, 0x2, RZ ;  /* 0x00000002bcbc7824 */ /* 0x000fe200078e00ff */
[----:B------:R4:W-:Y:S01]  /*7f20*/  STS.U16 [R18+0x7880], R11 ;  /* 0x0078800b12007388 */ /* 0x0009e20000000400 */
[----:B-1----:R-:W-:Y:S01]  /*7f30*/  PRMT R5, R32, 0x7632, R5 ;  /* 0x0000763220057816 */ /* 0x002fe20000000005 */
[C---:B------:R-:W-:Y:S01]  /*7f40*/  IMAD.IADD R198, R181.reuse, 0x1, R198 ;  /* 0x00000001b5c67824 */ /* 0x040fe200078e02c6 */
[----:B------:R-:W-:Y:S01]  /*7f50*/  PRMT R99, R68, 0x7632, R99 ;  /* 0x0000763244637816 */ /* 0x000fe20000000063 */
[----:B------:R-:W-:Y:S01]  /*7f60*/  STS.U16 [R21+0x7880], R32 ;  /* 0x0078802015007388 */ /* 0x000fe20000000400 */
[----:B------:R-:W-:Y:S01]  /*7f70*/  IMAD.SHL.U32 R190, R190, 0x2, RZ ;  /* 0x00000002bebe7824 */ /* 0x000fe200078e00ff */
[----:B------:R-:W-:Y:S01]  /*7f80*/  PRMT R101, R70, 0x7632, R101 ;  /* 0x0000763246657816 */ /* 0x000fe20000000065 */
[C---:B------:R-:W-:Y:S01]  /*7f90*/  IMAD.IADD R200, R181.reuse, 0x1, R200 ;  /* 0x00000001b5c87824 */ /* 0x040fe200078e02c8 */
[----:B------:R1:W-:Y:S01]  /*7fa0*/  STS.U16 [R22+0x7880], R5 ;  /* 0x0078800516007388 */ /* 0x0003e20000000400 */
[----:B--2---:R-:W-:Y:S01]  /*7fb0*/  PRMT R4, R44, 0x7632, R4 ;  /* 0x000076322c047816 */ /* 0x004fe20000000004 */
[----:B------:R-:W-:Y:S01]  /*7fc0*/  IMAD.SHL.U32 R192, R192, 0x2, RZ ;  /* 0x00000002c0c07824 */ /* 0x000fe200078e00ff */
[----:B------:R-:W-:Y:S01]  /*7fd0*/  PRMT R103, R64, 0x7632, R103 ;  /* 0x0000763240677816 */ /* 0x000fe20000000067 */
[----:B------:R-:W-:Y:S01]  /*7fe0*/  STS.U16 [R23+0x7880], R34 ;  /* 0x0078802217007388 */ /* 0x000fe20000000400 */
[C---:B------:R-:W-:Y:S01]  /*7ff0*/  IMAD.IADD R202, R181.reuse, 0x1, R202 ;  /* 0x00000001b5ca7824 */ /* 0x040fe200078e02ca */
[----:B------:R-:W-:Y:S01]  /*8000*/  PRMT R105, R66, 0x7632, R105 ;  /* 0x0000763242697816 */ /* 0x000fe20000000069 */
[----:B------:R-:W-:Y:S01]  /*8010*/  IMAD.SHL.U32 R194, R194, 0x2, RZ ;  /* 0x00000002c2c27824 */ /* 0x000fe200078e00ff */
[----:B------:R2:W-:Y:S01]  /*8020*/  STS.U16 [R25+0x7880], R10 ;  /* 0x0078800a19007388 */ /* 0x0005e20000000400 */
[----:B---3--:R-:W-:Y:S01]  /*8030*/  PRMT R8, R46, 0x7632, R8 ;  /* 0x000076322e087816 */ /* 0x008fe20000000008 */
[C---:B------:R-:W-:Y:S01]  /*8040*/  IMAD.IADD R204, R181.reuse, 0x1, R204 ;  /* 0x00000001b5cc7824 */ /* 0x040fe200078e02cc */
[----:B------:R-:W-:Y:S01]  /*8050*/  PRMT R107, R60, 0x7632, R107 ;  /* 0x000076323c6b7816 */ /* 0x000fe2000000006b */
[----:B------:R-:W-:Y:S01]  /*8060*/  STS.U16 [R27+0x7880], R44 ;  /* 0x0078802c1b007388 */ /* 0x000fe20000000400 */
[----:B------:R-:W-:Y:S01]  /*8070*/  IMAD.SHL.U32 R196, R196, 0x2, RZ ;  /* 0x00000002c4c47824 */ /* 0x000fe200078e00ff */
[----:B------:R-:W-:Y:S01]  /*8080*/  PRMT R109, R62, 0x7632, R109 ;  /* 0x000076323e6d7816 */ /* 0x000fe2000000006d */
[C---:B------:R-:W-:Y:S01]  /*8090*/  IMAD.IADD R206, R181.reuse, 0x1, R206 ;  /* 0x00000001b5ce7824 */ /* 0x040fe200078e02ce */
[----:B------:R3:W-:Y:S01]  /*80a0*/  STS.U16 [R29+0x7880], R4 ;  /* 0x007880041d007388 */ /* 0x0007e20000000400 */
[----:B----4-:R-:W-:Y:S01]  /*80b0*/  PRMT R11, R40, 0x7632, R11 ;  /* 0x00007632280b7816 */ /* 0x010fe2000000000b */
[----:B------:R-:W-:Y:S01]  /*80c0*/  IMAD.SHL.U32 R198, R198, 0x2, RZ ;  /* 0x00000002c6c67824 */ /* 0x000fe200078e00ff */
[----:B------:R-:W-:Y:S01]  /*80d0*/  PRMT R111, R72, 0x7632, R111 ;  /* 0x00007632486f7816 */ /* 0x000fe2000000006f */
[----:B------:R-:W-:Y:S01]  /*80e0*/  STS.U16 [R31+0x7880], R46 ;  /* 0x0078802e1f007388 */ /* 0x000fe20000000400 */
[----:B------:R-:W-:Y:S01]  /*80f0*/  IMAD.IADD R208, R181, 0x1, R208 ;  /* 0x00000001b5d07824 */ /* 0x000fe200078e02d0 */
[----:B------:R-:W-:Y:S01]  /*8100*/  F2FP.PACK_AB R112, R113, R112 ;  /* 0x000000707170723e */ /* 0x000fe200000000ff */
[----:B------:R-:W-:Y:S01]  /*8110*/  IMAD.SHL.U32 R200, R200, 0x2, RZ ;  /* 0x00000002c8c87824 */ /* 0x000fe200078e00ff */
[----:B------:R-:W-:Y:S01]  /*8120*/  F2FP.PACK_AB R114, R115, R114 ;  /* 0x000000727372723e */ /* 0x000fe200000000ff */
[----:B-1----:R-:W-:Y:S01]  /*8130*/  IMAD.SHL.U32 R5, R94, 0x2, RZ ;  /* 0x000000025e057824 */ /* 0x002fe200078e00ff */
[----:B------:R-:W-:Y:S01]  /*8140*/  F2FP.PACK_AB R116, R117, R116 ;  /* 0x000000747574723e */ /* 0x000fe200000000ff */
[----:B------:R-:W-:Y:S01]  /*8150*/  IMAD.IADD R210, R181, 0x1, R210 ;  /* 0x00000001b5d27824 */ /* 0x000fe200078e02d2 */
[----:B------:R-:W-:Y:S01]  /*8160*/  F2FP.PACK_AB R118, R119, R118 ;  /* 0x000000767776723e */ /* 0x000fe200000000ff */
[----:B------:R-:W-:Y:S01]  /*8170*/  IMAD.SHL.U32 R202, R202, 0x2, RZ ;  /* 0x00000002caca7824 */ /* 0x000fe200078e00ff */
[----:B------:R1:W-:Y:S01]  /*8180*/  STS.U16 [R5+0x7880], R8 ;  /* 0x0078800805007388 */ /* 0x0003e20000000400 */
[----:B------:R-:W-:Y:S01]  /*8190*/  IMAD.IADD R212, R181, 0x1, R212 ;  /* 0x00000001b5d47824 */ /* 0x000fe200078e02d4 */
[----:B------:R-:W-:Y:S01]  /*81a0*/  F2FP.PACK_AB R120, R121, R120 ;  /* 0x000000787978723e */ /* 0x000fe200000000ff */
[----:B------:R-:W-:Y:S01]  /*81b0*/  IMAD.SHL.U32 R204, R204, 0x2, RZ ;  /* 0x00000002cccc7824 */ /* 0x000fe200078e00ff */
[----:B--2---:R-:W-:Y:S01]  /*81c0*/  PRMT R10, R42, 0x7632, R10 ;  /* 0x000076322a0a7816 */ /* 0x004fe2000000000a */
[----:B------:R-:W-:Y:S01]  /*81d0*/  STS.U16 [R33+0x7880], R40 ;  /* 0x0078802821007388 */ /* 0x000fe20000000400 */
[----:B------:R-:W-:Y:S01]  /*81e0*/  IMAD.IADD R214, R181, 0x1, R214 ;  /* 0x00000001b5d67824 */ /* 0x000fe200078e02d6 */
[----:B------:R-:W-:Y:S01]  /*81f0*/  F2FP.PACK_AB R122, R123, R122 ;  /* 0x0000007a7b7a723e */ /* 0x000fe200000000ff */
[----:B------:R-:W-:Y:S01]  /*8200*/  IMAD.SHL.U32 R206, R206, 0x2, RZ ;  /* 0x00000002cece7824 */ /* 0x000fe200078e00ff */
[----:B------:R2:W-:Y:S01]  /*8210*/  STS.U16 [R98+0x7880], R11 ;  /* 0x0078800b62007388 */ /* 0x0005e20000000400 */
[C---:B------:R-:W-:Y:S01]  /*8220*/  IMAD.IADD R216, R181.reuse, 0x1, R216 ;  /* 0x00000001b5d87824 */ /* 0x040fe200078e02d8 */
[----:B---3--:R-:W-:Y:S01]  /*8230*/  PRMT R4, R74, 0x7632, R4 ;  /* 0x000076324a047816 */ /* 0x008fe20000000004 */
[----:B------:R-:W-:Y:S01]  /*8240*/  IMAD.SHL.U32 R208, R208, 0x2, RZ ;  /* 0x00000002d0d07824 */ /* 0x000fe200078e00ff */
[----:B------:R-:W-:Y:S01]  /*8250*/  STS.U16 [R35+0x7880], R42 ;  /* 0x0078802a23007388 */ /* 0x000fe20000000400 */
[----:B------:R-:W-:Y:S01]  /*8260*/  IMAD.IADD R218, R181, 0x1, R218 ;  /* 0x00000001b5da7824 */ /* 0x000fe200078e02da */
[----:B------:R-:W-:Y:S01]  /*8270*/  F2FP.PACK_AB R132, R133, R132 ;  /* 0x000000848584723e */ /* 0x000fe200000000ff */
[----:B------:R-:W-:Y:S01]  /*8280*/  IMAD.SHL.U32 R210, R210, 0x2, RZ ;  /* 0x00000002d2d27824 */ /* 0x000fe200078e00ff */
[----:B------:R3:W-:Y:S01]  /*8290*/  STS.U16 [R37+0x7880], R10 ;  /* 0x0078800a25007388 */ /* 0x0007e20000000400 */
[----:B------:R-:W-:Y:S01]  /*82a0*/  IMAD.IADD R220, R181, 0x1, R220 ;  /* 0x00000001b5dc7824 */ /* 0x000fe200078e02dc */
[----:B------:R-:W-:Y:S01]  /*82b0*/  F2FP.PACK_AB R134, R135, R134 ;  /* 0x000000868786723e */ /* 0x000fe200000000ff */
[----:B------:R-:W-:Y:S01]  /*82c0*/  IMAD.SHL.U32 R212, R212, 0x2, RZ ;  /* 0x00000002d4d47824 */ /* 0x000fe200078e00ff */
[----:B------:R-:W-:Y:S01]  /*82d0*/  STS.U16 [R39+0x7880], R36 ;  /* 0x0078802427007388 */ /* 0x000fe20000000400 */
[----:B------:R-:W-:Y:S01]  /*82e0*/  IMAD.IADD R222, R181, 0x1, R222 ;  /* 0x00000001b5de7824 */ /* 0x000fe200078e02de */
[----:B------:R-:W-:Y:S01]  /*82f0*/  F2FP.PACK_AB R128, R129, R128 ;  /* 0x000000808180723e */ /* 0x000fe200000000ff */
[----:B------:R-:W-:Y:S01]  /*8300*/  IMAD.SHL.U32 R214, R214, 0x2, RZ ;  /* 0x00000002d6d67824 */ /* 0x000fe200078e00ff */
[----:B------:R-:W-:Y:S01]  /*8310*/  STS.U16 [R41+0x7880], R12 ;  /* 0x0078800c29007388 */ /* 0x000fe20000000400 */
[C---:B------:R-:W-:Y:S01]  /*8320*/  IMAD.IADD R224, R181.reuse, 0x1, R224 ;  /* 0x00000001b5e07824 */ /* 0x040fe200078e02e0 */
[----:B-1----:R-:W-:Y:S01]  /*8330*/  PRMT R8, R76, 0x7632, R8 ;  /* 0x000076324c087816 */ /* 0x002fe20000000008 */
[----:B------:R-:W-:Y:S01]  /*8340*/  IMAD.SHL.U32 R216, R216, 0x2, RZ ;  /* 0x00000002d8d87824 */ /* 0x000fe200078e00ff */
[----:B------:R-:W-:Y:S01]  /*8350*/  STS.U16 [R43+0x7880], R38 ;  /* 0x007880262b007388 */ /* 0x000fe20000000400 */
[----:B------:R-:W-:Y:S01]  /*8360*/  IMAD.IADD R226, R181, 0x1, R226 ;  /* 0x00000001b5e27824 */ /* 0x000fe200078e02e2 */
[----:B------:R-:W-:Y:S01]  /*8370*/  F2FP.PACK_AB R130, R131, R130 ;  /* 0x000000828382723e */ /* 0x000fe200000000ff */
[----:B------:R-:W-:Y:S01]  /*8380*/  IMAD.SHL.U32 R218, R218, 0x2, RZ ;  /* 0x00000002dada7824 */ /* 0x000fe200078e00ff */
[----:B------:R1:W-:Y:S01]  /*8390*/  STS.U16 [R110+0x7880], R55 ;  /* 0x007880376e007388 */ /* 0x0003e20000000400 */
[C---:B------:R-:W-:Y:S01]  /*83a0*/  IMAD.IADD R228, R181.reuse, 0x1, R228 ;  /* 0x00000001b5e47824 */ /* 0x040fe200078e02e4 */
[----:B--2---:R-:W-:Y:S01]  /*83b0*/  PRMT R11, R116, 0x7632, R11 ;  /* 0x00007632740b7816 */ /* 0x004fe2000000000b */
[----:B------:R-:W-:Y:S01]  /*83c0*/  IMAD.SHL.U32 R220, R220, 0x2, RZ ;  /* 0x00000002dcdc7824 */ /* 0x000fe200078e00ff */
[----:B------:R-:W-:Y:S01]  /*83d0*/  STS.U16 [R172+0x7880], R48 ;  /* 0x00788030ac007388 */ /* 0x000fe20000000400 */
[C---:B------:R-:W-:Y:S01]  /*83e0*/  IMAD.IADD R230, R181.reuse, 0x1, R230 ;  /* 0x00000001b5e67824 */ /* 0x040fe200078e02e6 */
[----:B------:R-:W-:Y:S01]  /*83f0*/  PRMT R49, R128, 0x7632, R49 ;  /* 0x0000763280317816 */ /* 0x000fe20000000031 */
        /* <DEDUP_REMOVED lines=17> */
[----:B------:R4:W-:Y:S01]  /*8510*/  STS.U16 [R182+0x7880], R91 ;  /* 0x0078805bb6007388 */ /* 0x0009e20000000400 */
[----:B------:R-:W-:Y:S01]  /*8520*/  IMAD.IADD R0, R181, 0x1, R0 ;  /* 0x00000001b5007824 */ /* 0x000fe200078e0200 */
[----:B-1----:R-:W-:Y:S01]  /*8530*/  PRMT R55, R126, 0x7632, R55 ;  /* 0x000076327e377816 */ /* 0x002fe20000000037 */
[----:B------:R-:W-:Y:S01]  /*8540*/  IMAD.SHL.U32 R234, R234, 0x2, RZ ;  /* 0x00000002eaea7824 */ /* 0x000fe200078e00ff */
[----:B------:R-:W-:Y:S01]  /*8550*/  STS.U16 [R184+0x7880], R54 ;  /* 0x00788036b8007388 */ /* 0x000fe20000000400 */
[----:B------:R-:W-:Y:S01]  /*8560*/  IMAD.SHL.U32 R236, R236, 0x2, RZ ;  /* 0x00000002ecec7824 */ /* 0x000fe200078e00ff */
[----:B------:R-:W-:Y:S01]  /*8570*/  F2FP.PACK_AB R138, R139, R138 ;  /* 0x0000008a8b8a723e */ /* 0x000fe200000000ff */
[----:B------:R-:W-:Y:S01]  /*8580*/  IMAD.SHL.U32 R238, R238, 0x2, RZ ;  /* 0x00000002eeee7824 */ /* 0x000fe200078e00ff */
[----:B------:R1:W-:Y:S01]  /*8590*/  STS.U16 [R186+0x7880], R93 ;  /* 0x0078805dba007388 */ /* 0x0003e20000000400 */
[----:B------:R-:W-:Y:S01]  /*85a0*/  IMAD.SHL.U32 R240, R240, 0x2, RZ ;  /* 0x00000002f0f07824 */ /* 0x000fe200078e00ff */
[----:B--2---:R-:W-:Y:S01]  /*85b0*/  PRMT R87, R136, 0x7632, R87 ;  /* 0x0000763288577816 */ /* 0x004fe20000000057 */
[----:B------:R-:W-:Y:S01]  /*85c0*/  IMAD.SHL.U32 R0, R0, 0x2, RZ ;  /* 0x0000000200007824 */ /* 0x000fe200078e00ff */
[----:B------:R-:W-:Y:S01]  /*85d0*/  STS.U16 [R188+0x7880], R56 ;  /* 0x00788038bc007388 */ /* 0x000fe20000000400 */
[----:B------:R-:W-:Y:S01]  /*85e0*/  IMAD.SHL.U32 R2, R2, 0x2, RZ ;  /* 0x0000000202027824 */ /* 0x000fe200078e00ff */
[----:B------:R-:W-:-:S02]  /*85f0*/  F2FP.PACK_AB R140, R141, R140 ;  /* 0x0000008c8d8c723e */ /* 0x000fc400000000ff */
[----:B------:R2:W-:Y:S01]  /*8600*/  STS.U16 [R190+0x7880], R95 ;  /* 0x0078805fbe007388 */ /* 0x0005e20000000400 */
[----:B---3--:R-:W-:Y:S02]  /*8610*/  PRMT R89, R138, 0x7632, R89 ;  /* 0x000076328a597816 */ /* 0x008fe40000000059 */
        /* <DEDUP_REMOVED lines=11> */
[----:B-1----:R-:W-:Y:S02]  /*86d0*/  PRMT R93, R142, 0x7632, R93 ;  /* 0x000076328e5d7816 */ /* 0x002fe4000000005d */
[----:B------:R-:W-:Y:S01]  /*86e0*/  F2FP.PACK_AB R154, R155, R154 ;  /* 0x0000009a9b9a723e */ /* 0x000fe200000000ff */
[----:B------:R-:W-:Y:S01]  /*86f0*/  STS.U16 [R200+0x7880], R70 ;  /* 0x00788046c8007388 */ /* 0x000fe20000000400 */
[----:B------:R-:W-:Y:S02]  /*8700*/  F2FP.PACK_AB R148, R149, R148 ;  /* 0x000000949594723e */ /* 0x000fe400000000ff */
[----:B------:R-:W-:Y:S01]  /*8710*/  F2FP.PACK_AB R150, R151, R150 ;  /* 0x000000969796723e */ /* 0x000fe200000000ff */
[----:B------:R1:W-:Y:S01]  /*8720*/  STS.U16 [R202+0x7880], R101 ;  /* 0x00788065ca007388 */ /* 0x0003e20000000400 */
[----:B--2---:R-:W-:-:S02]  /*8730*/  PRMT R95, R144, 0x7632, R95 ;  /* 0x00007632905f7816 */ /* 0x004fc4000000005f */
[----:B------:R-:W-:Y:S01]  /*8740*/  F2FP.PACK_AB R160, R161, R160 ;  /* 0x000000a0a1a0723e */ /* 0x000fe200000000ff */
[----:B------:R-:W-:Y:S01]  /*8750*/  STS.U16 [R204+0x7880], R64 ;  /* 0x00788040cc007388 */ /* 0x000fe20000000400 */
[----:B------:R-:W-:Y:S02]  /*8760*/  F2FP.PACK_AB R162, R163, R162 ;  /* 0x000000a2a3a2723e */ /* 0x000fe400000000ff */
[----:B------:R-:W-:Y:S01]  /*8770*/  F2FP.PACK_AB R164, R165, R164 ;  /* 0x000000a4a5a4723e */ /* 0x000fe200000000ff */
[----:B------:R2:W-:Y:S01]  /*8780*/  STS.U16 [R206+0x7880], R103 ;  /* 0x00788067ce007388 */ /* 0x0005e20000000400 */
[----:B---3--:R-:W-:Y:S02]  /*8790*/  PRMT R97, R146, 0x7632, R97 ;  /* 0x0000763292617816 */ /* 0x008fe40000000061 */
[----:B------:R-:W-:Y:S01]  /*87a0*/  PRMT R113, R162, 0x7632, R113 ;  /* 0x00007632a2717816 */ /* 0x000fe20000000071 */
[----:B------:R-:W-:Y:S01]  /*87b0*/  STS.U16 [R208+0x7880], R66 ;  /* 0x00788042d0007388 */ /* 0x000fe20000000400 */
[----:B------:R-:W-:-:S02]  /*87c0*/  F2FP.PACK_AB R166, R167, R166 ;  /* 0x000000a6a7a6723e */ /* 0x000fc400000000ff */
[----:B------:R-:W-:Y:S01]  /*87d0*/  PRMT R115, R164, 0x7632, R115 ;  /* 0x00007632a4737816 */ /* 0x000fe20000000073 */
[----:B------:R3:W-:Y:S01]  /*87e0*/  STS.U16 [R210+0x7880], R105 ;  /* 0x00788069d2007388 */ /* 0x0007e20000000400 */
[----:B----4-:R-:W-:Y:S02]  /*87f0*/  PRMT R99, R156, 0x7632, R99 ;  /* 0x000076329c637816 */ /* 0x010fe40000000063 */
[----:B------:R-:W-:Y:S01]  /*8800*/  F2FP.PACK_AB R168, R169, R168 ;  /* 0x000000a8a9a8723e */ /* 0x000fe200000000ff */
[----:B------:R-:W-:Y:S01]  /*8810*/  STS.U16 [R212+0x7880], R60 ;  /* 0x0078803cd4007388 */ /* 0x000fe20000000400 */
[----:B------:R-:W-:Y:S02]  /*8820*/  F2FP.PACK_AB R170, R171, R170 ;  /* 0x000000aaabaa723e */ /* 0x000fe400000000ff */
[----:B------:R-:W-:Y:S01]  /*8830*/  ISETP.NE.U32.AND P0, PT, RZ, c[0x0][0x360], PT ;  /* 0x0000d800ff007a0c */ /* 0x000fe20003f05070 */
[----:B------:R4:W-:Y:S01]  /*8840*/  STS.U16 [R214+0x7880], R107 ;  /* 0x0078806bd6007388 */ /* 0x0009e20000000400 */
[----:B-1----:R-:W-:-:S02]  /*8850*/  PRMT R101, R158, 0x7632, R101 ;  /* 0x000076329e657816 */ /* 0x002fc40000000065 */
[----:B------:R-:W-:Y:S01]  /*8860*/  ISETP.NE.U32.AND P3, PT, RZ, c[0x0][0x358], PT ;  /* 0x0000d600ff007a0c */ /* 0x000fe20003f65070 */
[----:B------:R-:W-:Y:S01]  /*8870*/  STS.U16 [R216+0x7880], R62 ;  /* 0x0078803ed8007388 */ /* 0x000fe20000000400 */
[----:B------:R-:W-:Y:S02]  /*8880*/  ISETP.NE.AND.EX P0, PT, RZ, c[0x0][0x364], PT, P0 ;  /* 0x0000d900ff007a0c */ /* 0x000fe40003f05300 */
[----:B------:R-:W-:Y:S01]  /*8890*/  ISETP.NE.AND.EX P3, PT, RZ, c[0x0][0x35c], PT, P3 ;  /* 0x0000d700ff007a0c */ /* 0x000fe20003f65330 */
        /* <DEDUP_REMOVED lines=14> */
[----:B------:R-:W-:Y:S01]  /*8980*/  STS.U16 [R238+0x7880], R80 ;  /* 0x00788050ee007388 */ /* 0x000fe20000000400 */
[----:B---3--:R-:W-:-:S05]  /*8990*/  PRMT R4, R80, 0x7632, R4 ;  /* 0x0000763250047816 */ /* 0x008fca0000000004 */
[----:B------:R2:W-:Y:S01]  /*89a0*/  STS.U16 [R240+0x7880], R4 ;  /* 0x00788004f0007388 */ /* 0x0005e20000000400 */
[----:B----4-:R-:W-:-:S03]  /*89b0*/  PRMT R8, R82, 0x7632, R8 ;  /* 0x0000763252087816 */ /* 0x010fc60000000008 */
[----:B------:R-:W-:Y:S04]  /*89c0*/  STS.U16 [R0+0x7880], R82 ;  /* 0x0078805200007388 */ /* 0x000fe80000000400 */
[----:B------:R3:W-:Y:S01]  /*89d0*/  STS.U16 [R2+0x7880], R8 ;  /* 0x0078800802007388 */ /* 0x0007e20000000400 */
[----:B-1----:R-:W-:-:S03]  /*89e0*/  PRMT R10, R112, 0x7632, R10 ;  /* 0x00007632700a7816 */ /* 0x002fc6000000000a */
[----:B------:R1:W-:Y:S04]  /*89f0*/  STS.U16 [R7+0x80], R112 ;  /* 0x0000807007007388 */ /* 0x0003e80000000400 */
[----:B------:R4:W-:Y:S04]  /*8a00*/  STS.U16 [R6+0x80], R10 ;  /* 0x0000800a06007388 */ /* 0x0009e80000000400 */
[----:B------:R-:W-:Y:S01]  /*8a10*/  STS.U16 [R9+0x80], R114 ;  /* 0x0000807209007388 */ /* 0x000fe20000000400 */
[----:B--2---:R-:W-:-:S05]  /*8a20*/  PRMT R4, R114, 0x7632, R4 ;  /* 0x0000763272047816 */ /* 0x004fca0000000004 */
[----:B------:R2:W-:Y:S01]  /*8a30*/  STS.U16 [R13+0x80], R4 ;  /* 0x000080040d007388 */ /* 0x0005e20000000400 */
[----:B---3--:R-:W-:-:S03]  /*8a40*/  PRMT R8, R132, 0x7632, R8 ;  /* 0x0000763284087816 */ /* 0x008fc60000000008 */
[----:B------:R-:W-:Y:S01]  /*8a50*/  STS.U16 [R15+0x80], R116 ;  /* 0x000080740f007388 */ /* 0x000fe20000000400 */
[----:B-1----:R-:W-:-:S03]  /*8a60*/  PRMT R7, R120, 0x7632, R7 ;  /* 0x0000763278077816 */ /* 0x002fc60000000007 */
[----:B------:R-:W-:Y:S01]  /*8a70*/  STS.U16 [R17+0x80], R11 ;  /* 0x0000800b11007388 */ /* 0x000fe20000000400 */
[----:B----4-:R-:W-:-:S03]  /*8a80*/  PRMT R6, R118, 0x7632, R6 ;  /* 0x0000763276067816 */ /* 0x010fc60000000006 */
[----:B------:R1:W-:Y:S04]  /*8a90*/  STS.U16 [R19+0x80], R118 ;  /* 0x0000807613007388 */ /* 0x0003e80000000400 */
[----:B------:R3:W-:Y:S04]  /*8aa0*/  STS.U16 [R18+0x80], R6 ;  /* 0x0000800612007388 */ /* 0x0007e80000000400 */
[----:B------:R4:W-:Y:S04]  /*8ab0*/  STS.U16 [R21+0x80], R120 ;  /* 0x0000807815007388 */ /* 0x0009e80000000400 */
[----:B------:R4:W-:Y:S01]  /*8ac0*/  STS.U16 [R22+0x80], R7 ;  /* 0x0000800716007388 */ /* 0x0009e20000000400 */
[----:B--2---:R-:W-:-:S03]  /*8ad0*/  PRMT R4, R122, 0x7632, R4 ;  /* 0x000076327a047816 */ /* 0x004fc60000000004 */
[----:B------:R-:W-:Y:S04]  /*8ae0*/  STS.U16 [R23+0x80], R122 ;  /* 0x0000807a17007388 */ /* 0x000fe80000000400 */
[----:B------:R2:W-:Y:S04]  /*8af0*/  STS.U16 [R25+0x80], R4 ;  /* 0x0000800419007388 */ /* 0x0005e80000000400 */
[----:B------:R-:W-:Y:S01]  /*8b00*/  STS.U16 [R27+0x80], R132 ;  /* 0x000080841b007388 */ /* 0x000fe20000000400 */
[----:B-1----:R-:W-:-:S03]  /*8b10*/  PRMT R118, R166, 0x7632, R118 ;  /* 0x00007632a6767816 */ /* 0x002fc60000000076 */
[----:B------:R-:W-:Y:S01]  /*8b20*/  STS.U16 [R29+0x80], R8 ;  /* 0x000080081d007388 */ /* 0x000fe20000000400 */
[----:B---3--:R-:W-:-:S03]  /*8b30*/  PRMT R6, R134, 0x7632, R6 ;  /* 0x0000763286067816 */ /* 0x008fc60000000006 */
[----:B------:R-:W-:Y:S01]  /*8b40*/  STS.U16 [R31+0x80], R134 ;  /* 0x000080861f007388 */ /* 0x000fe20000000400 */
[----:B----4-:R-:W-:-:S03]  /*8b50*/  PRMT R120, R168, 0x7632, R120 ;  /* 0x00007632a8787816 */ /* 0x010fc60000000078 */
[----:B------:R1:W-:Y:S01]  /*8b60*/  STS.U16 [R5+0x80], R6 ;  /* 0x0000800605007388 */ /* 0x0003e20000000400 */
[----:B------:R-:W-:-:S03]  /*8b70*/  PRMT R7, R124, 0x7632, R7 ;  /* 0x000076327c077816 */ /* 0x000fc60000000007 */
[----:B------:R-:W-:Y:S04]  /*8b80*/  STS.U16 [R33+0x80], R128 ;  /* 0x0000808021007388 */ /* 0x000fe80000000400 */
[----:B------:R-:W-:Y:S01]  /*8b90*/  STS.U16 [R98+0x80], R49 ;  /* 0x0000803162007388 */ /* 0x000fe20000000400 */
[----:B--2---:R-:W-:-:S03]  /*8ba0*/  PRMT R4, R130, 0x7632, R4 ;  /* 0x0000763282047816 */ /* 0x004fc60000000004 */
[----:B------:R-:W-:Y:S04]  /*8bb0*/  STS.U16 [R35+0x80], R130 ;  /* 0x0000808223007388 */ /* 0x000fe80000000400 */
[----:B------:R2:W-:Y:S04]  /*8bc0*/  STS.U16 [R37+0x80], R4 ;  /* 0x0000800425007388 */ /* 0x0005e80000000400 */
[----:B------:R-:W-:Y:S04]  /*8bd0*/  STS.U16 [R39+0x80], R124 ;  /* 0x0000807c27007388 */ /* 0x000fe80000000400 */
[----:B------:R3:W-:Y:S01]  /*8be0*/  STS.U16 [R41+0x80], R7 ;  /* 0x0000800729007388 */ /* 0x0007e20000000400 */
[----:B-1----:R-:W-:-:S03]  /*8bf0*/  PRMT R5, R170, 0x7632, R5 ;  /* 0x00007632aa057816 */ /* 0x002fc60000000005 */
[----:B------:R1:W-:Y:S04]  /*8c00*/  STS.U16 [R43+0x80], R126 ;  /* 0x0000807e2b007388 */ /* 0x0003e80000000400 */
[----:B------:R1:W-:Y:S04]  /*8c10*/  STS.U16 [R110+0x80], R55 ;  /* 0x000080376e007388 */ /* 0x0003e80000000400 */
[----:B------:R1:W-:Y:S04]  /*8c20*/  STS.U16 [R172+0x80], R136 ;  /* 0x00008088ac007388 */ /* 0x0003e80000000400 */
[----:B------:R1:W-:Y:S01]  /*8c30*/  STS.U16 [R174+0x80], R87 ;  /* 0x00008057ae007388 */ /* 0x0003e20000000400 */
[----:B--2---:R-:W-:-:S03]  /*8c40*/  IMAD.MOV.U32 R4, RZ, RZ, 0x4 ;  /* 0x00000004ff047424 */ /* 0x004fc600078e00ff */
[----:B------:R1:W-:Y:S04]  /*8c50*/  STS.U16 [R176+0x80], R138 ;  /* 0x0000808ab0007388 */ /* 0x0003e80000000400 */
[----:B------:R1:W-:Y:S01]  /*8c60*/  STS.U16 [R178+0x80], R89 ;  /* 0x00008059b2007388 */ /* 0x0003e20000000400 */
[----:B---3--:R-:W-:-:S03]  /*8c70*/  IMAD.WIDE R6, R239, R4, c[0x0][0x358] ;  /* 0x0000d600ef067625 */ /* 0x008fc600078e0204 */
[----:B------:R1:W-:Y:S04]  /*8c80*/  STS.U16 [R180+0x80], R140 ;  /* 0x0000808cb4007388 */ /* 0x0003e80000000400 */
        /* <DEDUP_REMOVED lines=31> */
[----:B------:R-:W-:Y:S01]  /*8e80*/  BAR.SYNC.DEFER_BLOCKING 0x1, 0x100 ;  /* 0x0044000000007b1d */ /* 0x000fe20000010000 */
[----:B------:R-:W-:-:S02]  /*8e90*/  IMAD.MOV.U32 R76, RZ, RZ, c[0x0][0x2f0] ;  /* 0x0000bc00ff4c7624 */ /* 0x000fc400078e00ff */
[----:B------:R-:W-:-:S03]  /*8ea0*/  @P0 IMAD.WIDE R10, R239, R4, c[0x0][0x360] ;  /* 0x0000d800ef0a0625 */ /* 0x000fc600078e0204 */
        /* <DEDUP_REMOVED lines=10> */
.L_x_724:
[CC--:B-1----:R-:W-:Y:S01]  /*8f50*/  LEA.HI R0, R3.reuse, R232.reuse, RZ, 0x3 ;  /* 0x000000e803007211 */ /* 0x0c2fe200078f18ff */
[----:B------:R-:W1:Y:S01]  /*8f60*/  S2R R77, SR_CTAID.Y ;  /* 0x00000000004d7919 */ /* 0x000e620000002600 */
[----:B------:R-:W-:Y:S01]  /*8f70*/  LEA.HI R3, R3, R232, RZ, 0x6 ;  /* 0x000000e803037211 */ /* 0x000fe200078f30ff */
[----:B------:R-:W-:Y:S01]  /*8f80*/  CS2R R66, SRZ ;  /* 0x0000000000427805 */ /* 0x000fe2000001ff00 */
[----:B------:R-:W-:Y:S01]  /*8f90*/  LOP3.LUT R5, R0, 0x1ffffff8, RZ, 0xc0, !PT ;  /* 0x1ffffff800057812 */ /* 0x000fe200078ec0ff */
[----:B------:R-:W-:Y:S01]  /*8fa0*/  CS2R R64, SRZ ;  /* 0x0000000000407805 */ /* 0x000fe2000001ff00 */
[----:B------:R-:W-:Y:S01]  /*8fb0*/  SHF.R.S32.HI R0, RZ, 0x3, R0 ;  /* 0x00000003ff007819 */ /* 0x000fe20000011400 */
[----:B------:R-:W-:Y:S01]  /*8fc0*/  IMAD.SHL.U32 R3, R3, 0x8, RZ ;  /* 0x0000000803037824 */ /* 0x000fe200078e00ff */
[C---:B------:R-:W-:Y:S01]  /*8fd0*/  ISETP.GT.AND P2, PT, R232.reuse, 0x27f, PT ;  /* 0x0000027fe800780c */ /* 0x040fe20003f44270 */
[C---:B------:R-:W-:Y:S01]  /*8fe0*/  IMAD.IADD R82, R232.reuse, 0x1, -R5 ;  /* 0x00000001e8527824 */ /* 0x040fe200078e0a05 */
[----:B------:R-:W-:Y:S01]  /*8ff0*/  ISETP.GT.AND P1, PT, R232, 0x17f, PT ;  /* 0x0000017fe800780c */ /* 0x000fe20003f24270 */
[----:B------:R-:W-:Y:S01]  /*9000*/  IMAD.SHL.U32 R5, R0, 0x40, RZ ;  /* 0x0000004000057824 */ /* 0x000fe200078e00ff */
[----:B------:R-:W-:Y:S01]  /*9010*/  CS2R R70, SRZ ;  /* 0x0000000000467805 */ /* 0x000fe2000001ff00 */
[----:B------:R-:W-:Y:S01]  /*9020*/  IMAD.SHL.U32 R82, R82, 0x8, RZ ;  /* 0x0000000852527824 */ /* 0x000fe200078e00ff */
[----:B------:R-:W-:Y:S01]  /*9030*/  CS2R R68, SRZ ;  /* 0x0000000000447805 */ /* 0x000fe2000001ff00 */
[----:B------:R-:W-:Y:S01]  /*9040*/  CS2R R74, SRZ ;  /* 0x00000000004a7805 */ /* 0x000fe2000001ff00 */
[----:B------:R-:W-:Y:S01]  /*9050*/  LOP3.LUT R5, R5, 0x1c0, RZ, 0xc0, !PT ;  /* 0x000001c005057812 */ /* 0x000fe200078ec0ff */
[----:B------:R-:W-:Y:S01]  /*9060*/  CS2R R72, SRZ ;  /* 0x0000000000487805 */ /* 0x000fe2000001ff00 */
[----:B------:R-:W-:Y:S01]  /*9070*/  CS2R R54, SRZ ;  /* 0x0000000000367805 */ /* 0x000fe2000001ff00 */
[----:B------:R-:W-:Y:S01]  /*9080*/  CS2R R52, SRZ ;  /* 0x0000000000347805 */ /* 0x000fe2000001ff00 */
[--C-:B------:R-:W-:Y:S01]  /*9090*/  LOP3.LUT R2, R5, 0x38, R82.reuse, 0xf8, !PT ;  /* 0x0000003805027812 */ /* 0x100fe200078ef852 */
[----:B------:R-:W-:Y:S01]  /*90a0*/  CS2R R58, SRZ ;  /* 0x00000000003a7805 */ /* 0x000fe2000001ff00 */
[----:B------:R-:W-:Y:S01]  /*90b0*/  SHF.R.U32.HI R5, RZ, 0x3, R5 ;  /* 0x00000003ff057819 */ /* 0x000fe20000011605 */
[----:B------:R-:W-:Y:S01]  /*90c0*/  CS2R R56, SRZ ;  /* 0x0000000000387805 */ /* 0x000fe2000001ff00 */
[----:B------:R-:W-:Y:S01]  /*90d0*/  CS2R R62, SRZ ;  /* 0x00000000003e7805 */ /* 0x000fe2000001ff00 */
[----:B------:R-:W-:Y:S01]  /*90e0*/  CS2R R60, SRZ ;  /* 0x00000000003c7805 */ /* 0x000fe2000001ff00 */
[----:B------:R-:W-:Y:S01]  /*90f0*/  LOP3.LUT R2, R2, R5, RZ, 0x3c, !PT ;  /* 0x0000000502027212 */ /* 0x000fe200078e3cff */
[----:B------:R-:W-:Y:S01]  /*9100*/  CS2R R30, SRZ ;  /* 0x00000000001e7805 */ /* 0x000fe2000001ff00 */
[----:B------:R-:W-:Y:S01]  /*9110*/  CS2R R28, SRZ ;  /* 0x00000000001c7805 */ /* 0x000fe2000001ff00 */
[----:B------:R-:W-:Y:S01]  /*9120*/  CS2R R34, SRZ ;  /* 0x0000000000227805 */ /* 0x000fe2000001ff00 */
[----:B------:R-:W-:Y:S01]  /*9130*/  LOP3.LUT R81, R2, 0x7ffffe00, R3, 0xf8, !PT ;  /* 0x7ffffe0002517812 */ /* 0x000fe200078ef803 */
[----:B------:R-:W-:Y:S01]  /*9140*/  CS2R R32, SRZ ;  /* 0x0000000000207805 */ /* 0x000fe2000001ff00 */
[----:B------:R-:W2:Y:S01]  /*9150*/  S2R R3, SR_CTAID.X ;  /* 0x0000000000037919 */ /* 0x000ea20000002500 */
        /* <DEDUP_REMOVED lines=8> */
[----:B------:R-:W-:Y:S01]  /*91e0*/  IMAD.SHL.U32 R81, R81, 0x2, RZ ;  /* 0x0000000251517824 */ /* 0x000fe200078e00ff */
[----:B-1----:R-:W-:Y:S01]  /*91f0*/  SHF.R.S32.HI R2, RZ, 0x1f, R77 ;  /* 0x0000001fff027819 */ /* 0x002fe2000001144d */
[----:B------:R-:W-:Y:S01]  /*9200*/  CS2R R42, SRZ ;  /* 0x00000000002a7805 */ /* 0x000fe2000001ff00 */
[--C-:B------:R-:W-:Y:S01]  /*9210*/  SHF.R.S32.HI R83, RZ, 0x1f, R82.reuse ;  /* 0x0000001fff537819 */ /* 0x100fe20000011452 */
[----:B------:R-:W-:Y:S01]  /*9220*/  CS2R R40, SRZ ;  /* 0x0000000000287805 */ /* 0x000fe2000001ff00 */
[----:B------:R1:W3:Y:S01]  /*9230*/  @!P2 LDS.128 R64, [R81+0x7880] ;  /* 0x007880005140a984 */ /* 0x0002e20000000c00 */
[----:B------:R-:W-:Y:S01]  /*9240*/  IMAD R80, R2, c[0x0][0x338], RZ ;  /* 0x0000ce0002507a24 */ /* 0x000fe200078e02ff */
[----:B------:R-:W-:Y:S01]  /*9250*/  ISETP.GT.AND P0, PT, R232, 0x7f, PT ;  /* 0x0000007fe800780c */ /* 0x000fe20003f04270 */
[C---:B------:R-:W-:Y:S01]  /*9260*/  IMAD.WIDE.U32 R86, R77.reuse, c[0x0][0x338], R82 ;  /* 0x0000ce004d567a25 */ /* 0x040fe200078e0052 */
[----:B------:R1:W4:Y:S01]  /*9270*/  @!P2 LDS.128 R68, [R81+0xa080] ;  /* 0x00a080005144a984 */ /* 0x0003220000000c00 */
[----:B------:R-:W-:Y:S01]  /*9280*/  CS2R R46, SRZ ;  /* 0x00000000002e7805 */ /* 0x000fe2000001ff00 */
[----:B------:R-:W-:Y:S01]  /*9290*/  CS2R R44, SRZ ;  /* 0x00000000002c7805 */ /* 0x000fe2000001ff00 */
[----:B------:R-:W-:Y:S01]  /*92a0*/  IMAD R79, R77, c[0x0][0x33c], R80 ;  /* 0x0000cf004d4f7a24 */ /* 0x000fe200078e0250 */
[----:B------:R1:W1:Y:S01]  /*92b0*/  @!P2 LDS.128 R72, [R81+0xc880] ;  /* 0x00c880005148a984 */ /* 0x0002620000000c00 */
[----:B------:R-:W-:Y:S01]  /*92c0*/  CS2R R50, SRZ ;  /* 0x0000000000327805 */ /* 0x000fe2000001ff00 */
[----:B--2--5:R-:W-:Y:S01]  /*92d0*/  IMAD R76, R3, -0x50, R76 ;  /* 0xffffffb0034c7824 */ /* 0x024fe200078e024c */
[----:B------:R-:W-:Y:S01]  /*92e0*/  CS2R R48, SRZ ;  /* 0x0000000000307805 */ /* 0x000fe2000001ff00 */
[----:B------:R2:W1:Y:S01]  /*92f0*/  @!P1 LDS.128 R52, [R81+0x8880] ;  /* 0x0088800051349984 */ /* 0x0004620000000c00 */
[----:B------:R-:W-:Y:S01]  /*9300*/  IMAD.IADD R87, R87, 0x1, R79 ;  /* 0x0000000157577824 */ /* 0x000fe200078e024f */
[----:B------:R-:W-:Y:S01]  /*9310*/  CS2R R6, SRZ ;  /* 0x0000000000067805 */ /* 0x000fe2000001ff00 */
[----:B------:R-:W-:Y:S01]  /*9320*/  IMNMX R79, R76, 0x50, PT ;  /* 0x000000504c4f7817 */ /* 0x000fe20003800200 */
[----:B------:R2:W1:Y:S01]  /*9330*/  @!P1 LDS.128 R56, [R81+0xb080] ;  /* 0x00b0800051389984 */ /* 0x0004620000000c00 */
[----:B------:R-:W-:Y:S01]  /*9340*/  CS2R R4, SRZ ;  /* 0x0000000000047805 */ /* 0x000fe2000001ff00 */
[----:B------:R-:W-:Y:S01]  /*9350*/  CS2R R10, SRZ ;  /* 0x00000000000a7805 */ /* 0x000fe2000001ff00 */
[----:B------:R-:W-:Y:S01]  /*9360*/  CS2R R8, SRZ ;  /* 0x0000000000087805 */ /* 0x000fe2000001ff00 */
[----:B------:R2:W1:Y:S01]  /*9370*/  @!P1 LDS.128 R60, [R81+0xd880] ;  /* 0x00d88000513c9984 */ /* 0x0004620000000c00 */
[----:B------:R-:W-:Y:S01]  /*9380*/  CS2R R14, SRZ ;  /* 0x00000000000e7805 */ /* 0x000fe2000001ff00 */
[----:B------:R-:W-:Y:S01]  /*9390*/  CS2R R12, SRZ ;  /* 0x00000000000c7805 */ /* 0x000fe2000001ff00 */
[----:B------:R-:W-:Y:S01]  /*93a0*/  SHF.R.S32.HI R78, RZ, 0x1f, R239 ;  /* 0x0000001fff4e7819 */ /* 0x000fe200000114ef */
[----:B------:R2:W1:Y:S01]  /*93b0*/  @!P2 LDS.128 R28, [R81+0x80] ;  /* 0x00008000511ca984 */ /* 0x0004620000000c00 */
[----:B------:R-:W-:Y:S01]  /*93c0*/  ISETP.GE.AND P5, PT, R0, R79, PT ;  /* 0x0000004f0000720c */ /* 0x000fe20003fa6270 */
[----:B------:R-:W-:Y:S01]  /*93d0*/  BSSY B0, `(.L_x_725) ;  /* 0x0000025000007945 */ /* 0x000fe20003800000 */
[----:B------:R-:W-:Y:S01]  /*93e0*/  SEL R78, R78, RZ, !P3 ;  /* 0x000000ff4e4e7207 */ /* 0x000fe20005800000 */
[----:B------:R2:W1:Y:S01]  /*93f0*/  @!P2 LDS.128 R32, [R81+0x2880] ;  /* 0x002880005120a984 */ /* 0x0004620000000c00 */
[----:B------:R-:W-:-:S02]  /*9400*/  SEL R239, R239, RZ, !P3 ;  /* 0x000000ffefef7207 */ /* 0x000fc40005800000 */
[----:B------:R-:W-:Y:S01]  /*9410*/  IADD3 R80, R82, 0x40, RZ ;  /* 0x0000004052507810 */ /* 0x000fe20007ffe0ff */
[----:B------:R2:W1:Y:S01]  /*9420*/  @!P2 LDS.128 R36, [R81+0x5080] ;  /* 0x005080005124a984 */ /* 0x0004620000000c00 */
[----:B------:R-:W-:-:S03]  /*9430*/  IMAD R76, R78, c[0x0][0x340], RZ ;  /* 0x0000d0004e4c7a24 */ /* 0x000fc600078e02ff */
[----:B------:R2:W1:Y:S01]  /*9440*/  @!P1 LDS.128 R16, [R81+0x1080] ;  /* 0x0010800051109984 */ /* 0x0004620000000c00 */
[----:B------:R-:W-:-:S03]  /*9450*/  IMAD R76, R239, c[0x0][0x344], R76 ;  /* 0x0000d100ef4c7a24 */ /* 0x000fc600078e024c */
        /* <DEDUP_REMOVED lines=8> */
[----:B------:R-:W-:-:S04]  /*94e0*/  IADD3 R88, P0, R0, R84, RZ ;  /* 0x0000005400587210 */ /* 0x000fc80007f1e0ff */
[----:B------:R-:W-:Y:S01]  /*94f0*/  LEA.HI.X.SX32 R89, R0, R85, 0x1, P0 ;  /* 0x0000005500597211 */ /* 0x000fe200000f0eff */
[----:B------:R-:W-:-:S04]  /*9500*/  IMAD.WIDE.U32 R84, R239, c[0x0][0x340], R86 ;  /* 0x0000d000ef547a25 */ /* 0x000fc800078e0056 */
[----:B------:R-:W-:Y:S01]  /*9510*/  IMAD.WIDE R86, R3, 0x50, R88 ;  /* 0x0000005003567825 */ /* 0x000fe200078e0258 */
[----:B------:R-:W-:-:S03]  /*9520*/  IADD3 R3, R82, 0x80, RZ ;  /* 0x0000008052037810 */ /* 0x000fc60007ffe0ff */
[----:B------:R-:W-:Y:S01]  /*9530*/  IMAD.IADD R89, R85, 0x1, R76 ;  /* 0x0000000155597824 */ /* 0x000fe200078e024c */
[----:B------:R-:W-:Y:S05]  /*9540*/  @P5 BRA `(.L_x_726) ;  /* 0x000000d000005947 */ /* 0x000fea0003800000 */
[----:B---34-:R-:W-:Y:S01]  /*9550*/  IMAD R76, R87, c[0x0][0x330], RZ ;  /* 0x0000cc00574c7a24 */ /* 0x018fe200078e02ff */
        /* <DEDUP_REMOVED lines=9> */
[----:B------:R3:W-:Y:S04]  /*95f0*/  @!P3 STG.E.128 [R92.64], R64 ;  /* 0x000000405c00b986 */ /* 0x0007e8000c101d0e */
[----:B------:R3:W-:Y:S04]  /*9600*/  @!P2 STG.E.128 [R92.64+0x80], R68 ;  /* 0x000080445c00a986 */ /* 0x0007e8000c101d0e */
[----:B-1----:R3:W-:Y:S02]  /*9610*/  @!P1 STG.E.128 [R92.64+0x100], R72 ;  /* 0x000100485c009986 */ /* 0x0027e4000c101d0e */
.L_x_726:
[----:B---34-:R-:W-:Y:S05]  /*9620*/  BSYNC B0 ;  /* 0x0000000000007941 */ /* 0x018fea0003800000 */
.L_x_725:
        /* <DEDUP_REMOVED lines=20> */
.L_x_728:
[----:B------:R-:W-:Y:S05]  /*9770*/  BSYNC B0 ;  /* 0x0000000000007941 */ /* 0x000fea0003800000 */
.L_x_727:
[----:B------:R-:W-:Y:S01]  /*9780*/  IADD3 R0, R0, 0x40, RZ ;  /* 0x0000004000007810 */ /* 0x000fe20007ffe0ff */
[----:B------:R-:W-:Y:S03]  /*9790*/  BSSY B0, `(.L_x_729) ;  /* 0x0000013000007945 */ /* 0x000fe60003800000 */
[----:B------:R-:W-:-:S13]  /*97a0*/  ISETP.GE.AND P3, PT, R0, R79, PT ;  /* 0x0000004f0000720c */ /* 0x000fda0003f66270 */
[----:B------:R-:W-:Y:S05]  /*97b0*/  @P3 BRA `(.L_x_730) ;  /* 0x0000010000003947 */ /* 0x000fea0003800000 */
[----:B-1----:R-:W-:Y:S01]  /*97c0*/  IADD3 R53, P0, R86, 0x40, RZ ;  /* 0x0000004056357810 */ /* 0x002fe20007f1e0ff */
        /* <DEDUP_REMOVED lines=15> */
.L_x_730:
[----:B------:R-:W-:Y:S05]  /*98c0*/  BSYNC B0 ;  /* 0x0000000000007941 */ /* 0x000fea0003800000 */
.L_x_729:
        /* <DEDUP_REMOVED lines=23> */
.L_x_732:
[----:B------:R-:W-:Y:S05]  /*9a40*/  BSYNC B0 ;  /* 0x0000000000007941 */ /* 0x000fea0003800000 */
.L_x_731:
[----:B------:R-:W-:Y:S01]  /*9a50*/  BSSY B0, `(.L_x_733) ;  /* 0x0000012000007945 */ /* 0x000fe20003800000 */
[----:B------:R-:W-:Y:S05]  /*9a60*/  @P4 BRA `(.L_x_734) ;  /* 0x0000010000004947 */ /* 0x000fea0003800000 */
[----:B------:R-:W-:Y:S01]  /*9a70*/  IADD3 R2, P0, R86, 0x20, RZ ;  /* 0x0000002056027810 */ /* 0x000fe20007f1e0ff */
[----:B-1----:R-:W-:Y:S01]  /*9a80*/  IMAD.MOV.U32 R30, RZ, RZ, R42 ;  /* 0x000000ffff1e7224 */ /* 0x002fe200078e002a */
[----:B------:R-:W-:-:S02]  /*9a90*/  MOV R31, R79 ;  /* 0x0000004f001f7202 */ /* 0x000fc40000000f00 */
        /* <DEDUP_REMOVED lines=13> */
.L_x_734:
[----:B------:R-:W-:Y:S05]  /*9b70*/  BSYNC B0 ;  /* 0x0000000000007941 */ /* 0x000fea0003800000 */
.L_x_733:
        /* <DEDUP_REMOVED lines=19> */
.L_x_723:
[----:B------:R-:W-:Y:S01]  /*9cb0*/  ISETP.NE.U32.AND P0, PT, RZ, c[0x0][0x360], PT ;  /* 0x0000d800ff007a0c */ /* 0x000fe20003f05070 */
[----:B------:R-:W-:Y:S01]  /*9cc0*/  IMAD.MOV.U32 R0, RZ, RZ, 0x4 ;  /* 0x00000004ff007424 */ /* 0x000fe200078e00ff */
[----:B------:R-:W-:-:S02]  /*9cd0*/  ISETP.NE.U32.AND P1, PT, RZ, c[0x0][0x358], PT ;  /* 0x0000d600ff007a0c */ /* 0x000fc40003f25070 */
[----:B------:R-:W-:Y:S01]  /*9ce0*/  ISETP.NE.AND.EX P0, PT, RZ, c[0x0][0x364], PT, P0 ;  /* 0x0000d900ff007a0c */ /* 0x000fe20003f05300 */
[----:B------:R-:W-:Y:S01]  /*9cf0*/  IMAD.WIDE R8, R239, R0, c[0x0][0x358] ;  /* 0x0000d600ef087625 */ /* 0x000fe200078e0200 */
[----:B------:R-:W-:-:S03]  /*9d00*/  ISETP.NE.AND.EX P1, PT, RZ, c[0x0][0x35c], PT, P1 ;  /* 0x0000d700ff007a0c */ /* 0x000fc60003f25310 */
[----:B-----5:R-:W-:-:S08]  /*9d10*/  IMAD.MOV.U32 R5, RZ, RZ, c[0x0][0x2f0] ;  /* 0x0000bc00ff057624 */ /* 0x020fd000078e00ff */
[----:B-1----:R-:W-:Y:S02]  /*9d20*/  @P0 IMAD.WIDE R10, R239, R0, c[0x0][0x360] ;  /* 0x0000d800ef0a0625 */ /* 0x002fe400078e0200 */
        /* <DEDUP_REMOVED lines=10> */
.L_x_735:
[----:B-1----:R-:W1:Y:S01]  /*9dd0*/  S2R R0, SR_CTAID.Y ;  /* 0x0000000000007919 */ /* 0x002e620000002600 */
[----:B------:R-:W-:Y:S01]  /*9de0*/  SHF.R.S32.HI R3, RZ, 0x1f, R232 ;  /* 0x0000001fff037819 */ /* 0x000fe200000114e8 */
[----:B------:R-:W-:Y:S01]  /*9df0*/  BSSY B0, `(.L_x_736) ;  /* 0x000002a000007945 */ /* 0x000fe20003800000 */
[----:B------:R-:W-:Y:S01]  /*9e00*/  SHF.R.S32.HI R4, RZ, 0x1f, R239 ;  /* 0x0000001fff047819 */ /* 0x000fe200000114ef */
[----:B------:R-:W2:Y:S01]  /*9e10*/  S2R R14, SR_CTAID.X ;  /* 0x00000000000e7919 */ /* 0x000ea20000002500 */
[----:B------:R-:W-:-:S02]  /*9e20*/  LEA.HI R3, R3, R232, RZ, 0x3 ;  /* 0x000000e803037211 */ /* 0x000fc400078f18ff */
[----:B------:R-:W-:Y:S02]  /*9e30*/  SEL R4, R4, RZ, !P1 ;  /* 0x000000ff04047207 */ /* 0x000fe40004800000 */
[----:B------:R-:W-:Y:S02]  /*9e40*/  LOP3.LUT R9, R3, 0x1ffffff8, RZ, 0xc0, !PT ;  /* 0x1ffffff803097812 */ /* 0x000fe400078ec0ff */
[----:B------:R-:W-:Y:S01]  /*9e50*/  SHF.R.S32.HI R3, RZ, 0x3, R3 ;  /* 0x00000003ff037819 */ /* 0x000fe20000011403 */
[----:B------:R-:W-:Y:S01]  /*9e60*/  IMAD R12, R4, c[0x0][0x310], RZ ;  /* 0x0000c400040c7a24 */ /* 0x000fe200078e02ff */
[----:B------:R-:W-:Y:S01]  /*9e70*/  SEL R239, R239, RZ, !P1 ;  /* 0x000000ffefef7207 */ /* 0x000fe20004800000 */
[----:B------:R-:W-:Y:S01]  /*9e80*/  IMAD.IADD R8, R232, 0x1, -R9 ;  /* 0x00000001e8087824 */ /* 0x000fe200078e0a09 */
[----:B------:R-:W-:-:S03]  /*9e90*/  IADD3 R10, P0, R3, R6, RZ ;  /* 0x00000006030a7210 */ /* 0x000fc60007f1e0ff */
[----:B------:R-:W-:-:S05]  /*9ea0*/  IMAD.SHL.U32 R8, R8, 0x8, RZ ;  /* 0x0000000808087824 */ /* 0x000fca00078e00ff */
[----:B------:R-:W-:Y:S02]  /*9eb0*/  SHF.R.S32.HI R9, RZ, 0x1f, R8 ;  /* 0x0000001fff097819 */ /* 0x000fe40000011408 */
[----:B-1----:R-:W-:Y:S01]  /*9ec0*/  SHF.R.S32.HI R2, RZ, 0x1f, R0 ;  /* 0x0000001fff027819 */ /* 0x002fe20000011400 */
[----:B--2--5:R-:W-:Y:S01]  /*9ed0*/  IMAD R6, R14, -0x50, R5 ;  /* 0xffffffb00e067824 */ /* 0x024fe200078e0205 */
[----:B------:R-:W-:-:S03]  /*9ee0*/  IADD3 R5, R8, 0x80, RZ ;  /* 0x0000008008057810 */ /* 0x000fc60007ffe0ff */
[----:B------:R-:W-:Y:S02]  /*9ef0*/  IMAD R11, R2, c[0x0][0x308], RZ ;  /* 0x0000c200020b7a24 */ /* 0x000fe400078e02ff */
[----:B------:R-:W-:Y:S01]  /*9f00*/  IMAD.WIDE.U32 R16, R0, c[0x0][0x308], R8 ;  /* 0x0000c20000107a25 */ /* 0x000fe200078e0008 */
[----:B------:R-:W-:-:S03]  /*9f10*/  ISETP.GE.AND P5, PT, R3, R6, PT ;  /* 0x000000060300720c */ /* 0x000fc60003fa6270 */
[----:B------:R-:W-:Y:S01]  /*9f20*/  IMAD R18, R0, c[0x0][0x30c], R11 ;  /* 0x0000c30000127a24 */ /* 0x000fe200078e020b */
[----:B------:R-:W-:Y:S02]  /*9f30*/  LEA.HI.X.SX32 R11, R3, R7, 0x1, P0 ;  /* 0x00000007030b7211 */ /* 0x000fe400000f0eff */
[----:B------:R-:W-:Y:S01]  /*9f40*/  IADD3 R7, R8, 0x40, RZ ;  /* 0x0000004008077810 */ /* 0x000fe20007ffe0ff */
[----:B------:R-:W-:Y:S02]  /*9f50*/  IMAD.IADD R19, R17, 0x1, R18 ;  /* 0x0000000111137824 */ /* 0x000fe400078e0212 */
[----:B------:R-:W-:Y:S02]  /*9f60*/  IMAD.MOV.U32 R18, RZ, RZ, R16 ;  /* 0x000000ffff127224 */ /* 0x000fe400078e0010 */
        /* <DEDUP_REMOVED lines=18> */
.L_x_737:
[----:B------:R-:W-:Y:S05]  /*a090*/  BSYNC B0 ;  /* 0x0000000000007941 */ /* 0x000fea0003800000 */
.L_x_736:
        /* <DEDUP_REMOVED lines=13> */
[----:B-1----:R-:W-:-:S03]  /*a170*/  LEA R20, P3, R18, c[0x0][0x2e8], 0x1 ;  /* 0x0000ba0012147a11 */ /* 0x002fc600078608ff */
[----:B------:R-:W-:-:S04]  /*a180*/  IMAD R10, R11, c[0x0][0x304], R10 ;  /* 0x0000c1000b0a7a24 */ /* 0x000fc800078e020a */
[----:B------:R-:W-:-:S05]  /*a190*/  IMAD.IADD R10, R19, 0x1, R10 ;  /* 0x00000001130a7824 */ /* 0x000fca00078e020a */
[----:B------:R-:W-:-:S05]  /*a1a0*/  LEA.HI.X R21, R18, c[0x0][0x2ec], R10, 0x1, P3 ;  /* 0x0000bb0012157a11 */ /* 0x000fca00018f0c0a */
[----:B------:R1:W-:Y:S04]  /*a1b0*/  @!P2 STG.E.128 [R20.64], RZ ;  /* 0x000000ff1400a986 */ /* 0x0003e8000c101d0e */
[----:B------:R1:W-:Y:S04]  /*a1c0*/  @!P1 STG.E.128 [R20.64+0x80], RZ ;  /* 0x000080ff14009986 */ /* 0x0003e8000c101d0e */
[----:B------:R1:W-:Y:S02]  /*a1d0*/  @!P0 STG.E.128 [R20.64+0x100], RZ ;  /* 0x000100ff14008986 */ /* 0x0003e4000c101d0e */
.L_x_739:
[----:B------:R-:W-:Y:S05]  /*a1e0*/  BSYNC B0 ;  /* 0x0000000000007941 */ /* 0x000fea0003800000 */
.L_x_738:
        /* <DEDUP_REMOVED lines=20> */
.L_x_741:
[----:B------:R-:W-:Y:S05]  /*a330*/  BSYNC B0 ;  /* 0x0000000000007941 */ /* 0x000fea0003800000 */
.L_x_740:
[----:B------:R-:W-:Y:S01]  /*a340*/  IMAD R3, R2, c[0x0][0x338], RZ ;  /* 0x0000ce0002037a24 */ /* 0x000fe200078e02ff */
[----:B------:R-:W-:Y:S01]  /*a350*/  BSSY B0, `(.L_x_742) ;  /* 0x0000016000007945 */ /* 0x000fe20003800000 */
[----:B------:R-:W-:-:S04]  /*a360*/  IMAD.WIDE.U32 R10, R0, c[0x0][0x338], R8 ;  /* 0x0000ce00000a7a25 */ /* 0x000fc800078e0008 */
[----:B------:R-:W-:Y:S02]  /*a370*/  IMAD R3, R0, c[0x0][0x33c], R3 ;  /* 0x0000cf0000037a24 */ /* 0x000fe400078e0203 */
[----:B------:R-:W-:-:S03]  /*a380*/  IMAD R0, R4, c[0x0][0x340], RZ ;  /* 0x0000d00004007a24 */ /* 0x000fc600078e02ff */
[----:B------:R-:W-:Y:S01]  /*a390*/  IADD3 R11, R11, R3, RZ ;  /* 0x000000030b0b7210 */ /* 0x000fe20007ffe0ff */
[----:B------:R-:W-:-:S04]  /*a3a0*/  IMAD R0, R239, c[0x0][0x344], R0 ;  /* 0x0000d100ef007a24 */ /* 0x000fc800078e0200 */
[----:B------:R-:W-:-:S05]  /*a3b0*/  IMAD.WIDE.U32 R10, R239, c[0x0][0x340], R10 ;  /* 0x0000d000ef0a7a25 */ /* 0x000fca00078e000a */
[----:B--2---:R-:W-:Y:S01]  /*a3c0*/  IADD3 R13, R11, R0, RZ ;  /* 0x000000000b0d7210 */ /* 0x004fe20007ffe0ff */
        /* <DEDUP_REMOVED lines=14> */
.L_x_743:
[----:B------:R-:W-:Y:S05]  /*a4b0*/  BSYNC B0 ;  /* 0x0000000000007941 */ /* 0x000fea0003800000 */
.L_x_742:
[----:B------:R-:W-:Y:S01]  /*a4c0*/  BSSY B0, `(.L_x_744) ;  /* 0x0000012000007945 */ /* 0x000fe20003800000 */
[----:B------:R-:W-:Y:S05]  /*a4d0*/  @P4 BRA `(.L_x_745) ;  /* 0x0000010000004947 */ /* 0x000fea0003800000 */
[----:B--2---:R-:W-:Y:S01]  /*a4e0*/  IADD3 R2, P0, R14, 0x20, RZ ;  /* 0x000000200e027810 */ /* 0x004fe20007f1e0ff */
        /* <DEDUP_REMOVED lines=12> */
[----:B------:R2:W-:Y:S04]  /*a5b0*/  @!P2 STG.E.128 [R2.64], RZ ;  /* 0x000000ff0200a986 */ /* 0x0005e8000c101d0e */
[----:B------:R2:W-:Y:S04]  /*a5c0*/  @!P1 STG.E.128 [R2.64+0x80], RZ ;  /* 0x000080ff02009986 */ /* 0x0005e8000c101d0e */
[----:B------:R2:W-:Y:S02]  /*a5d0*/  @!P0 STG.E.128 [R2.64+0x100], RZ ;  /* 0x000100ff02008986 */ /* 0x0005e4000c101d0e */
.L_x_745:
[----:B------:R-:W-:Y:S05]  /*a5e0*/  BSYNC B0 ;  /* 0x0000000000007941 */ /* 0x000fea0003800000 */
.L_x_744:
        /* <DEDUP_REMOVED lines=18> */
.L_x_746:
        /* <DEDUP_REMOVED lines=15> */
.L_x_1406:


//--------------------- .text._ZN7cutlass13device_kernelIN5flash19enable_sm80_to_sm89INS1_16FlashAttnBwdSm80INS1_25CollectiveMainloopBwdSm80ILi2ELi1EN4cute5tupleIJNS5_1CILi64EEENS7_ILi80EEENS7_ILi192EEEEEENS_6half_tEfNS_4arch4Sm80ELb0ELb0ELb1ELb1ELb1ELb0ELb1ELb0ELi2ELi4ELi2ELi2ELb0EEENS1_21CollectiveEpilogueBwdISB_SC_SE_Li256ELb1ELb1ELi4EEENS1_19SingleTileSchedulerILb1ELb0ELb0ELi80EEEEEEEEEvNT_6ParamsE --------------------------
	.section	.text._ZN7cutlass13device_kernelIN5flash19enable_sm80_to_sm89INS1_16FlashAttnBwdSm80INS1_25CollectiveMainloopBwdSm80ILi2ELi1EN4cute5tupleIJNS5_1CILi64EEENS7_ILi80EEENS7_ILi192EEEEEENS_6half_tEfNS_4arch4Sm80ELb0ELb0ELb1ELb1ELb1ELb0ELb1ELb0ELi2ELi4ELi2ELi2ELb0EEENS1_21CollectiveEpilogueBwdISB_SC_SE_Li256ELb1ELb1ELi4EEENS1_19SingleTileSchedulerILb1ELb0ELb0ELi80EEEEEEEEEvNT_6ParamsE,"ax",@progbits
	.sectioninfo	@"SHI_REGISTERS=254"
	.align	128
.text._ZN7cutlass13device_kernelIN5flash19enable_sm80_to_sm89INS1_16FlashAttnBwdSm80INS1_25CollectiveMainloopBwdSm80ILi2ELi1EN4cute5tupleIJNS5_1CILi64EEENS7_ILi80EEENS7_ILi192EEEEEENS_6half_tEfNS_4arch4Sm80ELb0ELb0ELb1ELb1ELb1ELb0ELb1ELb0ELi2ELi4ELi2ELi2ELb0EEENS1_21CollectiveEpilogueBwdISB_SC_SE_Li256ELb1ELb1ELi4EEENS1_19SingleTileSchedulerILb1ELb0ELb0ELi80EEEEEEEEEvNT_6ParamsE:
        .type           _ZN7cutlass13device_kernelIN5flash19enable_sm80_to_sm89INS1_16FlashAttnBwdSm80INS1_25CollectiveMainloopBwdSm80ILi2ELi1EN4cute5tupleIJNS5_1CILi64EEENS7_ILi80EEENS7_ILi192EEEEEENS_6half_tEfNS_4arch4Sm80ELb0ELb0ELb1ELb1ELb1ELb0ELb1ELb0ELi2ELi4ELi2ELi2ELb0EEENS1_21CollectiveEpilogueBwdISB_SC_SE_Li256ELb1ELb1ELi4EEENS1_19SingleTileSchedulerILb1ELb0ELb0ELi80EEEEEEEEEvNT_6ParamsE,@function
        .size           _ZN7cutlass13device_kernelIN5flash19enable_sm80_to_sm89INS1_16FlashAttnBwdSm80INS1_25CollectiveMainloopBwdSm80ILi2ELi1EN4cute5tupleIJNS5_1CILi64EEENS7_ILi80EEENS7_ILi192EEEEEENS_6half_tEfNS_4arch4Sm80ELb0ELb0ELb1ELb1ELb1ELb0ELb1ELb0ELi2ELi4ELi2ELi2ELb0EEENS1_21CollectiveEpilogueBwdISB_SC_SE_Li256ELb1ELb1ELi4EEENS1_19SingleTileSchedulerILb1ELb0ELb0ELi80EEEEEEEEEvNT_6ParamsE,(.L_x_1407 - _ZN7cutlass13device_kernelIN5flash19enable_sm80_to_sm89INS1_16FlashAttnBwdSm80INS1_25CollectiveMainloopBwdSm80ILi2ELi1EN4cute5tupleIJNS5_1CILi64EEENS7_ILi80EEENS7_ILi192EEEEEENS_6half_tEfNS_4arch4Sm80ELb0ELb0ELb1ELb1ELb1ELb0ELb1ELb0ELi2ELi4ELi2ELi2ELb0EEENS1_21CollectiveEpilogueBwdISB_SC_SE_Li256ELb1ELb1ELi4EEENS1_19SingleTileSchedulerILb1ELb0ELb0ELi80EEEEEEEEEvNT_6ParamsE)
        .other          _ZN7cutlass13device_kernelIN5flash19enable_sm80_to_sm89INS1_16FlashAttnBwdSm80INS1_25CollectiveMainloopBwdSm80ILi2ELi1EN4cute5tupleIJNS5_1CILi64EEENS7_ILi80EEENS7_ILi192EEEEEENS_6half_tEfNS_4arch4Sm80ELb0ELb0ELb1ELb1ELb1ELb0ELb1ELb0ELi2ELi4ELi2ELi2ELb0EEENS1_21CollectiveEpilogueBwdISB_SC_SE_Li256ELb1ELb1ELi4EEENS1_19SingleTileSchedulerILb1ELb0ELb0ELi80EEEEEEEEEvNT_6ParamsE,@"STO_CUDA_ENTRY STV_DEFAULT"
_ZN7cutlass13device_kernelIN5flash19enable_sm80_to_sm89INS1_16FlashAttnBwdSm80INS1_25CollectiveMainloopBwdSm80ILi2ELi1EN4cute5tupleIJNS5_1CILi64EEENS7_ILi80EEENS7_ILi192EEEEEENS_6half_tEfNS_4arch4Sm80ELb0ELb0ELb1ELb1ELb1ELb0ELb1ELb0ELi2ELi4ELi2ELi2ELb0EEENS1_21CollectiveEpilogueBwdISB_SC_SE_Li256ELb1ELb1ELi4EEENS1_19SingleTileSchedulerILb1ELb0ELb0ELi80EEEEEEEEEvNT_6ParamsE:
        /* <DEDUP_REMOVED lines=17> */
.L_x_748:
        /* <DEDUP_REMOVED lines=8> */
.L_x_750:
[----:B------:R-:W-:Y:S02]  /*0190*/  MOV R4, c[0x0][0x3a4] ;  /* 0x0000e90000047a02 */ /* 0x000fe40000000f00 */
.L_x_749:
[----:B------:R-:W-:-:S05]  /*01a0*/  IMAD R3, R2, 0x50, RZ ;  /* 0x0000005002037824 */ /* 0x000fca00078e02ff */
[----:B-----5:R-:W-:-:S04]  /*01b0*/  ISETP.GE.AND P0, PT, R3, R4, PT ;  /* 0x000000040300720c */ /* 0x020fc80003f06270 */
[----:B------:R-:W-:Y:S01]  /*01c0*/  SEL R239, R239, 0xffffffff, !P0 ;  /* 0xffffffffefef7807 */ /* 0x000fe20004000000 */
[----:B------:R-:W-:Y:S05]  /*01d0*/  BRA `(.L_x_751) ;  /* 0x0000011000007947 */ /* 0x000fea0003800000 */
.L_x_747:
[----:B---34-:R-:W-:-:S04]  /*01e0*/  ISETP.NE.U32.AND P0, PT, RZ, c[0x0][0x3c0], PT ;  /* 0x0000f000ff007a0c */ /* 0x018fc80003f05070 */
[----:B------:R-:W-:-:S13]  /*01f0*/  ISETP.NE.AND.EX P0, PT, RZ, c[0x0][0x3c4], PT, P0 ;  /* 0x0000f100ff007a0c */ /* 0x000fda0003f05300 */
[----:B------:R-:W-:Y:S05]  /*0200*/  @!P0 BRA `(.L_x_752) ;  /* 0x0000002000008947 */ /* 0x000fea0003800000 */
[----:B------:R1:W5:Y:S01]  /*0210*/  LDG.E R4, [R4.64] ;  /* 0x0000000e04047981 */ /* 0x000362000c1e1900 */
[----:B------:R-:W-:Y:S05]  /*0220*/  BRA `(.L_x_753) ;  /* 0x0000009000007947 */ /* 0x000fea0003800000 */
.L_x_752:
        /* <DEDUP_REMOVED lines=8> */
.L_x_754:
[----:B------:R-:W-:Y:S02]  /*02b0*/  MOV R4, c[0x0][0x3a4] ;  /* 0x0000e90000047a02 */ /* 0x000fe40000000f00 */
.L_x_753:
[----:B------:R-:W-:-:S05]  /*02c0*/  IMAD R3, R2, 0x50, RZ ;  /* 0x0000005002037824 */ /* 0x000fca00078e02ff */
[----:B-----5:R-:W-:-:S04]  /*02d0*/  ISETP.GE.AND P0, PT, R3, R4, PT ;  /* 0x000000040300720c */ /* 0x020fc80003f06270 */
[----:B------:R-:W-:-:S04]  /*02e0*/  SEL R239, R239, 0xffffffff, !P0 ;  /* 0xffffffffefef7807 */ /* 0x000fc80004000000 */
.L_x_751:
        /* <DEDUP_REMOVED lines=32> */
.L_x_755:
[----:B------:R-:W-:-:S04]  /*04f0*/  ISETP.NE.U32.AND P0, PT, RZ, c[0x0][0x2e0], PT ;  /* 0x0000b800ff007a0c */ /* 0x000fc80003f05070 */
[----:B------:R-:W-:-:S13]  /*0500*/  ISETP.NE.AND.EX P0, PT, RZ, c[0x0][0x2e4], PT, P0 ;  /* 0x0000b900ff007a0c */ /* 0x000fda0003f05300 */
[----:B------:R-:W-:Y:S05]  /*0510*/  @!P0 BRA `(.L_x_756) ;  /* 0x0000003000008947 */ /* 0x000fea0003800000 */
[----:B------:R-:W-:-:S05]  /*0520*/  IMAD.WIDE R10, R239, R10, c[0x0][0x2e0] ;  /* 0x0000b800ef0a7625 */ /* 0x000fca00078e020a */
[----:B------:R1:W5:Y:S01]  /*0530*/  LDG.E R3, [R10.64] ;  /* 0x0000000e0a037981 */ /* 0x000362000c1e1900 */
[----:B------:R-:W-:Y:S05]  /*0540*/  BRA `(.L_x_757) ;  /* 0x0000004000007947 */ /* 0x000fea0003800000 */
.L_x_756:
[----:B------:R-:W-:Y:S05]  /*0550*/  @!P2 BRA `(.L_x_757) ;  /* 0x000000300000a947 */ /* 0x000fea0003800000 */
[----:B------:R-:W2:Y:S04]  /*0560*/  LDG.E R3, [R12.64] ;  /* 0x0000000e0c037981 */ /* 0x000ea8000c1e1900 */
[----:B------:R-:W2:Y:S02]  /*0570*/  LDG.E R6, [R12.64+0x4] ;  /* 0x0000040e0c067981 */ /* 0x000ea4000c1e1900 */
[----:B--2---:R-:W-:Y:S02]  /*0580*/  IADD3 R3, -R3, R6, RZ ;  /* 0x0000000603037210 */ /* 0x004fe40007ffe1ff */
.L_x_757:
        /* <DEDUP_REMOVED lines=545> */
.L_x_761:
        /* <DEDUP_REMOVED lines=258> */
.L_x_759:
        /* <DEDUP_REMOVED lines=471> */
.L_x_760:
        /* <DEDUP_REMOVED lines=296> */
.L_x_758:
        /* <DEDUP_REMOVED lines=634> */
.L_x_763:
        /* <DEDUP_REMOVED lines=109> */
.L_x_765:
[----:B---34-:R-:W-:Y:S05]  /*9620*/  BSYNC B0 ;  /* 0x0000000000007941 */ /* 0x018fea0003800000 */
.L_x_764:
        /* <DEDUP_REMOVED lines=20> */
.L_x_767:
[----:B------:R-:W-:Y:S05]  /*9770*/  BSYNC B0 ;  /* 0x0000000000007941 */ /* 0x000fea0003800000 */
.L_x_766:
        /* <DEDUP_REMOVED lines=20> */
.L_x_769:
[----:B------:R-:W-:Y:S05]  /*98c0*/  BSYNC B0 ;  /* 0x0000000000007941 */ /* 0x000fea0003800000 */
.L_x_768:
        /* <DEDUP_REMOVED lines=23> */
.L_x_771:
[----:B------:R-:W-:Y:S05]  /*9a40*/  BSYNC B0 ;  /* 0x0000000000007941 */ /* 0x000fea0003800000 */
.L_x_770:
        /* <DEDUP_REMOVED lines=18> */
.L_x_773:
[----:B------:R-:W-:Y:S05]  /*9b70*/  BSYNC B0 ;  /* 0x0000000000007941 */ /* 0x000fea0003800000 */
.L_x_772:
        /* <DEDUP_REMOVED lines=19> */
.L_x_762:
        /* <DEDUP_REMOVED lines=18> */
.L_x_774:
        /* <DEDUP_REMOVED lines=44> */
.L_x_776:
[----:B------:R-:W-:Y:S05]  /*a090*/  BSYNC B0 ;  /* 0x0000000000007941 */ /* 0x000fea0003800000 */
.L_x_775:
        /* <DEDUP_REMOVED lines=20> */
.L_x_778:
[----:B------:R-:W-:Y:S05]  /*a1e0*/  BSYNC B0 ;  /* 0x0000000000007941 */ /* 0x000fea0003800000 */
.L_x_777:
        /* <DEDUP_REMOVED lines=20> */
.L_x_780:
[----:B------:R-:W-:Y:S05]  /*a330*/  BSYNC B0 ;  /* 0x0000000000007941 */ /* 0x000fea0003800000 */
.L_x_779:
        /* <DEDUP_REMOVED lines=23> */
.L_x_782:
[----:B------:R-:W-:Y:S05]  /*a4b0*/  BSYNC B0 ;  /* 0x0000000000007941 */ /* 0x000fea0003800000 */
.L_x_781:
        /* <DEDUP_REMOVED lines=18> */
.L_x_784:
[----:B------:R-:W-:Y:S05]  /*a5e0*/  BSYNC B0 ;  /* 0x0000000000007941 */ /* 0x000fea0003800000 */
.L_x_783:
        /* <DEDUP_REMOVED lines=18> */
.L_x_785:
        /* <DEDUP_REMOVED lines=15> */
.L_x_1407:


//--------------------- .text._ZN7cutlass13device_kernelIN5flash19enable_sm80_to_sm89INS1_16FlashAttnBwdSm80INS1_25CollectiveMainloopBwdSm80ILi2ELi1EN4cute5tupleIJNS5_1CILi64EEENS7_ILi80EEENS7_ILi192EEEEEENS_6half_tEfNS_4arch4Sm80ELb0ELb0ELb1ELb1ELb0ELb0ELb1ELb0ELi2ELi4ELi2ELi2ELb0EEENS1_24CollectiveEpilogueBwdGQAISB_fSE_Li256ELb1ELb0EEENS1_19SingleTileSchedulerILb1ELb0ELb0ELi80EEEEEEEEEvNT_6ParamsE --------------------------
	.section	.text._ZN7cutlass13device_kernelIN5flash19enable_sm80_to_sm89INS1_16FlashAttnBwdSm80INS1_25CollectiveMainloopBwdSm80ILi2ELi1EN4cute5tupleIJNS5_1CILi64EEENS7_ILi80EEENS7_ILi192EEEEEENS_6half_tEfNS_4arch4Sm80ELb0ELb0ELb1ELb1ELb0ELb0ELb1ELb0ELi2ELi4ELi2ELi2ELb0EEENS1_24CollectiveEpilogueBwdGQAISB_fSE_Li256ELb1ELb0EEENS1_19SingleTileSchedulerILb1ELb0ELb0ELi80EEEEEEEEEvNT_6ParamsE,"ax",@progbits
	.sectioninfo	@"SHI_REGISTERS=255"
	.align	128
.text._ZN7cutlass13device_kernelIN5flash19enable_sm80_to_sm89INS1_16FlashAttnBwdSm80INS1_25CollectiveMainloopBwdSm80ILi2ELi1EN4cute5tupleIJNS5_1CILi64EEENS7_ILi80EEENS7_ILi192EEEEEENS_6half_tEfNS_4arch4Sm80ELb0ELb0ELb1ELb1ELb0ELb0ELb1ELb0ELi2ELi4ELi2ELi2ELb0EEENS1_24CollectiveEpilogueBwdGQAISB_fSE_Li256ELb1ELb0EEENS1_19SingleTileSchedulerILb1ELb0ELb0ELi80EEEEEEEEEvNT_6ParamsE:
        .type           _ZN7cutlass13device_kernelIN5flash19enable_sm80_to_sm89INS1_16FlashAttnBwdSm80INS1_25CollectiveMainloopBwdSm80ILi2ELi1EN4cute5tupleIJNS5_1CILi64EEENS7_ILi80EEENS7_ILi192EEEEEENS_6half_tEfNS_4arch4Sm80ELb0ELb0ELb1ELb1ELb0ELb0ELb1ELb0ELi2ELi4ELi2ELi2ELb0EEENS1_24CollectiveEpilogueBwdGQAISB_fSE_Li256ELb1ELb0EEENS1_19SingleTileSchedulerILb1ELb0ELb0ELi80EEEEEEEEEvNT_6ParamsE,@function
        .size           _ZN7cutlass13device_kernelIN5flash19enable_sm80_to_sm89INS1_16FlashAttnBwdSm80INS1_25CollectiveMainloopBwdSm80ILi2ELi1EN4cute5tupleIJNS5_1CILi64EEENS7_ILi80EEENS7_ILi192EEEEEENS_6half_tEfNS_4arch4Sm80ELb0ELb0ELb1ELb1ELb0ELb0ELb1ELb0ELi2ELi4ELi2ELi2ELb0EEENS1_24CollectiveEpilogueBwdGQAISB_fSE_Li256ELb1ELb0EEENS1_19SingleTileSchedulerILb1ELb0ELb0ELi80EEEEEEEEEvNT_6ParamsE,(.L_x_1408 - _ZN7cutlass13device_kernelIN5flash19enable_sm80_to_sm89INS1_16FlashAttnBwdSm80INS1_25CollectiveMainloopBwdSm80ILi2ELi1EN4cute5tupleIJNS5_1CILi64EEENS7_ILi80EEENS7_ILi192EEEEEENS_6half_tEfNS_4arch4Sm80ELb0ELb0ELb1ELb1ELb0ELb0ELb1ELb0ELi2ELi4ELi2ELi2ELb0EEENS1_24CollectiveEpilogueBwdGQAISB_fSE_Li256ELb1ELb0EEENS1_19SingleTileSchedulerILb1ELb0ELb0ELi80EEEEEEEEEvNT_6ParamsE)
        .other          _ZN7cutlass13device_kernelIN5flash19enable_sm80_to_sm89INS1_16FlashAttnBwdSm80INS1_25CollectiveMainloopBwdSm80ILi2ELi1EN4cute5tupleIJNS5_1CILi64EEENS7_ILi80EEENS7_ILi192EEEEEENS_6half_tEfNS_4arch4Sm80ELb0ELb0ELb1ELb1ELb0ELb0ELb1ELb0ELi2ELi4ELi2ELi2ELb0EEENS1_24CollectiveEpilogueBwdGQAISB_fSE_Li256ELb1ELb0EEENS1_19SingleTileSchedulerILb1ELb0ELb0ELi80EEEEEEEEEvNT_6ParamsE,@"STO_CUDA_ENTRY STV_DEFAULT"
_ZN7cutlass13device_kernelIN5flash19enable_sm80_to_sm89INS1_16FlashAttnBwdSm80INS1_25CollectiveMainloopBwdSm80ILi2ELi1EN4cute5tupleIJNS5_1CILi64EEENS7_ILi80EEENS7_ILi192EEEEEENS_6half_tEfNS_4arch4Sm80ELb0ELb0ELb1ELb1ELb0ELb0ELb1ELb0ELi2ELi4ELi2ELi2ELb0EEENS1_24CollectiveEpilogueBwdGQAISB_fSE_Li256ELb1ELb0EEENS1_19SingleTileSchedulerILb1ELb0ELb0ELi80EEEEEEEEEvNT_6ParamsE:
        /* <DEDUP_REMOVED lines=17> */
.L_x_787:
        /* <DEDUP_REMOVED lines=8> */
.L_x_789:
[----:B------:R-:W-:Y:S02]  /*0190*/  MOV R0, c[0x0][0x3ac] ;  /* 0x0000eb0000007a02 */ /* 0x000fe40000000f00 */
.L_x_788:
[----:B-1----:R-:W-:-:S05]  /*01a0*/  IMAD R2, R85, 0x50, RZ ;  /* 0x0000005055027824 */ /* 0x002fca00078e02ff */
[----:B-----5:R-:W-:-:S04]  /*01b0*/  ISETP.GE.AND P0, PT, R2, R0, PT ;  /* 0x000000000200720c */ /* 0x020fc80003f06270 */
[----:B------:R-:W-:Y:S01]  /*01c0*/  SEL R252, R5, 0xffffffff, !P0 ;  /* 0xffffffff05fc7807 */ /* 0x000fe20004000000 */
[----:B------:R-:W-:Y:S05]  /*01d0*/  BRA `(.L_x_790) ;  /* 0x0000011000007947 */ /* 0x000fea0003800000 */
.L_x_786:
[----:B---34-:R-:W-:-:S04]  /*01e0*/  ISETP.NE.U32.AND P0, PT, RZ, c[0x0][0x3c8], PT ;  /* 0x0000f200ff007a0c */ /* 0x018fc80003f05070 */
[----:B------:R-:W-:-:S13]  /*01f0*/  ISETP.NE.AND.EX P0, PT, RZ, c[0x0][0x3cc], PT, P0 ;  /* 0x0000f300ff007a0c */ /* 0x000fda0003f05300 */
[----:B------:R-:W-:Y:S05]  /*0200*/  @!P0 BRA `(.L_x_791) ;  /* 0x0000002000008947 */ /* 0x000fea0003800000 */
[----:B------:R1:W5:Y:S01]  /*0210*/  LDG.E R0, [R2.64] ;  /* 0x0000000e02007981 */ /* 0x000362000c1e1900 */
[----:B------:R-:W-:Y:S05]  /*0220*/  BRA `(.L_x_792) ;  /* 0x0000009000007947 */ /* 0x000fea0003800000 */
.L_x_791:
        /* <DEDUP_REMOVED lines=8> */
.L_x_793:
[----:B------:R-:W-:Y:S02]  /*02b0*/  MOV R0, c[0x0][0x3ac] ;  /* 0x0000eb0000007a02 */ /* 0x000fe40000000f00 */
.L_x_792:
[----:B-1----:R-:W-:-:S05]  /*02c0*/  IMAD R2, R85, 0x50, RZ ;  /* 0x0000005055027824 */ /* 0x002fca00078e02ff */
[----:B-----5:R-:W-:-:S04]  /*02d0*/  ISETP.GE.AND P0, PT, R2, R0, PT ;  /* 0x000000000200720c */ /* 0x020fc80003f06270 */
[----:B------:R-:W-:-:S04]  /*02e0*/  SEL R252, R5, 0xffffffff, !P0 ;  /* 0xffffffff05fc7807 */ /* 0x000fc80004000000 */
.L_x_790:
        /* <DEDUP_REMOVED lines=36> */
.L_x_794:
[----:B------:R-:W-:-:S04]  /*0530*/  ISETP.NE.U32.AND P0, PT, RZ, c[0x0][0x2e0], PT ;  /* 0x0000b800ff007a0c */ /* 0x000fc80003f05070 */
[----:B------:R-:W-:-:S13]  /*0540*/  ISETP.NE.AND.EX P0, PT, RZ, c[0x0][0x2e4], PT, P0 ;  /* 0x0000b900ff007a0c */ /* 0x000fda0003f05300 */
[----:B------:R-:W-:Y:S05]  /*0550*/  @!P0 BRA `(.L_x_795) ;  /* 0x0000003000008947 */ /* 0x000fea0003800000 */
[----:B------:R-:W-:-:S05]  /*0560*/  IMAD.WIDE R2, R252, R12, c[0x0][0x2e0] ;  /* 0x0000b800fc027625 */ /* 0x000fca00078e020c */
[----:B------:R1:W5:Y:S01]  /*0570*/  LDG.E R233, [R2.64] ;  /* 0x0000000e02e97981 */ /* 0x000362000c1e1900 */
[----:B------:R-:W-:Y:S05]  /*0580*/  BRA `(.L_x_796) ;  /* 0x0000004000007947 */ /* 0x000fea0003800000 */
.L_x_795:
[----:B------:R-:W-:Y:S05]  /*0590*/  @!P2 BRA `(.L_x_796) ;  /* 0x000000300000a947 */ /* 0x000fea0003800000 */
[----:B------:R1:W2:Y:S04]  /*05a0*/  LDG.E R0, [R2.64] ;  /* 0x0000000e02007981 */ /* 0x0002a8000c1e1900 */
[----:B-1----:R-:W2:Y:S02]  /*05b0*/  LDG.E R2, [R2.64+0x4] ;  /* 0x0000040e02027981 */ /* 0x002ea4000c1e1900 */
[----:B--2---:R-:W-:Y:S02]  /*05c0*/  IADD3 R233, -R0, R2, RZ ;  /* 0x0000000200e97210 */ /* 0x004fe40007ffe1ff */
.L_x_796:
        /* <DEDUP_REMOVED lines=67> */
[----:B-1----:R-:W-:Y:S01]  /*0a00*/  SHF.R.S32.HI R3, RZ, 0x1f, R86 ;  /* 0x0000001fff037819 */ /* 0x002fe20000011456 */
[----:B------:R-:W-:Y:S01]  /*0a10*/  IMAD.SHL.U32 R7, R86, 0x4, RZ ;  /* 0x0000000456077824 */ /* 0x000fe200078e00ff */
[----:B------:R-:W-:Y:S01]  /*0a20*/  ISETP.NE.AND P1, PT, R0, 0x1, PT ;  /* 0x000000010000780c */ /* 0x000fe20003f25270 */
[----:B------:R-:W-:Y:S01]  /*0a30*/  IMAD R0, R13, 0xc0, RZ ;  /* 0x000000c00d007824 */ /* 0x000fe200078e02ff */
[-C--:B------:R-:W-:Y:S01]  /*0a40*/  LEA.HI R33, R34, R86.reuse, RZ, 0x3 ;  /* 0x0000005622217211 */ /* 0x080fe200078f18ff */
[----:B------:R-:W-:Y:S01]  /*0a50*/  ULDC.64 UR4, c[0x0][0x1d8] ;  /* 0x0000760000047ab9 */ /* 0x000fe20000000a00 */
[----:B------:R-:W-:Y:S01]  /*0a60*/  SHF.R.S32.HI R35, RZ, 0x1f, R84 ;  /* 0x0000001fff237819 */ /* 0x000fe20000011454 */
[----:B------:R-:W-:Y:S01]  /*0a70*/  USHF.L.U32 UR7, UR4, 0x5, URZ ;  /* 0x0000000504077899 */ /* 0x000fe2000800063f */
[C---:B------:R-:W-:Y:S01]  /*0a80*/  IADD3 R28, P0, R0.reuse, R86, RZ ;  /* 0x00000056001c7210 */ /* 0x040fe20007f1e0ff */
[----:B------:R-:W-:Y:S01]  /*0a90*/  UMOV UR6, 0x5 ;  /* 0x0000000500067882 */ /* 0x000fe20000000000 */
[----:B------:R-:W-:Y:S01]  /*0aa0*/  SHF.R.S32.HI R239, RZ, 0x3, R33 ;  /* 0x00000003ffef7819 */ /* 0x000fe20000011421 */
[----:B------:R-:W-:Y:S01]  /*0ab0*/  IMAD R6, R35, c[0x0][0x270], RZ ;  /* 0x00009c0023067a24 */ /* 0x000fe200078e02ff */
[----:B------:R-:W-:Y:S01]  /*0ac0*/  LEA.HI.X.SX32 R29, R0, R3, 0x1, P0 ;  /* 0x00000003001d7211 */ /* 0x000fe200000f0eff */
[----:B------:R-:W-:Y:S01]  /*0ad0*/  USHF.L.U64.HI UR5, UR4, UR6, UR5 ;  /* 0x0000000604057299 */ /* 0x000fe20008010205 */
[----:B------:R-:W-:Y:S01]  /*0ae0*/  SHF.R.S32.HI R0, RZ, 0x1f, R13 ;  /* 0x0000001fff007819 */ /* 0x000fe2000001140d */
[C---:B------:R-:W-:Y:S01]  /*0af0*/  @P1 IMAD.HI.U32 R2, R84.reuse, c[0x0][0x24c], RZ ;  /* 0x0000930054021a27 */ /* 0x040fe200078e00ff */
[----:B------:R-:W-:Y:S01]  /*0b00*/  IADD3 R4, P0, R7, R13, RZ ;  /* 0x0000000d07047210 */ /* 0x000fe20007f1e0ff */
[----:B------:R-:W-:Y:S01]  /*0b10*/  ULDC.64 UR8, c[0x0][0x178] ;  /* 0x00005e0000087ab9 */ /* 0x000fe20000000a00 */
[----:B------:R-:W-:Y:S01]  /*0b20*/  SHF.R.S32.HI R3, RZ, 0x1f, R239 ;  /* 0x0000001fff037819 */ /* 0x000fe200000114ef */
[----:B------:R-:W-:Y:S01]  /*0b30*/  IMAD R13, R35, c[0x0][0x288], RZ ;  /* 0x0000a200230d7a24 */ /* 0x000fe200078e02ff */
[----:B------:R-:W-:Y:S01]  /*0b40*/  @P1 SHF.R.U32.HI R12, RZ, c[0x0][0x250], R2 ;  /* 0x00009400ff0c1a19 */ /* 0x000fe20000011602 */
[----:B------:R-:W-:Y:S01]  /*0b50*/  IMAD.SHL.U32 R17, R239, 0x40, RZ ;  /* 0x00000040ef117824 */ /* 0x000fe200078e00ff */
[----:B------:R-:W-:Y:S01]  /*0b60*/  LOP3.LUT R2, R33, 0xfffffff8, RZ, 0xc0, !PT ;  /* 0xfffffff821027812 */ /* 0x000fe200078ec0ff */
[C---:B------:R-:W-:Y:S01]  /*0b70*/  IMAD R13, R84.reuse, c[0x0][0x28c], R13 ;  /* 0x0000a300540d7a24 */ /* 0x040fe200078e020d */
[----:B------:R-:W-:Y:S01]  /*0b80*/  LEA.HI.X.SX32 R5, R7, R0, 0x1, P0 ;  /* 0x0000000007057211 */ /* 0x000fe200000f0eff */
[----:B------:R-:W-:Y:S01]  /*0b90*/  IMAD R0, R84, c[0x0][0x274], R6 ;  /* 0x00009d0054007a24 */ /* 0x000fe200078e0206 */
[----:B------:R-:W-:Y:S01]  /*0ba0*/  SHF.R.S32.HI R16, RZ, 0x1f, R12 ;  /* 0x0000001fff107819 */ /* 0x000fe2000001140c */
[----:B------:R-:W-:Y:S01]  /*0bb0*/  IMAD.IADD R27, R86, 0x1, -R2 ;  /* 0x00000001561b7824 */ /* 0x000fe200078e0a02 */
[C---:B------:R-:W-:Y:S01]  /*0bc0*/  IADD3 R23, P1, R239.reuse, R8, RZ ;  /* 0x00000008ef177210 */ /* 0x040fe20007f3e0ff */
[----:B------:R-:W-:Y:S01]  /*0bd0*/  IMAD.WIDE.U32 R6, R84, c[0x0][0x270], R4 ;  /* 0x00009c0054067a25 */ /* 0x000fe200078e0004 */
[----:B------:R-:W-:Y:S01]  /*0be0*/  IADD3 R10, P0, R239, R10, RZ ;  /* 0x0000000aef0a7210 */ /* 0x000fe20007f1e0ff */
[----:B------:R-:W-:Y:S01]  /*0bf0*/  USHF.L.U32 UR11, UR8, 0x5, URZ ;  /* 0x00000005080b7899 */ /* 0x000fe2000800063f */
[----:B------:R-:W-:Y:S01]  /*0c00*/  SHF.R.S32.HI R8, RZ, 0x1f, R252 ;  /* 0x0000001fff087819 */ /* 0x000fe200000114fc */
[----:B------:R-:W-:Y:S01]  /*0c10*/  IMAD.SHL.U32 R14, R27, 0x8, RZ ;  /* 0x000000081b0e7824 */ /* 0x000fe200078e00ff */
[----:B------:R-:W-:Y:S01]  /*0c20*/  SEL R21, R252, RZ, !P2 ;  /* 0x000000fffc157207 */ /* 0x000fe20005000000 */
[----:B------:R-:W-:Y:S01]  /*0c30*/  IMAD R2, R16, c[0x0][0x1e0], RZ ;  /* 0x0000780010027a24 */ /* 0x000fe200078e02ff */
[C---:B------:R-:W-:Y:S01]  /*0c40*/  SEL R22, R8.reuse, RZ, !P2 ;  /* 0x000000ff08167207 */ /* 0x040fe20005000000 */
[----:B------:R-:W-:Y:S01]  /*0c50*/  IMAD.IADD R7, R7, 0x1, R0 ;  /* 0x0000000107077824 */ /* 0x000fe200078e0200 */
[----:B------:R-:W-:Y:S01]  /*0c60*/  SHF.R.S32.HI R15, RZ, 0x1f, R14 ;  /* 0x0000001fff0f7819 */ /* 0x000fe2000001140e */
[C---:B------:R-:W-:Y:S01]  /*0c70*/  IMAD.X R26, R3.reuse, 0x1, R9, P1 ;  /* 0x00000001031a7824 */ /* 0x040fe200008e0609 */
[----:B------:R-:W-:Y:S01]  /*0c80*/  SEL R24, R8, RZ, !P3 ;  /* 0x000000ff08187207 */ /* 0x000fe20005800000 */
[----:B------:R-:W-:Y:S01]  /*0c90*/  IMAD.X R11, R3, 0x1, R11, P0 ;  /* 0x00000001030b7824 */ /* 0x000fe200000e060b */
[----:B------:R-:W-:Y:S01]  /*0ca0*/  SEL R30, R252, RZ, !P3 ;  /* 0x000000fffc1e7207 */ /* 0x000fe20005800000 */
[----:B------:R-:W-:Y:S01]  /*0cb0*/  IMAD R0, R12, c[0x0][0x1e4], R2 ;  /* 0x000079000c007a24 */ /* 0x000fe200078e0202 */
[----:B------:R-:W-:Y:S01]  /*0cc0*/  IADD3 R32, R14, 0x40, RZ ;  /* 0x000000400e207810 */ /* 0x000fe20007ffe0ff */
[----:B------:R-:W-:Y:S01]  /*0cd0*/  IMAD.WIDE.U32 R2, R12, c[0x0][0x1e0], R14 ;  /* 0x000078000c027a25 */ /* 0x000fe200078e000e */
[C---:B------:R-:W-:Y:S01]  /*0ce0*/  IADD3 R31, R14.reuse, 0x80, RZ ;  /* 0x000000800e1f7810 */ /* 0x040fe20007ffe0ff */
[----:B------:R-:W-:Y:S01]  /*0cf0*/  USHF.L.U32 UR10, UR11, 0x1, URZ ;  /* 0x000000010b0a7899 */ /* 0x000fe2000800063f */
[----:B------:R-:W-:Y:S01]  /*0d00*/  ISETP.GE.AND P4, PT, R14, c[0x0][0x1cc], PT ;  /* 0x000073000e007a0c */ /* 0x000fe20003f86270 */
[----:B------:R-:W-:Y:S01]  /*0d10*/  IMAD.IADD R3, R3, 0x1, R0 ;  /* 0x0000000103037824 */ /* 0x000fe200078e0200 */
[----:B------:R-:W-:Y:S01]  /*0d20*/  ISETP.GE.AND P2, PT, R32, c[0x0][0x1cc], PT ;  /* 0x0000730020007a0c */ /* 0x000fe20003f46270 */
[----:B------:R-:W-:Y:S01]  /*0d30*/  IMAD R0, R22, c[0x0][0x1e8], RZ ;  /* 0x00007a0016007a24 */ /* 0x000fe200078e02ff */
[----:B------:R-:W-:Y:S01]  /*0d40*/  ISETP.GE.AND P5, PT, R31, c[0x0][0x1cc], PT ;  /* 0x000073001f007a0c */ /* 0x000fe20003fa6270 */
[----:B------:R-:W-:Y:S01]  /*0d50*/  IMAD.WIDE.U32 R4, R84, c[0x0][0x288], R4 ;  /* 0x0000a20054047a25 */ /* 0x000fe200078e0004 */
[----:B------:R-:W-:Y:S01]  /*0d60*/  CS2R R170, SRZ ;  /* 0x0000000000aa7805 */ /* 0x000fe2000001ff00 */
[----:B------:R-:W-:Y:S01]  /*0d70*/  CS2R R168, SRZ ;  /* 0x0000000000a87805 */ /* 0x000fe2000001ff00 */
[----:B------:R-:W-:Y:S01]  /*0d80*/  CS2R R166, SRZ ;  /* 0x0000000000a67805 */ /* 0x000fe2000001ff00 */
[----:B------:R-:W-:Y:S01]  /*0d90*/  IMAD R9, R21, c[0x0][0x1ec], R0 ;  /* 0x00007b0015097a24 */ /* 0x000fe200078e0200 */
[----:B------:R-:W-:Y:S01]  /*0da0*/  LOP3.LUT R0, R17, 0x1c0, RZ, 0xc0, !PT ;  /* 0x000001c011007812 */ /* 0x000fe200078ec0ff */
[----:B------:R-:W-:Y:S01]  /*0db0*/  IMAD.IADD R5, R5, 0x1, R13 ;  /* 0x0000000105057824 */ /* 0x000fe200078e020d */
[----:B------:R-:W-:Y:S01]  /*0dc0*/  CS2R R164, SRZ ;  /* 0x0000000000a47805 */ /* 0x000fe2000001ff00 */
[----:B------:R-:W-:Y:S01]  /*0dd0*/  IMAD.WIDE.U32 R2, R21, c[0x0][0x1e8], R2 ;  /* 0x00007a0015027a25 */ /* 0x000fe200078e0002 */
[----:B------:R-:W-:Y:S01]  /*0de0*/  LOP3.LUT R13, R0, 0x38, R14, 0xf8, !PT ;  /* 0x00000038000d7812 */ /* 0x000fe200078ef80e */
[----:B------:R-:W-:Y:S01]  /*0df0*/  CS2R R162, SRZ ;  /* 0x0000000000a27805 */ /* 0x000fe2000001ff00 */
[----:B------:R-:W-:Y:S01]  /*0e00*/  SHF.R.U32.HI R8, RZ, 0x3, R0 ;  /* 0x00000003ff087819 */ /* 0x000fe20000011600 */
[C---:B------:R-:W-:Y:S01]  /*0e10*/  IMAD R0, R24.reuse, c[0x0][0x278], RZ ;  /* 0x00009e0018007a24 */ /* 0x040fe200078e02ff */
[----:B------:R-:W-:Y:S01]  /*0e20*/  CS2R R160, SRZ ;  /* 0x0000000000a07805 */ /* 0x000fe2000001ff00 */
[----:B------:R-:W-:Y:S01]  /*0e30*/  IMAD.IADD R3, R3, 0x1, R9 ;  /* 0x0000000103037824 */ /* 0x000fe200078e0209 */
[----:B------:R-:W-:Y:S01]  /*0e40*/  LOP3.LUT R25, R13, R8, RZ, 0x3c, !PT ;  /* 0x000000080d197212 */ /* 0x000fe200078e3cff */
[----:B------:R-:W-:Y:S01]  /*0e50*/  IMAD R8, R24, c[0x0][0x290], RZ ;  /* 0x0000a40018087a24 */ /* 0x000fe200078e02ff */
[----:B------:R-:W-:Y:S01]  /*0e60*/  CS2R R158, SRZ ;  /* 0x00000000009e7805 */ /* 0x000fe2000001ff00 */
[----:B------:R-:W-:Y:S01]  /*0e70*/  IMAD R9, R26, c[0x0][0x178], RZ ;  /* 0x00005e001a097a24 */ /* 0x000fe200078e02ff */
[----:B------:R-:W-:Y:S01]  /*0e80*/  CS2R R156, SRZ ;  /* 0x00000000009c7805 */ /* 0x000fe2000001ff00 */
[----:B------:R-:W-:Y:S01]  /*0e90*/  IMAD R18, R30, c[0x0][0x27c], R0 ;  /* 0x00009f001e127a24 */ /* 0x000fe200078e0200 */
[----:B------:R-:W-:Y:S01]  /*0ea0*/  CS2R R154, SRZ ;  /* 0x00000000009a7805 */ /* 0x000fe2000001ff00 */
[----:B------:R-:W-:Y:S01]  /*0eb0*/  IMAD R0, R16, c[0x0][0x1b0], RZ ;  /* 0x00006c0010007a24 */ /* 0x000fe200078e02ff */
[----:B------:R-:W-:Y:S01]  /*0ec0*/  CS2R R152, SRZ ;  /* 0x0000000000987805 */ /* 0x000fe2000001ff00 */
[C---:B------:R-:W-:Y:S01]  /*0ed0*/  IMAD R16, R30.reuse, c[0x0][0x294], R8 ;  /* 0x0000a5001e107a24 */ /* 0x040fe200078e0208 */
[----:B------:R-:W-:Y:S01]  /*0ee0*/  CS2R R150, SRZ ;  /* 0x0000000000967805 */ /* 0x000fe2000001ff00 */
[----:B------:R-:W-:Y:S01]  /*0ef0*/  IMAD R17, R23, c[0x0][0x17c], R9 ;  /* 0x00005f0017117a24 */ /* 0x000fe200078e0209 */
[----:B------:R-:W-:Y:S01]  /*0f00*/  CS2R R148, SRZ ;  /* 0x0000000000947805 */ /* 0x000fe2000001ff00 */
[----:B------:R-:W-:Y:S01]  /*0f10*/  IMAD.WIDE.U32 R8, R30, c[0x0][0x278], R6 ;  /* 0x00009e001e087a25 */ /* 0x000fe200078e0006 */
[----:B------:R-:W-:Y:S01]  /*0f20*/  CS2R R146, SRZ ;  /* 0x0000000000927805 */ /* 0x000fe2000001ff00 */
[----:B------:R-:W-:Y:S01]  /*0f30*/  CS2R R144, SRZ ;  /* 0x0000000000907805 */ /* 0x000fe2000001ff00 */
[----:B------:R-:W-:Y:S01]  /*0f40*/  CS2R R142, SRZ ;  /* 0x00000000008e7805 */ /* 0x000fe2000001ff00 */
[----:B------:R-:W-:Y:S01]  /*0f50*/  IMAD R19, R12, c[0x0][0x1b4], R0 ;  /* 0x00006d000c137a24 */ /* 0x000fe200078e0200 */
[C---:B------:R-:W-:Y:S01]  /*0f60*/  LEA R248, P1, R8.reuse, c[0x0][0x258], 0x2 ;  /* 0x0000960008f87a11 */ /* 0x040fe200078210ff */
[----:B------:R-:W-:Y:S01]  /*0f70*/  IMAD.IADD R0, R9, 0x1, R18 ;  /* 0x0000000109007824 */ /* 0x000fe200078e0212 */
[----:B------:R-:W-:Y:S01]  /*0f80*/  CS2R R140, SRZ ;  /* 0x00000000008c7805 */ /* 0x000fe2000001ff00 */
[----:B------:R-:W-:Y:S01]  /*0f90*/  IMAD.WIDE R10, R85, 0x50, R10 ;  /* 0x00000050550a7825 */ /* 0x000fe200078e020a */
[----:B------:R-:W-:Y:S01]  /*0fa0*/  CS2R R138, SRZ ;  /* 0x00000000008a7805 */ /* 0x000fe2000001ff00 */
[----:B------:R-:W-:Y:S01]  /*0fb0*/  CS2R R136, SRZ ;  /* 0x0000000000887805 */ /* 0x000fe2000001ff00 */
[----:B------:R-:W-:Y:S01]  /*0fc0*/  LEA.HI.X R249, R8, c[0x0][0x25c], R0, 0x2, P1 ;  /* 0x0000970008f97a11 */ /* 0x000fe200008f1400 */
[----:B------:R-:W-:Y:S01]  /*0fd0*/  IMAD.WIDE.U32 R4, R30, c[0x0][0x290], R4 ;  /* 0x0000a4001e047a25 */ /* 0x000fe200078e0004 */
[----:B------:R-:W-:Y:S01]  /*0fe0*/  CS2R R134, SRZ ;  /* 0x0000000000867805 */ /* 0x000fe2000001ff00 */
[----:B------:R-:W-:Y:S01]  /*0ff0*/  CS2R R132, SRZ ;  /* 0x0000000000847805 */ /* 0x000fe2000001ff00 */
[----:B------:R-:W-:Y:S01]  /*1000*/  CS2R R130, SRZ ;  /* 0x0000000000827805 */ /* 0x000fe2000001ff00 */
[--C-:B------:R-:W-:Y:S01]  /*1010*/  IMAD.WIDE.U32 R6, R23, c[0x0][0x178], R14.reuse ;  /* 0x00005e0017067a25 */ /* 0x100fe200078e000e */
[----:B------:R-:W-:Y:S01]  /*1020*/  LEA R246, P0, R4, c[0x0][0x280], 0x2 ;  /* 0x0000a00004f67a11 */ /* 0x000fe200078010ff */
[----:B------:R-:W-:Y:S01]  /*1030*/  CS2R R128, SRZ ;  /* 0x0000000000807805 */ /* 0x000fe2000001ff00 */
[----:B------:R-:W-:Y:S01]  /*1040*/  CS2R R126, SRZ ;  /* 0x00000000007e7805 */ /* 0x000fe2000001ff00 */
[----:B------:R-:W-:Y:S01]  /*1050*/  IMAD R20, R11, c[0x0][0x1d8], RZ ;  /* 0x000076000b147a24 */ /* 0x000fe200078e02ff */
[----:B------:R-:W-:Y:S01]  /*1060*/  CS2R R124, SRZ ;  /* 0x00000000007c7805 */ /* 0x000fe2000001ff00 */
[----:B------:R-:W-:Y:S01]  /*1070*/  IMAD.WIDE.U32 R12, R12, c[0x0][0x1b0], R14 ;  /* 0x00006c000c0c7a25 */ /* 0x000fe200078e000e */
[----:B------:R-:W-:Y:S01]  /*1080*/  CS2R R122, SRZ ;  /* 0x00000000007a7805 */ /* 0x000fe2000001ff00 */
[----:B------:R-:W-:Y:S01]  /*1090*/  CS2R R120, SRZ ;  /* 0x0000000000787805 */ /* 0x000fe2000001ff00 */
[----:B------:R-:W-:Y:S01]  /*10a0*/  CS2R R118, SRZ ;  /* 0x0000000000767805 */ /* 0x000fe2000001ff00 */
        /* <DEDUP_REMOVED lines=9> */
[----:B------:R-:W-:Y:S01]  /*1140*/  CS2R R82, SRZ ;  /* 0x0000000000527805 */ /* 0x000fe2000001ff00 */
[----:B------:R-:W-:Y:S01]  /*1150*/  CS2R R80, SRZ ;  /* 0x0000000000507805 */ /* 0x000fe2000001ff00 */
[----:B------:R-:W-:Y:S01]  /*1160*/  CS2R R78, SRZ ;  /* 0x00000000004e7805 */ /* 0x000fe2000001ff00 */
[----:B------:R-:W-:Y:S01]  /*1170*/  IMAD.MOV.U32 R8, RZ, RZ, R6 ;  /* 0x000000ffff087224 */ /* 0x000fe200078e0006 */
[----:B------:R-:W-:Y:S01]  /*1180*/  LEA R4, P0, R2, c[0x0][0x1c0], 0x1 ;  /* 0x0000700002047a11 */ /* 0x000fe200078008ff */
[----:B------:R-:W-:Y:S01]  /*1190*/  IMAD.IADD R7, R13, 0x1, R19 ;  /* 0x000000010d077824 */ /* 0x000fe200078e0213 */
[CC--:B------:R-:W-:Y:S01]  /*11a0*/  LEA.HI R19, R34.reuse, R86.reuse, RZ, 0x4 ;  /* 0x0000005622137211 */ /* 0x0c0fe200078f20ff */
[----:B------:R-:W-:Y:S01]  /*11b0*/  IMAD.MOV.U32 R6, RZ, RZ, R12 ;  /* 0x000000ffff067224 */ /* 0x000fe200078e000c */
[----:B------:R-:W-:Y:S01]  /*11c0*/  CS2R R76, SRZ ;  /* 0x00000000004c7805 */ /* 0x000fe2000001ff00 */
[----:B------:R-:W-:Y:S01]  /*11d0*/  IMAD R18, R21, c[0x0][0x1bc], R0 ;  /* 0x00006f0015127a24 */ /* 0x000fe200078e0200 */
[----:B------:R-:W-:Y:S01]  /*11e0*/  SHF.R.S32.HI R20, RZ, 0x4, R19 ;  /* 0x00000004ff147819 */ /* 0x000fe20000011413 */
[----:B-----5:R-:W-:Y:S01]  /*11f0*/  IMAD.IADD R0, R233, 0x1, -R239 ;  /* 0x00000001e9007824 */ /* 0x020fe200078e0aef */
[----:B------:R-:W-:Y:S01]  /*1200*/  CS2R R74, SRZ ;  /* 0x00000000004a7805 */ /* 0x000fe2000001ff00 */
[----:B------:R-:W-:Y:S01]  /*1210*/  IMAD.IADD R3, R3, 0x1, R16 ;  /* 0x0000000103037824 */ /* 0x000fe200078e0210 */
[----:B------:R-:W-:Y:S01]  /*1220*/  CS2R R72, SRZ ;  /* 0x0000000000487805 */ /* 0x000fe2000001ff00 */
[----:B------:R-:W-:Y:S01]  /*1230*/  IMAD.WIDE.U32 R12, R21, c[0x0][0x1b8], R6 ;  /* 0x00006e00150c7a25 */ /* 0x000fe200078e0006 */
[-C--:B------:R-:W-:Y:S01]  /*1240*/  LEA.HI R7, R34, R86.reuse, RZ, 0x6 ;  /* 0x0000005622077211 */ /* 0x080fe200078f30ff */
[----:B------:R-:W-:Y:S01]  /*1250*/  CS2R R70, SRZ ;  /* 0x0000000000467805 */ /* 0x000fe2000001ff00 */
[----:B------:R-:W-:Y:S01]  /*1260*/  LEA.HI.X R5, R2, c[0x0][0x1c4], R3, 0x1, P0 ;  /* 0x0000710002057a11 */ /* 0x000fe200000f0c03 */
[----:B------:R-:W-:Y:S01]  /*1270*/  IMAD.MOV.U32 R16, RZ, RZ, c[0x0][0x1d8] ;  /* 0x00007600ff107624 */ /* 0x000fe200078e00ff */
[----:B------:R-:W-:Y:S01]  /*1280*/  SHF.R.S32.HI R22, RZ, 0x6, R7 ;  /* 0x00000006ff167819 */ /* 0x000fe20000011407 */
[----:B------:R-:W-:Y:S01]  /*1290*/  IMAD R6, R35, c[0x0][0x180], RZ ;  /* 0x0000600023067a24 */ /* 0x000fe200078e02ff */
[----:B------:R-:W-:Y:S01]  /*12a0*/  LEA.HI R21, R34, R86, RZ, 0x5 ;  /* 0x0000005622157211 */ /* 0x000fe200078f28ff */
[----:B------:R-:W-:Y:S01]  /*12b0*/  IMAD R0, R85, -0x50, R0 ;  /* 0xffffffb055007824 */ /* 0x000fe200078e0200 */
[----:B------:R-:W-:Y:S01]  /*12c0*/  LEA R2, P0, R16, R4, 0x6 ;  /* 0x0000000410027211 */ /* 0x000fe200078030ff */
[----:B------:R-:W-:Y:S01]  /*12d0*/  IMAD.MOV.U32 R3, RZ, RZ, c[0x0][0x1dc] ;  /* 0x00007700ff037624 */ /* 0x000fe200078e00ff */
[----:B------:R-:W-:Y:S01]  /*12e0*/  CS2R R68, SRZ ;  /* 0x0000000000447805 */ /* 0x000fe2000001ff00 */
[----:B------:R-:W-:Y:S01]  /*12f0*/  IMAD R6, R84, c[0x0][0x184], R6 ;  /* 0x0000610054067a24 */ /* 0x000fe200078e0206 */
[----:B------:R-:W-:Y:S01]  /*1300*/  ISETP.LT.OR P3, PT, R0, 0x1, P4 ;  /* 0x000000010000780c */ /* 0x000fe20002761670 */
[----:B------:R-:W-:Y:S01]  /*1310*/  IMAD.WIDE.U32 R8, R84, c[0x0][0x180], R8 ;  /* 0x0000600054087a25 */ /* 0x000fe200078e0008 */
[C---:B------:R-:W-:Y:S01]  /*1320*/  ISETP.LT.OR P1, PT, R0.reuse, 0x1, P2 ;  /* 0x000000010000780c */ /* 0x040fe20001721670 */
[----:B------:R-:W-:Y:S01]  /*1330*/  CS2R R66, SRZ ;  /* 0x0000000000427805 */ /* 0x000fe2000001ff00 */
[----:B------:R-:W-:Y:S01]  /*1340*/  ISETP.LT.OR P6, PT, R0, 0x1, P5 ;  /* 0x000000010000780c */ /* 0x000fe20002fc1670 */
[----:B------:R-:W-:Y:S01]  /*1350*/  IMAD.IADD R9, R9, 0x1, R6 ;  /* 0x0000000109097824 */ /* 0x000fe200078e0206 */
[----:B------:R-:W-:Y:S01]  /*1360*/  LEA.HI.X R3, R16, R5, R3, 0x6, P0 ;  /* 0x0000000510037211 */ /* 0x000fe200000f3403 */
[----:B------:R-:W-:Y:S01]  /*1370*/  IMAD R6, R22, 0x200, R25 ;  /* 0x0000020016067824 */ /* 0x000fe200078e0219 */
[----:B------:R-:W-:Y:S01]  /*1380*/  ISETP.GT.AND P0, PT, R86, 0x7f, PT ;  /* 0x0000007f5600780c */ /* 0x000fe20003f04270 */
[----:B------:R-:W-:Y:S01]  /*1390*/  IMAD.U32 R7, RZ, RZ, UR7 ;  /* 0x00000007ff077e24 */ /* 0x000fe2000f8e00ff */
[----:B------:R-:W-:Y:S01]  /*13a0*/  ISETP.LT.OR P4, PT, R0, 0x21, P4 ;  /* 0x000000210000780c */ /* 0x000fe20002781670 */
[----:B------:R-:W-:Y:S01]  /*13b0*/  IMAD.SHL.U32 R236, R6, 0x2, RZ ;  /* 0x0000000206ec7824 */ /* 0x000fe200078e00ff */
[----:B------:R-:W-:Y:S01]  /*13c0*/  ISETP.LT.OR P5, PT, R0, 0x21, P5 ;  /* 0x000000210000780c */ /* 0x000fe20002fa1670 */
[----:B------:R-:W-:Y:S01]  /*13d0*/  IMAD.U32 R16, RZ, RZ, UR5 ;  /* 0x00000005ff107e24 */ /* 0x000fe2000f8e00ff */
[----:B------:R-:W-:Y:S01]  /*13e0*/  ULDC.64 UR4, c[0x0][0x1a8] ;  /* 0x00006a0000047ab9 */ /* 0x000fe20000000a00 */
[----:B------:R-:W-:Y:S01]  /*13f0*/  IMAD R17, R24, c[0x0][0x188], RZ ;  /* 0x0000620018117a24 */ /* 0x000fe200078e02ff */
[----:B------:R-:W-:Y:S01]  /*1400*/  @!PT LDS RZ, [RZ] ;  /* 0x00000000fffff984 */ /* 0x000fe20000000800 */
[----:B------:R-:W-:Y:S01]  /*1410*/  @!PT LDS RZ, [RZ] ;  /* 0x00000000fffff984 */ /* 0x000fe20000000800 */
[----:B------:R-:W-:Y:S01]  /*1420*/  @!PT LDS RZ, [RZ] ;  /* 0x00000000fffff984 */ /* 0x000fe20000000800 */
[----:B------:R1:W-:Y:S01]  /*1430*/  LDGSTS.E.BYPASS.LTC128B.128 [R236+0x7880], [R4.64], !P3 ;  /* 0x0788000004ec7fae */ /* 0x0003e2000d901d4e */
[----:B------:R-:W-:Y:S01]  /*1440*/  IMAD.WIDE.U32 R8, R30, c[0x0][0x188], R8 ;  /* 0x000062001e087a25 */ /* 0x000fe200078e0008 */
[----:B------:R-:W-:Y:S01]  /*1450*/  USHF.L.U32 UR7, UR4, 0x5, URZ ;  /* 0x0000000504077899 */ /* 0x000fe2000800063f */
[----:B------:R-:W-:Y:S01]  /*1460*/  CS2R R64, SRZ ;  /* 0x0000000000407805 */ /* 0x000fe2000001ff00 */
[----:B------:R1:W-:Y:S01]  /*1470*/  LDGSTS.E.BYPASS.LTC128B.128 [R236+0xa080], [R4.64+0x80], !P1 ;  /* 0x0a08008004ec7fae */ /* 0x0003e2000c901d4e */
[----:B------:R-:W-:Y:S01]  /*1480*/  @!P0 LEA R6, P3, R7, R2, 0x1 ;  /* 0x0000000207068211 */ /* 0x000fe200078608ff */
[----:B------:R-:W-:Y:S01]  /*1490*/  IMAD R11, R11, c[0x0][0x1a8], RZ ;  /* 0x00006a000b0b7a24 */ /* 0x000fe200078e02ff */
[C---:B------:R-:W-:Y:S01]  /*14a0*/  @!P0 ISETP.GE.AND P1, PT, R0.reuse, 0x41, PT ;  /* 0x000000410000880c */ /* 0x040fe20003f26270 */
[----:B------:R1:W-:Y:S01]  /*14b0*/  LDGSTS.E.BYPASS.LTC128B.128 [R236+0xc880], [R4.64+0x100], !P6 ;  /* 0x0c88010004ec7fae */ /* 0x0003e2000f101d4e */
[----:B------:R-:W-:Y:S01]  /*14c0*/  ISETP.LT.OR P6, PT, R0, 0x21, P2 ;  /* 0x000000210000780c */ /* 0x000fe200017c1670 */
[----:B------:R-:W-:Y:S01]  /*14d0*/  IMAD R11, R10, c[0x0][0x1ac], R11 ;  /* 0x00006b000a0b7a24 */ /* 0x000fe200078e020b */
[----:B------:R-:W-:Y:S01]  /*14e0*/  @!P0 LEA.HI.X R7, R7, R3, R16, 0x1, P3 ;  /* 0x0000000307078211 */ /* 0x000fe200018f0c10 */
[----:B------:R2:W-:Y:S01]  /*14f0*/  LDGSTS.E.BYPASS.LTC128B.128 [R236+0x8880], [R2.64], !P4 ;  /* 0x0888000002ec7fae */ /* 0x0005e2000e101d4e */
[----:B------:R-:W-:Y:S01]  /*1500*/  @!P0 ISETP.GE.OR P3, PT, R14, c[0x0][0x1cc], !P1 ;  /* 0x000073000e008a0c */ /* 0x000fe20004f66670 */
[----:B------:R-:W-:Y:S01]  /*1510*/  USHF.L.U64.HI UR5, UR4, UR6, UR5 ;  /* 0x0000000604057299 */ /* 0x000fe20008010205 */
[----:B------:R-:W-:Y:S01]  /*1520*/  @!P0 ISETP.LT.OR P2, PT, R0, 0x41, P2 ;  /* 0x000000410000880c */ /* 0x000fe20001741670 */
[----:B------:R-:W-:Y:S01]  /*1530*/  IMAD R233, R85, -0x50, R233 ;  /* 0xffffffb055e97824 */ /* 0x000fe200078e02e9 */
[----:B------:R-:W-:Y:S01]  /*1540*/  @!P0 ISETP.GE.OR P1, PT, R31, c[0x0][0x1cc], !P1 ;  /* 0x000073001f008a0c */ /* 0x000fe20004f26670 */
[----:B------:R-:W-:Y:S01]  /*1550*/  IMAD.MOV.U32 R230, RZ, RZ, 0x10 ;  /* 0x00000010ffe67424 */ /* 0x000fe200078e00ff */
[----:B------:R-:W-:Y:S01]  /*1560*/  LEA R240, P4, R8, c[0x0][0x160], 0x1 ;  /* 0x0000580008f07a11 */ /* 0x000fe200078808ff */
[----:B------:R-:W-:Y:S01]  /*1570*/  IMAD.MOV.U32 R221, RZ, RZ, 0x120 ;  /* 0x00000120ffdd7424 */ /* 0x000fe200078e00ff */
[----:B------:R-:W-:Y:S01]  /*1580*/  CS2R R62, SRZ ;  /* 0x00000000003e7805 */ /* 0x000fe2000001ff00 */
[----:B------:R2:W-:Y:S01]  /*1590*/  LDGSTS.E.BYPASS.LTC128B.128 [R236+0xb080], [R2.64+0x80], !P6 ;  /* 0x0b08008002ec7fae */ /* 0x0005e2000f101d4e */
[----:B------:R-:W-:Y:S01]  /*15a0*/  ISETP.GE.AND P6, PT, R14, c[0x0][0x19c], PT ;  /* 0x000067000e007a0c */ /* 0x000fe20003fc6270 */
[----:B------:R-:W-:Y:S01]  /*15b0*/  CS2R R60, SRZ ;  /* 0x00000000003c7805 */ /* 0x000fe2000001ff00 */
[----:B------:R-:W-:Y:S01]  /*15c0*/  CS2R R58, SRZ ;  /* 0x00000000003a7805 */ /* 0x000fe2000001ff00 */
[----:B------:R2:W-:Y:S01]  /*15d0*/  LDGSTS.E.BYPASS.LTC128B.128 [R236+0xd880], [R2.64+0x100], !P5 ;  /* 0x0d88010002ec7fae */ /* 0x0005e2000e901d4e */
[----:B------:R-:W-:Y:S01]  /*15e0*/  ISETP.GE.AND P5, PT, R32, c[0x0][0x19c], PT ;  /* 0x0000670020007a0c */ /* 0x000fe20003fa6270 */
[----:B------:R-:W-:Y:S01]  /*15f0*/  CS2R R56, SRZ ;  /* 0x0000000000387805 */ /* 0x000fe2000001ff00 */
[----:B------:R-:W-:Y:S01]  /*1600*/  CS2R R54, SRZ ;  /* 0x0000000000367805 */ /* 0x000fe2000001ff00 */
[----:B------:R3:W-:Y:S01]  /*1610*/  @!P0 LDGSTS.E.BYPASS.LTC128B.128 [R236+0x9880], [R6.64], !P3 ;  /* 0x0988000006ec8fae */ /* 0x0007e2000d901d4e */
[----:B------:R-:W-:Y:S01]  /*1620*/  CS2R R52, SRZ ;  /* 0x0000000000347805 */ /* 0x000fe2000001ff00 */
[----:B------:R-:W-:Y:S01]  /*1630*/  CS2R R50, SRZ ;  /* 0x0000000000327805 */ /* 0x000fe2000001ff00 */
[----:B------:R-:W-:Y:S01]  /*1640*/  CS2R R48, SRZ ;  /* 0x0000000000307805 */ /* 0x000fe2000001ff00 */
[----:B------:R3:W-:Y:S01]  /*1650*/  @!P0 LDGSTS.E.BYPASS.LTC128B.128 [R236+0xc080], [R6.64+0x80], !P2 ;  /* 0x0c08008006ec8fae */ /* 0x0007e2000d101d4e */
[----:B-1----:R-:W-:Y:S01]  /*1660*/  IMAD R4, R30, c[0x0][0x18c], R17 ;  /* 0x000063001e047a24 */ /* 0x002fe200078e0211 */
[----:B------:R-:W-:Y:S01]  /*1670*/  ISETP.LT.OR P2, PT, R0, 0x1, P5 ;  /* 0x000000010000780c */ /* 0x000fe20002f41670 */
[----:B------:R-:W-:Y:S01]  /*1680*/  IMAD.IADD R5, R13, 0x1, R18 ;  /* 0x000000010d057824 */ /* 0x000fe200078e0212 */
[----:B------:R3:W-:Y:S01]  /*1690*/  @!P0 LDGSTS.E.BYPASS.LTC128B.128 [R236+0xe880], [R6.64+0x100], !P1 ;  /* 0x0e88010006ec8fae */ /* 0x0007e2000c901d4e */
[----:B------:R-:W-:Y:S01]  /*16a0*/  IMAD.IADD R9, R9, 0x1, R4 ;  /* 0x0000000109097824 */ /* 0x000fe200078e0204 */
[----:B------:R-:W-:Y:S01]  /*16b0*/  ISETP.GE.AND P1, PT, R31, c[0x0][0x19c], PT ;  /* 0x000067001f007a0c */ /* 0x000fe20003f26270 */
[----:B------:R-:W-:Y:S01]  /*16c0*/  IMAD.MOV.U32 R4, RZ, RZ, R12 ;  /* 0x000000ffff047224 */ /* 0x000fe200078e000c */
[----:B------:R-:W-:Y:S01]  /*16d0*/  CS2R R46, SRZ ;  /* 0x00000000002e7805 */ /* 0x000fe2000001ff00 */
[----:B------:R-:W-:Y:S01]  /*16e0*/  CS2R R44, SRZ ;  /* 0x00000000002c7805 */ /* 0x000fe2000001ff00 */
[----:B------:R-:W-:Y:S01]  /*16f0*/  LEA.HI.X R241, R8, c[0x0][0x164], R9, 0x1, P4 ;  /* 0x0000590008f17a11 */ /* 0x000fe200020f0c09 */
[----:B------:R-:W-:Y:S01]  /*1700*/  IMAD.WIDE.U32 R4, R10, c[0x0][0x1a8], R4 ;  /* 0x00006a000a047a25 */ /* 0x000fe200078e0004 */
[----:B------:R-:W-:Y:S01]  /*1710*/  ISETP.LT.OR P4, PT, R0, 0x1, P6 ;  /* 0x000000010000780c */ /* 0x000fe20003781670 */
[----:B------:R-:W-:Y:S01]  /*1720*/  CS2R R42, SRZ ;  /* 0x00000000002a7805 */ /* 0x000fe2000001ff00 */
[----:B------:R-:W-:Y:S01]  /*1730*/  CS2R R40, SRZ ;  /* 0x0000000000287805 */ /* 0x000fe2000001ff00 */
[----:B------:R-:W-:Y:S01]  /*1740*/  IMAD R10, R35, c[0x0][0x210], RZ ;  /* 0x00008400230a7a24 */ /* 0x000fe200078e02ff */
[----:B------:R-:W-:Y:S01]  /*1750*/  CS2R R38, SRZ ;  /* 0x0000000000267805 */ /* 0x000fe2000001ff00 */
[----:B------:R-:W-:Y:S01]  /*1760*/  IMAD.U32 R9, RZ, RZ, UR5 ;  /* 0x00000005ff097e24 */ /* 0x000fe2000f8e00ff */
[----:B------:R-:W-:Y:S01]  /*1770*/  ULDC.64 UR4, c[0x0][0x208] ;  /* 0x0000820000047ab9 */ /* 0x000fe20000000a00 */
[----:B--2---:R-:W-:Y:S01]  /*1780*/  IMAD.IADD R3, R5, 0x1, R11 ;  /* 0x0000000105037824 */ /* 0x004fe200078e020b */
[C---:B------:R-:W-:Y:S01]  /*1790*/  LEA R2, P3, R4.reuse, c[0x0][0x190], 0x1 ;  /* 0x0000640004027a11 */ /* 0x040fe200078608ff */
[----:B------:R-:W-:Y:S01]  /*17a0*/  IMAD.MOV.U32 R5, RZ, RZ, c[0x0][0x1a8] ;  /* 0x00006a00ff057624 */ /* 0x000fe200078e00ff */
[----:B------:R-:W-:Y:S01]  /*17b0*/  USHF.L.U32 UR12, UR4, 0x5, URZ ;  /* 0x00000005040c7899 */ /* 0x000fe2000800063f */
[----:B------:R-:W-:Y:S01]  /*17c0*/  CS2R R36, SRZ ;  /* 0x0000000000247805 */ /* 0x000fe2000001ff00 */
[----:B------:R-:W-:Y:S01]  /*17d0*/  LEA.HI.X R3, R4, c[0x0][0x194], R3, 0x1, P3 ;  /* 0x0000650004037a11 */ /* 0x000fe200018f0c03 */
[----:B------:R-:W-:Y:S01]  /*17e0*/  IMAD R4, R26, c[0x0][0x208], RZ ;  /* 0x000082001a047a24 */ /* 0x000fe200078e02ff */
[----:B------:R-:W-:Y:S01]  /*17f0*/  ISETP.LT.OR P3, PT, R0, 0x1, P1 ;  /* 0x000000010000780c */ /* 0x000fe20000f61670 */
[----:B------:R-:W-:Y:S01]  /*1800*/  USHF.L.U64.HI UR5, UR4, UR6, UR5 ;  /* 0x0000000604057299 */ /* 0x000fe20008010205 */
[----:B------:R-:W-:Y:S01]  /*1810*/  IADD3 R250, R236, 0xf080, RZ ;  /* 0x0000f080ecfa7810 */ /* 0x000fe20007ffe0ff */
[----:B------:R1:W-:Y:S01]  /*1820*/  LDGSTS.E.BYPASS.LTC128B.128 [R236+0x80], [R2.64], !P4 ;  /* 0x0008000002ec7fae */ /* 0x0003e2000e101d4e */
[C---:B------:R-:W-:Y:S01]  /*1830*/  ISETP.LT.OR P4, PT, R0.reuse, 0x21, P6 ;  /* 0x000000210000780c */ /* 0x040fe20003781670 */
[----:B---3--:R-:W-:Y:S01]  /*1840*/  IMAD.MOV.U32 R7, RZ, RZ, c[0x0][0x1ac] ;  /* 0x00006b00ff077624 */ /* 0x008fe200078e00ff */
[----:B------:R-:W-:Y:S01]  /*1850*/  @!P0 ISETP.LT.OR P6, PT, R0, 0x41, P6 ;  /* 0x000000410000880c */ /* 0x000fe200037c1670 */
[----:B------:R1:W-:Y:S01]  /*1860*/  LDGSTS.E.BYPASS.LTC128B.128 [R236+0x2880], [R2.64+0x80], !P2 ;  /* 0x0288008002ec7fae */ /* 0x0003e2000d101d4e */
[----:B------:R-:W-:Y:S01]  /*1870*/  LEA R6, P2, R5, R2, 0x6 ;  /* 0x0000000205067211 */ /* 0x000fe200078430ff */
[----:B------:R-:W-:Y:S01]  /*1880*/  IMAD R4, R23, c[0x0][0x20c], R4 ;  /* 0x0000830017047a24 */ /* 0x000fe200078e0204 */
[----:B------:R-:W-:-:S02]  /*1890*/  USHF.L.U64.HI UR5, UR12, 0x1, UR5 ;  /* 0x000000010c057899 */ /* 0x000fc40008010205 */
[----:B------:R-:W-:Y:S01]  /*18a0*/  LEA.HI.X R7, R5, R3, R7, 0x6, P2 ;  /* 0x0000000305077211 */ /* 0x000fe200010f3407 */
[----:B------:R1:W-:Y:S01]  /*18b0*/  LDGSTS.E.BYPASS.LTC128B.128 [R236+0x5080], [R2.64+0x100], !P3 ;  /* 0x0508010002ec7fae */ /* 0x0003e2000d901d4e */
[----:B------:R-:W-:Y:S01]  /*18c0*/  ISETP.GE.AND P3, PT, R14, c[0x0][0x16c], PT ;  /* 0x00005b000e007a0c */ /* 0x000fe20003f66270 */
[----:B------:R-:W-:Y:S01]  /*18d0*/  UMOV UR4, 0x6 ;  /* 0x0000000600047882 */ /* 0x000fe20000000000 */
[----:B------:R-:W-:Y:S01]  /*18e0*/  ISETP.GE.AND P2, PT, R32, c[0x0][0x16c], PT ;  /* 0x00005b0020007a0c */ /* 0x000fe20003f46270 */
[----:B------:R2:W-:Y:S01]  /*18f0*/  LDGSTS.E.BYPASS.LTC128B.128 [R236+0x1080], [R6.64], !P4 ;  /* 0x0108000006ec7fae */ /* 0x0005e2000e101d4e */
[----:B------:R-:W-:Y:S02]  /*1900*/  SEL R5, RZ, 0x1, P3 ;  /* 0x00000001ff057807 */ /* 0x000fe40001800000 */
[C---:B------:R-:W-:Y:S02]  /*1910*/  ISETP.LT.OR P4, PT, R0.reuse, 0x21, P5 ;  /* 0x000000210000780c */ /* 0x040fe40002f81670 */
[----:B------:R-:W-:-:S02]  /*1920*/  ISETP.LT.OR P3, PT, R0, 0x21, P1 ;  /* 0x000000210000780c */ /* 0x000fc40000f61670 */
[C---:B------:R-:W-:Y:S02]  /*1930*/  @!P0 ISETP.LT.OR P5, PT, R0.reuse, 0x41, P5 ;  /* 0x000000410000880c */ /* 0x040fe40002fa1670 */
[----:B------:R-:W-:Y:S02]  /*1940*/  @!P0 ISETP.LT.OR P1, PT, R0, 0x41, P1 ;  /* 0x000000410000880c */ /* 0x000fe40000f21670 */
[----:B------:R-:W-:Y:S02]  /*1950*/  SEL R0, RZ, 0xffffffff, P2 ;  /* 0xffffffffff007807 */ /* 0x000fe40001000000 */
[----:B------:R-:W-:-:S03]  /*1960*/  ISETP.GE.AND P2, PT, R31, c[0x0][0x16c], PT ;  /* 0x00005b001f007a0c */ /* 0x000fc60003f46270 */
[----:B------:R-:W-:Y:S01]  /*1970*/  IMAD.SHL.U32 R0, R0, 0x2, RZ ;  /* 0x0000000200007824 */ /* 0x000fe200078e00ff */
[----:B------:R-:W-:Y:S01]  /*1980*/  SEL R8, RZ, 0x4, P2 ;  /* 0x00000004ff087807 */ /* 0x000fe20001000000 */
[----:B------:R2:W-:Y:S03]  /*1990*/  LDGSTS.E.BYPASS.LTC128B.128 [R236+0x3880], [R6.64+0x80], !P4 ;  /* 0x0388008006ec7fae */ /* 0x0005e6000e101d4e */
[----:B------:R-:W-:Y:S01]  /*19a0*/  LOP3.LUT R0, R0, 0x2, R5, 0xe2, !PT ;  /* 0x0000000200007812 */ /* 0x000fe200078ee205 */
[----:B------:R-:W-:Y:S01]  /*19b0*/  IMAD.U32 R5, RZ, RZ, UR7 ;  /* 0x00000007ff057e24 */ /* 0x000fe2000f8e00ff */
[----:B------:R2:W-:Y:S01]  /*19c0*/  LDGSTS.E.BYPASS.LTC128B.128 [R236+0x6080], [R6.64+0x100], !P3 ;  /* 0x0608010006ec7fae */ /* 0x0005e2000d901d4e */
[----:B-1----:R-:W-:Y:S01]  /*19d0*/  IMAD.WIDE.U32 R2, R23, c[0x0][0x208], R14 ;  /* 0x0000820017027a25 */ /* 0x002fe200078e000e */
[----:B------:R-:W-:Y:S01]  /*19e0*/  LOP3.LUT R0, R0, R8, RZ, 0xfc, !PT ;  /* 0x0000000800007212 */ /* 0x000fe200078efcff */
[----:B------:R-:W-:Y:S01]  /*19f0*/  USHF.L.U64.HI UR7, UR8, UR6, UR9 ;  /* 0x0000000608077299 */ /* 0x000fe20008010209 */
[----:B------:R-:W-:Y:S01]  /*1a00*/  SHF.R.S32.HI R23, RZ, 0x5, R21 ;  /* 0x00000005ff177819 */ /* 0x000fe20000011415 */
[----:B------:R-:W-:Y:S01]  /*1a10*/  IMAD.IADD R3, R3, 0x1, R4 ;  /* 0x0000000103037824 */ /* 0x000fe200078e0204 */
[C---:B------:R-:W-:Y:S01]  /*1a20*/  @!P0 LEA R4, P2, R5.reuse, R6, 0x1 ;  /* 0x0000000605048211 */ /* 0x040fe200078408ff */
[----:B------:R-:W-:Y:S01]  /*1a30*/  IMAD R8, R84, c[0x0][0x214], R10 ;  /* 0x0000850054087a24 */ /* 0x000fe200078e020a */
[----:B------:R-:W-:Y:S01]  /*1a40*/  LOP3.LUT P4, RZ, R0, 0x1, RZ, 0xc0, !PT ;  /* 0x0000000100ff7812 */ /* 0x000fe2000788c0ff */
[----:B------:R-:W-:Y:S01]  /*1a50*/  IMAD.WIDE.U32 R2, R84, c[0x0][0x210], R2 ;  /* 0x0000840054027a25 */ /* 0x000fe200078e0002 */
[----:B------:R-:W-:Y:S01]  /*1a60*/  @!P0 LEA.HI.X R5, R5, R7, R9, 0x1, P2 ;  /* 0x0000000705058211 */ /* 0x000fe200010f0c09 */
[----:B------:R-:W-:Y:S01]  /*1a70*/  USHF.L.U64.HI UR7, UR11, 0x1, UR7 ;  /* 0x000000010b077899 */ /* 0x000fe20008010207 */
[C---:B------:R-:W-:Y:S01]  /*1a80*/  LOP3.LUT P3, RZ, R0.reuse, 0x2, RZ, 0xc0, !PT ;  /* 0x0000000200ff7812 */ /* 0x040fe2000786c0ff */
[----:B------:R-:W-:Y:S01]  /*1a90*/  IMAD.IADD R3, R3, 0x1, R8 ;  /* 0x0000000103037824 */ /* 0x000fe200078e0208 */
[----:B------:R-:W-:Y:S01]  /*1aa0*/  IADD3 R8, -R239, UR13, RZ ;  /* 0x0000000def087c10 */ /* 0x000fe2000fffe1ff */
[----:B------:R1:W-:Y:S01]  /*1ab0*/  @!P0 LDGSTS.E.BYPASS.LTC128B.128 [R236+0x2080], [R4.64], !P6 ;  /* 0x0208000004ec8fae */ /* 0x0003e2000f101d4e */
[----:B------:R-:W-:Y:S01]  /*1ac0*/  LOP3.LUT P2, RZ, R0, 0x4, RZ, 0xc0, !PT ;  /* 0x0000000400ff7812 */ /* 0x000fe2000784c0ff */
[----:B------:R-:W-:Y:S01]  /*1ad0*/  IMAD R0, R24, c[0x0][0x218], RZ ;  /* 0x0000860018007a24 */ /* 0x000fe200078e02ff */
[C---:B------:R-:W-:Y:S01]  /*1ae0*/  ISETP.LT.OR P6, PT, R8.reuse, 0x1, !P4 ;  /* 0x000000010800780c */ /* 0x040fe200067c1670 */
[----:B------:R1:W-:Y:S01]  /*1af0*/  @!P0 LDGSTS.E.BYPASS.LTC128B.128 [R236+0x4880], [R4.64+0x80], !P5 ;  /* 0x0488008004ec8fae */ /* 0x0003e2000e901d4e */
[----:B------:R-:W-:Y:S01]  /*1b00*/  ISETP.LT.OR P5, PT, R8, 0x1, !P3 ;  /* 0x000000010800780c */ /* 0x000fe20005fa1670 */
[----:B------:R-:W-:Y:S01]  /*1b10*/  IMAD R0, R30, c[0x0][0x21c], R0 ;  /* 0x000087001e007a24 */ /* 0x000fe200078e0200 */
[----:B------:R-:W-:Y:S01]  /*1b20*/  USHF.L.U32 UR11, UR12, 0x1, URZ ;  /* 0x000000010c0b7899 */ /* 0x000fe2000800063f */
[----:B------:R1:W-:Y:S01]  /*1b30*/  @!P0 LDGSTS.E.BYPASS.LTC128B.128 [R236+0x7080], [R4.64+0x100], !P1 ;  /* 0x0708010004ec8fae */ /* 0x0003e2000c901d4e */
[----:B------:R-:W-:Y:S01]  /*1b40*/  ISETP.LT.OR P1, PT, R8, 0x1, !P2 ;  /* 0x000000010800780c */ /* 0x000fe20005721670 */
[----:B------:R-:W-:Y:S01]  /*1b50*/  IMAD.WIDE.U32 R2, R30, c[0x0][0x218], R2 ;  /* 0x000086001e027a25 */ /* 0x000fe200078e0002 */
[----:B------:R-:W-:Y:S01]  /*1b60*/  P2R R9, PR, RZ, 0x10 ;  /* 0x00000010ff097803 */ /* 0x000fe20000000000 */
[----:B------:R-:W0:Y:S01]  /*1b70*/  LDGDEPBAR ;  /* 0x00000000000079af */ /* 0x000e220000000000 */
[----:B------:R-:W-:Y:S01]  /*1b80*/  UIADD3 UR6, UR13, 0x3f, URZ ;  /* 0x0000003f0d067890 */ /* 0x000fe2000fffe03f */
[----:B------:R-:W-:Y:S01]  /*1b90*/  IMAD.IADD R0, R3, 0x1, R0 ;  /* 0x0000000103007824 */ /* 0x000fe200078e0200 */
[----:B------:R-:W-:Y:S01]  /*1ba0*/  LEA R242, P0, R2, c[0x0][0x1f0], 0x1 ;  /* 0x00007c0002f27a11 */ /* 0x000fe200078008ff */
[----:B------:R3:W-:Y:S01]  /*1bb0*/  LDGSTS.E.BYPASS.LTC128B.128 [R236+0xf080], [R240.64], !P6 ;  /* 0x0f080000f0ec7fae */ /* 0x0007e2000f101d4e */
[----:B------:R-:W-:Y:S01]  /*1bc0*/  IMAD.WIDE.U32 R10, R84, c[0x0][0x238], R28 ;  /* 0x00008e00540a7a25 */ /* 0x000fe200078e001c */
[----:B------:R-:W-:Y:S01]  /*1bd0*/  USHF.L.U64.HI UR9, UR8, UR4, UR9 ;  /* 0x0000000408097299 */ /* 0x000fe20008010209 */
[----:B------:R-:W-:Y:S01]  /*1be0*/  LEA.HI.X R243, R2, c[0x0][0x1f4], R0, 0x1, P0 ;  /* 0x00007d0002f37a11 */ /* 0x000fe200000f0c00 */
[----:B------:R3:W-:Y:S01]  /*1bf0*/  LDGSTS.E.BYPASS.LTC128B.128 [R236+0x11080], [R240.64+0x80], !P5 ;  /* 0x11080080f0ec7fae */ /* 0x0007e2000e901d4e */
[----:B------:R-:W-:Y:S01]  /*1c00*/  IMAD.U32 R2, RZ, RZ, UR10 ;  /* 0x0000000aff027e24 */ /* 0x000fe2000f8e00ff */
[----:B------:R-:W-:Y:S01]  /*1c10*/  CS2R R28, SRZ ;  /* 0x00000000001c7805 */ /* 0x000fe2000001ff00 */
[----:B------:R-:W-:Y:S01]  /*1c20*/  IMAD.U32 R0, RZ, RZ, UR11 ;  /* 0x0000000bff007e24 */ /* 0x000fe2000f8e00ff */
[----:B------:R3:W-:Y:S01]  /*1c30*/  LDGSTS.E.BYPASS.LTC128B.128 [R236+0x13080], [R240.64+0x100], !P1 ;  /* 0x13080100f0ec7fae */ /* 0x0007e2000c901d4e */
[----:B--2---:R-:W-:Y:S01]  /*1c40*/  IADD3 R6, P1, R240, UR10, RZ ;  /* 0x0000000af0067c10 */ /* 0x004fe2000ff3e0ff */
[----:B------:R-:W-:-:S02]  /*1c50*/  USHF.L.U32 UR10, UR8, 0x6, URZ ;  /* 0x00000006080a7899 */ /* 0x000fc4000800063f */
[----:B------:R-:W-:Y:S01]  /*1c60*/  UMOV UR4, URZ ;  /* 0x0000003f00047c82 */ /* 0x000fe20008000000 */
[----:B------:R-:W-:Y:S01]  /*1c70*/  IADD3.X R7, R241, UR7, RZ, P1, !PT ;  /* 0x00000007f1077c10 */ /* 0x000fe20008ffe4ff */
[----:B------:R-:W-:Y:S01]  /*1c80*/  UMOV UR12, 0x1 ;  /* 0x00000001000c7882 */ /* 0x000fe20000000000 */
[C-C-:B-1----:R-:W-:Y:S02]  /*1c90*/  IADD3 R4, P6, P0, R2.reuse, 0x80, R240.reuse ;  /* 0x0000008002047810 */ /* 0x142fe400078de0f0 */
[----:B------:R-:W-:Y:S02]  /*1ca0*/  IADD3 R2, P5, P1, R2, 0x100, R240 ;  /* 0x0000010002027810 */ /* 0x000fe400079be0f0 */
[----:B------:R-:W-:Y:S02]  /*1cb0*/  IADD3.X R5, RZ, UR7, R241, P6, P0 ;  /* 0x00000007ff057c10 */ /* 0x000fe4000b7e04f1 */
[C---:B------:R-:W-:Y:S02]  /*1cc0*/  ISETP.LT.OR P6, PT, R8.reuse, 0x21, !P4 ;  /* 0x000000210800780c */ /* 0x040fe400067c1670 */
[----:B------:R-:W-:-:S02]  /*1cd0*/  ISETP.LT.OR P0, PT, R8, 0x21, !P3 ;  /* 0x000000210800780c */ /* 0x000fc40005f01670 */
[----:B------:R-:W-:Y:S02]  /*1ce0*/  IADD3.X R3, RZ, UR7, R241, P5, P1 ;  /* 0x00000007ff037c10 */ /* 0x000fe4000afe24f1 */
[----:B------:R-:W-:Y:S02]  /*1cf0*/  IADD3 R16, P5, P1, R0, 0x100, R242 ;  /* 0x0000010000107810 */ /* 0x000fe400079be0f2 */
[----:B------:R-:W-:Y:S02]  /*1d00*/  ISETP.GE.AND P4, PT, R14, c[0x0][0x1fc], PT ;  /* 0x00007f000e007a0c */ /* 0x000fe40003f86270 */
[----:B------:R-:W-:Y:S02]  /*1d10*/  IADD3.X R17, RZ, UR5, R243, P5, P1 ;  /* 0x00000005ff117c10 */ /* 0x000fe4000afe24f3 */
[----:B------:R-:W-:Y:S01]  /*1d20*/  ISETP.GT.AND P1, PT, R86, 0xf, PT ;  /* 0x0000000f5600780c */ /* 0x000fe20003f24270 */
[----:B------:R1:W-:Y:S01]  /*1d30*/  LDGSTS.E.BYPASS.LTC128B.128 [R236+0x10080], [R6.64], !P6 ;  /* 0x1008000006ec7fae */ /* 0x0003e2000f101d4e */
[----:B------:R-:W-:-:S02]  /*1d40*/  ISETP.LT.OR P5, PT, R8, 0x21, !P2 ;  /* 0x000000210800780c */ /* 0x000fc400057a1670 */
[----:B------:R-:W-:Y:S01]  /*1d50*/  ISETP.GE.AND P6, PT, R32, c[0x0][0x1fc], PT ;  /* 0x00007f0020007a0c */ /* 0x000fe20003fc6270 */
[----:B------:R2:W-:Y:S01]  /*1d60*/  LDGSTS.E.BYPASS.LTC128B.128 [R236+0x12080], [R4.64], !P0 ;  /* 0x1208000004ec7fae */ /* 0x0005e2000c101d4e */
[----:B------:R-:W-:-:S07]  /*1d70*/  ISETP.LT.OR P0, PT, R8, 0x1, P4 ;  /* 0x000000010800780c */ /* 0x000fce0002701670 */
[----:B------:R-:W-:Y:S02]  /*1d80*/  @!P1 IMAD.SHL.U32 R0, R86, 0x10, RZ ;  /* 0x0000001056009824 */ /* 0x000fe400078e00ff */
[----:B------:R4:W-:Y:S01]  /*1d90*/  LDGSTS.E.BYPASS.LTC128B.128 [R236+0x14080], [R2.64], !P5 ;  /* 0x1408000002ec7fae */ /* 0x0009e2000e901d4e */
[----:B------:R-:W-:-:S03]  /*1da0*/  ISETP.GE.AND P5, PT, R31, c[0x0][0x1fc], PT ;  /* 0x00007f001f007a0c */ /* 0x000fc60003fa6270 */
[----:B------:R1:W-:Y:S04]  /*1db0*/  @!P1 LDGSTS.E.BYPASS.LTC128B.128 [R0+0x21080], [R248.64] ;  /* 0x21080000f8009fae */ /* 0x0003e8000b901d4e */
[----:B------:R-:W0:Y:S04]  /*1dc0*/  LDGDEPBAR ;  /* 0x00000000000079af */ /* 0x000e280000000000 */
[----:B------:R3:W-:Y:S01]  /*1dd0*/  LDGSTS.E.BYPASS.LTC128B.128 [R236+0x1b080], [R242.64], !P0 ;  /* 0x1b080000f2ec7fae */ /* 0x0007e2000c101d4e */
[C---:B------:R-:W-:Y:S02]  /*1de0*/  ISETP.LT.OR P0, PT, R8.reuse, 0x1, P6 ;  /* 0x000000010800780c */ /* 0x040fe40003701670 */
[----:B------:R-:W-:-:S02]  /*1df0*/  ISETP.LT.OR P6, PT, R8, 0x21, P6 ;  /* 0x000000210800780c */ /* 0x000fc400037c1670 */
[----:B--2---:R-:W-:Y:S01]  /*1e00*/  LEA.HI R4, R34, R86, RZ, 0x2 ;  /* 0x0000005622047211 */ /* 0x004fe200078f10ff */
[----:B------:R-:W-:-:S03]  /*1e10*/  IMAD R5, R35, c[0x0][0x238], RZ ;  /* 0x00008e0023057a24 */ /* 0x000fc600078e02ff */
[----:B------:R-:W-:Y:S01]  /*1e20*/  SHF.R.S32.HI R12, RZ, 0x2, R4 ;  /* 0x00000002ff0c7819 */ /* 0x000fe20000011404 */
[----:B------:R-:W-:-:S04]  /*1e30*/  IMAD R5, R84, c[0x0][0x23c], R5 ;  /* 0x00008f0054057a24 */ /* 0x000fc800078e0205 */
[----:B------:R3:W-:Y:S01]  /*1e40*/  LDGSTS.E.BYPASS.LTC128B.128 [R236+0x1d080], [R242.64+0x80], !P0 ;  /* 0x1d080080f2ec7fae */ /* 0x0007e2000c101d4e */
[----:B----4-:R-:W-:Y:S02]  /*1e50*/  LEA.HI R2, R34, R86, RZ, 0x7 ;  /* 0x0000005622027211 */ /* 0x010fe400078f38ff */
[----:B------:R-:W-:Y:S01]  /*1e60*/  SHF.R.S32.HI R3, RZ, 0x1f, R21 ;  /* 0x0000001fff037819 */ /* 0x000fe20000011415 */
[----:B------:R-:W-:Y:S01]  /*1e70*/  CS2R R34, SRZ ;  /* 0x0000000000227805 */ /* 0x000fe2000001ff00 */
[----:B-1----:R-:W-:Y:S02]  /*1e80*/  SHF.R.S32.HI R0, RZ, 0x1f, R4 ;  /* 0x0000001fff007819 */ /* 0x002fe40000011404 */
[----:B------:R-:W-:Y:S02]  /*1e90*/  ISETP.LT.OR P0, PT, R8, 0x1, P5 ;  /* 0x000000010800780c */ /* 0x000fe40002f01670 */
[----:B------:R-:W-:Y:S02]  /*1ea0*/  LEA.HI R0, R0, R12, RZ, 0x3 ;  /* 0x0000000c00007211 */ /* 0x000fe400078f18ff */
[----:B------:R-:W-:-:S02]  /*1eb0*/  SHF.R.S32.HI R13, RZ, 0x7, R2 ;  /* 0x00000007ff0d7819 */ /* 0x000fc40000011402 */
[----:B------:R-:W-:Y:S02]  /*1ec0*/  LEA.HI R2, R3, R23, RZ, 0x2 ;  /* 0x0000001703027211 */ /* 0x000fe400078f10ff */
[----:B------:R-:W-:Y:S01]  /*1ed0*/  LOP3.LUT R0, R0, 0xfffffff8, RZ, 0xc0, !PT ;  /* 0xfffffff800007812 */ /* 0x000fe200078ec0ff */
[----:B------:R-:W-:Y:S01]  /*1ee0*/  IMAD.SHL.U32 R15, R13, 0x8, RZ ;  /* 0x000000080d0f7824 */ /* 0x000fe200078e00ff */
[----:B------:R-:W-:Y:S02]  /*1ef0*/  LOP3.LUT R2, R2, 0xfffffffc, RZ, 0xc0, !PT ;  /* 0xfffffffc02027812 */ /* 0x000fe400078ec0ff */
[----:B------:R-:W-:Y:S01]  /*1f00*/  LOP3.LUT R4, R4, 0x3ffffffc, RZ, 0xc0, !PT ;  /* 0x3ffffffc04047812 */ /* 0x000fe200078ec0ff */
[----:B------:R-:W-:Y:S01]  /*1f10*/  IMAD.IADD R12, R12, 0x1, -R0 ;  /* 0x000000010c0c7824 */ /* 0x000fe200078e0a00 */
[----:B------:R-:W-:Y:S01]  /*1f20*/  LOP3.LUT R15, R15, 0x8, RZ, 0xc0, !PT ;  /* 0x000000080f0f7812 */ /* 0x000fe200078ec0ff */
[----:B------:R-:W-:Y:S01]  /*1f30*/  IMAD.IADD R18, R23, 0x1, -R2 ;  /* 0x0000000117127824 */ /* 0x000fe200078e0a02 */
[----:B------:R3:W-:Y:S01]  /*1f40*/  LDGSTS.E.BYPASS.LTC128B.128 [R236+0x1f080], [R242.64+0x100], !P0 ;  /* 0x1f080100f2ec7fae */ /* 0x0007e2000c101d4e */
[----:B------:R-:W-:Y:S01]  /*1f50*/  IMAD.SHL.U32 R0, R12, 0x10, RZ ;  /* 0x000000100c007824 */ /* 0x000fe200078e00ff */
[----:B------:R-:W-:Y:S01]  /*1f60*/  IADD3 R6, P0, R242, UR11, RZ ;  /* 0x0000000bf2067c10 */ /* 0x000fe2000ff1e0ff */
[C---:B------:R-:W-:Y:S01]  /*1f70*/  IMAD.SHL.U32 R2, R18.reuse, 0x100, RZ ;  /* 0x0000010012027824 */ /* 0x040fe200078e00ff */
[----:B------:R-:W-:-:S02]  /*1f80*/  LEA.HI R3, R18, R18, RZ, 0x1 ;  /* 0x0000001212037211 */ /* 0x000fc400078f08ff */
[----:B------:R-:W-:Y:S02]  /*1f90*/  LOP3.LUT R0, R15, 0x70, R0, 0xf8, !PT ;  /* 0x000000700f007812 */ /* 0x000fe400078ef800 */
[----:B------:R-:W-:Y:S01]  /*1fa0*/  IADD3.X R7, R243, UR5, RZ, P0, !PT ;  /* 0x00000005f3077c10 */ /* 0x000fe200087fe4ff */
[----:B------:R-:W-:Y:S01]  /*1fb0*/  USHF.R.S32.HI UR5, URZ, 0x1f, UR6 ;  /* 0x0000001f3f057899 */ /* 0x000fe20008011406 */
[C---:B------:R-:W-:Y:S02]  /*1fc0*/  ISETP.LT.OR P0, PT, R8.reuse, 0x21, P4 ;  /* 0x000000210800780c */ /* 0x040fe40002701670 */
[----:B------:R-:W-:Y:S01]  /*1fd0*/  ISETP.LT.OR P5, PT, R8, 0x21, P5 ;  /* 0x000000210800780c */ /* 0x000fe20002fa1670 */
[----:B------:R-:W-:Y:S01]  /*1fe0*/  ULEA.HI UR5, UR5, UR6, URZ, 0x6 ;  /* 0x0000000605057291 */ /* 0x000fe2000f8f303f */
[----:B------:R-:W-:Y:S02]  /*1ff0*/  LEA.HI R8, R19, R20, RZ, 0x1 ;  /* 0x0000001413087211 */ /* 0x000fe400078f08ff */
[----:B------:R-:W-:Y:S01]  /*2000*/  LOP3.LUT R2, R0, 0x100, R2, 0xf8, !PT ;  /* 0x0000010000027812 */ /* 0x000fe200078ef802 */
[----:B------:R-:W-:Y:S01]  /*2010*/  IMAD.SHL.U32 R0, R3, 0x100, RZ ;  /* 0x0000010003007824 */ /* 0x000fe200078e00ff */
[----:B------:R-:W-:Y:S01]  /*2020*/  ISETP.NE.AND P4, PT, R9, RZ, PT ;  /* 0x000000ff0900720c */ /* 0x000fe20003f85270 */
[----:B------:R-:W-:Y:S01]  /*2030*/  IMAD.IADD R9, R86, 0x1, -R4 ;  /* 0x0000000156097824 */ /* 0x000fe200078e0a04 */
[----:B------:R-:W-:Y:S01]  /*2040*/  LOP3.LUT R4, R8, 0xfffffffe, RZ, 0xc0, !PT ;  /* 0xfffffffe08047812 */ /* 0x000fe200078ec0ff */
[----:B------:R-:W-:Y:S01]  /*2050*/  IMAD.IADD R3, R11, 0x1, R5 ;  /* 0x000000010b037824 */ /* 0x000fe200078e0205 */
        /* <DEDUP_REMOVED lines=8> */
[----:B------:R-:W-:Y:S01]  /*20e0*/  LOP3.LUT P6, RZ, R12, 0x1, RZ, 0xc0, !PT ;  /* 0x000000010cff7812 */ /* 0x000fe200078cc0ff */
[----:B------:R-:W-:Y:S01]  /*20f0*/  IMAD.MOV.U32 R2, RZ, RZ, R10 ;  /* 0x000000ffff027224 */ /* 0x000fe200078e000a */
[----:B------:R-:W-:Y:S01]  /*2100*/  USHF.R.S32.HI UR8, URZ, 0x6, UR5 ;  /* 0x000000063f087899 */ /* 0x000fe20008011405 */
[----:B------:R-:W-:Y:S01]  /*2110*/  IMAD.IADD R4, R5, 0x1, R4 ;  /* 0x0000000105047824 */ /* 0x000fe200078e0204 */
[----:B------:R-:W-:Y:S01]  /*2120*/  LOP3.LUT R5, R19, 0xfffffff0, RZ, 0xc0, !PT ;  /* 0xfffffff013057812 */ /* 0x000fe200078ec0ff */
[----:B------:R2:W-:Y:S01]  /*2130*/  LDGSTS.E.BYPASS.LTC128B.128 [R236+0x20080], [R16.64], !P5 ;  /* 0x2008000010ec7fae */ /* 0x0005e2000e901d4e */
[----:B------:R-:W-:Y:S01]  /*2140*/  IMAD.SHL.U32 R8, R23, 0x100, RZ ;  /* 0x0000010017087824 */ /* 0x000fe200078e00ff */
[----:B------:R-:W-:Y:S01]  /*2150*/  ISETP.GE.AND P5, PT, R32, c[0x0][0x1fc], PT ;  /* 0x00007f0020007a0c */ /* 0x000fe20003fa6270 */
[----:B------:R-:W-:Y:S01]  /*2160*/  IMAD.SHL.U32 R234, R4, 0x2, RZ ;  /* 0x0000000204ea7824 */ /* 0x000fe200078e00ff */
[----:B------:R-:W-:Y:S01]  /*2170*/  UMOV UR5, URZ ;  /* 0x0000003f00057c82 */ /* 0x000fe20008000000 */
[----:B------:R-:W-:Y:S01]  /*2180*/  IMAD.IADD R4, R86, 0x1, -R5 ;  /* 0x0000000156047824 */ /* 0x000fe200078e0a05 */
[----:B------:R-:W-:Y:S01]  /*2190*/  SEL R14, RZ, 0xffffffff, P5 ;  /* 0xffffffffff0e7807 */ /* 0x000fe20002800000 */
[----:B------:R-:W-:Y:S01]  /*21a0*/  IMAD.WIDE.U32 R244, R30, c[0x0][0x240], R2 ;  /* 0x000090001ef47a25 */ /* 0x000fe200078e0002 */
[----:B------:R-:W-:-:S02]  /*21b0*/  IADD3 R5, R234, 0x21480, RZ ;  /* 0x00021480ea057810 */ /* 0x000fc40007ffe0ff */
[----:B------:R-:W-:Y:S01]  /*21c0*/  IADD3 R235, R234, 0x215a0, RZ ;  /* 0x000215a0eaeb7810 */ /* 0x000fe20007ffe0ff */
[----:B------:R-:W-:Y:S01]  /*21d0*/  IMAD.SHL.U32 R3, R27, 0x40, RZ ;  /* 0x000000401b037824 */ /* 0x000fe200078e00ff */
[----:B------:R-:W-:Y:S01]  /*21e0*/  @P6 IADD3 R235, R5, 0xe0, RZ ;  /* 0x000000e005eb6810 */ /* 0x000fe20007ffe0ff */
[----:B------:R-:W-:Y:S01]  /*21f0*/  IMAD.SHL.U32 R220, R4, 0x2, RZ ;  /* 0x0000000204dc7824 */ /* 0x000fe200078e00ff */
[----:B------:R-:W-:Y:S01]  /*2200*/  LOP3.LUT R2, R21, 0xffffffe0, RZ, 0xc0, !PT ;  /* 0xffffffe015027812 */ /* 0x000fe200078ec0ff */
[----:B------:R-:W-:Y:S01]  /*2210*/  IMAD.SHL.U32 R11, R22, 0x8, RZ ;  /* 0x00000008160b7824 */ /* 0x000fe200078e00ff */
[----:B------:R-:W-:Y:S02]  /*2220*/  LOP3.LUT P5, RZ, R27, 0x2, RZ, 0xc0, !PT ;  /* 0x000000021bff7812 */ /* 0x000fe400078ac0ff */
[----:B------:R-:W-:Y:S01]  /*2230*/  LOP3.LUT R3, R3, 0x1c0, RZ, 0xc0, !PT ;  /* 0x000001c003037812 */ /* 0x000fe200078ec0ff */
[----:B------:R-:W-:Y:S01]  /*2240*/  IMAD.IADD R2, R86, 0x1, -R2 ;  /* 0x0000000156027824 */ /* 0x000fe200078e0a02 */
[----:B------:R-:W-:Y:S01]  /*2250*/  SEL R217, R230, 0xfffffff0, !P5 ;  /* 0xfffffff0e6d97807 */ /* 0x000fe20006800000 */
[----:B-1----:R-:W-:Y:S01]  /*2260*/  IMAD.SHL.U32 R6, R4, 0x10, RZ ;  /* 0x0000001004067824 */ /* 0x002fe200078e00ff */
[----:B------:R-:W-:-:S02]  /*2270*/  LEA.HI R7, R13, R13, RZ, 0x1 ;  /* 0x0000000d0d077211 */ /* 0x000fc400078f08ff */
[----:B------:R-:W-:Y:S02]  /*2280*/  LOP3.LUT R216, R3, 0x8, R33, 0xf8, !PT ;  /* 0x0000000803d87812 */ /* 0x000fe400078ef821 */
[----:B------:R-:W-:Y:S01]  /*2290*/  LOP3.LUT R5, R6, 0xf0, RZ, 0xc0, !PT ;  /* 0x000000f006057812 */ /* 0x000fe200078ec0ff */
[----:B------:R-:W-:Y:S01]  /*22a0*/  IMAD R6, R24, c[0x0][0x240], RZ ;  /* 0x0000900018067a24 */ /* 0x000fe200078e02ff */
[----:B--2---:R-:W-:Y:S01]  /*22b0*/  SEL R16, RZ, 0x1, P0 ;  /* 0x00000001ff107807 */ /* 0x004fe20000000000 */
[----:B------:R-:W-:Y:S01]  /*22c0*/  CS2R R24, SRZ ;  /* 0x0000000000187805 */ /* 0x000fe2000001ff00 */
[----:B------:R-:W-:Y:S01]  /*22d0*/  ISETP.GE.AND P0, PT, R86, 0x10, PT ;  /* 0x000000105600780c */ /* 0x000fe20003f06270 */
[----:B------:R-:W-:Y:S01]  /*22e0*/  IMAD R17, R30, c[0x0][0x244], R6 ;  /* 0x000091001e117a24 */ /* 0x000fe200078e0206 */
[C---:B------:R-:W-:Y:S02]  /*22f0*/  LOP3.LUT R15, R5.reuse, R15, RZ, 0xfc, !PT ;  /* 0x0000000f050f7212 */ /* 0x040fe400078efcff */
[----:B------:R-:W-:Y:S01]  /*2300*/  LOP3.LUT R12, R5, 0x100, R8, 0xf8, !PT ;  /* 0x00000100050c7812 */ /* 0x000fe200078ef808 */
[----:B------:R-:W-:Y:S01]  /*2310*/  IMAD.SHL.U32 R8, R0, 0x20, RZ ;  /* 0x0000002000087824 */ /* 0x000fe200078e00ff */
[----:B------:R-:W-:Y:S01]  /*2320*/  LOP3.LUT R7, R7, 0xfffffffe, RZ, 0xc0, !PT ;  /* 0xfffffffe07077812 */ /* 0x000fe200078ec0ff */
[----:B------:R-:W-:Y:S01]  /*2330*/  IMAD.IADD R251, R245, 0x1, R17 ;  /* 0x00000001f5fb7824 */ /* 0x000fe200078e0211 */
[----:B------:R-:W-:-:S02]  /*2340*/  SHF.R.S32.HI R6, RZ, 0x1f, R2 ;  /* 0x0000001fff067819 */ /* 0x000fc40000011402 */
[----:B------:R-:W-:Y:S01]  /*2350*/  SHF.R.U32.HI R10, RZ, 0x3, R3 ;  /* 0x00000003ff0a7819 */ /* 0x000fe20000011603 */
[----:B------:R-:W-:Y:S01]  /*2360*/  IMAD.IADD R7, R13, 0x1, -R7 ;  /* 0x000000010d077824 */ /* 0x000fe200078e0a07 */
[----:B------:R-:W-:Y:S01]  /*2370*/  LOP3.LUT P5, RZ, R4, 0x2, RZ, 0xc0, !PT ;  /* 0x0000000204ff7812 */ /* 0x000fe200078ac0ff */
[----:B------:R-:W-:Y:S01]  /*2380*/  @!P0 IMAD.SHL.U32 R5, R86, 0x10, RZ ;  /* 0x0000001056058824 */ /* 0x000fe200078e00ff */
[----:B------:R-:W-:Y:S01]  /*2390*/  ISETP.GE.AND P6, PT, R31, c[0x0][0x1fc], PT ;  /* 0x00007f001f007a0c */ /* 0x000fe20003fc6270 */
[----:B------:R-:W-:Y:S01]  /*23a0*/  IMAD R233, R7, -0x8, R233 ;  /* 0xfffffff807e97824 */ /* 0x000fe200078e02e9 */
[----:B------:R-:W-:Y:S01]  /*23b0*/  LOP3.LUT R216, R216, R10, RZ, 0x3c, !PT ;  /* 0x0000000ad8d87212 */ /* 0x000fe200078e3cff */
[----:B------:R-:W-:Y:S01]  /*23c0*/  CS2R R30, SRZ ;  /* 0x00000000001e7805 */ /* 0x000fe2000001ff00 */
[----:B------:R1:W-:Y:S01]  /*23d0*/  @!P0 LDGSTS.E.BYPASS.LTC128B.128 [R5+0x21280], [R246.64] ;  /* 0x21280000f6058fae */ /* 0x0003e2000b901d4e */
[----:B------:R-:W-:Y:S02]  /*23e0*/  LOP3.LUT P0, RZ, R27, 0x4, RZ, 0xc0, !PT ;  /* 0x000000041bff7812 */ /* 0x000fe4000780c0ff */
[----:B------:R-:W-:Y:S01]  /*23f0*/  IMAD R216, R13, 0x200, R216 ;  /* 0x000002000dd87824 */ /* 0x000fe200078e02d8 */
[----:B------:R-:W0:Y:S01]  /*2400*/  LDGDEPBAR ;  /* 0x00000000000079af */ /* 0x000e220000000000 */
[----:B------:R-:W-:Y:S01]  /*2410*/  SHF.R.U32.HI R223, RZ, 0x3, R12 ;  /* 0x00000003ffdf7819 */ /* 0x000fe2000001160c */
[----:B------:R-:W-:Y:S01]  /*2420*/  CS2R R26, SRZ ;  /* 0x00000000001a7805 */ /* 0x000fe2000001ff00 */
[----:B------:R-:W-:Y:S01]  /*2430*/  LOP3.LUT R220, R15, 0x18, R220, 0x78, !PT ;  /* 0x000000180fdc7812 */ /* 0x000fe200078e78dc */
[----:B------:R-:W0:Y:S01]  /*2440*/  LDGDEPBAR ;  /* 0x00000000000079af */ /* 0x000e220000000000 */
[----:B------:R-:W-:Y:S01]  /*2450*/  LOP3.LUT R223, R223, 0x38, RZ, 0xc0, !PT ;  /* 0x00000038dfdf7812 */ /* 0x000fe200078ec0ff */
[----:B------:R-:W-:Y:S01]  /*2460*/  IMAD.SHL.U32 R216, R216, 0x2, RZ ;  /* 0x00000002d8d87824 */ /* 0x000fe200078e00ff */
[----:B------:R-:W-:Y:S01]  /*2470*/  SEL R221, R221, 0xe0, !P5 ;  /* 0x000000e0dddd7807 */ /* 0x000fe20006800000 */
[----:B------:R-:W-:-:S02]  /*2480*/  IMAD.SHL.U32 R220, R220, 0x2, RZ ;  /* 0x00000002dcdc7824 */ /* 0x000fc400078e00ff */
[----:B------:R-:W-:Y:S02]  /*2490*/  IMAD R217, R217, 0x2, R216 ;  /* 0x00000002d9d97824 */ /* 0x000fe400078e02d8 */
[----:B------:R-:W-:Y:S01]  /*24a0*/  IMAD R221, R221, 0x2, R220 ;  /* 0x00000002dddd7824 */ /* 0x000fe200078e02dc */
[----:B-1----:R-:W-:-:S04]  /*24b0*/  SHF.R.S32.HI R5, RZ, 0x1f, R4 ;  /* 0x0000001fff057819 */ /* 0x002fc80000011404 */
[----:B------:R-:W-:Y:S02]  /*24c0*/  LEA.HI R222, R5, R4, RZ, 0x3 ;  /* 0x0000000405de7211 */ /* 0x000fe400078f18ff */
[----:B------:R-:W-:Y:S01]  /*24d0*/  LEA.HI R5, R6, R2, RZ, 0x2 ;  /* 0x0000000206057211 */ /* 0x000fe200078f10ff */
[----:B------:R-:W-:Y:S01]  /*24e0*/  IMAD.SHL.U32 R6, R18, 0x10, RZ ;  /* 0x0000001012067824 */ /* 0x000fe200078e00ff */
[C---:B------:R-:W-:Y:S01]  /*24f0*/  LOP3.LUT R7, R222.reuse, 0xfffffff8, RZ, 0xc0, !PT ;  /* 0xfffffff8de077812 */ /* 0x040fe200078ec0ff */
[----:B------:R-:W-:-:S03]  /*2500*/  IMAD.SHL.U32 R222, R222, 0x40, RZ ;  /* 0x00000040dede7824 */ /* 0x000fc600078e00ff */
[----:B------:R-:W-:Y:S01]  /*2510*/  LOP3.LUT R9, R3, 0x30, R6, 0xf8, !PT ;  /* 0x0000003003097812 */ /* 0x000fe200078ef806 */
[----:B------:R-:W-:Y:S01]  /*2520*/  IMAD.IADD R3, R4, 0x1, -R7 ;  /* 0x0000000104037824 */ /* 0x000fe200078e0a07 */
[----:B------:R-:W-:Y:S01]  /*2530*/  LOP3.LUT R4, R8, 0x20, RZ, 0xc0, !PT ;  /* 0x0000002008047812 */ /* 0x000fe200078ec0ff */
[----:B------:R-:W-:Y:S01]  /*2540*/  IMAD.MOV.U32 R8, RZ, RZ, 0x20 ;  /* 0x00000020ff087424 */ /* 0x000fe200078e00ff */
[C---:B------:R-:W-:Y:S02]  /*2550*/  LEA.HI.SX32 R238, R5.reuse, R6, 0x1e ;  /* 0x0000000605ee7211 */ /* 0x040fe400078ff2ff */
[----:B------:R-:W-:Y:S02]  /*2560*/  LOP3.LUT R5, R5, 0xfffffffc, RZ, 0xc0, !PT ;  /* 0xfffffffc05057812 */ /* 0x000fe400078ec0ff */
[----:B------:R-:W-:Y:S01]  /*2570*/  LOP3.LUT R11, R4, 0x18, R11, 0xf8, !PT ;  /* 0x00000018040b7812 */ /* 0x000fe200078ef80b */
[----:B------:R-:W-:Y:S01]  /*2580*/  IMAD.SHL.U32 R4, R14, 0x2, RZ ;  /* 0x000000020e047824 */ /* 0x000fe200078e00ff */
[----:B------:R-:W-:Y:S01]  /*2590*/  SEL R218, R8, 0xffffffe0, !P0 ;  /* 0xffffffe008da7807 */ /* 0x000fe20004000000 */
[----:B------:R-:W-:Y:S01]  /*25a0*/  IMAD.IADD R5, R2, 0x1, -R5 ;  /* 0x0000000102057824 */ /* 0x000fe200078e0a05 */
[----:B------:R-:W-:Y:S01]  /*25b0*/  SEL R7, RZ, 0x4, P6 ;  /* 0x00000004ff077807 */ /* 0x000fe20003000000 */
[----:B------:R-:W-:Y:S01]  /*25c0*/  IMAD.SHL.U32 R2, R0, 0x8, RZ ;  /* 0x0000000800027824 */ /* 0x000fe200078e00ff */
[----:B------:R-:W-:Y:S01]  /*25d0*/  LOP3.LUT P6, RZ, R3, 0x4, RZ, 0xc0, !PT ;  /* 0x0000000403ff7812 */ /* 0x000fe200078cc0ff */
[----:B------:R-:W-:Y:S01]  /*25e0*/  IMAD R233, R5, -0x2, R233 ;  /* 0xfffffffe05e97824 */ /* 0x000fe200078e02e9 */
[C---:B------:R-:W-:Y:S01]  /*25f0*/  LOP3.LUT P0, RZ, R3.reuse, 0x2, RZ, 0xc0, !PT ;  /* 0x0000000203ff7812 */ /* 0x040fe2000780c0ff */
[----:B------:R-:W-:Y:S01]  /*2600*/  IMAD.SHL.U32 R3, R3, 0x40, RZ ;  /* 0x0000004003037824 */ /* 0x000fe200078e00ff */
[----:B------:R-:W-:Y:S01]  /*2610*/  LOP3.LUT R6, R9, 0x8, R33, 0xf8, !PT ;  /* 0x0000000809067812 */ /* 0x000fe200078ef821 */
[----:B------:R-:W-:Y:S01]  /*2620*/  IMAD R219, R218, 0x2, R216 ;  /* 0x00000002dadb7824 */ /* 0x000fe200078e02d8 */
[----:B------:R-:W-:Y:S01]  /*2630*/  LOP3.LUT R4, R4, 0x2, R16, 0xe2, !PT ;  /* 0x0000000204047812 */ /* 0x000fe200078ee210 */
[----:B------:R-:W-:Y:S01]  /*2640*/  CS2R R32, SRZ ;  /* 0x0000000000207805 */ /* 0x000fe2000001ff00 */
[----:B------:R-:W-:Y:S01]  /*2650*/  LOP3.LUT R3, R3, 0x1c0, RZ, 0xc0, !PT ;  /* 0x000001c003037812 */ /* 0x000fe200078ec0ff */
[----:B------:R-:W-:Y:S01]  /*2660*/  IMAD R218, R218, 0x2, R217 ;  /* 0x00000002dada7824 */ /* 0x000fe200078e02d9 */
[----:B------:R-:W-:-:S02]  /*2670*/  LOP3.LUT R5, R2, 0x8, RZ, 0xc0, !PT ;  /* 0x0000000802057812 */ /* 0x000fc400078ec0ff */
[----:B------:R-:W-:Y:S02]  /*2680*/  LOP3.LUT R2, R6, R10, RZ, 0x3c, !PT ;  /* 0x0000000a06027212 */ /* 0x000fe400078e3cff */
[----:B------:R-:W-:Y:S02]  /*2690*/  LOP3.LUT R237, R4, R7, RZ, 0xfc, !PT ;  /* 0x0000000704ed7212 */ /* 0x000fe400078efcff */
[----:B------:R-:W-:Y:S01]  /*26a0*/  LOP3.LUT R222, R222, 0xfffffe00, RZ, 0xc0, !PT ;  /* 0xfffffe00dede7812 */ /* 0x000fe200078ec0ff */
[----:B------:R-:W-:Y:S01]  /*26b0*/  IMAD R229, R0, 0x200, R2 ;  /* 0x0000020000e57824 */ /* 0x000fe200078e0202 */
[----:B------:R-:W-:Y:S02]  /*26c0*/  SHF.R.U32.HI R4, RZ, 0x3, R3 ;  /* 0x00000003ff047819 */ /* 0x000fe40000011603 */
[----:B------:R-:W-:Y:S01]  /*26d0*/  SEL R230, R230, 0xfffffff0, !P0 ;  /* 0xfffffff0e6e67807 */ /* 0x000fe20004000000 */
[----:B------:R-:W-:Y:S01]  /*26e0*/  IMAD R2, R18, 0x400, R222 ;  /* 0x0000040012027824 */ /* 0x000fe200078e02de */
[----:B------:R-:W-:-:S02]  /*26f0*/  LOP3.LUT R0, R4, R3, R5, 0x1e, !PT ;  /* 0x0000000304007212 */ /* 0x000fc400078e1e05 */
[----:B------:R-:W-:Y:S01]  /*2700*/  LOP3.LUT R3, R4, R11, R3, 0x1e, !PT ;  /* 0x0000000b04037212 */ /* 0x000fe200078e1e03 */
[----:B------:R-:W-:Y:S01]  /*2710*/  IMAD.SHL.U32 R231, R230, 0x2, RZ ;  /* 0x00000002e6e77824 */ /* 0x000fe200078e00ff */
[----:B------:R-:W-:Y:S01]  /*2720*/  LOP3.LUT R223, R223, R12, R5, 0x1e, !PT ;  /* 0x0000000cdfdf7212 */ /* 0x000fe200078e1e05 */
[----:B------:R-:W-:Y:S01]  /*2730*/  IMAD.IADD R227, R2, 0x1, R0 ;  /* 0x0000000102e37824 */ /* 0x000fe200078e0200 */
[----:B------:R-:W-:Y:S02]  /*2740*/  SEL R0, R8, 0xffffffe0, !P6 ;  /* 0xffffffe008007807 */ /* 0x000fe40007000000 */
[----:B------:R-:W-:Y:S01]  /*2750*/  LOP3.LUT R222, R3, R222, RZ, 0xfc, !PT ;  /* 0x000000de03de7212 */ /* 0x000fe200078efcff */
[----:B------:R-:W-:Y:S01]  /*2760*/  IMAD.SHL.U32 R225, R227, 0x2, RZ ;  /* 0x00000002e3e17824 */ /* 0x000fe200078e00ff */
[----:B------:R-:W-:Y:S01]  /*2770*/  LEA R223, R223, 0x23c80, 0x1 ;  /* 0x00023c80dfdf7811 */ /* 0x000fe200078e08ff */
[----:B------:R-:W-:Y:S01]  /*2780*/  IMAD.IADD R228, R227, 0x1, R0 ;  /* 0x00000001e3e47824 */ /* 0x000fe200078e0200 */
[----:B------:R-:W-:Y:S01]  /*2790*/  LEA R222, R222, 0x80, 0x1 ;  /* 0x00000080dede7811 */ /* 0x000fe200078e08ff */
[C---:B------:R-:W-:Y:S01]  /*27a0*/  IMAD.IADD R226, R225.reuse, 0x1, R231 ;  /* 0x00000001e1e27824 */ /* 0x040fe200078e02e7 */
[----:B------:R-:W-:Y:S01]  /*27b0*/  IADD3 R224, R225, 0x1b080, RZ ;  /* 0x0001b080e1e07810 */ /* 0x000fe20007ffe0ff */
[----:B------:R-:W-:-:S04]  /*27c0*/  IMAD.IADD R232, R227, 0x1, R230 ;  /* 0x00000001e3e87824 */ /* 0x000fc800078e02e6 */
[----:B---3--:R-:W-:Y:S02]  /*27d0*/  IMAD R224, R0, 0x2, R224 ;  /* 0x0000000200e07824 */ /* 0x008fe400078e02e0 */
.L_x_800:
        /* <DEDUP_REMOVED lines=211> */
[----:B--2-4-:R-:W2:Y:S01]  /*3510*/  S2R R177, SR_TID.X ;  /* 0x0000000000b17919 */ /* 0x014ea20000002100 */
[----:B------:R-:W-:Y:S01]  /*3520*/  USHF.R.S32.HI UR16, URZ, 0x1f, UR11 ;  /* 0x0000001f3f107899 */ /* 0x000fe2000801140b */
[----:B------:R-:W-:Y:S01]  /*3530*/  IMAD.U32 R14, RZ, RZ, UR10 ;  /* 0x0000000aff0e7e24 */ /* 0x000fe2000f8e00ff */
[----:B------:R-:W-:Y:S01]  /*3540*/  ULDC.64 UR6, c[0x0][0x178] ;  /* 0x00005e0000067ab9 */ /* 0x000fe20000000a00 */
[----:B------:R-:W-:Y:S01]  /*3550*/  IMAD.U32 R10, RZ, RZ, UR10 ;  /* 0x0000000aff0a7e24 */ /* 0x000fe2000f8e00ff */
        /* <DEDUP_REMOVED lines=10> */
[----:B------:R-:W-:Y:S01]  /*3600*/  IADD3 R14, P5, P0, R14, 0x80, R4 ;  /* 0x000000800e0e7810 */ /* 0x000fe200078be004 */
[----:B--2---:R-:W-:Y:S01]  /*3610*/  IMAD.SHL.U32 R177, R177, 0x4, RZ ;  /* 0x00000004b1b17824 */ /* 0x004fe200078e00ff */
[----:B------:R-:W-:Y:S01]  /*3620*/  LEA.HI.X R5, R5, R241, R0, 0x7, P6 ;  /* 0x000000f105057211 */ /* 0x000fe200030f3c00 */
[----:B------:R-:W-:Y:S01]  /*3630*/  IMAD.U32 R0, RZ, RZ, UR12 ;  /* 0x0000000cff007e24 */ /* 0x000fe2000f8e00ff */
[----:B------:R-:W-:Y:S02]  /*3640*/  ISETP.LT.OR P6, PT, R6, 0x1, !P4 ;  /* 0x000000010600780c */ /* 0x000fe400067c1670 */
[--C-:B------:R-:W-:Y:S01]  /*3650*/  IADD3.X R15, RZ, UR9, R5.reuse, P5, P0 ;  /* 0x00000009ff0f7c10 */ /* 0x100fe2000afe0405 */
[----:B------:R-:W-:Y:S01]  /*3660*/  IMAD R0, R0, 0x6000, R250 ;  /* 0x0000600000007824 */ /* 0x000fe200078e02fa */
[----:B------:R-:W-:Y:S04]  /*3670*/  IADD3 R10, P5, P0, R10, 0x100, R4 ;  /* 0x000001000a0a7810 */ /* 0x000fe800078be004 */
[----:B------:R-:W-:Y:S02]  /*3680*/  IADD3.X R11, RZ, UR9, R5, P5, P0 ;  /* 0x00000009ff0b7c10 */ /* 0x000fe4000afe0405 */
[C---:B------:R-:W-:Y:S02]  /*3690*/  ISETP.LT.OR P5, PT, R6.reuse, 0x1, !P3 ;  /* 0x000000010600780c */ /* 0x040fe40005fa1670 */
[----:B------:R-:W-:Y:S01]  /*36a0*/  ISETP.LT.OR P0, PT, R6, 0x1, !P2 ;  /* 0x000000010600780c */ /* 0x000fe20005701670 */
[----:B------:R-:W-:Y:S01]  /*36b0*/  @!PT LDS RZ, [RZ] ;  /* 0x00000000fffff984 */ /* 0x000fe20000000800 */
[----:B------:R-:W-:Y:S01]  /*36c0*/  @!PT LDS RZ, [RZ] ;  /* 0x00000000fffff984 */ /* 0x000fe20000000800 */
[----:B------:R-:W-:Y:S01]  /*36d0*/  @!PT LDS RZ, [RZ] ;  /* 0x00000000fffff984 */ /* 0x000fe20000000800 */
[----:B------:R2:W-:Y:S01]  /*36e0*/  LDGSTS.E.BYPASS.LTC128B.128 [R0], [R4.64], !P6 ;  /* 0x0000000004007fae */ /* 0x0005e2000f101d4e */
[----:B---3--:R-:W-:Y:S04]  /*36f0*/  IADD3 R18, P6, R4, UR10, RZ ;  /* 0x0000000a04127c10 */ /* 0x008fe8000ffde0ff */
[----:B------:R-:W-:Y:S02]  /*3700*/  IADD3.X R19, R5, UR9, RZ, P6, !PT ;  /* 0x0000000905137c10 */ /* 0x000fe4000b7fe4ff */
[C---:B------:R-:W-:Y:S03]  /*3710*/  ISETP.LT.OR P6, PT, R6.reuse, 0x21, !P2 ;  /* 0x000000210600780c */ /* 0x040fe600057c1670 */
[----:B------:R2:W-:Y:S01]  /*3720*/  LDGSTS.E.BYPASS.LTC128B.128 [R0+0x2000], [R4.64+0x80], !P5 ;  /* 0x0200008004007fae */ /* 0x0005e2000e901d4e */
[C---:B------:R-:W-:Y:S03]  /*3730*/  ISETP.LT.OR P5, PT, R6.reuse, 0x21, !P4 ;  /* 0x000000210600780c */ /* 0x040fe600067a1670 */
[----:B------:R2:W-:Y:S01]  /*3740*/  LDGSTS.E.BYPASS.LTC128B.128 [R0+0x4000], [R4.64+0x100], !P0 ;  /* 0x0400010004007fae */ /* 0x0005e2000c101d4e */
[----:B------:R-:W-:Y:S09]  /*3750*/  ISETP.LT.OR P0, PT, R6, 0x21, !P3 ;  /* 0x000000210600780c */ /* 0x000ff20005f01670 */
[----:B------:R3:W-:Y:S04]  /*3760*/  LDGSTS.E.BYPASS.LTC128B.128 [R0+0x1000], [R18.64], !P5 ;  /* 0x0100000012007fae */ /* 0x0007e8000e901d4e */
[----:B------:R3:W-:Y:S04]  /*3770*/  LDGSTS.E.BYPASS.LTC128B.128 [R0+0x3000], [R14.64], !P0 ;  /* 0x030000000e007fae */ /* 0x0007e8000c101d4e */
[----:B------:R3:W-:Y:S01]  /*3780*/  LDGSTS.E.BYPASS.LTC128B.128 [R0+0x5000], [R10.64], !P6 ;  /* 0x050000000a007fae */ /* 0x0007e2000f101d4e */
[----:B--2---:R-:W-:Y:S02]  /*3790*/  IMAD.U32 R5, RZ, RZ, UR5 ;  /* 0x00000005ff057e24 */ /* 0x004fe4000f8e00ff */
[----:B------:R-:W-:Y:S03]  /*37a0*/  IMAD.U32 R4, RZ, RZ, UR12 ;  /* 0x0000000cff047e24 */ /* 0x000fe6000f8e00ff */
[----:B------:R-:W-:Y:S01]  /*37b0*/  @!P1 LEA R5, R5, 0x40, 0x6 ;  /* 0x0000004005059811 */ /* 0x000fe200078e30ff */
[----:B------:R-:W-:Y:S04]  /*37c0*/  @!P1 IMAD R4, R4, 0x40, R177 ;  /* 0x0000004004049824 */ /* 0x000fe800078e02b1 */
[----:B------:R-:W-:Y:S02]  /*37d0*/  @!P1 IMAD.SHL.U32 R6, R4, 0x4, RZ ;  /* 0x0000000404069824 */ /* 0x000fe400078e00ff */
[----:B------:R-:W-:Y:S05]  /*37e0*/  @!P1 IMAD.WIDE R4, R5, 0x4, R248 ;  /* 0x0000000405049825 */ /* 0x000fea00078e02f8 */
[----:B------:R3:W-:Y:S02]  /*37f0*/  @!P1 LDGSTS.E.BYPASS.LTC128B.128 [R6+0x21080], [R4.64] ;  /* 0x2108000004069fae */ /* 0x0007e4000b901d4e */
.L_x_798:
[C---:B-1234-:R-:W-:Y:S01]  /*3800*/  HMMA.16816.F32 R4, R84.reuse, R2, RZ ;  /* 0x000000025404723c */ /* 0x05efe200000018ff */
[----:B------:R-:W-:Y:S02]  /*3810*/  LDSM.16.M88.2 R2, [R219+0x7880] ;  /* 0x00788000db02783b */ /* 0x000fe40000000100 */
[----:B------:R-:W-:Y:S02]  /*3820*/  ISETP.GT.AND P0, PT, R233, 0x1, PT ;  /* 0x00000001e900780c */ /* 0x000fe40003f04270 */
        /* <DEDUP_REMOVED lines=8> */
[C---:B------:R-:W-:Y:S04]  /*38b0*/  ISETP.GT.AND P5, PT, R233.reuse, 0x10, PT ;  /* 0x00000010e900780c */ /* 0x040fe80003fa4270 */
[----:B------:R-:W-:Y:S03]  /*38c0*/  FSEL R178, R198, -INF , P5 ;  /* 0xff800000c6b27808 */ /* 0x000fe60002800000 */
[C---:B------:R-:W-:Y:S08]  /*38d0*/  HMMA.16816.F32 R16, R84.reuse, R16, RZ ;  /* 0x000000105410723c */ /* 0x040ff000000018ff */
        /* <DEDUP_REMOVED lines=87> */
[----:B------:R-:W-:Y:S01]  /*3e50*/  ISETP.GT.AND P0, PT, R233, 0x11, PT ;  /* 0x00000011e900780c */ /* 0x000fe20003f04270 */
[--C-:B------:R-:W-:Y:S02]  /*3e60*/  FFMA.FTZ R92, R86, c[0x0][0x29c], -R108.reuse ;  /* 0x0000a700565c7a23 */ /* 0x100fe4000001086c */
[----:B------:R-:W3:Y:S01]  /*3e70*/  LDSM.16.M88.2 R86, [R217+0xe080] ;  /* 0x00e08000d956783b */ /* 0x000ee20000000100 */
[----:B------:R-:W-:Y:S01]  /*3e80*/  FSEL R88, R190, -INF , P6 ;  /* 0xff800000be587808 */ /* 0x000fe20003000000 */
[C---:B-----5:R-:W-:Y:S01]  /*3e90*/  HMMA.16816.F32 R4, R104.reuse, R90, R4 ;  /* 0x0000005a6804723c */ /* 0x060fe20000001804 */
[----:B------:R4:W-:Y:S01]  /*3ea0*/  MUFU.EX2 R174, R92 ;  /* 0x0000005c00ae7308 */ /* 0x0009e20000000800 */
[----:B------:R-:W-:Y:S03]  /*3eb0*/  LDSM.16.M88.2 R90, [R219+0xc880] ;  /* 0x00c88000db5a783b */ /* 0x000fe60000000100 */
[----:B------:R-:W-:Y:S02]  /*3ec0*/  FSEL R177, R197, -INF , P0 ;  /* 0xff800000c5b17808 */ /* 0x000fe40000000000 */
[C---:B------:R-:W-:Y:S01]  /*3ed0*/  ISETP.GT.AND P6, PT, R233.reuse, 0x20, PT ;  /* 0x00000020e900780c */ /* 0x040fe20003fc4270 */
        /* <DEDUP_REMOVED lines=10> */
[----:B------:R-:W-:Y:S01]  /*3f80*/  FSEL R100, R187, -INF , P6 ;  /* 0xff800000bb647808 */ /* 0x000fe20003000000 */
[C---:B---3--:R-:W-:Y:S03]  /*3f90*/  HMMA.16816.F32 R16, R104.reuse, R86, R16 ;  /* 0x000000566810723c */ /* 0x048fe60000001810 */
[----:B--2---:R-:W-:Y:S02]  /*3fa0*/  FSEL R92, R189, -INF , P5 ;  /* 0xff800000bd5c7808 */ /* 0x004fe40002800000 */
[----:B------:R-:W-:Y:S03]  /*3fb0*/  ISETP.GT.AND P5, PT, R233, 0x21, PT ;  /* 0x00000021e900780c */ /* 0x000fe60003fa4270 */
[--C-:B------:R-:W-:Y:S01]  /*3fc0*/  FFMA.FTZ R96, R92, c[0x0][0x29c], -R108.reuse ;  /* 0x0000a7005c607a23 */ /* 0x100fe2000001086c */
[----:B------:R-:W-:Y:S01]  /*3fd0*/  FSEL R86, R183, -INF , P5 ;  /* 0xff800000b7567808 */ /* 0x000fe20002800000 */
[----:B------:R-:W2:Y:S02]  /*3fe0*/  LDSM.16.M88.4 R92, [R224+0x4000] ;  /* 0x00400000e05c783b */ /* 0x000ea40000000200 */
[----:B------:R-:W-:Y:S01]  /*3ff0*/  FSEL R175, R195, -INF , P5 ;  /* 0xff800000c3af7808 */ /* 0x000fe20002800000 */
[----:B------:R3:W-:Y:S01]  /*4000*/  MUFU.EX2 R172, R96 ;  /* 0x0000006000ac7308 */ /* 0x0007e20000000800 */
[C---:B------:R-:W-:Y:S01]  /*4010*/  ISETP.GT.AND P5, PT, R233.reuse, 0x40, PT ;  /* 0x00000040e900780c */ /* 0x040fe20003fa4270 */
        /* <DEDUP_REMOVED lines=21> */
[----:B---3--:R-:W-:Y:S02]  /*4170*/  FSEL R96, R188, -INF , P0 ;  /* 0xff800000bc607808 */ /* 0x008fe40000000000 */
[----:B------:R-:W-:Y:S03]  /*4180*/  ISETP.GT.AND P0, PT, R233, 0x41, PT ;  /* 0x00000041e900780c */ /* 0x000fe60003f04270 */
        /* <DEDUP_REMOVED lines=277> */
[----:B------:R-:W-:Y:S01]  /*52e0*/  UIMAD UR16, UR11, UR7, UR16 ;  /* 0x000000070b1072a4 */ /* 0x000fe2000f8e0210 */
[----:B------:R-:W1:Y:S01]  /*52f0*/  S2R R201, SR_TID.X ;  /* 0x0000000000c97919 */ /* 0x000e620000002100 */
        /* <DEDUP_REMOVED lines=9> */
[C-C-:B------:R-:W-:Y:S04]  /*5390*/  IADD3 R6, P5, P0, R8.reuse, 0x80, R2.reuse ;  /* 0x0000008008067810 */ /* 0x140fe800078be002 */
[--C-:B------:R-:W-:Y:S02]  /*53a0*/  IADD3.X R7, R9, RZ, R3.reuse, P5, P0 ;  /* 0x000000ff09077210 */ /* 0x100fe40002fe0403 */
[----:B------:R-:W-:Y:S02]  /*53b0*/  IADD3 R4, P5, P0, R8, 0x100, R2 ;  /* 0x0000010008047810 */ /* 0x000fe400078be002 */
[----:B------:R-:W-:Y:S02]  /*53c0*/  IADD3 R0, -R239, UR13, -R0 ;  /* 0x0000000def007c10 */ /* 0x000fe4000fffe900 */
[C-C-:B------:R-:W-:Y:S02]  /*53d0*/  IADD3.X R5, R9.reuse, RZ, R3.reuse, P5, P0 ;  /* 0x000000ff09057210 */ /* 0x140fe40002fe0403 */
[----:B------:R-:W-:Y:S02]  /*53e0*/  ISETP.LT.OR P0, PT, R0, 0x1, !P6 ;  /* 0x000000010000780c */ /* 0x000fe40007701670 */
[----:B------:R-:W-:Y:S02]  /*53f0*/  IADD3 R8, P5, R8, R2, RZ ;  /* 0x0000000208087210 */ /* 0x000fe40007fbe0ff */
[C---:B------:R-:W-:Y:S03]  /*5400*/  ISETP.LT.OR P6, PT, R0.reuse, 0x21, !P6 ;  /* 0x000000210000780c */ /* 0x040fe600077c1670 */
[----:B------:R-:W-:Y:S01]  /*5410*/  IMAD.X R9, R9, 0x1, R3, P5 ;  /* 0x0000000109097824 */ /* 0x000fe200028e0603 */
[C---:B------:R-:W-:Y:S05]  /*5420*/  LOP3.LUT P5, RZ, R237.reuse, 0x2, RZ, 0xc0, !PT ;  /* 0x00000002edff7812 */ /* 0x040fea00078ac0ff */
[----:B------:R-:W-:Y:S01]  /*5430*/  @!PT LDS RZ, [RZ] ;  /* 0x00000000fffff984 */ /* 0x000fe20000000800 */
[----:B------:R-:W-:Y:S01]  /*5440*/  @!PT LDS RZ, [RZ] ;  /* 0x00000000fffff984 */ /* 0x000fe20000000800 */
[----:B------:R-:W-:Y:S01]  /*5450*/  @!PT LDS RZ, [RZ] ;  /* 0x00000000fffff984 */ /* 0x000fe20000000800 */
[----:B------:R2:W-:Y:S01]  /*5460*/  LDGSTS.E.BYPASS.LTC128B.128 [R236+0x1b080], [R2.64], !P0 ;  /* 0x1b08000002ec7fae */ /* 0x0005e2000c101d4e */
[C---:B------:R-:W-:Y:S02]  /*5470*/  ISETP.LT.OR P0, PT, R0.reuse, 0x1, !P5 ;  /* 0x000000010000780c */ /* 0x040fe40006f01670 */
[C---:B------:R-:W-:Y:S11]  /*5480*/  ISETP.LT.OR P5, PT, R0.reuse, 0x21, !P5 ;  /* 0x000000210000780c */ /* 0x040ff60006fa1670 */
[----:B------:R2:W-:Y:S01]  /*5490*/  LDGSTS.E.BYPASS.LTC128B.128 [R236+0x1d080], [R2.64+0x80], !P0 ;  /* 0x1d08008002ec7fae */ /* 0x0005e2000c101d4e */
[----:B------:R-:W-:Y:S04]  /*54a0*/  LOP3.LUT P0, RZ, R237, 0x4, RZ, 0xc0, !PT ;  /* 0x00000004edff7812 */ /* 0x000fe8000780c0ff */
[C---:B------:R-:W-:Y:S02]  /*54b0*/  ISETP.LT.OR P2, PT, R0.reuse, 0x1, !P0 ;  /* 0x000000010000780c */ /* 0x040fe40004741670 */
[----:B------:R-:W-:Y:S01]  /*54c0*/  ISETP.LT.OR P0, PT, R0, 0x21, !P0 ;  /* 0x000000210000780c */ /* 0x000fe20004701670 */
[----:B-1----:R-:W-:Y:S10]  /*54d0*/  @!P1 IMAD.SHL.U32 R0, R201, 0x10, RZ ;  /* 0x00000010c9009824 */ /* 0x002ff400078e00ff */
[----:B------:R2:W-:Y:S01]  /*54e0*/  LDGSTS.E.BYPASS.LTC128B.128 [R236+0x1f080], [R2.64+0x100], !P2 ;  /* 0x1f08010002ec7fae */ /* 0x0005e2000d101d4e */
[----:B------:R-:W-:Y:S03]  /*54f0*/  ISETP.NE.AND P2, PT, R10, RZ, PT ;  /* 0x000000ff0a00720c */ /* 0x000fe60003f45270 */
[----:B------:R1:W-:Y:S04]  /*5500*/  LDGSTS.E.BYPASS.LTC128B.128 [R236+0x1c080], [R8.64], !P6 ;  /* 0x1c08000008ec7fae */ /* 0x0003e8000f101d4e */
[----:B------:R1:W-:Y:S04]  /*5510*/  LDGSTS.E.BYPASS.LTC128B.128 [R236+0x1e080], [R6.64], !P5 ;  /* 0x1e08000006ec7fae */ /* 0x0003e8000e901d4e */
[----:B------:R1:W-:Y:S01]  /*5520*/  LDGSTS.E.BYPASS.LTC128B.128 [R236+0x20080], [R4.64], !P0 ;  /* 0x2008000004ec7fae */ /* 0x0003e2000c101d4e */
[----:B--2---:R-:W-:Y:S04]  /*5530*/  IMAD.U32 R2, RZ, RZ, UR6 ;  /* 0x00000006ff027e24 */ /* 0x004fe8000f8e00ff */
[----:B------:R-:W-:Y:S05]  /*5540*/  @!P1 IMAD.WIDE R2, R2, 0x4, R246 ;  /* 0x0000000402029825 */ /* 0x000fea00078e02f6 */
[----:B------:R1:W-:Y:S02]  /*5550*/  @!P1 LDGSTS.E.BYPASS.LTC128B.128 [R0+0x21280], [R2.64] ;  /* 0x2128000002009fae */ /* 0x0003e4000b901d4e */
.L_x_799:
[-C--:B-1234-:R-:W-:Y:S01]  /*5560*/  HMMA.16816.F32 R4, R108, R16.reuse, RZ ;  /* 0x000000106c04723c */ /* 0x09efe200000018ff */
[----:B------:R-:W-:Y:S01]  /*5570*/  LDSM.16.M88.4 R200, [R223+0x1000] ;  /* 0x00100000dfc8783b */ /* 0x000fe20000000200 */
[----:B------:R-:W-:Y:S02]  /*5580*/  UIMAD UR5, UR5, 0x3000, URZ ;  /* 0x00003000050578a4 */ /* 0x000fe4000f8e023f */
[----:B------:R-:W-:Y:S01]  /*5590*/  UISETP.GE.AND UP0, UPT, UR11, UR8, UPT ;  /* 0x000000080b00728c */ /* 0x000fe2000bf06270 */
[----:B------:R-:W1:Y:S01]  /*55a0*/  LDSM.16.MT88.4 R204, [R222+0x1000] ;  /* 0x00100000decc783b */ /* 0x000e620000004200 */
[----:B------:R-:W-:Y:S02]  /*55b0*/  UISETP.GE.AND UP1, UPT, UR12, 0x1, UPT ;  /* 0x000000010c00788c */ /* 0x000fe4000bf26270 */
[C---:B------:R-:W-:Y:S01]  /*55c0*/  HMMA.16816.F32 R8, R172.reuse, R16, RZ ;  /* 0x00000010ac08723c */ /* 0x040fe200000018ff */
[----:B------:R-:W2:Y:S01]  /*55d0*/  LDSM.16.M88.4 R208, [R223+0x1400] ;  /* 0x00140000dfd0783b */ /* 0x000ea20000000200 */
[----:B------:R-:W-:Y:S02]  /*55e0*/  UIADD3 UR6, UR4, 0x1, URZ ;  /* 0x0000000104067890 */ /* 0x000fe4000fffe03f */
[----:B------:R-:W-:Y:S01]  /*55f0*/  IMAD.U32 R2, RZ, RZ, UR5 ;  /* 0x00000005ff027e24 */ /* 0x000fe2000f8e00ff */
[----:B------:R-:W-:Y:S01]  /*5600*/  LDSM.16.M88.4 R212, [R223+0x2400] ;  /* 0x00240000dfd4783b */ /* 0x000fe20000000200 */
[----:B------:R-:W-:Y:S01]  /*5610*/  IADD3 R0, P0, R244, UR5, RZ ;  /* 0x00000005f4007c10 */ /* 0x000fe2000ff1e0ff */
[----:B------:R-:W-:Y:S01]  /*5620*/  UIADD3 UR5, UR12, 0x1, URZ ;  /* 0x000000010c057890 */ /* 0x000fe2000fffe03f */
[-C--:B------:R-:W-:Y:S01]  /*5630*/  HMMA.16816.F32 R12, R172, R18.reuse, RZ ;  /* 0x00000012ac0c723c */ /* 0x080fe200000018ff */
[----:B------:R-:W0:Y:S01]  /*5640*/  LDGDEPBAR ;  /* 0x00000000000079af */ /* 0x000e220000000000 */
[----:B------:R-:W-:Y:S02]  /*5650*/  UISETP.GE.AND UP2, UPT, UR4, 0x1, UPT ;  /* 0x000000010400788c */ /* 0x000fe4000bf46270 */
[----:B------:R-:W-:Y:S01]  /*5660*/  LEA.HI.X.SX32 R2, R2, R251, 0x1, P0 ;  /* 0x000000fb02027211 */ /* 0x000fe200000f0eff */
[----:B------:R-:W-:Y:S03]  /*5670*/  USEL UR12, UR5, URZ, !UP1 ;  /* 0x0000003f050c7287 */ /* 0x000fe6000c800000 */
[C---:B------:R-:W-:Y:S01]  /*5680*/  HMMA.16816.F32 R16, R108.reuse, R18, RZ ;  /* 0x000000126c10723c */ /* 0x040fe200000018ff */
[----:B------:R-:W-:Y:S07]  /*5690*/  UMOV UR5, UR11 ;  /* 0x0000000b00057c82 */ /* 0x000fee0008000000 */
[-C--:B------:R-:W-:Y:S08]  /*56a0*/  HMMA.16816.F32 R20, R108, R96.reuse, RZ ;  /* 0x000000606c14723c */ /* 0x080ff000000018ff */
[C---:B------:R-:W-:Y:S08]  /*56b0*/  HMMA.16816.F32 R84, R172.reuse, R96, RZ ;  /* 0x00000060ac54723c */ /* 0x040ff000000018ff */
[-C--:B------:R-:W-:Y:S08]  /*56c0*/  HMMA.16816.F32 R88, R172, R98.reuse, RZ ;  /* 0x00000062ac58723c */ /* 0x080ff000000018ff */
[C---:B------:R-:W-:Y:S08]  /*56d0*/  HMMA.16816.F32 R92, R108.reuse, R98, RZ ;  /* 0x000000626c5c723c */ /* 0x040ff000000018ff */
[-C--:B------:R-:W-:Y:S08]  /*56e0*/  HMMA.16816.F32 R96, R108, R176.reuse, RZ ;  /* 0x000000b06c60723c */ /* 0x080ff000000018ff */
[C---:B------:R-:W-:Y:S08]  /*56f0*/  HMMA.16816.F32 R100, R172.reuse, R176, RZ ;  /* 0x000000b0ac64723c */ /* 0x040ff000000018ff */
[-C--:B------:R-:W-:Y:S01]  /*5700*/  HMMA.16816.F32 R104, R172, R178.reuse, RZ ;  /* 0x000000b2ac68723c */ /* 0x080fe200000018ff */
[----:B------:R-:W3:Y:S07]  /*5710*/  LDSM.16.MT88.4 R172, [R222+0x3800] ;  /* 0x00380000deac783b */ /* 0x000eee0000004200 */
[----:B------:R-:W-:Y:S01]  /*5720*/  HMMA.16816.F32 R108, R108, R178, RZ ;  /* 0x000000b26c6c723c */ /* 0x000fe200000018ff */
[----:B------:R-:W4:Y:S07]  /*5730*/  LDSM.16.MT88.4 R176, [R222+0x6000] ;  /* 0x00600000deb0783b */ /* 0x000f2e0000004200 */
        /* <DEDUP_REMOVED lines=27> */
[-C--:B----4-:R-:W-:Y:S08]  /*58f0*/  HMMA.16816.F32 R96, R200, R176.reuse, R96 ;  /* 0x000000b0c860723c */ /* 0x090ff00000001860 */
[C---:B------:R-:W-:Y:S08]  /*5900*/  HMMA.16816.F32 R100, R208.reuse, R176, R100 ;  /* 0x000000b0d064723c */ /* 0x040ff00000001864 */
[-C--:B------:R-:W-:Y:S01]  /*5910*/  HMMA.16816.F32 R104, R208, R178.reuse, R104 ;  /* 0x000000b2d068723c */ /* 0x080fe20000001868 */
[----:B------:R-:W2:Y:S07]  /*5920*/  LDSM.16.MT88.4 R208, [R222+0x4800] ;  /* 0x00480000ded0783b */ /* 0x000eae0000004200 */
[----:B------:R-:W-:Y:S01]  /*5930*/  HMMA.16816.F32 R108, R200, R178, R108 ;  /* 0x000000b2c86c723c */ /* 0x000fe2000000186c */
[----:B------:R-:W3:Y:S07]  /*5940*/  LDSM.16.MT88.4 R176, [R222+0x7000] ;  /* 0x00700000deb0783b */ /* 0x000eee0000004200 */
[-C--:B-----5:R-:W-:Y:S08]  /*5950*/  HMMA.16816.F32 R4, R180, R184.reuse, R4 ;  /* 0x000000b8b404723c */ /* 0x0a0ff00000001804 */
        /* <DEDUP_REMOVED lines=38> */
[-C--:B---3--:R-:W-:Y:S03]  /*5bc0*/  HMMA.16816.F32 R96, R196, R176.reuse, R96 ;  /* 0x000000b0c460723c */ /* 0x088fe60000001860 */
        /* <DEDUP_REMOVED lines=193> */
.L_x_797:
[----:B------:R-:W-:Y:S05]  /*67e0*/  @P1 EXIT ;  /* 0x000000000000194d */ /* 0x000fea0003800000 */
[----:B------:R-:W-:-:S04]  /*67f0*/  ISETP.NE.U32.AND P2, PT, RZ, c[0x0][0x360], PT ;  /* 0x0000d800ff007a0c */ /* 0x000fc80003f45070 */
[----:B------:R-:W-:-:S13]  /*6800*/  ISETP.NE.AND.EX P2, PT, RZ, c[0x0][0x364], PT, P2 ;  /* 0x0000d900ff007a0c */ /* 0x000fda0003f45320 */
[----:B-1----:R-:W-:-:S04]  /*6810*/  @P2 IMAD.MOV.U32 R2, RZ, RZ, 0x4 ;  /* 0x00000004ff022424 */ /* 0x002fc800078e00ff */
[----:B------:R-:W-:-:S05]  /*6820*/  @P2 IMAD.WIDE R2, R252, R2, c[0x0][0x360] ;  /* 0x0000d800fc022625 */ /* 0x000fca00078e0202 */
[----:B------:R1:W2:Y:S01]  /*6830*/  @P2 LDG.E R0, [R2.64] ;  /* 0x0000000e02002981 */ /* 0x0002a2000c1e1900 */
[----:B------:R-:W3:Y:S03]  /*6840*/  S2UR UR5, SR_CTAID.X ;  /* 0x00000000000579c3 */ /* 0x000ee60000002500 */
[----:B------:R-:W4:Y:S04]  /*6850*/  S2R R5, SR_TID.X ;  /* 0x0000000000057919 */ /* 0x000f280000002100 */
[----:B-1----:R-:W1:Y:S01]  /*6860*/  S2R R3, SR_CTAID.Y ;  /* 0x0000000000037919 */ /* 0x002e620000002600 */
[----:B------:R-:W-:Y:S01]  /*6870*/  MOV R2, 0x1 ;  /* 0x0000000100027802 */ /* 0x000fe20000000f00 */
[----:B---3--:R-:W-:Y:S01]  /*6880*/  UIMAD UR5, UR5, 0x3c00, URZ ;  /* 0x00003c00050578a4 */ /* 0x008fe2000f8e023f */
[----:B----4-:R-:W-:Y:S01]  /*6890*/  SHF.R.S32.HI R6, RZ, 0x1f, R5 ;  /* 0x0000001fff067819 */ /* 0x010fe20000011405 */
[----:B------:R-:W-:Y:S01]  /*68a0*/  BAR.SYNC.DEFER_BLOCKING 0x1, 0x100 ;  /* 0x0044000000007b1d */ /* 0x000fe20000010000 */
[----:B------:R-:W-:Y:S01]  /*68b0*/  ISETP.NE.AND P0, PT, R2, c[0x0][0x338], PT ;  /* 0x0000ce0002007a0c */ /* 0x000fe20003f05270 */
[----:B------:R-:W-:-:S12]  /*68c0*/  USHF.R.S32.HI UR4, URZ, 0x1f, UR5 ;  /* 0x0000001f3f047899 */ /* 0x000fd80008011405 */
[----:B-1----:R-:W-:-:S04]  /*68d0*/  @P0 IMAD.HI.U32 R4, R3, c[0x0][0x33c], RZ ;  /* 0x0000cf0003040a27 */ /* 0x002fc800078e00ff */
[----:B--2---:R-:W-:-:S04]  /*68e0*/  @P2 IMAD R0, R252, 0x50, R0 ;  /* 0x00000050fc002824 */ /* 0x004fc800078e0200 */
[----:B------:R-:W-:-:S05]  /*68f0*/  @P2 IMAD.HI R0, R0, 0x66666667, RZ ;  /* 0x6666666700002827 */ /* 0x000fca00078e02ff */
[----:B------:R-:W-:-:S04]  /*6900*/  @P2 SHF.R.U32.HI R2, RZ, 0x1f, R0 ;  /* 0x0000001fff022819 */ /* 0x000fc80000011600 */
[----:B------:R-:W-:Y:S01]  /*6910*/  @P2 LEA.HI.SX32 R2, R0, R2, 0x1b ;  /* 0x0000000200022211 */ /* 0x000fe200078fdaff */
[----:B------:R-:W-:Y:S01]  /*6920*/  IMAD.MOV.U32 R0, RZ, RZ, R3 ;  /* 0x000000ffff007224 */ /* 0x000fe200078e0003 */
[----:B------:R-:W-:-:S03]  /*6930*/  @P0 SHF.R.U32.HI R0, RZ, c[0x0][0x340], R4 ;  /* 0x0000d000ff000a19 */ /* 0x000fc60000011604 */
[----:B------:R-:W-:Y:S01]  /*6940*/  @P2 IMAD R2, R2, 0x3c00, RZ ;  /* 0x00003c0002022824 */ /* 0x000fe200078e02ff */
[----:B------:R-:W-:-:S04]  /*6950*/  SHF.R.S32.HI R4, RZ, 0x1f, R0 ;  /* 0x0000001fff047819 */ /* 0x000fc80000011400 */
[----:B------:R-:W-:Y:S02]  /*6960*/  @P2 SHF.R.S32.HI R3, RZ, 0x1f, R2 ;  /* 0x0000001fff032819 */ /* 0x000fe40000011402 */
[----:B------:R-:W-:-:S06]  /*6970*/  @!P2 CS2R R2, SRZ ;  /* 0x000000000002a805 */ /* 0x000fcc000001ff00 */
[----:B------:R-:W-:Y:S01]  /*6980*/  IADD3 R2, P1, P0, R2, UR5, R5 ;  /* 0x0000000502027c10 */ /* 0x000fe2000f83e005 */
[C---:B------:R-:W-:Y:S02]  /*6990*/  IMAD R5, R4.reuse, c[0x0][0x328], RZ ;  /* 0x0000ca0004057a24 */ /* 0x040fe400078e02ff */
[----:B------:R-:W-:Y:S01]  /*69a0*/  IMAD R4, R4, c[0x0][0x300], RZ ;  /* 0x0000c00004047a24 */ /* 0x000fe200078e02ff */
[----:B------:R-:W-:Y:S01]  /*69b0*/  IADD3.X R3, R3, UR4, R6, P1, P0 ;  /* 0x0000000403037c10 */ /* 0x000fe20008fe0406 */
[C---:B------:R-:W-:Y:S01]  /*69c0*/  IMAD R7, R0.reuse, c[0x0][0x32c], R5 ;  /* 0x0000cb0000077a24 */ /* 0x040fe200078e0205 */
[----:B------:R-:W-:Y:S01]  /*69d0*/  SHF.R.S32.HI R6, RZ, 0x1f, R252 ;  /* 0x0000001fff067819 */ /* 0x000fe200000114fc */
[C---:B------:R-:W-:Y:S02]  /*69e0*/  IMAD R8, R0.reuse, c[0x0][0x304], R4 ;  /* 0x0000c10000087a24 */ /* 0x040fe400078e0204 */
[----:B------:R-:W-:-:S04]  /*69f0*/  IMAD.WIDE.U32 R4, R0, c[0x0][0x328], R2 ;  /* 0x0000ca0000047a25 */ /* 0x000fc800078e0002 */
[----:B------:R-:W-:Y:S01]  /*6a00*/  IMAD.WIDE.U32 R2, R0, c[0x0][0x300], R2 ;  /* 0x0000c00000027a25 */ /* 0x000fe200078e0002 */
[----:B------:R-:W-:Y:S02]  /*6a10*/  SEL R0, R6, RZ, !P2 ;  /* 0x000000ff06007207 */ /* 0x000fe40005000000 */
[----:B------:R-:W-:Y:S01]  /*6a20*/  IADD3 R5, R5, R7, RZ ;  /* 0x0000000705057210 */ /* 0x000fe20007ffe0ff */
[----:B------:R-:W-:Y:S01]  /*6a30*/  IMAD.IADD R3, R3, 0x1, R8 ;  /* 0x0000000103037824 */ /* 0x000fe200078e0208 */
[----:B------:R-:W-:Y:S01]  /*6a40*/  SEL R6, R252, RZ, !P2 ;  /* 0x000000fffc067207 */ /* 0x000fe20005000000 */
[C---:B------:R-:W-:Y:S02]  /*6a50*/  IMAD R10, R0.reuse, c[0x0][0x330], RZ ;  /* 0x0000cc00000a7a24 */ /* 0x040fe400078e02ff */
[----:B------:R-:W-:Y:S02]  /*6a60*/  IMAD R0, R0, c[0x0][0x308], RZ ;  /* 0x0000c20000007a24 */ /* 0x000fe400078e02ff */
[----:B------:R-:W-:-:S02]  /*6a70*/  IMAD R10, R6, c[0x0][0x334], R10 ;  /* 0x0000cd00060a7a24 */ /* 0x000fc400078e020a */
[----:B------:R-:W-:-:S04]  /*6a80*/  IMAD.WIDE.U32 R8, R6, c[0x0][0x330], R4 ;  /* 0x0000cc0006087a25 */ /* 0x000fc800078e0004 */
[----:B------:R-:W-:Y:S01]  /*6a90*/  IMAD R0, R6, c[0x0][0x30c], R0 ;  /* 0x0000c30006007a24 */ /* 0x000fe200078e0200 */
[----:B------:R-:W-:Y:S01]  /*6aa0*/  LEA R4, P1, R8, c[0x0][0x310], 0x2 ;  /* 0x0000c40008047a11 */ /* 0x000fe200078210ff */
[----:B------:R-:W-:Y:S01]  /*6ab0*/  IMAD.WIDE.U32 R6, R6, c[0x0][0x308], R2 ;  /* 0x0000c20006067a25 */ /* 0x000fe200078e0002 */
[----:B------:R-:W-:-:S03]  /*6ac0*/  IADD3 R3, R9, R10, RZ ;  /* 0x0000000a09037210 */ /* 0x000fc60007ffe0ff */
[----:B------:R-:W-:Y:S01]  /*6ad0*/  IMAD.IADD R0, R7, 0x1, R0 ;  /* 0x0000000107007824 */ /* 0x000fe200078e0200 */
[----:B------:R-:W-:Y:S02]  /*6ae0*/  LEA.HI.X R5, R8, c[0x0][0x314], R3, 0x2, P1 ;  /* 0x0000c50008057a11 */ /* 0x000fe400008f1403 */
[----:B------:R-:W-:-:S03]  /*6af0*/  LEA R2, P0, R6, c[0x0][0x2e8], 0x2 ;  /* 0x0000ba0006027a11 */ /* 0x000fc600078010ff */
        /* <DEDUP_REMOVED lines=122> */
.L_x_801:
        /* <DEDUP_REMOVED lines=14> */
.L_x_1408:


//--------------------- .text._ZN7cutlass13device_kernelIN5flash19enable_sm80_to_sm89INS1_16FlashAttnBwdSm80INS1_25CollectiveMainloopBwdSm80ILi2ELi1EN4cute5tupleIJNS5_1CILi64EEENS7_ILi80EEENS7_ILi192EEEEEENS_6half_tEfNS_4arch4Sm80ELb0ELb0ELb1ELb1ELb1ELb0ELb1ELb0ELi2ELi4ELi2ELi2ELb0EEENS1_24CollectiveEpilogueBwdGQAISB_fSE_Li256ELb1ELb1EEENS1_19SingleTileSchedulerILb1ELb0ELb0ELi80EEEEEEEEEvNT_6ParamsE --------------------------
	.section	.text._ZN7cutlass13device_kernelIN5flash19enable_sm80_to_sm89INS1_16FlashAttnBwdSm80INS1_25CollectiveMainloopBwdSm80ILi2ELi1EN4cute5tupleIJNS5_1CILi64EEENS7_ILi80EEENS7_ILi192EEEEEENS_6half_tEfNS_4arch4Sm80ELb0ELb0ELb1ELb1ELb1ELb0ELb1ELb0ELi2ELi4ELi2ELi2ELb0EEENS1_24CollectiveEpilogueBwdGQAISB_fSE_Li256ELb1ELb1EEENS1_19SingleTileSchedulerILb1ELb0ELb0ELi80EEEEEEEEEvNT_6ParamsE,"ax",@progbits
	.sectioninfo	@"SHI_REGISTERS=254"
	.align	128
.text._ZN7cutlass13device_kernelIN5flash19enable_sm80_to_sm89INS1_16FlashAttnBwdSm80INS1_25CollectiveMainloopBwdSm80ILi2ELi1EN4cute5tupleIJNS5_1CILi64EEENS7_ILi80EEENS7_ILi192EEEEEENS_6half_tEfNS_4arch4Sm80ELb0ELb0ELb1ELb1ELb1ELb0ELb1ELb0ELi2ELi4ELi2ELi2ELb0EEENS1_24CollectiveEpilogueBwdGQAISB_fSE_Li256ELb1ELb1EEENS1_19SingleTileSchedulerILb1ELb0ELb0ELi80EEEEEEEEEvNT_6ParamsE:
        .type           _ZN7cutlass13device_kernelIN5flash19enable_sm80_to_sm89INS1_16FlashAttnBwdSm80INS1_25CollectiveMainloopBwdSm80ILi2ELi1EN4cute5tupleIJNS5_1CILi64EEENS7_ILi80EEENS7_ILi192EEEEEENS_6half_tEfNS_4arch4Sm80ELb0ELb0ELb1ELb1ELb1ELb0ELb1ELb0ELi2ELi4ELi2ELi2ELb0EEENS1_24CollectiveEpilogueBwdGQAISB_fSE_Li256ELb1ELb1EEENS1_19SingleTileSchedulerILb1ELb0ELb0ELi80EEEEEEEEEvNT_6ParamsE,@function
        .size           _ZN7cutlass13device_kernelIN5flash19enable_sm80_to_sm89INS1_16FlashAttnBwdSm80INS1_25CollectiveMainloopBwdSm80ILi2ELi1EN4cute5tupleIJNS5_1CILi64EEENS7_ILi80EEENS7_ILi192EEEEEENS_6half_tEfNS_4arch4Sm80ELb0ELb0ELb1ELb1ELb1ELb0ELb1ELb0ELi2ELi4ELi2ELi2ELb0EEENS1_24CollectiveEpilogueBwdGQAISB_fSE_Li256ELb1ELb1EEENS1_19SingleTileSchedulerILb1ELb0ELb0ELi80EEEEEEEEEvNT_6ParamsE,(.L_x_1409 - _ZN7cutlass13device_kernelIN5flash19enable_sm80_to_sm89INS1_16FlashAttnBwdSm80INS1_25CollectiveMainloopBwdSm80ILi2ELi1EN4cute5tupleIJNS5_1CILi64EEENS7_ILi80EEENS7_ILi192EEEEEENS_6half_tEfNS_4arch4Sm80ELb0ELb0ELb1ELb1ELb1ELb0ELb1ELb0ELi2ELi4ELi2ELi2ELb0EEENS1_24CollectiveEpilogueBwdGQAISB_fSE_Li256ELb1ELb1EEENS1_19SingleTileSchedulerILb1ELb0ELb0ELi80EEEEEEEEEvNT_6ParamsE)
        .other          _ZN7cutlass13device_kernelIN5flash19enable_sm80_to_sm89INS1_16FlashAttnBwdSm80INS1_25CollectiveMainloopBwdSm80ILi2ELi1EN4cute5tupleIJNS5_1CILi64EEENS7_ILi80EEENS7_ILi192EEEEEENS_6half_tEfNS_4arch4Sm80ELb0ELb0ELb1ELb1ELb1ELb0ELb1ELb0ELi2ELi4ELi2ELi2ELb0EEENS1_24CollectiveEpilogueBwdGQAISB_fSE_Li256ELb1ELb1EEENS1_19SingleTileSchedulerILb1ELb0ELb0ELi80EEEEEEEEEvNT_6ParamsE,@"STO_CUDA_ENTRY STV_DEFAULT"
_ZN7cutlass13device_kernelIN5flash19enable_sm80_to_sm89INS1_16FlashAttnBwdSm80INS1_25CollectiveMainloopBwdSm80ILi2ELi1EN4cute5tupleIJNS5_1CILi64EEENS7_ILi80EEENS7_ILi192EEEEEENS_6half_tEfNS_4arch4Sm80ELb0ELb0ELb1ELb1ELb1ELb0ELb1ELb0ELi2ELi4ELi2ELi2ELb0EEENS1_24CollectiveEpilogueBwdGQAISB_fSE_Li256ELb1ELb1EEENS1_19SingleTileSchedulerILb1ELb0ELb0ELi80EEEEEEEEEvNT_6ParamsE:
        /* <DEDUP_REMOVED lines=17> */
.L_x_803:
        /* <DEDUP_REMOVED lines=8> */
.L_x_805:
[----:B------:R-:W-:Y:S02]  /*0190*/  MOV R4, c[0x0][0x3ac] ;  /* 0x0000eb0000047a02 */ /* 0x000fe40000000f00 */
.L_x_804:
[----:B------:R-:W-:-:S05]  /*01a0*/  IMAD R3, R2, 0x50, RZ ;  /* 0x0000005002037824 */ /* 0x000fca00078e02ff */
[----:B-----5:R-:W-:-:S04]  /*01b0*/  ISETP.GE.AND P0, PT, R3, R4, PT ;  /* 0x000000040300720c */ /* 0x020fc80003f06270 */
[----:B------:R-:W-:Y:S01]  /*01c0*/  SEL R239, R239, 0xffffffff, !P0 ;  /* 0xffffffffefef7807 */ /* 0x000fe20004000000 */
[----:B------:R-:W-:Y:S05]  /*01d0*/  BRA `(.L_x_806) ;  /* 0x0000011000007947 */ /* 0x000fea0003800000 */
.L_x_802:
[----:B---34-:R-:W-:-:S04]  /*01e0*/  ISETP.NE.U32.AND P0, PT, RZ, c[0x0][0x3c8], PT ;  /* 0x0000f200ff007a0c */ /* 0x018fc80003f05070 */
[----:B------:R-:W-:-:S13]  /*01f0*/  ISETP.NE.AND.EX P0, PT, RZ, c[0x0][0x3cc], PT, P0 ;  /* 0x0000f300ff007a0c */ /* 0x000fda0003f05300 */
[----:B------:R-:W-:Y:S05]  /*0200*/  @!P0 BRA `(.L_x_807) ;  /* 0x0000002000008947 */ /* 0x000fea0003800000 */
[----:B------:R1:W5:Y:S01]  /*0210*/  LDG.E R4, [R4.64] ;  /* 0x0000000e04047981 */ /* 0x000362000c1e1900 */
[----:B------:R-:W-:Y:S05]  /*0220*/  BRA `(.L_x_808) ;  /* 0x0000009000007947 */ /* 0x000fea0003800000 */
.L_x_807:
        /* <DEDUP_REMOVED lines=8> */
.L_x_809:
[----:B------:R-:W-:Y:S02]  /*02b0*/  MOV R4, c[0x0][0x3ac] ;  /* 0x0000eb0000047a02 */ /* 0x000fe40000000f00 */
.L_x_808:
[----:B------:R-:W-:-:S05]  /*02c0*/  IMAD R3, R2, 0x50, RZ ;  /* 0x0000005002037824 */ /* 0x000fca00078e02ff */
[----:B-----5:R-:W-:-:S04]  /*02d0*/  ISETP.GE.AND P0, PT, R3, R4, PT ;  /* 0x000000040300720c */ /* 0x020fc80003f06270 */
[----:B------:R-:W-:-:S04]  /*02e0*/  SEL R239, R239, 0xffffffff, !P0 ;  /* 0xffffffffefef7807 */ /* 0x000fc80004000000 */
.L_x_806:
        /* <DEDUP_REMOVED lines=10> */
[CC--:B------:R-:W-:Y:S02]  /*0390*/  @P0 IMAD.WIDE R6, R239.reuse, R12.reuse, c[0x0][0x2d8] ;  /* 0x0000b600ef060625 */ /* 0x0c0fe400078e020c */
[----:B------:R-:W3:Y:S02]  /*03a0*/  @P4 LDG.E R11, [R16.64] ;  /* 0x0000000e100b4981 */ /* 0x000ee4000c1e1900 */
[C---:B------:R-:W-:Y:S02]  /*03b0*/  IMAD.WIDE R14, R239.reuse, R12, c[0x0][0x2d0] ;  /* 0x0000b400ef0e7625 */ /* 0x040fe400078e020c */
[----:B------:R4:W5:Y:S04]  /*03c0*/  @P0 LDG.E R10, [R6.64] ;  /* 0x0000000e060a0981 */ /* 0x000968000c1e1900 */
[----:B-1----:R-:W3:Y:S01]  /*03d0*/  @P3 LDG.E R5, [R14.64] ;  /* 0x0000000e0e053981 */ /* 0x002ee2000c1e1900 */
[----:B------:R-:W-:Y:S01]  /*03e0*/  ULDC UR12, c[0x0][0x168] ;  /* 0x00005a00000c7ab9 */ /* 0x000fe20000000800 */
[----:B------:R-:W-:Y:S01]  /*03f0*/  CS2R R8, SRZ ;  /* 0x0000000000087805 */ /* 0x000fe2000001ff00 */
[----:B----4-:R-:W-:Y:S01]  /*0400*/  CS2R R6, SRZ ;  /* 0x0000000000067805 */ /* 0x010fe2000001ff00 */
[----:B--2---:R-:W-:-:S05]  /*0410*/  @P4 IMAD R4, R239, 0x40, R4 ;  /* 0x00000040ef044824 */ /* 0x004fca00078e0204 */
[----:B------:R-:W-:-:S04]  /*0420*/  @P4 SHF.R.S32.HI R3, RZ, 0x1f, R4 ;  /* 0x0000001fff034819 */ /* 0x000fc80000011404 */
[----:B------:R-:W-:Y:S01]  /*0430*/  @P4 LEA.HI R3, R3, R4, RZ, 0x6 ;  /* 0x0000000403034211 */ /* 0x000fe200078f30ff */
[----:B-----5:R1:W2:Y:S01]  /*0440*/  @P0 R2UR UR12, R10 ;  /* 0x000000000a0c03c2 */ /* 0x0202a200000e0000 */
[----:B------:R-:W-:Y:S01]  /*0450*/  IMAD.MOV.U32 R4, RZ, RZ, RZ ;  /* 0x000000ffff047224 */ /* 0x000fe200078e00ff */
[--C-:B---3--:R-:W-:Y:S01]  /*0460*/  @P4 SHF.R.S32.HI R7, RZ, 0x1f, R11.reuse ;  /* 0x0000001fff074819 */ /* 0x108fe2000001140b */
[----:B------:R-:W-:Y:S01]  /*0470*/  @P4 IMAD.MOV.U32 R6, RZ, RZ, R11 ;  /* 0x000000ffff064224 */ /* 0x000fe200078e000b */
[----:B------:R-:W-:Y:S01]  /*0480*/  @P4 LOP3.LUT R4, R3, 0xffffffc0, RZ, 0xc0, !PT ;  /* 0xffffffc003044812 */ /* 0x000fe200078ec0ff */
[----:B------:R-:W-:Y:S01]  /*0490*/  IMAD.MOV.U32 R3, RZ, RZ, c[0x0][0x198] ;  /* 0x00006600ff037624 */ /* 0x000fe200078e00ff */
[--C-:B------:R-:W-:Y:S01]  /*04a0*/  @P3 SHF.R.S32.HI R9, RZ, 0x1f, R5.reuse ;  /* 0x0000001fff093819 */ /* 0x100fe20000011405 */
[----:B------:R-:W-:Y:S01]  /*04b0*/  @P3 IMAD.MOV.U32 R8, RZ, RZ, R5 ;  /* 0x000000ffff083224 */ /* 0x000fe200078e0005 */
[----:B-12---:R-:W-:Y:S05]  /*04c0*/  @P0 BRA `(.L_x_810) ;  /* 0x0000006000000947 */ /* 0x006fea0003800000 */
[----:B------:R-:W-:Y:S05]  /*04d0*/  @!P4 BRA `(.L_x_810) ;  /* 0x000000500000c947 */ /* 0x000fea0003800000 */
[----:B------:R-:W2:Y:S04]  /*04e0*/  LDG.E R10, [R16.64] ;  /* 0x0000000e100a7981 */ /* 0x000ea8000c1e1900 */
[----:B------:R-:W3:Y:S01]  /*04f0*/  LDG.E R5, [R16.64+0x4] ;  /* 0x0000040e10057981 */ /* 0x000ee2000c1e1900 */
[----:B--2---:R-:W1:Y:S08]  /*0500*/  R2UR UR12, R10 ;  /* 0x000000000a0c73c2 */ /* 0x004e7000000e0000 */
[----:B---3--:R-:W1:Y:S02]  /*0510*/  R2UR UR4, R5 ;  /* 0x00000000050473c2 */ /* 0x008e6400000e0000 */
[----:B-1----:R-:W-:-:S06]  /*0520*/  UIADD3 UR12, -UR12, UR4, URZ ;  /* 0x000000040c0c7290 */ /* 0x002fcc000fffe13f */
.L_x_810:
[----:B------:R-:W-:-:S04]  /*0530*/  ISETP.NE.U32.AND P0, PT, RZ, c[0x0][0x2e0], PT ;  /* 0x0000b800ff007a0c */ /* 0x000fc80003f05070 */
[----:B------:R-:W-:-:S13]  /*0540*/  ISETP.NE.AND.EX P0, PT, RZ, c[0x0][0x2e4], PT, P0 ;  /* 0x0000b900ff007a0c */ /* 0x000fda0003f05300 */
[----:B------:R-:W-:Y:S05]  /*0550*/  @!P0 BRA `(.L_x_811) ;  /* 0x0000003000008947 */ /* 0x000fea0003800000 */
[----:B------:R-:W-:-:S05]  /*0560*/  IMAD.WIDE R12, R239, R12, c[0x0][0x2e0] ;  /* 0x0000b800ef0c7625 */ /* 0x000fca00078e020c */
[----:B------:R1:W5:Y:S01]  /*0570*/  LDG.E R3, [R12.64] ;  /* 0x0000000e0c037981 */ /* 0x000362000c1e1900 */
[----:B------:R-:W-:Y:S05]  /*0580*/  BRA `(.L_x_812) ;  /* 0x0000004000007947 */ /* 0x000fea0003800000 */
.L_x_811:
[----:B------:R-:W-:Y:S05]  /*0590*/  @!P3 BRA `(.L_x_812) ;  /* 0x000000300000b947 */ /* 0x000fea0003800000 */
[----:B------:R-:W2:Y:S04]  /*05a0*/  LDG.E R3, [R14.64] ;  /* 0x0000000e0e037981 */ /* 0x000ea8000c1e1900 */
[----:B------:R-:W2:Y:S02]  /*05b0*/  LDG.E R10, [R14.64+0x4] ;  /* 0x0000040e0e0a7981 */ /* 0x000ea4000c1e1900 */
[----:B--2---:R-:W-:Y:S02]  /*05c0*/  IADD3 R3, -R3, R10, RZ ;  /* 0x0000000a03037210 */ /* 0x004fe40007ffe1ff */
.L_x_812:
        /* <DEDUP_REMOVED lines=67> */
[----:B-1----:R-:W-:Y:S01]  /*0a00*/  SHF.R.S32.HI R12, RZ, 0x1f, R4 ;  /* 0x0000001fff0c7819 */ /* 0x002fe20000011404 */
[----:B------:R-:W-:Y:S01]  /*0a10*/  IMAD.SHL.U32 R13, R232, 0x4, RZ ;  /* 0x00000004e80d7824 */ /* 0x000fe200078e00ff */
[----:B------:R-:W-:Y:S01]  /*0a20*/  ISETP.NE.AND P2, PT, R5, 0x1, PT ;  /* 0x000000010500780c */ /* 0x000fe20003f45270 */
[----:B------:R-:W-:Y:S01]  /*0a30*/  IMAD.MOV.U32 R17, RZ, RZ, R0 ;  /* 0x000000ffff117224 */ /* 0x000fe200078e0000 */
[----:B------:R-:W-:Y:S01]  /*0a40*/  SHF.R.S32.HI R5, RZ, 0x1f, R232 ;  /* 0x0000001fff057819 */ /* 0x000fe200000114e8 */
[----:B------:R-:W-:Y:S01]  /*0a50*/  ULDC.64 UR4, c[0x0][0x1d8] ;  /* 0x0000760000047ab9 */ /* 0x000fe20000000a00 */
[C---:B------:R-:W-:Y:S01]  /*0a60*/  IADD3 R26, P0, R14.reuse, R232, RZ ;  /* 0x000000e80e1a7210 */ /* 0x040fe20007f1e0ff */
[----:B------:R-:W-:Y:S01]  /*0a70*/  USHF.L.U32 UR7, UR4, 0x5, URZ ;  /* 0x0000000504077899 */ /* 0x000fe2000800063f */
[----:B------:R-:W-:Y:S01]  /*0a80*/  IADD3 R36, P1, R13, R4, RZ ;  /* 0x000000040d247210 */ /* 0x000fe20007f3e0ff */
[----:B------:R-:W-:Y:S01]  /*0a90*/  UMOV UR6, 0x5 ;  /* 0x0000000500067882 */ /* 0x000fe20000000000 */
[----:B------:R-:W-:Y:S01]  /*0aa0*/  LEA.HI R10, R5, R232, RZ, 0x3 ;  /* 0x000000e8050a7211 */ /* 0x000fe200078f18ff */
[----:B------:R-:W-:Y:S01]  /*0ab0*/  USHF.L.U64.HI UR5, UR4, UR6, UR5 ;  /* 0x0000000604057299 */ /* 0x000fe20008010205 */
[----:B------:R-:W-:Y:S01]  /*0ac0*/  LEA.HI.X.SX32 R27, R14, R11, 0x1, P0 ;  /* 0x0000000b0e1b7211 */ /* 0x000fe200000f0eff */
[----:B------:R-:W-:Y:S01]  /*0ad0*/  ULDC.64 UR8, c[0x0][0x178] ;  /* 0x00005e0000087ab9 */ /* 0x000fe20000000a00 */
[----:B------:R-:W-:Y:S01]  /*0ae0*/  LEA.HI.X.SX32 R37, R13, R12, 0x1, P1 ;  /* 0x0000000c0d257211 */ /* 0x000fe200008f0eff */
[----:B------:R-:W-:Y:S01]  /*0af0*/  @P2 IMAD.HI.U32 R12, R0, c[0x0][0x24c], RZ ;  /* 0x00009300000c2a27 */ /* 0x000fe200078e00ff */
[----:B------:R-:W-:Y:S01]  /*0b00*/  SHF.R.S32.HI R11, RZ, 0x1f, R0 ;  /* 0x0000001fff0b7819 */ /* 0x000fe20000011400 */
[----:B------:R-:W-:Y:S01]  /*0b10*/  USHF.L.U32 UR11, UR8, 0x5, URZ ;  /* 0x00000005080b7899 */ /* 0x000fe2000800063f */
[----:B------:R-:W-:Y:S01]  /*0b20*/  LOP3.LUT R21, R10, 0xfffffff8, RZ, 0xc0, !PT ;  /* 0xfffffff80a157812 */ /* 0x000fe200078ec0ff */
[----:B------:R-:W-:Y:S01]  /*0b30*/  IMAD.WIDE.U32 R28, R0, c[0x0][0x270], R36 ;  /* 0x00009c00001c7a25 */ /* 0x000fe200078e0024 */
[----:B------:R-:W-:Y:S01]  /*0b40*/  SHF.R.S32.HI R238, RZ, 0x3, R10 ;  /* 0x00000003ffee7819 */ /* 0x000fe2000001140a */
[----:B------:R-:W-:Y:S01]  /*0b50*/  USHF.L.U32 UR10, UR11, 0x1, URZ ;  /* 0x000000010b0a7899 */ /* 0x000fe2000800063f */
[----:B------:R-:W-:Y:S01]  /*0b60*/  @P2 SHF.R.U32.HI R17, RZ, c[0x0][0x250], R12 ;  /* 0x00009400ff112a19 */ /* 0x000fe2000001160c */
[----:B------:R-:W-:Y:S01]  /*0b70*/  IMAD R15, R11, c[0x0][0x270], RZ ;  /* 0x00009c000b0f7a24 */ /* 0x000fe200078e02ff */
[----:B------:R-:W-:Y:S01]  /*0b80*/  SHF.R.S32.HI R19, RZ, 0x1f, R238 ;  /* 0x0000001fff137819 */ /* 0x000fe200000114ee */
[----:B------:R-:W-:Y:S01]  /*0b90*/  IMAD.IADD R4, R232, 0x1, -R21 ;  /* 0x00000001e8047824 */ /* 0x000fe200078e0a15 */
[----:B------:R-:W-:Y:S01]  /*0ba0*/  IADD3 R13, P0, R238, R6, RZ ;  /* 0x00000006ee0d7210 */ /* 0x000fe20007f1e0ff */
[----:B------:R-:W-:Y:S01]  /*0bb0*/  IMAD R34, R0, c[0x0][0x274], R15 ;  /* 0x00009d0000227a24 */ /* 0x000fe200078e020f */
[----:B------:R-:W-:Y:S01]  /*0bc0*/  SHF.R.S32.HI R15, RZ, 0x1f, R17 ;  /* 0x0000001fff0f7819 */ /* 0x000fe20000011411 */
[----:B------:R-:W-:Y:S01]  /*0bd0*/  IMAD.SHL.U32 R22, R4, 0x8, RZ ;  /* 0x0000000804167824 */ /* 0x000fe200078e00ff */
[----:B------:R-:W-:Y:S01]  /*0be0*/  SEL R30, R239, RZ, !P3 ;  /* 0x000000ffef1e7207 */ /* 0x000fe20005800000 */
[----:B------:R-:W-:Y:S01]  /*0bf0*/  IMAD.X R12, R19, 0x1, R7, P0 ;  /* 0x00000001130c7824 */ /* 0x000fe200000e0607 */
[----:B------:R-:W-:Y:S01]  /*0c00*/  IADD3 R20, P0, R238, R8, RZ ;  /* 0x00000008ee147210 */ /* 0x000fe20007f1e0ff */
[----:B------:R-:W-:Y:S01]  /*0c10*/  IMAD R24, R15, c[0x0][0x1e0], RZ ;  /* 0x000078000f187a24 */ /* 0x000fe200078e02ff */
[----:B------:R-:W-:Y:S01]  /*0c20*/  SHF.R.S32.HI R23, RZ, 0x1f, R22 ;  /* 0x0000001fff177819 */ /* 0x000fe20000011416 */
[----:B------:R-:W-:Y:S01]  /*0c30*/  IMAD.WIDE.U32 R36, R0, c[0x0][0x288], R36 ;  /* 0x0000a20000247a25 */ /* 0x000fe200078e0024 */
[----:B------:R-:W-:Y:S01]  /*0c40*/  SHF.R.S32.HI R7, RZ, 0x1f, R239 ;  /* 0x0000001fff077819 */ /* 0x000fe200000114ef */
[----:B------:R-:W-:Y:S01]  /*0c50*/  CS2R R170, SRZ ;  /* 0x0000000000aa7805 */ /* 0x000fe2000001ff00 */
[----:B------:R-:W-:Y:S01]  /*0c60*/  SEL R240, R239, RZ, !P4 ;  /* 0x000000ffeff07207 */ /* 0x000fe20006000000 */
[----:B------:R-:W-:Y:S01]  /*0c70*/  IMAD.X R21, R19, 0x1, R9, P0 ;  /* 0x0000000113157824 */ /* 0x000fe200000e0609 */
[----:B------:R-:W-:Y:S01]  /*0c80*/  SEL R6, R7, RZ, !P3 ;  /* 0x000000ff07067207 */ /* 0x000fe20005800000 */
[----:B------:R-:W-:Y:S01]  /*0c90*/  IMAD R24, R17, c[0x0][0x1e4], R24 ;  /* 0x0000790011187a24 */ /* 0x000fe200078e0218 */
[----:B------:R-:W-:Y:S01]  /*0ca0*/  SEL R7, R7, RZ, !P4 ;  /* 0x000000ff07077207 */ /* 0x000fe20006000000 */
[----:B------:R-:W-:Y:S01]  /*0cb0*/  IMAD.WIDE.U32 R18, R17, c[0x0][0x1e0], R22 ;  /* 0x0000780011127a25 */ /* 0x000fe200078e0016 */
[----:B------:R-:W-:Y:S01]  /*0cc0*/  ISETP.GE.AND P4, PT, R22, c[0x0][0x1cc], PT ;  /* 0x0000730016007a0c */ /* 0x000fe20003f86270 */
[----:B------:R-:W-:Y:S01]  /*0cd0*/  CS2R R168, SRZ ;  /* 0x0000000000a87805 */ /* 0x000fe2000001ff00 */
[----:B------:R-:W-:Y:S01]  /*0ce0*/  LEA.HI R227, R5, R232, RZ, 0x7 ;  /* 0x000000e805e37211 */ /* 0x000fe200078f38ff */
[----:B------:R-:W-:Y:S01]  /*0cf0*/  IMAD.IADD R25, R19, 0x1, R24 ;  /* 0x0000000113197824 */ /* 0x000fe200078e0218 */
[----:B------:R-:W-:Y:S01]  /*0d00*/  CS2R R166, SRZ ;  /* 0x0000000000a67805 */ /* 0x000fe2000001ff00 */
[----:B------:R-:W-:Y:S01]  /*0d10*/  IMAD.SHL.U32 R19, R238, 0x40, RZ ;  /* 0x00000040ee137824 */ /* 0x000fe200078e00ff */
[----:B------:R-:W-:Y:S01]  /*0d20*/  SHF.R.S32.HI R227, RZ, 0x7, R227 ;  /* 0x00000007ffe37819 */ /* 0x000fe200000114e3 */
[----:B------:R-:W-:Y:S01]  /*0d30*/  IMAD R9, R11, c[0x0][0x288], RZ ;  /* 0x0000a2000b097a24 */ /* 0x000fe200078e02ff */
[----:B------:R-:W-:Y:S01]  /*0d40*/  CS2R R164, SRZ ;  /* 0x0000000000a47805 */ /* 0x000fe2000001ff00 */
[----:B------:R-:W-:Y:S01]  /*0d50*/  IMAD.MOV.U32 R24, RZ, RZ, R18 ;  /* 0x000000ffff187224 */ /* 0x000fe200078e0012 */
[----:B------:R-:W-:Y:S01]  /*0d60*/  LOP3.LUT R19, R19, 0x1c0, RZ, 0xc0, !PT ;  /* 0x000001c013137812 */ /* 0x000fe200078ec0ff */
[----:B------:R-:W-:Y:S01]  /*0d70*/  IMAD R32, R0, c[0x0][0x28c], R9 ;  /* 0x0000a30000207a24 */ /* 0x000fe200078e0209 */
[----:B------:R-:W-:Y:S01]  /*0d80*/  LEA.HI R230, R227, R227, RZ, 0x1 ;  /* 0x000000e3e3e67211 */ /* 0x000fe200078f08ff */
[----:B------:R-:W-:Y:S01]  /*0d90*/  IMAD R9, R6, c[0x0][0x1e8], RZ ;  /* 0x00007a0006097a24 */ /* 0x000fe200078e02ff */
[----:B------:R-:W-:Y:S01]  /*0da0*/  LOP3.LUT R8, R19, 0x38, R22, 0xf8, !PT ;  /* 0x0000003813087812 */ /* 0x000fe200078ef816 */
[----:B------:R-:W-:Y:S01]  /*0db0*/  IMAD.IADD R35, R29, 0x1, R34 ;  /* 0x000000011d237824 */ /* 0x000fe200078e0222 */
[----:B------:R-:W-:Y:S01]  /*0dc0*/  SHF.R.U32.HI R19, RZ, 0x3, R19 ;  /* 0x00000003ff137819 */ /* 0x000fe20000011613 */
[----:B------:R-:W-:Y:S01]  /*0dd0*/  IMAD.MOV.U32 R34, RZ, RZ, R28 ;  /* 0x000000ffff227224 */ /* 0x000fe200078e001c */
[----:B------:R-:W-:Y:S01]  /*0de0*/  LOP3.LUT R230, R230, 0xfffffffe, RZ, 0xc0, !PT ;  /* 0xfffffffee6e67812 */ /* 0x000fe200078ec0ff */
[----:B------:R-:W-:Y:S01]  /*0df0*/  IMAD R28, R30, c[0x0][0x1ec], R9 ;  /* 0x00007b001e1c7a24 */ /* 0x000fe200078e0209 */
[----:B------:R-:W-:Y:S01]  /*0e00*/  LOP3.LUT R19, R8, R19, RZ, 0x3c, !PT ;  /* 0x0000001308137212 */ /* 0x000fe200078e3cff */
[----:B------:R-:W-:Y:S01]  /*0e10*/  IMAD.WIDE.U32 R24, R30, c[0x0][0x1e8], R24 ;  /* 0x00007a001e187a25 */ /* 0x000fe200078e0018 */
[----:B------:R-:W-:Y:S01]  /*0e20*/  CS2R R162, SRZ ;  /* 0x0000000000a27805 */ /* 0x000fe2000001ff00 */
[----:B------:R-:W-:Y:S01]  /*0e30*/  CS2R R160, SRZ ;  /* 0x0000000000a07805 */ /* 0x000fe2000001ff00 */
[----:B------:R-:W-:Y:S01]  /*0e40*/  CS2R R158, SRZ ;  /* 0x00000000009e7805 */ /* 0x000fe2000001ff00 */
[----:B------:R-:W-:Y:S01]  /*0e50*/  IMAD.IADD R33, R37, 0x1, R32 ;  /* 0x0000000125217824 */ /* 0x000fe200078e0220 */
[----:B------:R-:W-:Y:S01]  /*0e60*/  CS2R R156, SRZ ;  /* 0x00000000009c7805 */ /* 0x000fe2000001ff00 */
[----:B------:R-:W-:Y:S01]  /*0e70*/  IMAD.MOV.U32 R32, RZ, RZ, R36 ;  /* 0x000000ffff207224 */ /* 0x000fe200078e0024 */
[----:B------:R-:W-:Y:S01]  /*0e80*/  CS2R R154, SRZ ;  /* 0x00000000009a7805 */ /* 0x000fe2000001ff00 */
[----:B------:R-:W-:Y:S01]  /*0e90*/  IMAD R9, R7, c[0x0][0x290], RZ ;  /* 0x0000a40007097a24 */ /* 0x000fe200078e02ff */
[----:B------:R-:W-:Y:S01]  /*0ea0*/  CS2R R152, SRZ ;  /* 0x0000000000987805 */ /* 0x000fe2000001ff00 */
[----:B------:R-:W-:Y:S01]  /*0eb0*/  IMAD.WIDE R20, R2, 0x50, R20 ;  /* 0x0000005002147825 */ /* 0x000fe200078e0214 */
[----:B------:R-:W-:Y:S01]  /*0ec0*/  CS2R R150, SRZ ;  /* 0x0000000000967805 */ /* 0x000fe2000001ff00 */
[----:B------:R-:W-:Y:S01]  /*0ed0*/  CS2R R148, SRZ ;  /* 0x0000000000947805 */ /* 0x000fe2000001ff00 */
[----:B------:R-:W-:Y:S01]  /*0ee0*/  CS2R R146, SRZ ;  /* 0x0000000000927805 */ /* 0x000fe2000001ff00 */
[----:B------:R-:W-:Y:S01]  /*0ef0*/  IMAD.IADD R29, R25, 0x1, R28 ;  /* 0x00000001191d7824 */ /* 0x000fe200078e021c */
[----:B------:R-:W-:Y:S01]  /*0f00*/  CS2R R144, SRZ ;  /* 0x0000000000907805 */ /* 0x000fe2000001ff00 */
[----:B------:R-:W-:Y:S01]  /*0f10*/  IMAD R25, R7, c[0x0][0x278], RZ ;  /* 0x00009e0007197a24 */ /* 0x000fe200078e02ff */
        /* <DEDUP_REMOVED lines=9> */
[----:B------:R-:W-:Y:S01]  /*0fb0*/  IMAD.MOV.U32 R28, RZ, RZ, R24 ;  /* 0x000000ffff1c7224 */ /* 0x000fe200078e0018 */
[----:B------:R-:W-:Y:S01]  /*0fc0*/  LEA R242, P0, R32, c[0x0][0x280], 0x2 ;  /* 0x0000a00020f27a11 */ /* 0x000fe200078010ff */
[----:B------:R-:W-:Y:S01]  /*0fd0*/  IMAD R9, R21, c[0x0][0x1d8], RZ ;  /* 0x0000760015097a24 */ /* 0x000fe200078e02ff */
[----:B------:R-:W-:Y:S01]  /*0fe0*/  CS2R R130, SRZ ;  /* 0x0000000000827805 */ /* 0x000fe2000001ff00 */
[C---:B------:R-:W-:Y:S01]  /*0ff0*/  IMAD R14, R240.reuse, c[0x0][0x27c], R25 ;  /* 0x00009f00f00e7a24 */ /* 0x040fe200078e0219 */
[----:B------:R-:W-:Y:S01]  /*1000*/  CS2R R128, SRZ ;  /* 0x0000000000807805 */ /* 0x000fe2000001ff00 */
[C---:B------:R-:W-:Y:S01]  /*1010*/  IMAD R8, R17.reuse, c[0x0][0x1b4], R8 ;  /* 0x00006d0011087a24 */ /* 0x040fe200078e0208 */
[----:B------:R-:W-:Y:S01]  /*1020*/  CS2R R126, SRZ ;  /* 0x00000000007e7805 */ /* 0x000fe2000001ff00 */
[----:B------:R-:W-:Y:S01]  /*1030*/  IMAD.WIDE.U32 R34, R240, c[0x0][0x278], R34 ;  /* 0x00009e00f0227a25 */ /* 0x000fe200078e0022 */
[----:B------:R-:W-:Y:S01]  /*1040*/  CS2R R124, SRZ ;  /* 0x00000000007c7805 */ /* 0x000fe2000001ff00 */
[----:B------:R-:W-:Y:S01]  /*1050*/  CS2R R122, SRZ ;  /* 0x00000000007a7805 */ /* 0x000fe2000001ff00 */
[----:B------:R-:W-:Y:S01]  /*1060*/  CS2R R120, SRZ ;  /* 0x0000000000787805 */ /* 0x000fe2000001ff00 */
[----:B------:R-:W-:Y:S01]  /*1070*/  IMAD.WIDE.U32 R16, R17, c[0x0][0x1b0], R22 ;  /* 0x00006c0011107a25 */ /* 0x000fe200078e0016 */
[----:B------:R-:W-:Y:S01]  /*1080*/  LEA R244, P1, R34, c[0x0][0x258], 0x2 ;  /* 0x0000960022f47a11 */ /* 0x000fe200078210ff */
[----:B------:R-:W-:Y:S01]  /*1090*/  CS2R R118, SRZ ;  /* 0x0000000000767805 */ /* 0x000fe2000001ff00 */
[----:B------:R-:W-:Y:S01]  /*10a0*/  CS2R R116, SRZ ;  /* 0x0000000000747805 */ /* 0x000fe2000001ff00 */
[----:B------:R-:W-:Y:S01]  /*10b0*/  IMAD.IADD R15, R33, 0x1, R15 ;  /* 0x00000001210f7824 */ /* 0x000fe200078e020f */
[----:B------:R-:W-:Y:S01]  /*10c0*/  CS2R R114, SRZ ;  /* 0x0000000000727805 */ /* 0x000fe2000001ff00 */
[C---:B------:R-:W-:Y:S01]  /*10d0*/  IMAD R9, R20.reuse, c[0x0][0x1dc], R9 ;  /* 0x0000770014097a24 */ /* 0x040fe200078e0209 */
[----:B------:R-:W-:Y:S01]  /*10e0*/  CS2R R112, SRZ ;  /* 0x0000000000707805 */ /* 0x000fe2000001ff00 */
[----:B------:R-:W-:Y:S01]  /*10f0*/  IMAD.WIDE.U32 R28, R20, c[0x0][0x1d8], R28 ;  /* 0x00007600141c7a25 */ /* 0x000fe200078e001c */
[----:B------:R-:W-:Y:S01]  /*1100*/  LEA.HI.X R243, R32, c[0x0][0x284], R15, 0x2, P0 ;  /* 0x0000a10020f37a11 */ /* 0x000fe200000f140f */
[----:B------:R-:W-:Y:S01]  /*1110*/  CS2R R82, SRZ ;  /* 0x0000000000527805 */ /* 0x000fe2000001ff00 */
[----:B------:R-:W-:Y:S01]  /*1120*/  CS2R R80, SRZ ;  /* 0x0000000000507805 */ /* 0x000fe2000001ff00 */
[----:B------:R-:W-:Y:S01]  /*1130*/  IMAD.IADD R14, R35, 0x1, R14 ;  /* 0x00000001230e7824 */ /* 0x000fe200078e020e */
[----:B------:R-:W-:Y:S01]  /*1140*/  LEA R32, P0, R28, c[0x0][0x1c0], 0x1 ;  /* 0x000070001c207a11 */ /* 0x000fe200078008ff */
[----:B------:R-:W-:Y:S01]  /*1150*/  IMAD.IADD R35, R17, 0x1, R8 ;  /* 0x0000000111237824 */ /* 0x000fe200078e0208 */
[----:B------:R-:W-:Y:S01]  /*1160*/  CS2R R78, SRZ ;  /* 0x00000000004e7805 */ /* 0x000fe2000001ff00 */
[----:B------:R-:W-:Y:S01]  /*1170*/  IMAD.IADD R8, R29, 0x1, R9 ;  /* 0x000000011d087824 */ /* 0x000fe200078e0209 */
[----:B------:R-:W-:Y:S01]  /*1180*/  LEA.HI.X R245, R34, c[0x0][0x25c], R14, 0x2, P1 ;  /* 0x0000970022f57a11 */ /* 0x000fe200008f140e */
[----:B------:R-:W-:Y:S01]  /*1190*/  IMAD.MOV.U32 R9, RZ, RZ, c[0x0][0x1d8] ;  /* 0x00007600ff097624 */ /* 0x000fe200078e00ff */
[----:B------:R-:W-:Y:S01]  /*11a0*/  CS2R R76, SRZ ;  /* 0x00000000004c7805 */ /* 0x000fe2000001ff00 */
[----:B------:R-:W-:Y:S01]  /*11b0*/  IMAD R17, R6, c[0x0][0x1b8], RZ ;  /* 0x00006e0006117a24 */ /* 0x000fe200078e02ff */
[----:B------:R-:W-:Y:S01]  /*11c0*/  LEA.HI.X R33, R28, c[0x0][0x1c4], R8, 0x1, P0 ;  /* 0x000071001c217a11 */ /* 0x000fe200000f0c08 */
[----:B------:R-:W-:Y:S01]  /*11d0*/  IMAD.MOV.U32 R6, RZ, RZ, c[0x0][0x1dc] ;  /* 0x00007700ff067624 */ /* 0x000fe200078e00ff */
[----:B------:R-:W-:Y:S01]  /*11e0*/  LEA R28, P0, R9, R32, 0x6 ;  /* 0x00000020091c7211 */ /* 0x000fe200078030ff */
[----:B------:R-:W-:Y:S01]  /*11f0*/  IMAD R24, R12, c[0x0][0x178], RZ ;  /* 0x00005e000c187a24 */ /* 0x000fe200078e02ff */
[----:B------:R-:W-:Y:S01]  /*1200*/  IADD3 R8, R22, 0x80, RZ ;  /* 0x0000008016087810 */ /* 0x000fe20007ffe0ff */
[----:B------:R-:W-:Y:S01]  /*1210*/  IMAD.WIDE.U32 R36, R13, c[0x0][0x178], R22 ;  /* 0x00005e000d247a25 */ /* 0x000fe200078e0016 */
[----:B------:R-:W-:Y:S01]  /*1220*/  LEA.HI.X R29, R9, R33, R6, 0x6, P0 ;  /* 0x00000021091d7211 */ /* 0x000fe200000f3406 */
[----:B------:R-:W-:Y:S01]  /*1230*/  CS2R R74, SRZ ;  /* 0x00000000004a7805 */ /* 0x000fe2000001ff00 */
[----:B------:R-:W-:Y:S01]  /*1240*/  LEA.HI R6, R5, R232, RZ, 0x6 ;  /* 0x000000e805067211 */ /* 0x000fe200078f30ff */
[----:B-----5:R-:W-:Y:S01]  /*1250*/  IMAD.IADD R9, R3, 0x1, -R238 ;  /* 0x0000000103097824 */ /* 0x020fe200078e0aee */
[----:B------:R-:W-:Y:S01]  /*1260*/  ISETP.GE.AND P5, PT, R8, c[0x0][0x1cc], PT ;  /* 0x0000730008007a0c */ /* 0x000fe20003fa6270 */
[----:B------:R-:W-:Y:S01]  /*1270*/  IMAD R24, R13, c[0x0][0x17c], R24 ;  /* 0x00005f000d187a24 */ /* 0x000fe200078e0218 */
[----:B------:R-:W-:Y:S01]  /*1280*/  SHF.R.S32.HI R6, RZ, 0x6, R6 ;  /* 0x00000006ff067819 */ /* 0x000fe20000011406 */
[----:B------:R-:W-:Y:S01]  /*1290*/  IMAD R14, R2, -0x50, R9 ;  /* 0xffffffb0020e7824 */ /* 0x000fe200078e0209 */
[----:B------:R-:W-:Y:S01]  /*12a0*/  IADD3 R9, R22, 0x40, RZ ;  /* 0x0000004016097810 */ /* 0x000fe20007ffe0ff */
[----:B------:R-:W-:Y:S01]  /*12b0*/  IMAD.IADD R25, R37, 0x1, R24 ;  /* 0x0000000125197824 */ /* 0x000fe200078e0218 */
[----:B------:R-:W-:Y:S01]  /*12c0*/  ISETP.GT.AND P0, PT, R232, 0x7f, PT ;  /* 0x0000007fe800780c */ /* 0x000fe20003f04270 */
[----:B------:R-:W-:Y:S01]  /*12d0*/  IMAD.MOV.U32 R34, RZ, RZ, R16 ;  /* 0x000000ffff227224 */ /* 0x000fe200078e0010 */
[----:B------:R-:W-:Y:S01]  /*12e0*/  ISETP.GE.AND P2, PT, R9, c[0x0][0x1cc], PT ;  /* 0x0000730009007a0c */ /* 0x000fe20003f46270 */
[----:B------:R-:W-:Y:S01]  /*12f0*/  IMAD R19, R6, 0x200, R19 ;  /* 0x0000020006137824 */ /* 0x000fe200078e0213 */
[C---:B------:R-:W-:Y:S01]  /*1300*/  ISETP.LT.OR P3, PT, R14.reuse, 0x1, P4 ;  /* 0x000000010e00780c */ /* 0x040fe20002761670 */
[----:B------:R-:W-:Y:S01]  /*1310*/  IMAD.MOV.U32 R24, RZ, RZ, R36 ;  /* 0x000000ffff187224 */ /* 0x000fe200078e0024 */
[C---:B------:R-:W-:Y:S01]  /*1320*/  ISETP.LT.OR P1, PT, R14.reuse, 0x1, P2 ;  /* 0x000000010e00780c */ /* 0x040fe20001721670 */
[----:B------:R-:W-:Y:S01]  /*1330*/  IMAD R15, R11, c[0x0][0x180], RZ ;  /* 0x000060000b0f7a24 */ /* 0x000fe200078e02ff */
[----:B------:R-:W-:Y:S01]  /*1340*/  ISETP.LT.OR P6, PT, R14, 0x1, P5 ;  /* 0x000000010e00780c */ /* 0x000fe20002fc1670 */
[----:B------:R-:W-:Y:S01]  /*1350*/  IMAD R17, R30, c[0x0][0x1bc], R17 ;  /* 0x00006f001e117a24 */ /* 0x000fe200078e0211 */
[----:B------:R-:W-:Y:S01]  /*1360*/  ISETP.LT.OR P4, PT, R14, 0x21, P4 ;  /* 0x000000210e00780c */ /* 0x000fe20002781670 */
[----:B------:R-:W-:Y:S01]  /*1370*/  IMAD.WIDE.U32 R30, R30, c[0x0][0x1b8], R34 ;  /* 0x00006e001e1e7a25 */ /* 0x000fe200078e0022 */
[----:B------:R-:W-:Y:S01]  /*1380*/  ISETP.LT.OR P5, PT, R14, 0x21, P5 ;  /* 0x000000210e00780c */ /* 0x000fe20002fa1670 */
[----:B------:R-:W-:Y:S01]  /*1390*/  CS2R R72, SRZ ;  /* 0x0000000000487805 */ /* 0x000fe2000001ff00 */
[----:B------:R-:W-:Y:S01]  /*13a0*/  CS2R R70, SRZ ;  /* 0x0000000000467805 */ /* 0x000fe2000001ff00 */
[----:B------:R-:W-:Y:S01]  /*13b0*/  IMAD.SHL.U32 R234, R19, 0x2, RZ ;  /* 0x0000000213ea7824 */ /* 0x000fe200078e00ff */
[----:B------:R-:W-:Y:S01]  /*13c0*/  CS2R R68, SRZ ;  /* 0x0000000000447805 */ /* 0x000fe2000001ff00 */
[C---:B------:R-:W-:Y:S01]  /*13d0*/  IMAD R15, R0.reuse, c[0x0][0x184], R15 ;  /* 0x00006100000f7a24 */ /* 0x040fe200078e020f */
[----:B------:R-:W-:Y:S01]  /*13e0*/  CS2R R66, SRZ ;  /* 0x0000000000427805 */ /* 0x000fe2000001ff00 */
[----:B------:R-:W-:Y:S01]  /*13f0*/  IMAD.WIDE.U32 R34, R0, c[0x0][0x180], R24 ;  /* 0x0000600000227a25 */ /* 0x000fe200078e0018 */
[----:B------:R-:W-:Y:S01]  /*1400*/  @!PT LDS RZ, [RZ] ;  /* 0x00000000fffff984 */ /* 0x000fe20000000800 */
[----:B------:R-:W-:Y:S01]  /*1410*/  @!PT LDS RZ, [RZ] ;  /* 0x00000000fffff984 */ /* 0x000fe20000000800 */
[----:B------:R-:W-:Y:S01]  /*1420*/  @!PT LDS RZ, [RZ] ;  /* 0x00000000fffff984 */ /* 0x000fe20000000800 */
[----:B------:R1:W-:Y:S01]  /*1430*/  LDGSTS.E.BYPASS.LTC128B.128 [R234+0x7880], [R32.64], !P3 ;  /* 0x0788000020ea7fae */ /* 0x0003e2000d901d4e */
[----:B------:R-:W-:Y:S01]  /*1440*/  CS2R R64, SRZ ;  /* 0x0000000000407805 */ /* 0x000fe2000001ff00 */
[----:B------:R-:W-:Y:S01]  /*1450*/  CS2R R62, SRZ ;  /* 0x00000000003e7805 */ /* 0x000fe2000001ff00 */
[----:B------:R-:W-:Y:S01]  /*1460*/  IMAD.U32 R16, RZ, RZ, UR7 ;  /* 0x00000007ff107e24 */ /* 0x000fe2000f8e00ff */
[----:B------:R1:W-:Y:S01]  /*1470*/  LDGSTS.E.BYPASS.LTC128B.128 [R234+0xa080], [R32.64+0x80], !P1 ;  /* 0x0a08008020ea7fae */ /* 0x0003e2000c901d4e */
[----:B------:R-:W-:Y:S01]  /*1480*/  IMAD.IADD R35, R35, 0x1, R15 ;  /* 0x0000000123237824 */ /* 0x000fe200078e020f */
[----:B------:R-:W-:Y:S01]  /*1490*/  @!P0 ISETP.GE.AND P1, PT, R14, 0x41, PT ;  /* 0x000000410e00880c */ /* 0x000fe20003f26270 */
[----:B------:R-:W-:Y:S01]  /*14a0*/  IMAD.U32 R15, RZ, RZ, UR5 ;  /* 0x00000005ff0f7e24 */ /* 0x000fe2000f8e00ff */
[----:B------:R-:W-:Y:S01]  /*14b0*/  @!P0 LEA R24, P3, R16, R28, 0x1 ;  /* 0x0000001c10188211 */ /* 0x000fe200078608ff */
[----:B------:R1:W-:Y:S01]  /*14c0*/  LDGSTS.E.BYPASS.LTC128B.128 [R234+0xc880], [R32.64+0x100], !P6 ;  /* 0x0c88010020ea7fae */ /* 0x0003e2000f101d4e */
[----:B------:R-:W-:Y:S01]  /*14d0*/  ISETP.LT.OR P6, PT, R14, 0x21, P2 ;  /* 0x000000210e00780c */ /* 0x000fe200017c1670 */
[----:B------:R-:W-:Y:S01]  /*14e0*/  IMAD R19, R7, c[0x0][0x188], RZ ;  /* 0x0000620007137a24 */ /* 0x000fe200078e02ff */
[----:B------:R-:W-:Y:S01]  /*14f0*/  @!P0 LEA.HI.X R25, R16, R29, R15, 0x1, P3 ;  /* 0x0000001d10198211 */ /* 0x000fe200018f0c0f */
[----:B------:R-:W-:Y:S01]  /*1500*/  IMAD.WIDE.U32 R34, R240, c[0x0][0x188], R34 ;  /* 0x00006200f0227a25 */ /* 0x000fe200078e0022 */
[----:B------:R-:W-:Y:S01]  /*1510*/  @!P0 ISETP.GE.OR P3, PT, R22, c[0x0][0x1cc], !P1 ;  /* 0x0000730016008a0c */ /* 0x000fe20004f66670 */
[----:B------:R2:W-:Y:S01]  /*1520*/  LDGSTS.E.BYPASS.LTC128B.128 [R234+0x8880], [R28.64], !P4 ;  /* 0x088800001cea7fae */ /* 0x0005e2000e101d4e */
[----:B------:R-:W-:Y:S01]  /*1530*/  @!P0 ISETP.LT.OR P2, PT, R14, 0x41, P2 ;  /* 0x000000410e00880c */ /* 0x000fe20001741670 */
[----:B------:R-:W-:Y:S01]  /*1540*/  IMAD R16, R240, c[0x0][0x18c], R19 ;  /* 0x00006300f0107a24 */ /* 0x000fe200078e0213 */
[----:B------:R-:W-:Y:S01]  /*1550*/  @!P0 ISETP.GE.OR P1, PT, R8, c[0x0][0x1cc], !P1 ;  /* 0x0000730008008a0c */ /* 0x000fe20004f26670 */
[----:B------:R-:W-:Y:S01]  /*1560*/  IMAD R15, R21, c[0x0][0x1a8], RZ ;  /* 0x00006a00150f7a24 */ /* 0x000fe200078e02ff */
[----:B------:R-:W-:Y:S01]  /*1570*/  LEA R250, P4, R34, c[0x0][0x160], 0x1 ;  /* 0x0000580022fa7a11 */ /* 0x000fe200078808ff */
[----:B------:R-:W-:Y:S01]  /*1580*/  IMAD.IADD R16, R35, 0x1, R16 ;  /* 0x0000000123107824 */ /* 0x000fe200078e0210 */
[----:B------:R-:W-:Y:S01]  /*1590*/  ULDC.64 UR4, c[0x0][0x1a8] ;  /* 0x00006a0000047ab9 */ /* 0x000fe20000000a00 */
[----:B------:R-:W-:Y:S01]  /*15a0*/  IMAD.IADD R31, R31, 0x1, R17 ;  /* 0x000000011f1f7824 */ /* 0x000fe200078e0211 */
[----:B------:R2:W-:Y:S01]  /*15b0*/  LDGSTS.E.BYPASS.LTC128B.128 [R234+0xb080], [R28.64+0x80], !P6 ;  /* 0x0b0800801cea7fae */ /* 0x0005e2000f101d4e */
[----:B------:R-:W-:Y:S01]  /*15c0*/  ISETP.GE.AND P6, PT, R22, c[0x0][0x19c], PT ;  /* 0x0000670016007a0c */ /* 0x000fe20003fc6270 */
[----:B------:R-:W-:Y:S01]  /*15d0*/  IMAD R15, R20, c[0x0][0x1ac], R15 ;  /* 0x00006b00140f7a24 */ /* 0x000fe200078e020f */
[----:B------:R-:W-:Y:S01]  /*15e0*/  LEA.HI.X R251, R34, c[0x0][0x164], R16, 0x1, P4 ;  /* 0x0000590022fb7a11 */ /* 0x000fe200020f0c10 */
[----:B------:R2:W-:Y:S01]  /*15f0*/  LDGSTS.E.BYPASS.LTC128B.128 [R234+0xd880], [R28.64+0x100], !P5 ;  /* 0x0d8801001cea7fae */ /* 0x0005e2000e901d4e */
[----:B------:R-:W-:Y:S01]  /*1600*/  ISETP.GE.AND P5, PT, R9, c[0x0][0x19c], PT ;  /* 0x0000670009007a0c */ /* 0x000fe20003fa6270 */
[----:B------:R-:W-:Y:S01]  /*1610*/  IMAD.WIDE.U32 R20, R20, c[0x0][0x1a8], R30 ;  /* 0x00006a0014147a25 */ /* 0x000fe200078e001e */
[----:B------:R-:W-:Y:S01]  /*1620*/  ISETP.LT.OR P4, PT, R14, 0x1, P6 ;  /* 0x000000010e00780c */ /* 0x000fe20003781670 */
[----:B------:R3:W-:Y:S01]  /*1630*/  @!P0 LDGSTS.E.BYPASS.LTC128B.128 [R234+0x9880], [R24.64], !P3 ;  /* 0x0988000018ea8fae */ /* 0x0007e2000d901d4e */
[----:B------:R-:W-:Y:S01]  /*1640*/  USHF.L.U32 UR7, UR4, 0x5, URZ ;  /* 0x0000000504077899 */ /* 0x000fe2000800063f */
[----:B------:R-:W-:Y:S01]  /*1650*/  IMAD.IADD R15, R21, 0x1, R15 ;  /* 0x00000001150f7824 */ /* 0x000fe200078e020f */
[----:B------:R-:W-:Y:S01]  /*1660*/  LEA R30, P3, R20, c[0x0][0x190], 0x1 ;  /* 0x00006400141e7a11 */ /* 0x000fe200078608ff */
[----:B------:R3:W-:Y:S01]  /*1670*/  @!P0 LDGSTS.E.BYPASS.LTC128B.128 [R234+0xc080], [R24.64+0x80], !P2 ;  /* 0x0c08008018ea8fae */ /* 0x0007e2000d101d4e */
[----:B------:R-:W-:Y:S01]  /*1680*/  ISETP.LT.OR P2, PT, R14, 0x1, P5 ;  /* 0x000000010e00780c */ /* 0x000fe20002f41670 */
[----:B------:R-:W-:Y:S01]  /*1690*/  IMAD.MOV.U32 R16, RZ, RZ, c[0x0][0x1ac] ;  /* 0x00006b00ff107624 */ /* 0x000fe200078e00ff */
[----:B------:R-:W-:Y:S01]  /*16a0*/  LEA.HI.X R31, R20, c[0x0][0x194], R15, 0x1, P3 ;  /* 0x00006500141f7a11 */ /* 0x000fe200018f0c0f */
[----:B------:R3:W-:Y:S01]  /*16b0*/  @!P0 LDGSTS.E.BYPASS.LTC128B.128 [R234+0xe880], [R24.64+0x100], !P1 ;  /* 0x0e88010018ea8fae */ /* 0x0007e2000c901d4e */
[----:B------:R-:W-:Y:S01]  /*16c0*/  ISETP.GE.AND P1, PT, R8, c[0x0][0x19c], PT ;  /* 0x0000670008007a0c */ /* 0x000fe20003f26270 */
[----:B------:R-:W-:Y:S01]  /*16d0*/  IMAD.MOV.U32 R15, RZ, RZ, c[0x0][0x1a8] ;  /* 0x00006a00ff0f7624 */ /* 0x000fe200078e00ff */
[----:B------:R-:W-:Y:S01]  /*16e0*/  USHF.L.U64.HI UR5, UR4, UR6, UR5 ;  /* 0x0000000604057299 */ /* 0x000fe20008010205 */
[----:B------:R4:W-:Y:S01]  /*16f0*/  LDGSTS.E.BYPASS.LTC128B.128 [R234+0x80], [R30.64], !P4 ;  /* 0x000800001eea7fae */ /* 0x0009e2000e101d4e */
[----:B------:R-:W-:Y:S01]  /*1700*/  ISETP.LT.OR P3, PT, R14, 0x1, P1 ;  /* 0x000000010e00780c */ /* 0x000fe20000f61670 */
[----:B------:R-:W-:Y:S01]  /*1710*/  IMAD R12, R12, c[0x0][0x208], RZ ;  /* 0x000082000c0c7a24 */ /* 0x000fe200078e02ff */
[C---:B------:R-:W-:Y:S01]  /*1720*/  ISETP.LT.OR P4, PT, R14.reuse, 0x21, P6 ;  /* 0x000000210e00780c */ /* 0x040fe20003781670 */
[----:B------:R-:W-:Y:S01]  /*1730*/  IMAD.WIDE.U32 R20, R13, c[0x0][0x208], R22 ;  /* 0x000082000d147a25 */ /* 0x000fe200078e0016 */
[----:B------:R-:W-:Y:S01]  /*1740*/  @!P0 ISETP.LT.OR P6, PT, R14, 0x41, P6 ;  /* 0x000000410e00880c */ /* 0x000fe200037c1670 */
[----:B------:R4:W-:Y:S01]  /*1750*/  LDGSTS.E.BYPASS.LTC128B.128 [R234+0x2880], [R30.64+0x80], !P2 ;  /* 0x028800801eea7fae */ /* 0x0009e2000d101d4e */
[----:B------:R-:W-:Y:S01]  /*1760*/  LEA R18, P2, R15, R30, 0x6 ;  /* 0x0000001e0f127211 */ /* 0x000fe200078430ff */
[----:B------:R-:W-:Y:S01]  /*1770*/  IMAD R12, R13, c[0x0][0x20c], R12 ;  /* 0x000083000d0c7a24 */ /* 0x000fe200078e020c */
[----:B------:R-:W-:Y:S01]  /*1780*/  CS2R R60, SRZ ;  /* 0x00000000003c7805 */ /* 0x000fe2000001ff00 */
[----:B------:R-:W-:Y:S01]  /*1790*/  IMAD R3, R2, -0x50, R3 ;  /* 0xffffffb002037824 */ /* 0x000fe200078e0203 */
[----:B------:R-:W-:Y:S01]  /*17a0*/  LEA.HI.X R19, R15, R31, R16, 0x6, P2 ;  /* 0x0000001f0f137211 */ /* 0x000fe200010f3410 */
[----:B------:R-:W-:Y:S01]  /*17b0*/  IMAD.IADD R21, R21, 0x1, R12 ;  /* 0x0000000115157824 */ /* 0x000fe200078e020c */
[----:B------:R-:W-:Y:S01]  /*17c0*/  ISETP.GE.AND P2, PT, R9, c[0x0][0x16c], PT ;  /* 0x00005b0009007a0c */ /* 0x000fe20003f46270 */
[----:B------:R4:W-:Y:S01]  /*17d0*/  LDGSTS.E.BYPASS.LTC128B.128 [R234+0x5080], [R30.64+0x100], !P3 ;  /* 0x050801001eea7fae */ /* 0x0009e2000d901d4e */
[----:B------:R-:W-:Y:S01]  /*17e0*/  ISETP.GE.AND P3, PT, R22, c[0x0][0x16c], PT ;  /* 0x00005b0016007a0c */ /* 0x000fe20003f66270 */
[----:B------:R-:W-:Y:S01]  /*17f0*/  IMAD R15, R11, c[0x0][0x210], RZ ;  /* 0x000084000b0f7a24 */ /* 0x000fe200078e02ff */
[----:B------:R-:W-:Y:S01]  /*1800*/  SEL R13, RZ, 0xffffffff, P2 ;  /* 0xffffffffff0d7807 */ /* 0x000fe20001000000 */
[----:B------:R1:W-:Y:S01]  /*1810*/  LDGSTS.E.BYPASS.LTC128B.128 [R234+0x1080], [R18.64], !P4 ;  /* 0x0108000012ea7fae */ /* 0x0003e2000e101d4e */
[----:B------:R-:W-:Y:S01]  /*1820*/  SEL R17, RZ, 0x1, P3 ;  /* 0x00000001ff117807 */ /* 0x000fe20001800000 */
[----:B------:R-:W-:Y:S01]  /*1830*/  IMAD R15, R0, c[0x0][0x214], R15 ;  /* 0x00008500000f7a24 */ /* 0x000fe200078e020f */
[C---:B------:R-:W-:Y:S01]  /*1840*/  ISETP.LT.OR P4, PT, R14.reuse, 0x21, P5 ;  /* 0x000000210e00780c */ /* 0x040fe20002f81670 */
[----:B------:R-:W-:Y:S01]  /*1850*/  IMAD.SHL.U32 R12, R13, 0x2, RZ ;  /* 0x000000020d0c7824 */ /* 0x000fe200078e00ff */
[----:B------:R-:W-:Y:S01]  /*1860*/  ISETP.LT.OR P3, PT, R14, 0x21, P1 ;  /* 0x000000210e00780c */ /* 0x000fe20000f61670 */
[----:B------:R-:W-:Y:S01]  /*1870*/  IMAD.U32 R13, RZ, RZ, UR7 ;  /* 0x00000007ff0d7e24 */ /* 0x000fe2000f8e00ff */
[----:B------:R-:W-:Y:S01]  /*1880*/  ISETP.GE.AND P2, PT, R8, c[0x0][0x16c], PT ;  /* 0x00005b0008007a0c */ /* 0x000fe20003f46270 */
[----:B------:R-:W-:Y:S01]  /*1890*/  IMAD.WIDE.U32 R20, R0, c[0x0][0x210], R20 ;  /* 0x0000840000147a25 */ /* 0x000fe200078e0014 */
[C---:B------:R-:W-:Y:S01]  /*18a0*/  @!P0 ISETP.LT.OR P5, PT, R14.reuse, 0x41, P5 ;  /* 0x000000410e00880c */ /* 0x040fe20002fa1670 */
[----:B------:R-:W-:Y:S01]  /*18b0*/  USHF.L.U64.HI UR7, UR8, UR6, UR9 ;  /* 0x0000000608077299 */ /* 0x000fe20008010209 */
[----:B------:R-:W-:Y:S01]  /*18c0*/  @!P0 ISETP.LT.OR P1, PT, R14, 0x41, P1 ;  /* 0x000000410e00880c */ /* 0x000fe20000f21670 */
[----:B------:R-:W-:Y:S01]  /*18d0*/  IMAD.IADD R21, R21, 0x1, R15 ;  /* 0x0000000115157824 */ /* 0x000fe200078e020f */
[----:B------:R-:W-:Y:S01]  /*18e0*/  LOP3.LUT R17, R12, 0x2, R17, 0xe2, !PT ;  /* 0x000000020c117812 */ /* 0x000fe200078ee211 */
[----:B------:R-:W-:Y:S01]  /*18f0*/  IMAD.U32 R12, RZ, RZ, UR5 ;  /* 0x00000005ff0c7e24 */ /* 0x000fe2000f8e00ff */
[----:B------:R-:W-:Y:S01]  /*1900*/  SEL R14, RZ, 0x4, P2 ;  /* 0x00000004ff0e7807 */ /* 0x000fe20001000000 */
[----:B------:R1:W-:Y:S01]  /*1910*/  LDGSTS.E.BYPASS.LTC128B.128 [R234+0x3880], [R18.64+0x80], !P4 ;  /* 0x0388008012ea7fae */ /* 0x0003e2000e101d4e */
[----:B------:R-:W-:Y:S01]  /*1920*/  @!P0 LEA R16, P2, R13, R18, 0x1 ;  /* 0x000000120d108211 */ /* 0x000fe200078408ff */
[----:B------:R-:W-:Y:S01]  /*1930*/  IMAD.WIDE.U32 R20, R240, c[0x0][0x218], R20 ;  /* 0x00008600f0147a25 */ /* 0x000fe200078e0014 */
[----:B------:R-:W-:Y:S01]  /*1940*/  LOP3.LUT R14, R17, R14, RZ, 0xfc, !PT ;  /* 0x0000000e110e7212 */ /* 0x000fe200078efcff */
[----:B------:R1:W-:Y:S01]  /*1950*/  LDGSTS.E.BYPASS.LTC128B.128 [R234+0x6080], [R18.64+0x100], !P3 ;  /* 0x0608010012ea7fae */ /* 0x0003e2000d901d4e */
[----:B------:R-:W-:Y:S01]  /*1960*/  @!P0 LEA.HI.X R17, R13, R19, R12, 0x1, P2 ;  /* 0x000000130d118211 */ /* 0x000fe200010f0c0c */
[----:B------:R-:W-:Y:S01]  /*1970*/  IMAD R13, R7, c[0x0][0x218], RZ ;  /* 0x00008600070d7a24 */ /* 0x000fe200078e02ff */
[----:B------:R-:W-:Y:S01]  /*1980*/  LOP3.LUT P4, RZ, R14, 0x1, RZ, 0xc0, !PT ;  /* 0x000000010eff7812 */ /* 0x000fe2000788c0ff */
[----:B------:R-:W-:Y:S01]  /*1990*/  ULDC.64 UR4, c[0x0][0x208] ;  /* 0x0000820000047ab9 */ /* 0x000fe20000000a00 */
[----:B------:R-:W-:Y:S01]  /*19a0*/  IADD3 R12, -R238, UR12, RZ ;  /* 0x0000000cee0c7c10 */ /* 0x000fe2000fffe1ff */
[----:B------:R2:W-:Y:S01]  /*19b0*/  @!P0 LDGSTS.E.BYPASS.LTC128B.128 [R234+0x2080], [R16.64], !P6 ;  /* 0x0208000010ea8fae */ /* 0x0005e2000f101d4e */
[----:B------:R-:W-:Y:S01]  /*19c0*/  LOP3.LUT P3, RZ, R14, 0x2, RZ, 0xc0, !PT ;  /* 0x000000020eff7812 */ /* 0x000fe2000786c0ff */
[----:B------:R-:W-:Y:S01]  /*19d0*/  IMAD R13, R240, c[0x0][0x21c], R13 ;  /* 0x00008700f00d7a24 */ /* 0x000fe200078e020d */
[----:B------:R-:W-:Y:S01]  /*19e0*/  LOP3.LUT P2, RZ, R14, 0x4, RZ, 0xc0, !PT ;  /* 0x000000040eff7812 */ /* 0x000fe2000784c0ff */
[----:B------:R2:W-:Y:S01]  /*19f0*/  @!P0 LDGSTS.E.BYPASS.LTC128B.128 [R234+0x4880], [R16.64+0x80], !P5 ;  /* 0x0488008010ea8fae */ /* 0x0005e2000e901d4e */
[C---:B------:R-:W-:Y:S01]  /*1a00*/  ISETP.LT.OR P6, PT, R12.reuse, 0x1, !P4 ;  /* 0x000000010c00780c */ /* 0x040fe200067c1670 */
[----:B------:R-:W-:Y:S01]  /*1a10*/  IMAD.IADD R13, R21, 0x1, R13 ;  /* 0x00000001150d7824 */ /* 0x000fe200078e020d */
[C---:B------:R-:W-:Y:S01]  /*1a20*/  ISETP.LT.OR P5, PT, R12.reuse, 0x1, !P3 ;  /* 0x000000010c00780c */ /* 0x040fe20005fa1670 */
[----:B------:R2:W-:Y:S01]  /*1a30*/  @!P0 LDGSTS.E.BYPASS.LTC128B.128 [R234+0x7080], [R16.64+0x100], !P1 ;  /* 0x0708010010ea8fae */ /* 0x0005e2000c901d4e */
[----:B------:R-:W-:Y:S01]  /*1a40*/  ISETP.LT.OR P1, PT, R12, 0x1, !P2 ;  /* 0x000000010c00780c */ /* 0x000fe20005721670 */
[----:B------:R-:W-:Y:S01]  /*1a50*/  USHF.L.U32 UR13, UR4, 0x5, URZ ;  /* 0x00000005040d7899 */ /* 0x000fe2000800063f */
[C---:B------:R-:W-:Y:S01]  /*1a60*/  LEA R248, P0, R20.reuse, c[0x0][0x1f0], 0x1 ;  /* 0x00007c0014f87a11 */ /* 0x040fe200078008ff */
[----:B------:R-:W0:Y:S01]  /*1a70*/  LDGDEPBAR ;  /* 0x00000000000079af */ /* 0x000e220000000000 */
[----:B------:R-:W-:Y:S01]  /*1a80*/  USHF.L.U64.HI UR7, UR11, 0x1, UR7 ;  /* 0x000000010b077899 */ /* 0x000fe20008010207 */
[----:B------:R-:W-:Y:S01]  /*1a90*/  LEA.HI R2, R5, R232, RZ, 0x5 ;  /* 0x000000e805027211 */ /* 0x000fe200078f28ff */
[----:B------:R-:W-:Y:S01]  /*1aa0*/  USHF.L.U32 UR11, UR13, 0x1, URZ ;  /* 0x000000010d0b7899 */ /* 0x000fe2000800063f */
[----:B------:R-:W-:Y:S01]  /*1ab0*/  LEA.HI.X R249, R20, c[0x0][0x1f4], R13, 0x1, P0 ;  /* 0x00007d0014f97a11 */ /* 0x000fe200000f0c0d */
[----:B------:R-:W-:Y:S01]  /*1ac0*/  IMAD.U32 R13, RZ, RZ, UR10 ;  /* 0x0000000aff0d7e24 */ /* 0x000fe2000f8e00ff */
[----:B------:R4:W-:Y:S01]  /*1ad0*/  LDGSTS.E.BYPASS.LTC128B.128 [R234+0xf080], [R250.64], !P6 ;  /* 0x0f080000faea7fae */ /* 0x0009e2000f101d4e */
[----:B------:R-:W-:Y:S01]  /*1ae0*/  USHF.L.U64.HI UR5, UR4, UR6, UR5 ;  /* 0x0000000604057299 */ /* 0x000fe20008010205 */
[----:B------:R-:W-:Y:S01]  /*1af0*/  IMAD.WIDE.U32 R26, R0, c[0x0][0x238], R26 ;  /* 0x00008e00001a7a25 */ /* 0x000fe200078e001a */
[----:B------:R-:W-:Y:S01]  /*1b00*/  UIADD3 UR6, UR12, 0x3f, URZ ;  /* 0x0000003f0c067890 */ /* 0x000fe2000fffe03f */
[----:B------:R4:W-:Y:S01]  /*1b10*/  LDGSTS.E.BYPASS.LTC128B.128 [R234+0x11080], [R250.64+0x80], !P5 ;  /* 0x11080080faea7fae */ /* 0x0009e2000e901d4e */
[----:B-1----:R-:W-:Y:S01]  /*1b20*/  IADD3 R18, P6, P0, R13, 0x80, R250 ;  /* 0x000000800d127810 */ /* 0x002fe200078de0fa */
[----:B------:R-:W-:Y:S01]  /*1b30*/  IMAD.U32 R21, RZ, RZ, UR11 ;  /* 0x0000000bff157e24 */ /* 0x000fe2000f8e00ff */
[----:B------:R-:W-:Y:S01]  /*1b40*/  USHF.L.U64.HI UR5, UR13, 0x1, UR5 ;  /* 0x000000010d057899 */ /* 0x000fe20008010205 */
[----:B------:R1:W-:Y:S01]  /*1b50*/  LDGSTS.E.BYPASS.LTC128B.128 [R234+0x13080], [R250.64+0x100], !P1 ;  /* 0x13080100faea7fae */ /* 0x0003e2000c901d4e */
[----:B---3--:R-:W-:Y:S01]  /*1b60*/  IADD3 R24, P1, R250, UR10, RZ ;  /* 0x0000000afa187c10 */ /* 0x008fe2000ff3e0ff */
[C---:B------:R-:W-:Y:S01]  /*1b70*/  IMAD.SHL.U32 R14, R227.reuse, 0x8, RZ ;  /* 0x00000008e30e7824 */ /* 0x040fe200078e00ff */
[----:B------:R-:W-:Y:S01]  /*1b80*/  IADD3.X R19, RZ, UR7, R251, P6, P0 ;  /* 0x00000007ff137c10 */ /* 0x000fe2000b7e04fb */
[----:B------:R-:W-:Y:S01]  /*1b90*/  IMAD.IADD R230, R227, 0x1, -R230 ;  /* 0x00000001e3e67824 */ /* 0x000fe200078e0ae6 */
[----:B------:R-:W-:Y:S01]  /*1ba0*/  IADD3.X R25, R251, UR7, RZ, P1, !PT ;  /* 0x00000007fb197c10 */ /* 0x000fe20008ffe4ff */
[----:B------:R-:W-:Y:S01]  /*1bb0*/  IMAD R7, R7, c[0x0][0x240], RZ ;  /* 0x0000900007077a24 */ /* 0x000fe200078e02ff */
[----:B------:R-:W-:Y:S01]  /*1bc0*/  ISETP.LT.OR P6, PT, R12, 0x21, !P4 ;  /* 0x000000210c00780c */ /* 0x000fe200067c1670 */
[----:B------:R-:W-:Y:S01]  /*1bd0*/  IMAD R230, R230, -0x8, R3 ;  /* 0xfffffff8e6e67824 */ /* 0x000fe200078e0203 */
[----:B--2---:R-:W-:Y:S01]  /*1be0*/  IADD3 R16, P5, P1, R13, 0x100, R250 ;  /* 0x000001000d107810 */ /* 0x004fe200079be0fa */
[----:B------:R-:W-:Y:S01]  /*1bf0*/  IMAD R3, R240, c[0x0][0x244], R7 ;  /* 0x00009100f0037a24 */ /* 0x000fe200078e0207 */
[----:B------:R-:W-:Y:S01]  /*1c00*/  ISETP.LT.OR P0, PT, R12, 0x21, !P3 ;  /* 0x000000210c00780c */ /* 0x000fe20005f01670 */
[----:B------:R-:W-:Y:S01]  /*1c10*/  IMAD.MOV.U32 R226, RZ, RZ, 0x20 ;  /* 0x00000020ffe27424 */ /* 0x000fe200078e00ff */
[----:B------:R-:W-:Y:S01]  /*1c20*/  IADD3.X R17, RZ, UR7, R251, P5, P1 ;  /* 0x00000007ff117c10 */ /* 0x000fe2000afe24fb */
[----:B------:R-:W-:Y:S01]  /*1c30*/  IMAD.MOV.U32 R228, RZ, RZ, 0x10 ;  /* 0x00000010ffe47424 */ /* 0x000fe200078e00ff */
[----:B------:R-:W-:Y:S01]  /*1c40*/  IADD3 R20, P5, P1, R21, 0x100, R248 ;  /* 0x0000010015147810 */ /* 0x000fe200079be0f8 */
[----:B------:R-:W-:Y:S01]  /*1c50*/  IMAD.SHL.U32 R6, R6, 0x8, RZ ;  /* 0x0000000806067824 */ /* 0x000fe200078e00ff */
[----:B------:R-:W-:Y:S01]  /*1c60*/  P2R R13, PR, RZ, 0x10 ;  /* 0x00000010ff0d7803 */ /* 0x000fe20000000000 */
[----:B------:R-:W-:Y:S01]  /*1c70*/  UMOV UR4, 0x6 ;  /* 0x0000000600047882 */ /* 0x000fe20000000000 */
[----:B------:R-:W-:Y:S01]  /*1c80*/  IADD3.X R21, RZ, UR5, R249, P5, P1 ;  /* 0x00000005ff157c10 */ /* 0x000fe2000afe24f9 */
[----:B------:R2:W-:Y:S01]  /*1c90*/  LDGSTS.E.BYPASS.LTC128B.128 [R234+0x10080], [R24.64], !P6 ;  /* 0x1008000018ea7fae */ /* 0x0005e2000f101d4e */
[----:B------:R-:W-:Y:S01]  /*1ca0*/  ISETP.GT.AND P1, PT, R232, 0xf, PT ;  /* 0x0000000fe800780c */ /* 0x000fe20003f24270 */
[----:B------:R-:W-:Y:S01]  /*1cb0*/  CS2R R58, SRZ ;  /* 0x00000000003a7805 */ /* 0x000fe2000001ff00 */
[----:B------:R-:W-:Y:S01]  /*1cc0*/  ISETP.GE.AND P4, PT, R22, c[0x0][0x1fc], PT ;  /* 0x00007f0016007a0c */ /* 0x000fe20003f86270 */
[----:B------:R3:W-:Y:S01]  /*1cd0*/  LDGSTS.E.BYPASS.LTC128B.128 [R234+0x12080], [R18.64], !P0 ;  /* 0x1208000012ea7fae */ /* 0x0007e2000c101d4e */
[C---:B------:R-:W-:Y:S01]  /*1ce0*/  ISETP.LT.OR P5, PT, R12.reuse, 0x21, !P2 ;  /* 0x000000210c00780c */ /* 0x040fe200057a1670 */
[----:B------:R-:W-:Y:S01]  /*1cf0*/  CS2R R56, SRZ ;  /* 0x0000000000387805 */ /* 0x000fe2000001ff00 */
[----:B------:R-:W-:Y:S01]  /*1d00*/  ISETP.LT.OR P0, PT, R12, 0x1, P4 ;  /* 0x000000010c00780c */ /* 0x000fe20002701670 */
[----:B------:R-:W-:Y:S01]  /*1d10*/  CS2R R54, SRZ ;  /* 0x0000000000367805 */ /* 0x000fe2000001ff00 */
[----:B------:R-:W-:Y:S01]  /*1d20*/  ISETP.GE.AND P6, PT, R9, c[0x0][0x1fc], PT ;  /* 0x00007f0009007a0c */ /* 0x000fe20003fc6270 */
[----:B------:R-:W-:Y:S01]  /*1d30*/  CS2R R52, SRZ ;  /* 0x0000000000347805 */ /* 0x000fe2000001ff00 */
[----:B------:R-:W-:Y:S01]  /*1d40*/  LOP3.LUT R14, R14, 0x8, RZ, 0xc0, !PT ;  /* 0x000000080e0e7812 */ /* 0x000fe200078ec0ff */
[----:B------:R-:W-:Y:S01]  /*1d50*/  CS2R R50, SRZ ;  /* 0x0000000000327805 */ /* 0x000fe2000001ff00 */
[----:B------:R-:W-:Y:S01]  /*1d60*/  CS2R R48, SRZ ;  /* 0x0000000000307805 */ /* 0x000fe2000001ff00 */
[----:B------:R-:W-:Y:S01]  /*1d70*/  @!P1 IMAD.SHL.U32 R15, R232, 0x10, RZ ;  /* 0x00000010e80f9824 */ /* 0x000fe200078e00ff */
[----:B------:R-:W-:Y:S01]  /*1d80*/  CS2R R46, SRZ ;  /* 0x00000000002e7805 */ /* 0x000fe2000001ff00 */
[----:B------:R-:W-:Y:S01]  /*1d90*/  CS2R R44, SRZ ;  /* 0x00000000002c7805 */ /* 0x000fe2000001ff00 */
[----:B------:R-:W-:Y:S01]  /*1da0*/  CS2R R42, SRZ ;  /* 0x00000000002a7805 */ /* 0x000fe2000001ff00 */
[----:B------:R1:W-:Y:S01]  /*1db0*/  LDGSTS.E.BYPASS.LTC128B.128 [R234+0x14080], [R16.64], !P5 ;  /* 0x1408000010ea7fae */ /* 0x0003e2000e901d4e */
[----:B------:R-:W-:Y:S01]  /*1dc0*/  ISETP.GE.AND P5, PT, R8, c[0x0][0x1fc], PT ;  /* 0x00007f0008007a0c */ /* 0x000fe20003fa6270 */
[----:B------:R-:W-:Y:S01]  /*1dd0*/  CS2R R40, SRZ ;  /* 0x0000000000287805 */ /* 0x000fe2000001ff00 */
[----:B------:R-:W-:Y:S01]  /*1de0*/  CS2R R38, SRZ ;  /* 0x0000000000267805 */ /* 0x000fe2000001ff00 */
[----:B------:R2:W-:Y:S01]  /*1df0*/  @!P1 LDGSTS.E.BYPASS.LTC128B.128 [R15+0x21080], [R244.64] ;  /* 0x21080000f40f9fae */ /* 0x0005e2000b901d4e */
[----:B------:R-:W-:Y:S01]  /*1e00*/  CS2R R36, SRZ ;  /* 0x0000000000247805 */ /* 0x000fe2000001ff00 */
[----:B------:R-:W-:Y:S01]  /*1e10*/  CS2R R34, SRZ ;  /* 0x0000000000227805 */ /* 0x000fe2000001ff00 */
[----:B------:R-:W-:Y:S01]  /*1e20*/  CS2R R32, SRZ ;  /* 0x0000000000207805 */ /* 0x000fe2000001ff00 */
[----:B------:R-:W0:Y:S01]  /*1e30*/  LDGDEPBAR ;  /* 0x00000000000079af */ /* 0x000e220000000000 */
[----:B----4-:R-:W-:Y:S01]  /*1e40*/  CS2R R30, SRZ ;  /* 0x00000000001e7805 */ /* 0x010fe2000001ff00 */
[----:B------:R-:W-:-:S02]  /*1e50*/  USHF.L.U64.HI UR9, UR8, UR4, UR9 ;  /* 0x0000000408097299 */ /* 0x000fc40008010209 */
[----:B------:R4:W-:Y:S01]  /*1e60*/  LDGSTS.E.BYPASS.LTC128B.128 [R234+0x1b080], [R248.64], !P0 ;  /* 0x1b080000f8ea7fae */ /* 0x0009e2000c101d4e */
[C---:B------:R-:W-:Y:S01]  /*1e70*/  ISETP.LT.OR P0, PT, R12.reuse, 0x1, P6 ;  /* 0x000000010c00780c */ /* 0x040fe20003701670 */
[----:B------:R-:W-:Y:S01]  /*1e80*/  USHF.L.U32 UR10, UR8, 0x6, URZ ;  /* 0x00000006080a7899 */ /* 0x000fe2000800063f */
[----:B---3--:R-:W-:Y:S01]  /*1e90*/  SHF.R.S32.HI R18, RZ, 0x1f, R2 ;  /* 0x0000001fff127819 */ /* 0x008fe20000011402 */
[----:B------:R-:W-:Y:S01]  /*1ea0*/  UMOV UR4, URZ ;  /* 0x0000003f00047c82 */ /* 0x000fe20008000000 */
[----:B------:R-:W-:-:S09]  /*1eb0*/  ISETP.LT.OR P6, PT, R12, 0x21, P6 ;  /* 0x000000210c00780c */ /* 0x000fd200037c1670 */
[----:B------:R4:W-:Y:S01]  /*1ec0*/  LDGSTS.E.BYPASS.LTC128B.128 [R234+0x1d080], [R248.64+0x80], !P0 ;  /* 0x1d080080f8ea7fae */ /* 0x0009e2000c101d4e */
[-C--:B-1----:R-:W-:Y:S02]  /*1ed0*/  LEA.HI R17, R5, R232.reuse, RZ, 0x2 ;  /* 0x000000e805117211 */ /* 0x082fe400078f10ff */
[----:B------:R-:W-:Y:S01]  /*1ee0*/  ISETP.LT.OR P0, PT, R12, 0x1, P5 ;  /* 0x000000010c00780c */ /* 0x000fe20002f01670 */
[----:B--2---:R-:W-:Y:S01]  /*1ef0*/  IMAD R15, R11, c[0x0][0x238], RZ ;  /* 0x00008e000b0f7a24 */ /* 0x004fe200078e02ff */
[--C-:B------:R-:W-:Y:S02]  /*1f00*/  SHF.R.S32.HI R19, RZ, 0x2, R17.reuse ;  /* 0x00000002ff137819 */ /* 0x100fe40000011411 */
[----:B------:R-:W-:Y:S01]  /*1f10*/  SHF.R.S32.HI R16, RZ, 0x1f, R17 ;  /* 0x0000001fff107819 */ /* 0x000fe20000011411 */
[----:B------:R-:W-:Y:S01]  /*1f20*/  IMAD R15, R0, c[0x0][0x23c], R15 ;  /* 0x00008f00000f7a24 */ /* 0x000fe200078e020f */
[----:B------:R-:W-:Y:S02]  /*1f30*/  SHF.R.S32.HI R11, RZ, 0x5, R2 ;  /* 0x00000005ff0b7819 */ /* 0x000fe40000011402 */
[----:B------:R-:W-:Y:S01]  /*1f40*/  LEA.HI R16, R16, R19, RZ, 0x3 ;  /* 0x0000001310107211 */ /* 0x000fe200078f18ff */
[----:B------:R-:W-:Y:S01]  /*1f50*/  IMAD.IADD R27, R27, 0x1, R15 ;  /* 0x000000011b1b7824 */ /* 0x000fe200078e020f */
[----:B------:R-:W-:Y:S01]  /*1f60*/  LEA.HI R18, R18, R11, RZ, 0x2 ;  /* 0x0000000b12127211 */ /* 0x000fe200078f10ff */
[----:B------:R-:W-:Y:S01]  /*1f70*/  IMAD.SHL.U32 R222, R11, 0x100, RZ ;  /* 0x000001000bde7824 */ /* 0x000fe200078e00ff */
[----:B------:R-:W-:Y:S01]  /*1f80*/  LOP3.LUT R16, R16, 0xfffffff8, RZ, 0xc0, !PT ;  /* 0xfffffff810107812 */ /* 0x000fe200078ec0ff */
[----:B------:R4:W-:Y:S01]  /*1f90*/  LDGSTS.E.BYPASS.LTC128B.128 [R234+0x1f080], [R248.64+0x100], !P0 ;  /* 0x1f080100f8ea7fae */ /* 0x0009e2000c101d4e */
[----:B------:R-:W-:Y:S01]  /*1fa0*/  LOP3.LUT R0, R18, 0xfffffffc, RZ, 0xc0, !PT ;  /* 0xfffffffc12007812 */ /* 0x000fe200078ec0ff */
[----:B------:R-:W-:Y:S01]  /*1fb0*/  IMAD.WIDE.U32 R240, R240, c[0x0][0x240], R26 ;  /* 0x00009000f0f07a25 */ /* 0x000fe200078e001a */
[----:B------:R-:W-:Y:S01]  /*1fc0*/  IADD3 R24, P0, R248, UR11, RZ ;  /* 0x0000000bf8187c10 */ /* 0x000fe2000ff1e0ff */
[----:B------:R-:W-:Y:S01]  /*1fd0*/  CS2R R26, SRZ ;  /* 0x00000000001a7805 */ /* 0x000fe2000001ff00 */
[----:B------:R-:W-:Y:S01]  /*1fe0*/  LEA.HI R18, R5, R232, RZ, 0x4 ;  /* 0x000000e805127211 */ /* 0x000fe200078f20ff */
[----:B------:R-:W-:Y:S01]  /*1ff0*/  IMAD.IADD R16, R19, 0x1, -R16 ;  /* 0x0000000113107824 */ /* 0x000fe200078e0a10 */
[----:B------:R-:W-:Y:S01]  /*2000*/  IADD3.X R25, R249, UR5, RZ, P0, !PT ;  /* 0x00000005f9197c10 */ /* 0x000fe200087fe4ff */
[----:B------:R-:W-:Y:S01]  /*2010*/  IMAD.IADD R5, R11, 0x1, -R0 ;  /* 0x000000010b057824 */ /* 0x000fe200078e0a00 */
[----:B------:R-:W-:Y:S01]  /*2020*/  ISETP.LT.OR P0, PT, R12, 0x21, P4 ;  /* 0x000000210c00780c */ /* 0x000fe20002701670 */
[----:B------:R-:W-:Y:S01]  /*2030*/  IMAD.SHL.U32 R23, R16, 0x10, RZ ;  /* 0x0000001010177824 */ /* 0x000fe200078e00ff */
[----:B------:R-:W-:Y:S01]  /*2040*/  ISETP.LT.OR P5, PT, R12, 0x21, P5 ;  /* 0x000000210c00780c */ /* 0x000fe20002fa1670 */
[C---:B------:R-:W-:Y:S01]  /*2050*/  IMAD.SHL.U32 R237, R5.reuse, 0x10, RZ ;  /* 0x0000001005ed7824 */ /* 0x040fe200078e00ff */
[----:B------:R-:W-:Y:S01]  /*2060*/  LEA.HI R12, R5, R5, RZ, 0x1 ;  /* 0x00000005050c7211 */ /* 0x000fe200078f08ff */
[----:B------:R-:W-:Y:S01]  /*2070*/  USHF.R.S32.HI UR5, URZ, 0x1f, UR6 ;  /* 0x0000001f3f057899 */ /* 0x000fe20008011406 */
[----:B------:R-:W-:Y:S01]  /*2080*/  ISETP.NE.AND P4, PT, R13, RZ, PT ;  /* 0x000000ff0d00720c */ /* 0x000fe20003f85270 */
[----:B------:R-:W-:Y:S01]  /*2090*/  IMAD.SHL.U32 R13, R5, 0x100, RZ ;  /* 0x00000100050d7824 */ /* 0x000fe200078e00ff */
[----:B------:R-:W-:Y:S01]  /*20a0*/  LOP3.LUT R0, R14, 0x70, R23, 0xf8, !PT ;  /* 0x000000700e007812 */ /* 0x000fe200078ef817 */
[----:B------:R-:W-:Y:S01]  /*20b0*/  IMAD.SHL.U32 R12, R12, 0x100, RZ ;  /* 0x000001000c0c7824 */ /* 0x000fe200078e00ff */
[----:B------:R-:W-:Y:S01]  /*20c0*/  LOP3.LUT R17, R17, 0x3ffffffc, RZ, 0xc0, !PT ;  /* 0x3ffffffc11117812 */ /* 0x000fe200078ec0ff */
[----:B------:R-:W-:Y:S01]  /*20d0*/  IMAD.IADD R246, R241, 0x1, R3 ;  /* 0x00000001f1f67824 */ /* 0x000fe200078e0203 */
[----:B------:R-:W-:Y:S01]  /*20e0*/  LOP3.LUT R13, R0, 0x100, R13, 0xf8, !PT ;  /* 0x00000100000d7812 */ /* 0x000fe200078ef80d */
[----:B------:R1:W-:Y:S01]  /*20f0*/  LDGSTS.E.BYPASS.LTC128B.128 [R234+0x1c080], [R24.64], !P0 ;  /* 0x1c08000018ea7fae */ /* 0x0003e2000c101d4e */
[----:B------:R-:W-:Y:S01]  /*2100*/  LOP3.LUT R28, R12, 0x7ffffe00, RZ, 0xc0, !PT ;  /* 0x7ffffe000c1c7812 */ /* 0x000fe200078ec0ff */
[----:B------:R-:W-:Y:S01]  /*2110*/  IMAD.IADD R17, R232, 0x1, -R17 ;  /* 0x00000001e8117824 */ /* 0x000fe200078e0a11 */
[----:B------:R-:W-:Y:S01]  /*2120*/  SHF.R.U32.HI R12, RZ, 0x3, R13 ;  /* 0x00000003ff0c7819 */ /* 0x000fe2000001160d */
[----:B------:R1:W-:Y:S01]  /*2130*/  LDGSTS.E.BYPASS.LTC128B.128 [R234+0x1e080], [R24.64+0x80], !P6 ;  /* 0x1e08008018ea7fae */ /* 0x0003e2000f101d4e */
[----:B------:R-:W-:Y:S01]  /*2140*/  ISETP.GE.AND P0, PT, R22, c[0x0][0x1fc], PT ;  /* 0x00007f0016007a0c */ /* 0x000fe20003f06270 */
[----:B------:R-:W-:Y:S01]  /*2150*/  IMAD R17, R17, 0x2, R28 ;  /* 0x0000000211117824 */ /* 0x000fe200078e021c */
[----:B------:R-:W-:Y:S01]  /*2160*/  LOP3.LUT R12, R13, 0x28, R12, 0x78, !PT ;  /* 0x000000280d0c7812 */ /* 0x000fe200078e780c */
[----:B------:R4:W-:Y:S01]  /*2170*/  LDGSTS.E.BYPASS.LTC128B.128 [R234+0x20080], [R20.64], !P5 ;  /* 0x2008000014ea7fae */ /* 0x0009e2000e901d4e */
[----:B------:R-:W-:Y:S01]  /*2180*/  LOP3.LUT R13, R18, 0xfffffff0, RZ, 0xc0, !PT ;  /* 0xfffffff0120d7812 */ /* 0x000fe200078ec0ff */
[----:B------:R-:W-:Y:S01]  /*2190*/  ULEA.HI UR5, UR5, UR6, URZ, 0x6 ;  /* 0x0000000605057291 */ /* 0x000fe2000f8f303f */
[----:B------:R-:W-:Y:S01]  /*21a0*/  ISETP.GE.AND P5, PT, R9, c[0x0][0x1fc], PT ;  /* 0x00007f0009007a0c */ /* 0x000fe20003fa6270 */
[----:B------:R-:W-:Y:S01]  /*21b0*/  IMAD.IADD R17, R17, 0x1, R12 ;  /* 0x0000000111117824 */ /* 0x000fe200078e020c */
[----:B------:R-:W-:Y:S01]  /*21c0*/  LOP3.LUT P6, RZ, R16, 0x1, RZ, 0xc0, !PT ;  /* 0x0000000110ff7812 */ /* 0x000fe200078cc0ff */
[C---:B------:R-:W-:Y:S01]  /*21d0*/  IMAD.IADD R13, R232.reuse, 0x1, -R13 ;  /* 0x00000001e80d7824 */ /* 0x040fe200078e0a0d */
[----:B------:R-:W-:Y:S01]  /*21e0*/  SEL R12, RZ, 0x1, P0 ;  /* 0x00000001ff0c7807 */ /* 0x000fe20000000000 */
[----:B------:R-:W-:Y:S01]  /*21f0*/  IMAD.SHL.U32 R236, R17, 0x2, RZ ;  /* 0x0000000211ec7824 */ /* 0x000fe200078e00ff */
[----:B------:R-:W-:Y:S01]  /*2200*/  ISETP.GE.AND P0, PT, R232, 0x10, PT ;  /* 0x00000010e800780c */ /* 0x000fe20003f06270 */
[----:B------:R-:W-:Y:S01]  /*2210*/  IMAD.SHL.U32 R9, R13, 0x10, RZ ;  /* 0x000000100d097824 */ /* 0x000fe200078e00ff */
[----:B------:R-:W-:Y:S01]  /*2220*/  SHF.R.S32.HI R19, RZ, 0x4, R18 ;  /* 0x00000004ff137819 */ /* 0x000fe20000011412 */
[----:B------:R-:W-:Y:S01]  /*2230*/  CS2R R28, SRZ ;  /* 0x00000000001c7805 */ /* 0x000fe2000001ff00 */
[C---:B------:R-:W-:Y:S01]  /*2240*/  IADD3 R15, R236.reuse, 0x21480, RZ ;  /* 0x00021480ec0f7810 */ /* 0x040fe20007ffe0ff */
[----:B------:R-:W-:Y:S01]  /*2250*/  USHF.R.S32.HI UR8, URZ, 0x6, UR5 ;  /* 0x000000063f087899 */ /* 0x000fe20008011405 */
[----:B------:R-:W-:Y:S01]  /*2260*/  LOP3.LUT R9, R9, 0xf0, RZ, 0xc0, !PT ;  /* 0x000000f009097812 */ /* 0x000fe200078ec0ff */
[----:B------:R-:W-:Y:S01]  /*2270*/  UMOV UR11, 0x1 ;  /* 0x00000001000b7882 */ /* 0x000fe20000000000 */
[----:B------:R-:W-:Y:S01]  /*2280*/  IADD3 R233, R236, 0x215a0, RZ ;  /* 0x000215a0ece97810 */ /* 0x000fe20007ffe0ff */
[----:B------:R-:W-:Y:S01]  /*2290*/  UMOV UR5, URZ ;  /* 0x0000003f00057c82 */ /* 0x000fe20008000000 */
[----:B------:R-:W-:-:S02]  /*22a0*/  LOP3.LUT R223, R9, R14, RZ, 0xfc, !PT ;  /* 0x0000000e09df7212 */ /* 0x000fc400078efcff */
[----:B------:R-:W-:Y:S01]  /*22b0*/  LOP3.LUT R222, R9, 0x100, R222, 0xf8, !PT ;  /* 0x0000010009de7812 */ /* 0x000fe200078ef8de */
[----:B------:R-:W-:Y:S01]  /*22c0*/  @!P0 IMAD.SHL.U32 R11, R232, 0x10, RZ ;  /* 0x00000010e80b8824 */ /* 0x000fe200078e00ff */
[----:B------:R-:W-:Y:S01]  /*22d0*/  LOP3.LUT R9, R2, 0xffffffe0, RZ, 0xc0, !PT ;  /* 0xffffffe002097812 */ /* 0x000fe200078ec0ff */
[----:B-1----:R-:W-:Y:S01]  /*22e0*/  CS2R R24, SRZ ;  /* 0x0000000000187805 */ /* 0x002fe2000001ff00 */
[----:B------:R-:W-:Y:S02]  /*22f0*/  @P6 IADD3 R233, R15, 0xe0, RZ ;  /* 0x000000e00fe96810 */ /* 0x000fe40007ffe0ff */
[----:B------:R-:W-:Y:S01]  /*2300*/  ISETP.GE.AND P6, PT, R8, c[0x0][0x1fc], PT ;  /* 0x00007f0008007a0c */ /* 0x000fe20003fc6270 */
[----:B------:R-:W-:Y:S01]  /*2310*/  IMAD.IADD R9, R232, 0x1, -R9 ;  /* 0x00000001e8097824 */ /* 0x000fe200078e0a09 */
[----:B------:R-:W-:Y:S01]  /*2320*/  SHF.R.S32.HI R14, RZ, 0x1f, R13 ;  /* 0x0000001fff0e7819 */ /* 0x000fe2000001140d */
[----:B------:R-:W-:Y:S01]  /*2330*/  IMAD.SHL.U32 R8, R4, 0x40, RZ ;  /* 0x0000004004087824 */ /* 0x000fe200078e00ff */
[----:B------:R1:W-:Y:S01]  /*2340*/  @!P0 LDGSTS.E.BYPASS.LTC128B.128 [R11+0x21280], [R242.64] ;  /* 0x21280000f20b8fae */ /* 0x0003e2000b901d4e */
[----:B------:R-:W-:Y:S01]  /*2350*/  LEA.HI R23, R18, R19, RZ, 0x1 ;  /* 0x0000001312177211 */ /* 0x000fe200078f08ff */
[----:B------:R-:W-:Y:S01]  /*2360*/  IMAD.SHL.U32 R18, R13, 0x2, RZ ;  /* 0x000000020d127824 */ /* 0x000fe200078e00ff */
[----:B------:R-:W-:Y:S01]  /*2370*/  SHF.R.S32.HI R16, RZ, 0x1f, R9 ;  /* 0x0000001fff107819 */ /* 0x000fe20000011409 */
[----:B------:R-:W0:Y:S01]  /*2380*/  LDGDEPBAR ;  /* 0x00000000000079af */ /* 0x000e220000000000 */
[----:B------:R-:W-:-:S02]  /*2390*/  LEA.HI R7, R14, R13, RZ, 0x3 ;  /* 0x0000000d0e077211 */ /* 0x000fc400078f18ff */
[----:B------:R-:W-:Y:S01]  /*23a0*/  LEA.HI R16, R16, R9, RZ, 0x2 ;  /* 0x0000000910107211 */ /* 0x000fe200078f10ff */
[----:B------:R-:W0:Y:S01]  /*23b0*/  LDGDEPBAR ;  /* 0x00000000000079af */ /* 0x000e220000000000 */
[----:B------:R-:W-:Y:S02]  /*23c0*/  SEL R2, RZ, 0xffffffff, P5 ;  /* 0xffffffffff027807 */ /* 0x000fe40002800000 */
[----:B------:R-:W-:Y:S02]  /*23d0*/  LOP3.LUT R0, R23, 0xfffffffe, RZ, 0xc0, !PT ;  /* 0xfffffffe17007812 */ /* 0x000fe400078ec0ff */
[C---:B------:R-:W-:Y:S02]  /*23e0*/  LOP3.LUT P0, RZ, R4.reuse, 0x4, RZ, 0xc0, !PT ;  /* 0x0000000404ff7812 */ /* 0x040fe4000780c0ff */
[----:B------:R-:W-:Y:S01]  /*23f0*/  SEL R235, RZ, 0x4, P6 ;  /* 0x00000004ffeb7807 */ /* 0x000fe20003000000 */
[----:B------:R-:W-:Y:S01]  /*2400*/  IMAD.IADD R0, R19, 0x1, -R0 ;  /* 0x0000000113007824 */ /* 0x000fe200078e0a00 */
[----:B------:R-:W-:-:S02]  /*2410*/  LOP3.LUT P5, RZ, R4, 0x2, RZ, 0xc0, !PT ;  /* 0x0000000204ff7812 */ /* 0x000fc400078ac0ff */
[----:B------:R-:W-:Y:S01]  /*2420*/  LOP3.LUT R223, R223, 0x18, R18, 0x78, !PT ;  /* 0x00000018dfdf7812 */ /* 0x000fe200078e7812 */
[----:B------:R-:W-:Y:S01]  /*2430*/  IMAD.SHL.U32 R231, R0, 0x8, RZ ;  /* 0x0000000800e77824 */ /* 0x000fe200078e00ff */
[----:B------:R-:W-:Y:S01]  /*2440*/  SEL R4, R228, 0xfffffff0, !P5 ;  /* 0xfffffff0e4047807 */ /* 0x000fe20006800000 */
[----:B------:R-:W-:Y:S01]  /*2450*/  IMAD.SHL.U32 R15, R0, 0x20, RZ ;  /* 0x00000020000f7824 */ /* 0x000fe200078e00ff */
[----:B------:R-:W-:Y:S01]  /*2460*/  LOP3.LUT P5, RZ, R13, 0x2, RZ, 0xc0, !PT ;  /* 0x000000020dff7812 */ /* 0x000fe200078ac0ff */
[----:B------:R-:W-:Y:S01]  /*2470*/  IMAD.SHL.U32 R223, R223, 0x2, RZ ;  /* 0x00000002dfdf7824 */ /* 0x000fe200078e00ff */
[----:B------:R-:W-:Y:S02]  /*2480*/  LOP3.LUT R231, R231, 0x8, RZ, 0xc0, !PT ;  /* 0x00000008e7e77812 */ /* 0x000fe400078ec0ff */
[----:B-1----:R-:W-:Y:S02]  /*2490*/  LOP3.LUT R11, R8, 0x1c0, RZ, 0xc0, !PT ;  /* 0x000001c0080b7812 */ /* 0x002fe400078ec0ff */
[----:B------:R-:W-:-:S02]  /*24a0*/  LOP3.LUT R8, R7, 0xfffffff8, RZ, 0xc0, !PT ;  /* 0xfffffff807087812 */ /* 0x000fc400078ec0ff */
[----:B------:R-:W-:Y:S02]  /*24b0*/  LOP3.LUT R14, R11, 0x8, R10, 0xf8, !PT ;  /* 0x000000080b0e7812 */ /* 0x000fe400078ef80a */
[----:B------:R-:W-:Y:S01]  /*24c0*/  SHF.R.U32.HI R229, RZ, 0x3, R11 ;  /* 0x00000003ffe57819 */ /* 0x000fe2000001160b */
[----:B------:R-:W-:Y:S01]  /*24d0*/  IMAD.IADD R8, R13, 0x1, -R8 ;  /* 0x000000010d087824 */ /* 0x000fe200078e0a08 */
[----:B------:R-:W-:Y:S02]  /*24e0*/  LOP3.LUT R11, R11, 0x30, R237, 0xf8, !PT ;  /* 0x000000300b0b7812 */ /* 0x000fe400078ef8ed */
[C---:B------:R-:W-:Y:S02]  /*24f0*/  LEA.HI.SX32 R237, R16.reuse, R237, 0x1e ;  /* 0x000000ed10ed7211 */ /* 0x040fe400078ff2ff */
[----:B------:R-:W-:Y:S02]  /*2500*/  LOP3.LUT R16, R16, 0xfffffffc, RZ, 0xc0, !PT ;  /* 0xfffffffc10107812 */ /* 0x000fe400078ec0ff */
[----:B------:R-:W-:Y:S01]  /*2510*/  LOP3.LUT R10, R11, 0x8, R10, 0xf8, !PT ;  /* 0x000000080b0a7812 */ /* 0x000fe200078ef80a */
[----:B------:R-:W-:Y:S01]  /*2520*/  IMAD.SHL.U32 R11, R2, 0x2, RZ ;  /* 0x00000002020b7824 */ /* 0x000fe200078e00ff */
[----:B------:R-:W-:Y:S01]  /*2530*/  SEL R2, R226, 0xffffffe0, !P0 ;  /* 0xffffffe0e2027807 */ /* 0x000fe20004000000 */
[----:B------:R-:W-:Y:S01]  /*2540*/  IMAD.IADD R9, R9, 0x1, -R16 ;  /* 0x0000000109097824 */ /* 0x000fe200078e0a10 */
[----:B------:R-:W-:-:S02]  /*2550*/  LOP3.LUT P6, RZ, R8, 0x4, RZ, 0xc0, !PT ;  /* 0x0000000408ff7812 */ /* 0x000fc400078cc0ff */
[C---:B------:R-:W-:Y:S01]  /*2560*/  LOP3.LUT P0, RZ, R8.reuse, 0x2, RZ, 0xc0, !PT ;  /* 0x0000000208ff7812 */ /* 0x040fe2000780c0ff */
[----:B------:R-:W-:Y:S01]  /*2570*/  IMAD.SHL.U32 R8, R8, 0x40, RZ ;  /* 0x0000004008087824 */ /* 0x000fe200078e00ff */
[-C--:B------:R-:W-:Y:S01]  /*2580*/  LOP3.LUT R14, R14, R229.reuse, RZ, 0x3c, !PT ;  /* 0x000000e50e0e7212 */ /* 0x080fe200078e3cff */
[----:B------:R-:W-:Y:S01]  /*2590*/  IMAD R230, R9, -0x2, R230 ;  /* 0xfffffffe09e67824 */ /* 0x000fe200078e02e6 */
[----:B------:R-:W-:Y:S01]  /*25a0*/  LOP3.LUT R229, R10, R229, RZ, 0x3c, !PT ;  /* 0x000000e50ae57212 */ /* 0x000fe200078e3cff */
[----:B------:R-:W-:Y:S01]  /*25b0*/  IMAD.SHL.U32 R10, R7, 0x40, RZ ;  /* 0x00000040070a7824 */ /* 0x000fe200078e00ff */
[----:B------:R-:W-:Y:S01]  /*25c0*/  SHF.R.U32.HI R9, RZ, 0x3, R222 ;  /* 0x00000003ff097819 */ /* 0x000fe200000116de */
[----:B------:R-:W-:Y:S01]  /*25d0*/  IMAD R227, R227, 0x200, R14 ;  /* 0x00000200e3e37824 */ /* 0x000fe200078e020e */
[----:B------:R-:W-:Y:S01]  /*25e0*/  LOP3.LUT R8, R8, 0x1c0, RZ, 0xc0, !PT ;  /* 0x000001c008087812 */ /* 0x000fe200078ec0ff */
[----:B------:R-:W-:Y:S01]  /*25f0*/  IMAD R229, R0, 0x200, R229 ;  /* 0x0000020000e57824 */ /* 0x000fe200078e02e5 */
[----:B------:R-:W-:Y:S01]  /*2600*/  LOP3.LUT R9, R9, 0x38, RZ, 0xc0, !PT ;  /* 0x0000003809097812 */ /* 0x000fe200078ec0ff */
[----:B------:R-:W-:Y:S01]  /*2610*/  IMAD.SHL.U32 R227, R227, 0x2, RZ ;  /* 0x00000002e3e37824 */ /* 0x000fe200078e00ff */
[----:B------:R-:W-:-:S02]  /*2620*/  LOP3.LUT R10, R10, 0xfffffe00, RZ, 0xc0, !PT ;  /* 0xfffffe000a0a7812 */ /* 0x000fc400078ec0ff */
[----:B------:R-:W-:Y:S01]  /*2630*/  SHF.R.U32.HI R7, RZ, 0x3, R8 ;  /* 0x00000003ff077819 */ /* 0x000fe20000011608 */
[----:B------:R-:W-:Y:S01]  /*2640*/  IMAD R219, R4, 0x2, R227 ;  /* 0x0000000204db7824 */ /* 0x000fe200078e02e3 */
[--C-:B------:R-:W-:Y:S01]  /*2650*/  LOP3.LUT R222, R9, R222, R231.reuse, 0x1e, !PT ;  /* 0x000000de09de7212 */ /* 0x100fe200078e1ee7 */
[----:B------:R-:W-:Y:S01]  /*2660*/  IMAD R0, R5, 0x400, R10 ;  /* 0x0000040005007824 */ /* 0x000fe200078e020a */
[----:B------:R-:W-:Y:S01]  /*2670*/  LOP3.LUT R231, R7, R8, R231, 0x1e, !PT ;  /* 0x0000000807e77212 */ /* 0x000fe200078e1ee7 */
[C---:B------:R-:W-:Y:S01]  /*2680*/  IMAD R218, R2.reuse, 0x2, R227 ;  /* 0x0000000202da7824 */ /* 0x040fe200078e02e3 */
[----:B------:R-:W-:Y:S01]  /*2690*/  LOP3.LUT R13, R15, 0x20, RZ, 0xc0, !PT ;  /* 0x000000200f0d7812 */ /* 0x000fe200078ec0ff */
[----:B------:R-:W-:Y:S01]  /*26a0*/  IMAD R217, R2, 0x2, R219 ;  /* 0x0000000202d97824 */ /* 0x000fe200078e02db */
[----:B------:R-:W-:Y:S01]  /*26b0*/  SEL R228, R228, 0xfffffff0, !P0 ;  /* 0xfffffff0e4e47807 */ /* 0x000fe20004000000 */
[----:B------:R-:W-:Y:S01]  /*26c0*/  IMAD.IADD R231, R0, 0x1, R231 ;  /* 0x0000000100e77824 */ /* 0x000fe200078e02e7 */
[----:B------:R-:W-:Y:S01]  /*26d0*/  LOP3.LUT R6, R13, 0x18, R6, 0xf8, !PT ;  /* 0x000000180d067812 */ /* 0x000fe200078ef806 */
[----:B------:R-:W-:Y:S01]  /*26e0*/  IMAD.MOV.U32 R0, RZ, RZ, 0x120 ;  /* 0x00000120ff007424 */ /* 0x000fe200078e00ff */
[----:B------:R-:W-:Y:S01]  /*26f0*/  SEL R226, R226, 0xffffffe0, !P6 ;  /* 0xffffffe0e2e27807 */ /* 0x000fe20007000000 */
[----:B------:R-:W-:Y:S01]  /*2700*/  IMAD.SHL.U32 R225, R231, 0x2, RZ ;  /* 0x00000002e7e17824 */ /* 0x000fe200078e00ff */
[----:B------:R-:W-:Y:S01]  /*2710*/  LOP3.LUT R221, R7, R6, R8, 0x1e, !PT ;  /* 0x0000000607dd7212 */ /* 0x000fe200078e1e08 */
[----:B------:R-:W-:Y:S01]  /*2720*/  IMAD.SHL.U32 R216, R228, 0x2, RZ ;  /* 0x00000002e4d87824 */ /* 0x000fe200078e00ff */
[----:B------:R-:W-:Y:S01]  /*2730*/  SEL R0, R0, 0xe0, !P5 ;  /* 0x000000e000007807 */ /* 0x000fe20006800000 */
[----:B------:R-:W-:Y:S01]  /*2740*/  IMAD.IADD R220, R231, 0x1, R228 ;  /* 0x00000001e7dc7824 */ /* 0x000fe200078e02e4 */
[C---:B------:R-:W-:Y:S01]  /*2750*/  IADD3 R3, R225.reuse, 0x1b080, RZ ;  /* 0x0001b080e1037810 */ /* 0x040fe20007ffe0ff */
[----:B------:R-:W-:Y:S01]  /*2760*/  IMAD.IADD R216, R225, 0x1, R216 ;  /* 0x00000001e1d87824 */ /* 0x000fe200078e02d8 */
[----:B------:R-:W-:Y:S01]  /*2770*/  LOP3.LUT R12, R11, 0x2, R12, 0xe2, !PT ;  /* 0x000000020b0c7812 */ /* 0x000fe200078ee20c */
[----:B------:R-:W-:Y:S01]  /*2780*/  IMAD R0, R0, 0x2, R223 ;  /* 0x0000000200007824 */ /* 0x000fe200078e02df */
[----:B------:R-:W-:Y:S01]  /*2790*/  LOP3.LUT R221, R221, R10, RZ, 0xfc, !PT ;  /* 0x0000000adddd7212 */ /* 0x000fe200078efcff */
[----:B------:R-:W-:Y:S01]  /*27a0*/  IMAD R224, R226, 0x2, R3 ;  /* 0x00000002e2e07824 */ /* 0x000fe200078e0203 */
[----:B------:R-:W-:Y:S01]  /*27b0*/  LOP3.LUT R235, R12, R235, RZ, 0xfc, !PT ;  /* 0x000000eb0ceb7212 */ /* 0x000fe200078efcff */
[----:B------:R-:W-:Y:S01]  /*27c0*/  IMAD.IADD R226, R231, 0x1, R226 ;  /* 0x00000001e7e27824 */ /* 0x000fe200078e02e2 */
[----:B------:R-:W-:-:S02]  /*27d0*/  LEA R222, R222, 0x23c80, 0x1 ;  /* 0x00023c80dede7811 */ /* 0x000fc400078e08ff */
[----:B----4-:R-:W-:Y:S02]  /*27e0*/  LEA R221, R221, 0x80, 0x1 ;  /* 0x00000080dddd7811 */ /* 0x010fe400078e08ff */
.L_x_816:
        /* <DEDUP_REMOVED lines=258> */
.L_x_814:
        /* <DEDUP_REMOVED lines=471> */
.L_x_815:
        /* <DEDUP_REMOVED lines=296> */
.L_x_813:
[----:B------:R-:W-:Y:S05]  /*6800*/  @P1 EXIT ;  /* 0x000000000000194d */ /* 0x000fea0003800000 */
[----:B------:R-:W-:-:S04]  /*6810*/  ISETP.NE.U32.AND P1, PT, RZ, c[0x0][0x360], PT ;  /* 0x0000d800ff007a0c */ /* 0x000fc80003f25070 */
[----:B------:R-:W-:-:S13]  /*6820*/  ISETP.NE.AND.EX P1, PT, RZ, c[0x0][0x364], PT, P1 ;  /* 0x0000d900ff007a0c */ /* 0x000fda0003f25310 */
[----:B------:R-:W-:-:S04]  /*6830*/  @P1 IMAD.MOV.U32 R0, RZ, RZ, 0x4 ;  /* 0x00000004ff001424 */ /* 0x000fc800078e00ff */
[----:B------:R-:W-:-:S06]  /*6840*/  @P1 IMAD.WIDE R4, R239, R0, c[0x0][0x360] ;  /* 0x0000d800ef041625 */ /* 0x000fcc00078e0200 */
[----:B------:R2:W3:Y:S01]  /*6850*/  @P1 LDG.E R4, [R4.64] ;  /* 0x0000000e04041981 */ /* 0x0004e2000c1e1900 */
[----:B------:R-:W4:Y:S01]  /*6860*/  S2UR UR6, SR_CTAID.X ;  /* 0x00000000000679c3 */ /* 0x000f220000002500 */
[----:B------:R-:W-:Y:S01]  /*6870*/  IMAD.MOV.U32 R0, RZ, RZ, 0x1 ;  /* 0x00000001ff007424 */ /* 0x000fe200078e00ff */
[----:B------:R-:W-:Y:S01]  /*6880*/  ULDC UR5, c[0x0][0x358] ;  /* 0x0000d60000057ab9 */ /* 0x000fe20000000800 */
[----:B------:R-:W1:Y:S01]  /*6890*/  S2R R2, SR_CTAID.Y ;  /* 0x0000000000027919 */ /* 0x000e620000002600 */
[----:B------:R-:W-:Y:S01]  /*68a0*/  ULDC UR4, c[0x0][0x2f4] ;  /* 0x0000bd0000047ab9 */ /* 0x000fe20000000800 */
[----:B-----5:R-:W-:Y:S02]  /*68b0*/  IMAD R3, R239, c[0x0][0x2f4], RZ ;  /* 0x0000bd00ef037a24 */ /* 0x020fe400078e02ff */
[----:B------:R-:W-:Y:S01]  /*68c0*/  BAR.SYNC.DEFER_BLOCKING 0x1, 0x100 ;  /* 0x0044000000007b1d */ /* 0x000fe20000010000 */
[----:B------:R-:W-:-:S05]  /*68d0*/  ISETP.NE.AND P0, PT, R0, c[0x0][0x338], PT ;  /* 0x0000ce0000007a0c */ /* 0x000fca0003f05270 */
[----:B------:R-:W-:Y:S01]  /*68e0*/  BSSY B0, `(.L_x_817) ;  /* 0x0000023000007945 */ /* 0x000fe20003800000 */
[----:B----4-:R-:W-:-:S07]  /*68f0*/  UIMAD UR5, UR6, UR5, URZ ;  /* 0x00000005060572a4 */ /* 0x010fce000f8e023f */
[----:B-1----:R-:W-:Y:S01]  /*6900*/  @P0 IMAD.HI.U32 R0, R2, c[0x0][0x33c], RZ ;  /* 0x0000cf0002000a27 */ /* 0x002fe200078e00ff */
[----:B------:R-:W-:-:S03]  /*6910*/  UIMAD UR5, UR5, UR4, URZ ;  /* 0x00000004050572a4 */ /* 0x000fc6000f8e023f */
[----:B------:R-:W-:Y:S01]  /*6920*/  IMAD.MOV.U32 R8, RZ, RZ, R2 ;  /* 0x000000ffff087224 */ /* 0x000fe200078e0002 */
[----:B------:R-:W-:Y:S01]  /*6930*/  @P0 SHF.R.U32.HI R8, RZ, c[0x0][0x340], R0 ;  /* 0x0000d000ff080a19 */ /* 0x000fe20000011600 */
[----:B------:R-:W-:Y:S01]  /*6940*/  USHF.R.S32.HI UR4, URZ, 0x1f, UR5 ;  /* 0x0000001f3f047899 */ /* 0x000fe20008011405 */
[----:B------:R-:W-:Y:S02]  /*6950*/  SHF.R.S32.HI R0, RZ, 0x1f, R239 ;  /* 0x0000001fff007819 */ /* 0x000fe400000114ef */
[----:B--2---:R-:W-:Y:S02]  /*6960*/  SHF.R.S32.HI R5, RZ, 0x1f, R8 ;  /* 0x0000001fff057819 */ /* 0x004fe40000011408 */
[----:B------:R-:W-:Y:S01]  /*6970*/  SEL R0, R0, RZ, !P1 ;  /* 0x000000ff00007207 */ /* 0x000fe20004800000 */
[----:B---3--:R-:W-:Y:S01]  /*6980*/  @P1 IMAD R7, R239, 0x50, R4 ;  /* 0x00000050ef071824 */ /* 0x008fe200078e0204 */
[----:B------:R-:W-:Y:S02]  /*6990*/  SHF.R.S32.HI R4, RZ, 0x1f, R3 ;  /* 0x0000001fff047819 */ /* 0x000fe40000011403 */
[----:B------:R-:W-:Y:S01]  /*69a0*/  IADD3 R3, P2, P0, R3, UR5, R8 ;  /* 0x0000000503037c10 */ /* 0x000fe2000f85e008 */
[----:B------:R-:W-:Y:S01]  /*69b0*/  @P1 IMAD.HI R7, R7, 0x66666667, RZ ;  /* 0x6666666707071827 */ /* 0x000fe200078e02ff */
[----:B------:R-:W-:-:S02]  /*69c0*/  SEL R239, R239, RZ, !P1 ;  /* 0x000000ffefef7207 */ /* 0x000fc40004800000 */
[----:B------:R-:W-:Y:S02]  /*69d0*/  IADD3.X R4, R4, UR4, R5, P2, P0 ;  /* 0x0000000404047c10 */ /* 0x000fe400097e0405 */
[----:B------:R-:W-:Y:S02]  /*69e0*/  @P1 SHF.R.U32.HI R6, RZ, 0x1f, R7 ;  /* 0x0000001fff061819 */ /* 0x000fe40000011607 */
[----:B------:R-:W-:Y:S02]  /*69f0*/  ISETP.NE.AND P2, PT, R232, RZ, PT ;  /* 0x000000ffe800720c */ /* 0x000fe40003f45270 */
[----:B------:R-:W-:Y:S01]  /*6a00*/  @P1 LEA.HI.SX32 R6, R7, R6, 0x1b ;  /* 0x0000000607061211 */ /* 0x000fe200078fdaff */
[----:B------:R-:W-:Y:S01]  /*6a10*/  IMAD.MOV R7, RZ, RZ, -R8 ;  /* 0x000000ffff077224 */ /* 0x000fe200078e0a08 */
[C---:B------:R-:W-:Y:S01]  /*6a20*/  SHF.L.U64.HI R4, R3.reuse, 0x2, R4 ;  /* 0x0000000203047819 */ /* 0x040fe20000010204 */
[----:B------:R-:W-:Y:S02]  /*6a30*/  IMAD.SHL.U32 R3, R3, 0x4, RZ ;  /* 0x0000000403037824 */ /* 0x000fe400078e00ff */
[----:B------:R-:W-:-:S02]  /*6a40*/  @P1 IMAD R6, R6, 0x3c00, RZ ;  /* 0x00003c0006061824 */ /* 0x000fc400078e02ff */
[----:B------:R-:W-:Y:S01]  /*6a50*/  IMAD R7, R7, c[0x0][0x338], R2 ;  /* 0x0000ce0007077a24 */ /* 0x000fe200078e0202 */
[----:B------:R-:W-:Y:S01]  /*6a60*/  IADD3 R10, P0, R3, c[0x0][0x350], RZ ;  /* 0x0000d400030a7a10 */ /* 0x000fe20007f1e0ff */
[--C-:B------:R-:W-:Y:S01]  /*6a70*/  @P1 IMAD.MOV.U32 R12, RZ, RZ, R6.reuse ;  /* 0x000000ffff0c1224 */ /* 0x100fe200078e0006 */
[----:B------:R-:W-:Y:S01]  /*6a80*/  @P1 SHF.R.S32.HI R13, RZ, 0x1f, R6 ;  /* 0x0000001fff0d1819 */ /* 0x000fe20000011406 */
[----:B------:R-:W-:Y:S01]  /*6a90*/  @!P1 CS2R R12, SRZ ;  /* 0x00000000000c9805 */ /* 0x000fe2000001ff00 */
[----:B------:R-:W-:Y:S01]  /*6aa0*/  IADD3.X R11, R4, c[0x0][0x354], RZ, P0, !PT ;  /* 0x0000d500040b7a10 */ /* 0x000fe200007fe4ff */
[----:B------:R-:W-:Y:S05]  /*6ab0*/  @P2 BRA `(.L_x_818) ;  /* 0x0000005000002947 */ /* 0x000fea0003800000 */
.L_x_819:
[----:B------:R-:W2:Y:S01]  /*6ac0*/  LDG.E.STRONG.GPU R2, [R10.64] ;  /* 0x0000000e0a027981 */ /* 0x000ea2000c1ef900 */
[----:B------:R-:W-:Y:S01]  /*6ad0*/  YIELD ;  /* 0x0000000000007946 */ /* 0x000fe20003800000 */
[----:B--2---:R-:W-:Y:S01]  /*6ae0*/  ISETP.NE.AND P0, PT, R2, R7, PT ;  /* 0x000000070200720c */ /* 0x004fe20003f05270 */
[----:B------:R-:W-:-:S12]  /*6af0*/  CCTL.IVALL ;  /* 0x00000000ff00798f */ /* 0x000fd80002000000 */
[----:B------:R-:W-:Y:S05]  /*6b00*/  @P0 BRA `(.L_x_819) ;  /* 0xffffffb000000947 */ /* 0x000fea000383ffff */
.L_x_818:
[----:B------:R-:W-:Y:S05]  /*6b10*/  BSYNC B0 ;  /* 0x0000000000007941 */ /* 0x000fea0003800000 */
.L_x_817:
[----:B------:R-:W-:Y:S01]  /*6b20*/  MOV R2, 0xffffffff ;  /* 0xffffffff00027802 */ /* 0x000fe20000000f00 */
[----:B------:R-:W-:Y:S05]  /*6b30*/  BRA.CONV ~URZ, `(.L_x_820) ;  /* 0x000000237f007947 */ /* 0x000fea000b800000 */
[----:B------:R-:W-:Y:S02]  /*6b40*/  MOV R6, 0x6b60 ;  /* 0x00006b6000067802 */ /* 0x000fe40000000f00 */
[----:B------:R-:W-:Y:S05]  /*6b50*/  CALL.REL.NOINC `($__internal_7_$__cuda_sm70_warpsync) ;  /* 0x00000c1000007944 */ /* 0x000fea0003c00000 */
.L_x_820:
[----:B------:R-:W-:Y:S01]  /*6b60*/  UIMAD UR5, UR6, 0x3c00, URZ ;  /* 0x00003c00060578a4 */ /* 0x000fe2000f8e023f */
[----:B------:R-:W-:Y:S01]  /*6b70*/  SHF.R.S32.HI R9, RZ, 0x1f, R232 ;  /* 0x0000001fff097819 */ /* 0x000fe200000114e8 */
[----:B------:R-:W-:Y:S01]  /*6b80*/  IMAD R15, R5, c[0x0][0x328], RZ ;  /* 0x0000ca00050f7a24 */ /* 0x000fe200078e02ff */
[----:B------:R-:W-:-:S06]  /*6b90*/  NOP ;  /* 0x0000000000007918 */ /* 0x000fcc0000000000 */
[----:B------:R-:W-:Y:S01]  /*6ba0*/  USHF.R.S32.HI UR4, URZ, 0x1f, UR5 ;  /* 0x0000001f3f047899 */ /* 0x000fe20008011405 */
[----:B------:R-:W-:Y:S01]  /*6bb0*/  IADD3 R232, P1, P0, R12, UR5, R232 ;  /* 0x000000050ce87c10 */ /* 0x000fe2000f83e0e8 */
[----:B------:R-:W-:Y:S02]  /*6bc0*/  IMAD R15, R8, c[0x0][0x32c], R15 ;  /* 0x0000cb00080f7a24 */ /* 0x000fe400078e020f */
[----:B------:R-:W-:Y:S02]  /*6bd0*/  IMAD R6, R0, c[0x0][0x330], RZ ;  /* 0x0000cc0000067a24 */ /* 0x000fe400078e02ff */
[----:B------:R-:W-:Y:S02]  /*6be0*/  IADD3.X R233, R13, UR4, R9, P1, P0 ;  /* 0x000000040de97c10 */ /* 0x000fe40008fe0409 */
[----:B------:R-:W-:-:S03]  /*6bf0*/  IMAD R6, R239, c[0x0][0x334], R6 ;  /* 0x0000cd00ef067a24 */ /* 0x000fc600078e0206 */
[----:B------:R-:W-:-:S05]  /*6c00*/  IMAD.WIDE.U32 R12, R8, c[0x0][0x328], R232 ;  /* 0x0000ca00080c7a25 */ /* 0x000fca00078e00e8 */
        /* <DEDUP_REMOVED lines=67> */
[----:B-1----:R-:W-:Y:S05]  /*7040*/  CALL.REL.NOINC `($__internal_7_$__cuda_sm70_warpsync) ;  /* 0x0000072000007944 */ /* 0x002fea0003c00000 */
.L_x_821:
        /* <DEDUP_REMOVED lines=12> */
.L_x_823:
[----:B------:R-:W-:Y:S05]  /*7110*/  BSYNC B0 ;  /* 0x0000000000007941 */ /* 0x000fea0003800000 */
.L_x_822:
[----:B--2---:R-:W-:Y:S01]  /*7120*/  IADD3 R10, P0, R3, c[0x0][0x348], RZ ;  /* 0x0000d200030a7a10 */ /* 0x004fe20007f1e0ff */
[----:B------:R-:W-:Y:S03]  /*7130*/  BSSY B0, `(.L_x_824) ;  /* 0x0000008000007945 */ /* 0x000fe60003800000 */
[----:B------:R-:W-:Y:S01]  /*7140*/  IADD3.X R11, R4, c[0x0][0x34c], RZ, P0, !PT ;  /* 0x0000d300040b7a10 */ /* 0x000fe200007fe4ff */
[----:B------:R-:W-:Y:S05]  /*7150*/  @P2 BRA `(.L_x_825) ;  /* 0x0000005000002947 */ /* 0x000fea0003800000 */
.L_x_826:
[----:B------:R-:W2:Y:S01]  /*7160*/  LDG.E.STRONG.GPU R4, [R10.64] ;  /* 0x0000000e0a047981 */ /* 0x000ea2000c1ef900 */
[----:B------:R-:W-:Y:S01]  /*7170*/  YIELD ;  /* 0x0000000000007946 */ /* 0x000fe20003800000 */
[----:B--2---:R-:W-:Y:S01]  /*7180*/  ISETP.NE.AND P0, PT, R4, R7, PT ;  /* 0x000000070400720c */ /* 0x004fe20003f05270 */
[----:B------:R-:W-:-:S12]  /*7190*/  CCTL.IVALL ;  /* 0x00000000ff00798f */ /* 0x000fd80002000000 */
[----:B------:R-:W-:Y:S05]  /*71a0*/  @P0 BRA `(.L_x_826) ;  /* 0xffffffb000000947 */ /* 0x000fea000383ffff */
.L_x_825:
[----:B------:R-:W-:Y:S05]  /*71b0*/  BSYNC B0 ;  /* 0x0000000000007941 */ /* 0x000fea0003800000 */
.L_x_824:
[----:B------:R-:W-:Y:S05]  /*71c0*/  BRA.CONV ~URZ, `(.L_x_827) ;  /* 0x000000237f007947 */ /* 0x000fea000b800000 */
[----:B------:R-:W-:Y:S02]  /*71d0*/  MOV R6, 0x71f0 ;  /* 0x000071f000067802 */ /* 0x000fe40000000f00 */
[----:B-1----:R-:W-:Y:S05]  /*71e0*/  CALL.REL.NOINC `($__internal_7_$__cuda_sm70_warpsync) ;  /* 0x0000058000007944 */ /* 0x002fea0003c00000 */
.L_x_827:
        /* <DEDUP_REMOVED lines=75> */
[----:B-12---:R-:W-:Y:S05]  /*76a0*/  CALL.REL.NOINC `($__internal_7_$__cuda_sm70_warpsync) ;  /* 0x000000c000007944 */ /* 0x006fea0003c00000 */
.L_x_828:
        /* <DEDUP_REMOVED lines=12> */
        .weak           $__internal_7_$__cuda_sm70_warpsync
        .type           $__internal_7_$__cuda_sm70_warpsync,@function
        .size           $__internal_7_$__cuda_sm70_warpsync,(.L_x_1409 - $__internal_7_$__cuda_sm70_warpsync)
$__internal_7_$__cuda_sm70_warpsync:
[----:B------:R-:W-:Y:S01]  /*7770*/  MOV R14, R6 ;  /* 0x00000006000e7202 */ /* 0x000fe20000000f00 */
[----:B------:R-:W-:Y:S04]  /*7780*/  WARPSYNC R2 ;  /* 0x0000000200007348 */ /* 0x000fe80003800000 */
[----:B------:R-:W-:-:S04]  /*7790*/  MOV R15, 0x0 ;  /* 0x00000000000f7802 */ /* 0x000fc80000000f00 */
[----:B------:R-:W-:Y:S05]  /*77a0*/  RET.REL.NODEC R14 `(_ZN7cutlass13device_kernelIN5flash19enable_sm80_to_sm89INS1_16FlashAttnBwdSm80INS1_25CollectiveMainloopBwdSm80ILi2ELi1EN4cute5tupleIJNS5_1CILi64EEENS7_ILi80EEENS7_ILi192EEEEEENS_6half_tEfNS_4arch4Sm80ELb0ELb0ELb1ELb1ELb1ELb0ELb1ELb0ELi2ELi4ELi2ELi2ELb0EEENS1_24CollectiveEpilogueBwdGQAISB_fSE_Li256ELb1ELb1EEENS1_19SingleTileSchedulerILb1ELb0ELb0ELi80EEEEEEEEEvNT_6ParamsE) ;  /* 0xffff88500e007950 */ /* 0x000fea0003c3ffff */
.L_x_829:
        /* <DEDUP_REMOVED lines=13> */
.L_x_1409:


//--------------------- .text._ZN7cutlass13device_kernelIN5flash19enable_sm80_to_sm89INS1_16FlashAttnBwdSm80INS1_25CollectiveMainloopBwdSm80ILi2ELi1EN4cute5tupleIJNS5_1CILi64EEENS7_ILi80EEENS7_ILi192EEEEEENS_6half_tEfNS_4arch4Sm80ELb0ELb1ELb1ELb0ELb0ELb0ELb1ELb0ELi2ELi4ELi2ELi2ELb0EEENS1_21CollectiveEpilogueBwdISB_SC_SE_Li256ELb0ELb1ELi4EEENS1_19SingleTileSchedulerILb0ELb0ELb0ELi80EEEEEEEEEvNT_6ParamsE --------------------------
	.section	.text._ZN7cutlass13device_kernelIN5flash19enable_sm80_to_sm89INS1_16FlashAttnBwdSm80INS1_25CollectiveMainloopBwdSm80ILi2ELi1EN4cute5tupleIJNS5_1CILi64EEENS7_ILi80EEENS7_ILi192EEEEEENS_6half_tEfNS_4arch4Sm80ELb0ELb1ELb1ELb0ELb0ELb0ELb1ELb0ELi2ELi4ELi2ELi2ELb0EEENS1_21CollectiveEpilogueBwdISB_SC_SE_Li256ELb0ELb1ELi4EEENS1_19SingleTileSchedulerILb0ELb0ELb0ELi80EEEEEEEEEvNT_6ParamsE,"ax",@progbits
	.sectioninfo	@"SHI_REGISTERS=255"
	.align	128
.text._ZN7cutlass13device_kernelIN5flash19enable_sm80_to_sm89INS1_16FlashAttnBwdSm80INS1_25CollectiveMainloopBwdSm80ILi2ELi1EN4cute5tupleIJNS5_1CILi64EEENS7_ILi80EEENS7_ILi192EEEEEENS_6half_tEfNS_4arch4Sm80ELb0ELb1ELb1ELb0ELb0ELb0ELb1ELb0ELi2ELi4ELi2ELi2ELb0EEENS1_21CollectiveEpilogueBwdISB_SC_SE_Li256ELb0ELb1ELi4EEENS1_19SingleTileSchedulerILb0ELb0ELb0ELi80EEEEEEEEEvNT_6ParamsE:
        .type           _ZN7cutlass13device_kernelIN5flash19enable_sm80_to_sm89INS1_16FlashAttnBwdSm80INS1_25CollectiveMainloopBwdSm80ILi2ELi1EN4cute5tupleIJNS5_1CILi64EEENS7_ILi80EEENS7_ILi192EEEEEENS_6half_tEfNS_4arch4Sm80ELb0ELb1ELb1ELb0ELb0ELb0ELb1ELb0ELi2ELi4ELi2ELi2ELb0EEENS1_21CollectiveEpilogueBwdISB_SC_SE_Li256ELb0ELb1ELi4EEENS1_19SingleTileSchedulerILb0ELb0ELb0ELi80EEEEEEEEEvNT_6ParamsE,@function
        .size           _ZN7cutlass13device_kernelIN5flash19enable_sm80_to_sm89INS1_16FlashAttnBwdSm80INS1_25CollectiveMainloopBwdSm80ILi2ELi1EN4cute5tupleIJNS5_1CILi64EEENS7_ILi80EEENS7_ILi192EEEEEENS_6half_tEfNS_4arch4Sm80ELb0ELb1ELb1ELb0ELb0ELb0ELb1ELb0ELi2ELi4ELi2ELi2ELb0EEENS1_21CollectiveEpilogueBwdISB_SC_SE_Li256ELb0ELb1ELi4EEENS1_19SingleTileSchedulerILb0ELb0ELb0ELi80EEEEEEEEEvNT_6ParamsE,(.L_x_1411 - _ZN7cutlass13device_kernelIN5flash19enable_sm80_to_sm89INS1_16FlashAttnBwdSm80INS1_25CollectiveMainloopBwdSm80ILi2ELi1EN4cute5tupleIJNS5_1CILi64EEENS7_ILi80EEENS7_ILi192EEEEEENS_6half_tEfNS_4arch4Sm80ELb0ELb1ELb1ELb0ELb0ELb0ELb1ELb0ELi2ELi4ELi2ELi2ELb0EEENS1_21CollectiveEpilogueBwdISB_SC_SE_Li256ELb0ELb1ELi4EEENS1_19SingleTileSchedulerILb0ELb0ELb0ELi80EEEEEEEEEvNT_6ParamsE)
        .other          _ZN7cutlass13device_kernelIN5flash19enable_sm80_to_sm89INS1_16FlashAttnBwdSm80INS1_25CollectiveMainloopBwdSm80ILi2ELi1EN4cute5tupleIJNS5_1CILi64EEENS7_ILi80EEENS7_ILi192EEEEEENS_6half_tEfNS_4arch4Sm80ELb0ELb1ELb1ELb0ELb0ELb0ELb1ELb0ELi2ELi4ELi2ELi2ELb0EEENS1_21CollectiveEpilogueBwdISB_SC_SE_Li256ELb0ELb1ELi4EEENS1_19SingleTileSchedulerILb0ELb0ELb0ELi80EEEEEEEEEvNT_6ParamsE,@"STO_CUDA_ENTRY STV_DEFAULT"
_ZN7cutlass13device_kernelIN5flash19enable_sm80_to_sm89INS1_16FlashAttnBwdSm80INS1_25CollectiveMainloopBwdSm80ILi2ELi1EN4cute5tupleIJNS5_1CILi64EEENS7_ILi80EEENS7_ILi192EEEEEENS_6half_tEfNS_4arch4Sm80ELb0ELb1ELb1ELb0ELb0ELb0ELb1ELb0ELi2ELi4ELi2ELi2ELb0EEENS1_21CollectiveEpilogueBwdISB_SC_SE_Li256ELb0ELb1ELi4EEENS1_19SingleTileSchedulerILb0ELb0ELb0ELi80EEEEEEEEEvNT_6ParamsE:
[----:B------:R-:W-:Y:S02]  /*0000*/  MOV R1, c[0x0][0x28] ;  /* 0x00000a0000017a02 */ /* 0x000fe40000000f00 */
[----:B------:R-:W1:Y:S02]  /*0010*/  S2R R252, SR_CTAID.Z ;  /* 0x0000000000fc7919 */ /* 0x000e640000002700 */
[----:B-1----:R-:W-:-:S13]  /*0020*/  ISETP.GE.AND P0, PT, R252, RZ, PT ;  /* 0x000000fffc00720c */ /* 0x002fda0003f06270 */
        /* <DEDUP_REMOVED lines=11> */
[----:B--23--:R-:W-:Y:S02]  /*00e0*/  UIMAD UR5, UR17, 0x50, UR6 ;  /* 0x00000050110578a4 */ /* 0x00cfe4000f8e0206 */
[----:B------:R-:W-:Y:S02]  /*00f0*/  ULDC UR4, c[0x0][0x198] ;  /* 0x0000660000047ab9 */ /* 0x000fe40000000800 */
[----:B------:R-:W-:-:S04]  /*0100*/  UIADD3 UR5, UR5, 0x8f, URZ ;  /* 0x0000008f05057890 */ /* 0x000fc8000fffe03f */
        /* <DEDUP_REMOVED lines=8> */
.L_x_830:
[----:B--23--:R-:W-:Y:S01]  /*0190*/  UIMAD UR6, UR17, 0x50, UR6 ;  /* 0x00000050110678a4 */ /* 0x00cfe2000f8e0206 */
[----:B------:R-:W-:Y:S01]  /*01a0*/  PLOP3.LUT P1, PT, PT, PT, PT, 0x80, 0x0 ;  /* 0x000000000000781c */ /* 0x000fe20003f2f070 */
        /* <DEDUP_REMOVED lines=75> */
[----:B------:R-:W1:Y:S01]  /*0660*/  S2R R12, SR_CTAID.X ;  /* 0x00000000000c7919 */ /* 0x000e620000002500 */
[----:B------:R-:W-:Y:S01]  /*0670*/  SHF.R.S32.HI R85, RZ, 0x1f, R252 ;  /* 0x0000001fff557819 */ /* 0x000fe200000114fc */
[----:B------:R-:W-:Y:S01]  /*0680*/  UIMAD UR17, UR17, -0x50, URZ ;  /* 0xffffffb0111178a4 */ /* 0x000fe2000f8e023f */
[----:B------:R-:W-:Y:S01]  /*0690*/  ISETP.NE.AND P0, PT, R0, 0x1, PT ;  /* 0x000000010000780c */ /* 0x000fe20003f05270 */
[----:B------:R-:W-:Y:S01]  /*06a0*/  IMAD.MOV.U32 R0, RZ, RZ, R84 ;  /* 0x000000ffff007224 */ /* 0x000fe200078e0054 */
[-C--:B------:R-:W-:Y:S01]  /*06b0*/  LEA.HI R19, R16, R230.reuse, RZ, 0x3 ;  /* 0x000000e610137211 */ /* 0x080fe200078f18ff */
[C---:B------:R-:W-:Y:S01]  /*06c0*/  IMAD R7, R85.reuse, c[0x0][0x1e8], RZ ;  /* 0x00007a0055077a24 */ /* 0x040fe200078e02ff */
[----:B------:R-:W-:Y:S01]  /*06d0*/  ISETP.GT.AND P1, PT, R230, 0x7f, PT ;  /* 0x0000007fe600780c */ /* 0x000fe20003f24270 */
[----:B------:R-:W-:Y:S01]  /*06e0*/  IMAD R8, R85, c[0x0][0x1b8], RZ ;  /* 0x00006e0055087a24 */ /* 0x000fe200078e02ff */
[----:B------:R-:W-:Y:S01]  /*06f0*/  LOP3.LUT R2, R19, 0xfffffff8, RZ, 0xc0, !PT ;  /* 0xfffffff813027812 */ /* 0x000fe200078ec0ff */
[----:B------:R-:W-:Y:S01]  /*0700*/  IMAD.MOV.U32 R15, RZ, RZ, c[0x0][0x1d8] ;  /* 0x00007600ff0f7624 */ /* 0x000fe200078e00ff */
[----:B------:R-:W-:Y:S01]  /*0710*/  SHF.R.S32.HI R232, RZ, 0x3, R19 ;  /* 0x00000003ffe87819 */ /* 0x000fe20000011413 */
[----:B------:R-:W-:Y:S01]  /*0720*/  IMAD R8, R252, c[0x0][0x1bc], R8 ;  /* 0x00006f00fc087a24 */ /* 0x000fe200078e0208 */
[----:B------:R-:W-:Y:S01]  /*0730*/  SHF.R.S32.HI R27, RZ, 0x1f, R84 ;  /* 0x0000001fff1b7819 */ /* 0x000fe20000011454 */
[----:B------:R-:W-:Y:S01]  /*0740*/  IMAD.IADD R18, R230, 0x1, -R2 ;  /* 0x00000001e6127824 */ /* 0x000fe200078e0a02 */
[----:B------:R-:W-:Y:S01]  /*0750*/  SHF.R.S32.HI R233, RZ, 0x1f, R232 ;  /* 0x0000001fffe97819 */ /* 0x000fe200000114e8 */
[----:B------:R-:W-:Y:S01]  /*0760*/  @P0 IMAD.HI.U32 R3, R84, c[0x0][0x24c], RZ ;  /* 0x0000930054030a27 */ /* 0x000fe200078e00ff */
[----:B------:R-:W-:Y:S01]  /*0770*/  USHF.R.S32.HI UR6, URZ, 0x1f, UR8 ;  /* 0x0000001f3f067899 */ /* 0x000fe20008011408 */
[----:B------:R-:W-:Y:S01]  /*0780*/  SHF.R.S32.HI R231, RZ, 0x1f, R230 ;  /* 0x0000001fffe77819 */ /* 0x000fe200000114e6 */
[----:B------:R-:W-:Y:S01]  /*0790*/  USHF.L.U32 UR5, UR8, 0x6, URZ ;  /* 0x0000000608057899 */ /* 0x000fe2000800063f */
[----:B------:R-:W-:Y:S01]  /*07a0*/  IMAD.SHL.U32 R10, R18, 0x8, RZ ;  /* 0x00000008120a7824 */ /* 0x000fe200078e00ff */
[----:B------:R-:W-:Y:S01]  /*07b0*/  @P0 SHF.R.U32.HI R0, RZ, c[0x0][0x250], R3 ;  /* 0x00009400ff000a19 */ /* 0x000fe20000011603 */
[----:B------:R-:W-:Y:S01]  /*07c0*/  IMAD.MOV.U32 R26, RZ, RZ, 0x5 ;  /* 0x00000005ff1a7424 */ /* 0x000fe200078e00ff */
[----:B------:R-:W-:Y:S01]  /*07d0*/  USHF.R.S32.HI UR4, URZ, 0x1f, UR5 ;  /* 0x0000001f3f047899 */ /* 0x000fe20008011405 */
[----:B-1----:R-:W-:Y:S01]  /*07e0*/  IMAD.WIDE R12, R12, 0x50, R232 ;  /* 0x000000500c0c7825 */ /* 0x002fe200078e02e8 */
[----:B------:R-:W-:Y:S01]  /*07f0*/  SHF.R.S32.HI R2, RZ, 0x1f, R0 ;  /* 0x0000001fff027819 */ /* 0x000fe20000011400 */
[----:B------:R-:W-:Y:S01]  /*0800*/  ULDC UR9, c[0x0][0x198] ;  /* 0x0000660000097ab9 */ /* 0x000fe20000000800 */
[--C-:B------:R-:W-:Y:S01]  /*0810*/  SHF.R.S32.HI R11, RZ, 0x1f, R10.reuse ;  /* 0x0000001fff0b7819 */ /* 0x100fe2000001140a */
[----:B------:R-:W-:Y:S01]  /*0820*/  IMAD.SHL.U32 R17, R15, 0x20, RZ ;  /* 0x000000200f117824 */ /* 0x000fe200078e00ff */
[----:B------:R-:W-:Y:S01]  /*0830*/  ISETP.GE.AND P2, PT, R10, c[0x0][0x1cc], PT ;  /* 0x000073000a007a0c */ /* 0x000fe20003f46270 */
[----:B------:R-:W-:Y:S01]  /*0840*/  IMAD R3, R2, c[0x0][0x1e0], RZ ;  /* 0x0000780002037a24 */ /* 0x000fe200078e02ff */
[----:B------:R-:W-:Y:S01]  /*0850*/  IADD3 R22, R10, 0x40, RZ ;  /* 0x000000400a167810 */ /* 0x000fe20007ffe0ff */
[----:B------:R-:W-:Y:S01]  /*0860*/  IMAD.WIDE.U32 R4, R0, c[0x0][0x1e0], R10 ;  /* 0x0000780000047a25 */ /* 0x000fe200078e000a */
[----:B------:R-:W-:Y:S01]  /*0870*/  IADD3 R24, R10, 0x80, RZ ;  /* 0x000000800a187810 */ /* 0x000fe20007ffe0ff */
[----:B------:R-:W-:Y:S01]  /*0880*/  UIADD3 UR9, UR17, UR9, URZ ;  /* 0x0000000911097290 */ /* 0x000fe2000fffe03f */
[----:B------:R-:W-:Y:S01]  /*0890*/  ISETP.GE.AND P3, PT, R22, c[0x0][0x1cc], PT ;  /* 0x0000730016007a0c */ /* 0x000fe20003f66270 */
[----:B------:R-:W-:Y:S01]  /*08a0*/  IMAD R3, R0, c[0x0][0x1e4], R3 ;  /* 0x0000790000037a24 */ /* 0x000fe200078e0203 */
[----:B------:R-:W-:Y:S01]  /*08b0*/  ISETP.GE.AND P4, PT, R24, c[0x0][0x1cc], PT ;  /* 0x0000730018007a0c */ /* 0x000fe20003f86270 */
[----:B------:R-:W-:Y:S01]  /*08c0*/  IMAD R2, R2, c[0x0][0x1b0], RZ ;  /* 0x00006c0002027a24 */ /* 0x000fe200078e02ff */
[----:B------:R-:W-:Y:S01]  /*08d0*/  UMOV UR7, 0x1 ;  /* 0x0000000100077882 */ /* 0x000fe20000000000 */
[----:B------:R-:W-:Y:S01]  /*08e0*/  IMAD.IADD R5, R5, 0x1, R3 ;  /* 0x0000000105057824 */ /* 0x000fe200078e0203 */
[----:B------:R-:W-:Y:S01]  /*08f0*/  UISETP.GE.AND UP1, UPT, UR17, 0x1, UPT ;  /* 0x000000011100788c */ /* 0x000fe2000bf26270 */
[C---:B------:R-:W-:Y:S01]  /*0900*/  IMAD R6, R0.reuse, c[0x0][0x1b4], R2 ;  /* 0x00006d0000067a24 */ /* 0x040fe200078e0202 */
[----:B------:R-:W-:Y:S01]  /*0910*/  UISETP.GE.AND UP0, UPT, UR17, 0x2, UPT ;  /* 0x000000021100788c */ /* 0x000fe2000bf06270 */
[----:B------:R-:W-:Y:S01]  /*0920*/  IMAD.WIDE.U32 R2, R0, c[0x0][0x1b0], R10 ;  /* 0x00006c0000027a25 */ /* 0x000fe200078e000a */
[----:B------:R-:W-:Y:S01]  /*0930*/  UP2UR UR16, UPR, URZ, 0x2 ;  /* 0x000000023f107883 */ /* 0x000fe20008000000 */
[----:B------:R-:W-:Y:S01]  /*0940*/  CS2R R170, SRZ ;  /* 0x0000000000aa7805 */ /* 0x000fe2000001ff00 */
[----:B------:R-:W-:Y:S01]  /*0950*/  UISETP.GE.AND UP1, UPT, UR17, 0x11, UPT ;  /* 0x000000111100788c */ /* 0x000fe2000bf26270 */
[C---:B------:R-:W-:Y:S01]  /*0960*/  IMAD R0, R252.reuse, c[0x0][0x1ec], R7 ;  /* 0x00007b00fc007a24 */ /* 0x040fe200078e0207 */
[----:B------:R-:W-:Y:S01]  /*0970*/  UP2UR UR15, UPR, URZ, 0x1 ;  /* 0x000000013f0f7883 */ /* 0x000fe20008000000 */
[----:B------:R-:W-:Y:S01]  /*0980*/  IMAD.WIDE.U32 R4, R252, c[0x0][0x1e8], R4 ;  /* 0x00007a00fc047a25 */ /* 0x000fe200078e0004 */
[----:B------:R-:W-:Y:S01]  /*0990*/  UISETP.GE.AND UP0, UPT, UR17, 0x12, UPT ;  /* 0x000000121100788c */ /* 0x000fe2000bf06270 */
[----:B------:R-:W-:Y:S01]  /*09a0*/  CS2R R168, SRZ ;  /* 0x0000000000a87805 */ /* 0x000fe2000001ff00 */
[----:B------:R-:W-:Y:S01]  /*09b0*/  CS2R R166, SRZ ;  /* 0x0000000000a67805 */ /* 0x000fe2000001ff00 */
[----:B------:R-:W-:Y:S01]  /*09c0*/  IMAD.IADD R3, R3, 0x1, R6 ;  /* 0x0000000103037824 */ /* 0x000fe200078e0206 */
[----:B------:R-:W-:Y:S01]  /*09d0*/  CS2R R164, SRZ ;  /* 0x0000000000a47805 */ /* 0x000fe2000001ff00 */
[----:B------:R-:W-:Y:S01]  /*09e0*/  IMAD.IADD R5, R5, 0x1, R0 ;  /* 0x0000000105057824 */ /* 0x000fe200078e0200 */
[----:B------:R-:W-:Y:S01]  /*09f0*/  CS2R R162, SRZ ;  /* 0x0000000000a27805 */ /* 0x000fe2000001ff00 */
[----:B------:R-:W-:Y:S01]  /*0a00*/  IMAD.SHL.U32 R0, R232, 0x40, RZ ;  /* 0x00000040e8007824 */ /* 0x000fe200078e00ff */
[----:B------:R-:W-:Y:S01]  /*0a10*/  CS2R R160, SRZ ;  /* 0x0000000000a07805 */ /* 0x000fe2000001ff00 */
[----:B------:R-:W-:Y:S01]  /*0a20*/  IMAD R6, R13, c[0x0][0x1d8], RZ ;  /* 0x000076000d067a24 */ /* 0x000fe200078e02ff */
[----:B------:R-:W-:Y:S01]  /*0a30*/  CS2R R158, SRZ ;  /* 0x00000000009e7805 */ /* 0x000fe2000001ff00 */
[----:B------:R-:W-:Y:S01]  /*0a40*/  IMAD.MOV.U32 R25, RZ, RZ, 0x6 ;  /* 0x00000006ff197424 */ /* 0x000fe200078e00ff */
[----:B------:R-:W-:Y:S01]  /*0a50*/  LOP3.LUT R0, R0, 0x1c0, RZ, 0xc0, !PT ;  /* 0x000001c000007812 */ /* 0x000fe200078ec0ff */
[----:B------:R-:W-:Y:S01]  /*0a60*/  IMAD R14, R12, c[0x0][0x1dc], R6 ;  /* 0x000077000c0e7a24 */ /* 0x000fe200078e0206 */
[----:B------:R-:W-:Y:S01]  /*0a70*/  CS2R R156, SRZ ;  /* 0x00000000009c7805 */ /* 0x000fe2000001ff00 */
[----:B------:R-:W-:Y:S01]  /*0a80*/  IMAD.WIDE.U32 R6, R252, c[0x0][0x1b8], R2 ;  /* 0x00006e00fc067a25 */ /* 0x000fe200078e0002 */
[----:B------:R-:W-:Y:S01]  /*0a90*/  LOP3.LUT R9, R0, 0x38, R10, 0xf8, !PT ;  /* 0x0000003800097812 */ /* 0x000fe200078ef80a */
[----:B------:R-:W-:Y:S01]  /*0aa0*/  CS2R R154, SRZ ;  /* 0x00000000009a7805 */ /* 0x000fe2000001ff00 */
[----:B------:R-:W-:Y:S01]  /*0ab0*/  CS2R R152, SRZ ;  /* 0x0000000000987805 */ /* 0x000fe2000001ff00 */
[----:B------:R-:W-:Y:S01]  /*0ac0*/  IMAD.WIDE.U32 R2, R12, c[0x0][0x1d8], R4 ;  /* 0x000076000c027a25 */ /* 0x000fe200078e0004 */
[----:B------:R-:W-:Y:S01]  /*0ad0*/  SHF.R.U32.HI R5, RZ, 0x3, R0 ;  /* 0x00000003ff057819 */ /* 0x000fe20000011600 */
[----:B------:R-:W-:Y:S01]  /*0ae0*/  CS2R R150, SRZ ;  /* 0x0000000000967805 */ /* 0x000fe2000001ff00 */
[----:B------:R-:W-:Y:S01]  /*0af0*/  CS2R R148, SRZ ;  /* 0x0000000000947805 */ /* 0x000fe2000001ff00 */
[----:B------:R-:W-:Y:S01]  /*0b00*/  IMAD.IADD R0, R3, 0x1, R14 ;  /* 0x0000000103007824 */ /* 0x000fe200078e020e */
[C---:B------:R-:W-:Y:S01]  /*0b10*/  LEA R4, P0, R2.reuse, c[0x0][0x1c0], 0x1 ;  /* 0x0000700002047a11 */ /* 0x040fe200078008ff */
[----:B------:R-:W-:Y:S01]  /*0b20*/  IMAD.IADD R7, R7, 0x1, R8 ;  /* 0x0000000107077824 */ /* 0x000fe200078e0208 */
[----:B------:R-:W-:Y:S01]  /*0b30*/  LOP3.LUT R8, R9, R5, RZ, 0x3c, !PT ;  /* 0x0000000509087212 */ /* 0x000fe200078e3cff */
[----:B------:R-:W-:Y:S01]  /*0b40*/  IMAD.MOV.U32 R3, RZ, RZ, c[0x0][0x1dc] ;  /* 0x00007700ff037624 */ /* 0x000fe200078e00ff */
[----:B------:R-:W-:Y:S01]  /*0b50*/  LEA.HI.X R5, R2, c[0x0][0x1c4], R0, 0x1, P0 ;  /* 0x0000710002057a11 */ /* 0x000fe200000f0c00 */
[----:B------:R-:W-:Y:S01]  /*0b60*/  IMAD.U32 R0, RZ, RZ, UR17 ;  /* 0x00000011ff007e24 */ /* 0x000fe2000f8e00ff */
[----:B------:R-:W-:Y:S01]  /*0b70*/  LEA.HI R2, R16, R230, RZ, 0x6 ;  /* 0x000000e610027211 */ /* 0x000fe200078f30ff */
[----:B------:R-:W-:Y:S01]  /*0b80*/  IMAD R9, R13, c[0x0][0x1a8], RZ ;  /* 0x00006a000d097a24 */ /* 0x000fe200078e02ff */
[----:B------:R-:W-:Y:S01]  /*0b90*/  CS2R R146, SRZ ;  /* 0x0000000000927805 */ /* 0x000fe2000001ff00 */
[----:B------:R-:W-:Y:S01]  /*0ba0*/  IMAD.SHL.U32 R226, R230, 0x4, RZ ;  /* 0x00000004e6e27824 */ /* 0x000fe200078e00ff */
[----:B------:R-:W-:Y:S01]  /*0bb0*/  IADD3 R0, R0, c[0x0][0x198], -R232 ;  /* 0x0000660000007a10 */ /* 0x000fe20007ffe8e8 */
[C---:B------:R-:W-:Y:S01]  /*0bc0*/  IMAD R14, R12.reuse, c[0x0][0x1ac], R9 ;  /* 0x00006b000c0e7a24 */ /* 0x040fe200078e0209 */
[----:B------:R-:W-:Y:S01]  /*0bd0*/  SHF.R.S32.HI R23, RZ, 0x6, R2 ;  /* 0x00000006ff177819 */ /* 0x000fe20000011402 */
[----:B------:R-:W-:Y:S01]  /*0be0*/  IMAD.WIDE.U32 R12, R12, c[0x0][0x1a8], R6 ;  /* 0x00006a000c0c7a25 */ /* 0x000fe200078e0006 */
[C---:B------:R-:W-:Y:S01]  /*0bf0*/  ISETP.LT.OR P0, PT, R0.reuse, 0x1, P2 ;  /* 0x000000010000780c */ /* 0x040fe20001701670 */
[----:B------:R-:W-:Y:S01]  /*0c00*/  CS2R R144, SRZ ;  /* 0x0000000000907805 */ /* 0x000fe2000001ff00 */
[----:B------:R-:W-:Y:S01]  /*0c10*/  LEA R2, P5, R15, R4, 0x6 ;  /* 0x000000040f027211 */ /* 0x000fe200078a30ff */
[----:B------:R-:W-:Y:S01]  /*0c20*/  IMAD R8, R23, 0x200, R8 ;  /* 0x0000020017087824 */ /* 0x000fe200078e0208 */
[----:B------:R-:W-:Y:S01]  /*0c30*/  ISETP.LT.OR P6, PT, R0, 0x1, P3 ;  /* 0x000000010000780c */ /* 0x000fe20001fc1670 */
[----:B------:R-:W-:Y:S01]  /*0c40*/  IMAD R6, R233, c[0x0][0x178], RZ ;  /* 0x00005e00e9067a24 */ /* 0x000fe200078e02ff */
[----:B------:R-:W-:Y:S01]  /*0c50*/  LEA.HI.X R3, R15, R5, R3, 0x6, P5 ;  /* 0x000000050f037211 */ /* 0x000fe200028f3403 */
[----:B------:R-:W-:Y:S01]  /*0c60*/  IMAD.SHL.U32 R223, R8, 0x2, RZ ;  /* 0x0000000208df7824 */ /* 0x000fe200078e00ff */
[----:B------:R-:W-:Y:S01]  /*0c70*/  ISETP.LT.OR P5, PT, R0, 0x1, P4 ;  /* 0x000000010000780c */ /* 0x000fe200027a1670 */
[----:B------:R-:W-:Y:S01]  /*0c80*/  IMAD R6, R232, c[0x0][0x17c], R6 ;  /* 0x00005f00e8067a24 */ /* 0x000fe200078e0206 */
[C---:B------:R-:W-:Y:S01]  /*0c90*/  ISETP.LT.OR P2, PT, R0.reuse, 0x21, P2 ;  /* 0x000000210000780c */ /* 0x040fe20001741670 */
[----:B------:R-:W-:Y:S01]  /*0ca0*/  IMAD.IADD R7, R13, 0x1, R14 ;  /* 0x000000010d077824 */ /* 0x000fe200078e020e */
[----:B------:R-:W-:Y:S01]  /*0cb0*/  SHF.L.U64.HI R15, R15, R26, c[0x0][0x1dc] ;  /* 0x000077000f0f7619 */ /* 0x000fe2000001021a */
[----:B------:R-:W-:Y:S01]  /*0cc0*/  @!PT LDS RZ, [RZ] ;  /* 0x00000000fffff984 */ /* 0x000fe20000000800 */
[----:B------:R-:W-:Y:S01]  /*0cd0*/  @!PT LDS RZ, [RZ] ;  /* 0x00000000fffff984 */ /* 0x000fe20000000800 */
[----:B------:R-:W-:Y:S01]  /*0ce0*/  @!PT LDS RZ, [RZ] ;  /* 0x00000000fffff984 */ /* 0x000fe20000000800 */
[----:B------:R1:W-:Y:S01]  /*0cf0*/  LDGSTS.E.BYPASS.LTC128B.128 [R223+0x7880], [R4.64], !P0 ;  /* 0x0788000004df7fae */ /* 0x0003e2000c101d52 */
[C---:B------:R-:W-:Y:S01]  /*0d00*/  @!P1 LEA R8, P0, R17.reuse, R2, 0x1 ;  /* 0x0000000211089211 */ /* 0x040fe200078008ff */
[----:B------:R-:W-:Y:S01]  /*0d10*/  IMAD.MOV.U32 R13, RZ, RZ, c[0x0][0x1a8] ;  /* 0x00006a00ff0d7624 */ /* 0x000fe200078e00ff */
[C---:B------:R-:W-:Y:S01]  /*0d20*/  ISETP.LT.OR P4, PT, R0.reuse, 0x21, P4 ;  /* 0x000000210000780c */ /* 0x040fe20002781670 */
[----:B------:R1:W-:Y:S01]  /*0d30*/  LDGSTS.E.BYPASS.LTC128B.128 [R223+0xa080], [R4.64+0x80], !P6 ;  /* 0x0a08008004df7fae */ /* 0x0003e2000f101d52 */
[----:B------:R-:W-:Y:S01]  /*0d40*/  @!P1 LEA.HI.X R9, R17, R3, R15, 0x1, P0 ;  /* 0x0000000311099211 */ /* 0x000fe200000f0c0f */
[----:B------:R-:W-:Y:S01]  /*0d50*/  IMAD.SHL.U32 R14, R13, 0x20, RZ ;  /* 0x000000200d0e7824 */ /* 0x000fe200078e00ff */
[C---:B------:R-:W-:Y:S01]  /*0d60*/  @!P1 ISETP.GE.AND P0, PT, R0.reuse, 0x41, PT ;  /* 0x000000410000980c */ /* 0x040fe20003f06270 */
[----:B------:R1:W-:Y:S01]  /*0d70*/  LDGSTS.E.BYPASS.LTC128B.128 [R223+0xc880], [R4.64+0x100], !P5 ;  /* 0x0c88010004df7fae */ /* 0x0003e2000e901d52 */
[----:B------:R-:W-:Y:S01]  /*0d80*/  ISETP.LT.OR P6, PT, R0, 0x21, P3 ;  /* 0x000000210000780c */ /* 0x000fe20001fc1670 */
[----:B------:R-:W-:Y:S01]  /*0d90*/  IMAD.MOV.U32 R17, RZ, RZ, c[0x0][0x178] ;  /* 0x00005e00ff117624 */ /* 0x000fe200078e00ff */
[----:B------:R-:W-:Y:S01]  /*0da0*/  @!P1 ISETP.GE.OR P5, PT, R10, c[0x0][0x1cc], !P0 ;  /* 0x000073000a009a0c */ /* 0x000fe200047a6670 */
[----:B------:R2:W-:Y:S01]  /*0db0*/  LDGSTS.E.BYPASS.LTC128B.128 [R223+0x8880], [R2.64], !P2 ;  /* 0x0888000002df7fae */ /* 0x0005e2000d101d52 */
[----:B------:R-:W-:Y:S01]  /*0dc0*/  @!P1 ISETP.LT.OR P3, PT, R0, 0x41, P3 ;  /* 0x000000410000980c */ /* 0x000fe20001f61670 */
[C---:B------:R-:W-:Y:S01]  /*0dd0*/  IMAD.SHL.U32 R28, R17.reuse, 0x20, RZ ;  /* 0x00000020111c7824 */ /* 0x040fe200078e00ff */
[----:B------:R-:W-:Y:S01]  /*0de0*/  @!P1 ISETP.GE.OR P0, PT, R24, c[0x0][0x1cc], !P0 ;  /* 0x0000730018009a0c */ /* 0x000fe20004706670 */
[----:B------:R-:W-:Y:S01]  /*0df0*/  IMAD.WIDE.U32 R20, R252, c[0x0][0x290], RZ ;  /* 0x0000a400fc147a25 */ /* 0x000fe200078e00ff */
[----:B------:R-:W-:Y:S01]  /*0e00*/  SHF.R.S32.HI R227, RZ, 0x1f, R226 ;  /* 0x0000001fffe37819 */ /* 0x000fe200000114e2 */
[----:B------:R-:W-:Y:S01]  /*0e10*/  CS2R R142, SRZ ;  /* 0x00000000008e7805 */ /* 0x000fe2000001ff00 */
[----:B------:R-:W-:Y:S01]  /*0e20*/  SHF.L.U64.HI R251, R17, R26, c[0x0][0x17c] ;  /* 0x00005f0011fb7619 */ /* 0x000fe2000001021a */
[----:B------:R-:W-:Y:S01]  /*0e30*/  IMAD.MOV.U32 R218, RZ, RZ, 0x10 ;  /* 0x00000010ffda7424 */ /* 0x000fe200078e00ff */
[----:B------:R-:W-:Y:S01]  /*0e40*/  CS2R R140, SRZ ;  /* 0x00000000008c7805 */ /* 0x000fe2000001ff00 */
[----:B------:R2:W-:Y:S01]  /*0e50*/  LDGSTS.E.BYPASS.LTC128B.128 [R223+0xb080], [R2.64+0x80], !P6 ;  /* 0x0b08008002df7fae */ /* 0x0005e2000f101d52 */
[----:B------:R-:W-:Y:S01]  /*0e60*/  ISETP.GE.AND P6, PT, R22, c[0x0][0x19c], PT ;  /* 0x0000670016007a0c */ /* 0x000fe20003fc6270 */
[----:B------:R-:W-:Y:S01]  /*0e70*/  IMAD.MOV.U32 R212, RZ, RZ, 0x120 ;  /* 0x00000120ffd47424 */ /* 0x000fe200078e00ff */
[----:B------:R-:W-:Y:S01]  /*0e80*/  CS2R R138, SRZ ;  /* 0x00000000008a7805 */ /* 0x000fe2000001ff00 */
[----:B------:R2:W-:Y:S01]  /*0e90*/  LDGSTS.E.BYPASS.LTC128B.128 [R223+0xd880], [R2.64+0x100], !P4 ;  /* 0x0d88010002df7fae */ /* 0x0005e2000e101d52 */
[----:B------:R-:W-:Y:S01]  /*0ea0*/  IMAD.MOV.U32 R249, RZ, RZ, 0x1 ;  /* 0x00000001fff97424 */ /* 0x000fe200078e00ff */
[----:B------:R-:W-:Y:S01]  /*0eb0*/  CS2R R136, SRZ ;  /* 0x0000000000887805 */ /* 0x000fe2000001ff00 */
[----:B------:R-:W-:Y:S01]  /*0ec0*/  CS2R R134, SRZ ;  /* 0x0000000000867805 */ /* 0x000fe2000001ff00 */
[----:B------:R3:W-:Y:S01]  /*0ed0*/  @!P1 LDGSTS.E.BYPASS.LTC128B.128 [R223+0x9880], [R8.64], !P5 ;  /* 0x0988000008df9fae */ /* 0x0007e2000e901d52 */
[----:B------:R-:W-:Y:S01]  /*0ee0*/  ISETP.GE.AND P5, PT, R24, c[0x0][0x19c], PT ;  /* 0x0000670018007a0c */ /* 0x000fe20003fa6270 */
[----:B------:R-:W-:Y:S01]  /*0ef0*/  CS2R R132, SRZ ;  /* 0x0000000000847805 */ /* 0x000fe2000001ff00 */
[----:B------:R-:W-:Y:S01]  /*0f00*/  CS2R R130, SRZ ;  /* 0x0000000000827805 */ /* 0x000fe2000001ff00 */
[----:B------:R3:W-:Y:S01]  /*0f10*/  @!P1 LDGSTS.E.BYPASS.LTC128B.128 [R223+0xc080], [R8.64+0x80], !P3 ;  /* 0x0c08008008df9fae */ /* 0x0007e2000d901d52 */
[----:B-1----:R-:W-:Y:S01]  /*0f20*/  IMAD.WIDE.U32 R4, R232, c[0x0][0x178], R10 ;  /* 0x00005e00e8047a25 */ /* 0x002fe200078e000a */
[----:B------:R-:W-:Y:S01]  /*0f30*/  ISETP.GE.AND P3, PT, R10, c[0x0][0x16c], PT ;  /* 0x00005b000a007a0c */ /* 0x000fe20003f66270 */
[----:B------:R-:W-:Y:S01]  /*0f40*/  CS2R R128, SRZ ;  /* 0x0000000000807805 */ /* 0x000fe2000001ff00 */
[----:B------:R3:W-:Y:S01]  /*0f50*/  @!P1 LDGSTS.E.BYPASS.LTC128B.128 [R223+0xe880], [R8.64+0x100], !P0 ;  /* 0x0e88010008df9fae */ /* 0x0007e2000c101d52 */
[----:B------:R-:W-:Y:S01]  /*0f60*/  IMAD.IADD R5, R5, 0x1, R6 ;  /* 0x0000000105057824 */ /* 0x000fe200078e0206 */
[----:B------:R-:W-:Y:S01]  /*0f70*/  LEA R6, P2, R12, c[0x0][0x190], 0x1 ;  /* 0x000064000c067a11 */ /* 0x000fe200078408ff */
[----:B------:R-:W-:Y:S01]  /*0f80*/  CS2R R126, SRZ ;  /* 0x00000000007e7805 */ /* 0x000fe2000001ff00 */
[----:B------:R-:W-:Y:S01]  /*0f90*/  CS2R R124, SRZ ;  /* 0x00000000007c7805 */ /* 0x000fe2000001ff00 */
[----:B------:R-:W-:Y:S01]  /*0fa0*/  IMAD.WIDE.U32 R4, R84, c[0x0][0x180], R4 ;  /* 0x0000600054047a25 */ /* 0x000fe200078e0004 */
[----:B------:R-:W-:Y:S01]  /*0fb0*/  LEA.HI.X R7, R12, c[0x0][0x194], R7, 0x1, P2 ;  /* 0x000065000c077a11 */ /* 0x000fe200010f0c07 */
[----:B------:R-:W-:Y:S01]  /*0fc0*/  CS2R R122, SRZ ;  /* 0x00000000007a7805 */ /* 0x000fe2000001ff00 */
[----:B------:R-:W-:Y:S01]  /*0fd0*/  ISETP.GE.AND P2, PT, R10, c[0x0][0x19c], PT ;  /* 0x000067000a007a0c */ /* 0x000fe20003f46270 */
[----:B------:R-:W-:Y:S01]  /*0fe0*/  CS2R R120, SRZ ;  /* 0x0000000000787805 */ /* 0x000fe2000001ff00 */
[----:B------:R-:W-:Y:S01]  /*0ff0*/  SEL R12, RZ, 0x1, P3 ;  /* 0x00000001ff0c7807 */ /* 0x000fe20001800000 */
[----:B------:R-:W-:Y:S01]  /*1000*/  CS2R R118, SRZ ;  /* 0x0000000000767805 */ /* 0x000fe2000001ff00 */
[C---:B------:R-:W-:Y:S01]  /*1010*/  ISETP.LT.OR P4, PT, R0.reuse, 0x1, P2 ;  /* 0x000000010000780c */ /* 0x040fe20001781670 */
[----:B------:R-:W-:Y:S01]  /*1020*/  CS2R R116, SRZ ;  /* 0x0000000000747805 */ /* 0x000fe2000001ff00 */
[C---:B------:R-:W-:Y:S01]  /*1030*/  ISETP.LT.OR P3, PT, R0.reuse, 0x1, P5 ;  /* 0x000000010000780c */ /* 0x040fe20002f61670 */
[----:B--2---:R-:W-:Y:S01]  /*1040*/  IMAD R2, R27, c[0x0][0x180], RZ ;  /* 0x000060001b027a24 */ /* 0x004fe200078e02ff */
[----:B------:R-:W-:Y:S01]  /*1050*/  CS2R R114, SRZ ;  /* 0x0000000000727805 */ /* 0x000fe2000001ff00 */
[----:B------:R-:W-:Y:S01]  /*1060*/  IMAD.MOV.U32 R3, RZ, RZ, c[0x0][0x1ac] ;  /* 0x00006b00ff037624 */ /* 0x000fe200078e00ff */
[----:B------:R-:W-:Y:S01]  /*1070*/  CS2R R112, SRZ ;  /* 0x0000000000707805 */ /* 0x000fe2000001ff00 */
[----:B------:R-:W-:Y:S01]  /*1080*/  CS2R R82, SRZ ;  /* 0x0000000000527805 */ /* 0x000fe2000001ff00 */
[----:B------:R-:W-:Y:S01]  /*1090*/  CS2R R80, SRZ ;  /* 0x0000000000507805 */ /* 0x000fe2000001ff00 */
[----:B------:R-:W-:Y:S01]  /*10a0*/  CS2R R78, SRZ ;  /* 0x00000000004e7805 */ /* 0x000fe2000001ff00 */
[----:B------:R-:W-:Y:S01]  /*10b0*/  CS2R R76, SRZ ;  /* 0x00000000004c7805 */ /* 0x000fe2000001ff00 */
[----:B------:R-:W-:Y:S01]  /*10c0*/  CS2R R74, SRZ ;  /* 0x00000000004a7805 */ /* 0x000fe2000001ff00 */
[----:B------:R-:W-:Y:S01]  /*10d0*/  CS2R R72, SRZ ;  /* 0x0000000000487805 */ /* 0x000fe2000001ff00 */
[----:B------:R1:W-:Y:S01]  /*10e0*/  LDGSTS.E.BYPASS.LTC128B.128 [R223+0x80], [R6.64], !P4 ;  /* 0x0008000006df7fae */ /* 0x0003e2000e101d52 */
[----:B------:R-:W-:Y:S01]  /*10f0*/  ISETP.LT.OR P4, PT, R0, 0x1, P6 ;  /* 0x000000010000780c */ /* 0x000fe20003781670 */
[----:B---3--:R-:W-:Y:S01]  /*1100*/  IMAD R8, R84, c[0x0][0x184], R2 ;  /* 0x0000610054087a24 */ /* 0x008fe200078e0202 */
[----:B------:R-:W-:Y:S01]  /*1110*/  LEA R2, P0, R13, R6, 0x6 ;  /* 0x000000060d027211 */ /* 0x000fe200078030ff */
[----:B------:R-:W-:Y:S01]  /*1120*/  CS2R R70, SRZ ;  /* 0x0000000000467805 */ /* 0x000fe2000001ff00 */
[----:B------:R-:W-:Y:S01]  /*1130*/  CS2R R68, SRZ ;  /* 0x0000000000447805 */ /* 0x000fe2000001ff00 */
[----:B------:R-:W-:Y:S01]  /*1140*/  IMAD.IADD R5, R5, 0x1, R8 ;  /* 0x0000000105057824 */ /* 0x000fe200078e0208 */
[C---:B------:R-:W-:Y:S01]  /*1150*/  LEA.HI.X R3, R13.reuse, R7, R3, 0x6, P0 ;  /* 0x000000070d037211 */ /* 0x040fe200000f3403 */
[----:B------:R-:W-:Y:S01]  /*1160*/  CS2R R66, SRZ ;  /* 0x0000000000427805 */ /* 0x000fe2000001ff00 */
[----:B------:R-:W-:Y:S01]  /*1170*/  ISETP.GE.AND P0, PT, R22, c[0x0][0x16c], PT ;  /* 0x00005b0016007a0c */ /* 0x000fe20003f06270 */
[----:B------:R-:W-:Y:S01]  /*1180*/  IMAD.WIDE.U32 R242, R252, c[0x0][0x188], R4 ;  /* 0x00006200fcf27a25 */ /* 0x000fe200078e0004 */
[----:B------:R-:W-:Y:S01]  /*1190*/  SHF.L.U64.HI R13, R13, R26, c[0x0][0x1ac] ;  /* 0x00006b000d0d7619 */ /* 0x000fe2000001021a */
[----:B------:R-:W-:Y:S01]  /*11a0*/  CS2R R64, SRZ ;  /* 0x0000000000407805 */ /* 0x000fe2000001ff00 */
[----:B------:R-:W-:Y:S01]  /*11b0*/  SEL R9, RZ, 0xffffffff, P0 ;  /* 0xffffffffff097807 */ /* 0x000fe20000000000 */
[----:B------:R1:W-:Y:S01]  /*11c0*/  LDGSTS.E.BYPASS.LTC128B.128 [R223+0x2880], [R6.64+0x80], !P4 ;  /* 0x0288008006df7fae */ /* 0x0003e2000e101d52 */
[----:B------:R-:W-:Y:S01]  /*11d0*/  @!P1 LEA R8, P0, R14, R2, 0x1 ;  /* 0x000000020e089211 */ /* 0x000fe200078008ff */
[----:B------:R-:W-:Y:S01]  /*11e0*/  IMAD.MOV.U32 R238, RZ, RZ, R242 ;  /* 0x000000ffffee7224 */ /* 0x000fe200078e00f2 */
[C---:B------:R-:W-:Y:S01]  /*11f0*/  ISETP.LT.OR P4, PT, R0.reuse, 0x21, P2 ;  /* 0x000000210000780c */ /* 0x040fe20001781670 */
[----:B------:R-:W-:Y:S01]  /*1200*/  IMAD.SHL.U32 R9, R9, 0x2, RZ ;  /* 0x0000000209097824 */ /* 0x000fe200078e00ff */
[----:B------:R1:W-:Y:S01]  /*1210*/  LDGSTS.E.BYPASS.LTC128B.128 [R223+0x5080], [R6.64+0x100], !P3 ;  /* 0x0508010006df7fae */ /* 0x0003e2000d901d52 */
[C---:B------:R-:W-:Y:S01]  /*1220*/  ISETP.LT.OR P3, PT, R0.reuse, 0x21, P6 ;  /* 0x000000210000780c */ /* 0x040fe20003761670 */
[----:B------:R-:W-:Y:S01]  /*1230*/  CS2R R62, SRZ ;  /* 0x00000000003e7805 */ /* 0x000fe2000001ff00 */
[----:B------:R-:W-:Y:S01]  /*1240*/  @!P1 ISETP.LT.OR P2, PT, R0, 0x41, P2 ;  /* 0x000000410000980c */ /* 0x000fe20001741670 */
[----:B------:R-:W-:Y:S01]  /*1250*/  CS2R R60, SRZ ;  /* 0x00000000003c7805 */ /* 0x000fe2000001ff00 */
[----:B------:R-:W-:Y:S01]  /*1260*/  LOP3.LUT R12, R9, 0x2, R12, 0xe2, !PT ;  /* 0x00000002090c7812 */ /* 0x000fe200078ee20c */
[----:B------:R-:W-:Y:S01]  /*1270*/  CS2R R58, SRZ ;  /* 0x00000000003a7805 */ /* 0x000fe2000001ff00 */
[----:B------:R-:W-:Y:S01]  /*1280*/  @!P1 LEA.HI.X R9, R14, R3, R13, 0x1, P0 ;  /* 0x000000030e099211 */ /* 0x000fe200000f0c0d */
[----:B------:R-:W-:Y:S01]  /*1290*/  IMAD.SHL.U32 R13, R17, 0x40, RZ ;  /* 0x00000040110d7824 */ /* 0x000fe200078e00ff */
[----:B------:R-:W-:Y:S01]  /*12a0*/  ISETP.GE.AND P0, PT, R24, c[0x0][0x16c], PT ;  /* 0x00005b0018007a0c */ /* 0x000fe20003f06270 */
[----:B------:R-:W-:Y:S01]  /*12b0*/  IMAD.WIDE.U32 R14, R252, c[0x0][0x278], RZ ;  /* 0x00009e00fc0e7a25 */ /* 0x000fe200078e00ff */
[C---:B------:R-:W-:Y:S01]  /*12c0*/  @!P1 ISETP.LT.OR P6, PT, R0.reuse, 0x41, P6 ;  /* 0x000000410000980c */ /* 0x040fe200037c1670 */
[----:B------:R2:W-:Y:S01]  /*12d0*/  LDGSTS.E.BYPASS.LTC128B.128 [R223+0x1080], [R2.64], !P4 ;  /* 0x0108000002df7fae */ /* 0x0005e2000e101d52 */
[----:B------:R-:W-:Y:S01]  /*12e0*/  SEL R5, RZ, 0x4, P0 ;  /* 0x00000004ff057807 */ /* 0x000fe20000000000 */
[----:B------:R-:W-:Y:S01]  /*12f0*/  CS2R R56, SRZ ;  /* 0x0000000000387805 */ /* 0x000fe2000001ff00 */
[C---:B------:R-:W-:Y:S01]  /*1300*/  ISETP.LT.OR P0, PT, R0.reuse, 0x21, P5 ;  /* 0x000000210000780c */ /* 0x040fe20002f01670 */
[----:B------:R2:W-:Y:S01]  /*1310*/  LDGSTS.E.BYPASS.LTC128B.128 [R223+0x3880], [R2.64+0x80], !P3 ;  /* 0x0388008002df7fae */ /* 0x0005e2000d901d52 */
[----:B------:R-:W-:Y:S01]  /*1320*/  @!P1 ISETP.LT.OR P5, PT, R0, 0x41, P5 ;  /* 0x000000410000980c */ /* 0x000fe20002fa1670 */
[----:B------:R-:W-:Y:S01]  /*1330*/  CS2R R54, SRZ ;  /* 0x0000000000367805 */ /* 0x000fe2000001ff00 */
[----:B------:R-:W-:Y:S01]  /*1340*/  LOP3.LUT R0, R12, R5, RZ, 0xfc, !PT ;  /* 0x000000050c007212 */ /* 0x000fe200078efcff */
[----:B------:R-:W-:Y:S01]  /*1350*/  CS2R R52, SRZ ;  /* 0x0000000000347805 */ /* 0x000fe2000001ff00 */
[----:B------:R-:W-:Y:S01]  /*1360*/  CS2R R50, SRZ ;  /* 0x0000000000327805 */ /* 0x000fe2000001ff00 */
[----:B------:R-:W-:Y:S01]  /*1370*/  CS2R R48, SRZ ;  /* 0x0000000000307805 */ /* 0x000fe2000001ff00 */
[C---:B------:R-:W-:Y:S01]  /*1380*/  LOP3.LUT P4, RZ, R0.reuse, 0x1, RZ, 0xc0, !PT ;  /* 0x0000000100ff7812 */ /* 0x040fe2000788c0ff */
[----:B------:R-:W-:Y:S01]  /*1390*/  CS2R R46, SRZ ;  /* 0x00000000002e7805 */ /* 0x000fe2000001ff00 */
[----:B------:R-:W-:Y:S01]  /*13a0*/  LOP3.LUT P3, RZ, R0, 0x2, RZ, 0xc0, !PT ;  /* 0x0000000200ff7812 */ /* 0x000fe2000786c0ff */
[----:B------:R-:W-:Y:S01]  /*13b0*/  CS2R R44, SRZ ;  /* 0x00000000002c7805 */ /* 0x000fe2000001ff00 */
[----:B-1----:R-:W-:Y:S01]  /*13c0*/  IMAD R6, R85, c[0x0][0x188], RZ ;  /* 0x0000620055067a24 */ /* 0x002fe200078e02ff */
[----:B------:R-:W-:Y:S01]  /*13d0*/  SHF.L.U64.HI R7, R17, R25, c[0x0][0x17c] ;  /* 0x00005f0011077619 */ /* 0x000fe20000010219 */
[----:B------:R2:W-:Y:S01]  /*13e0*/  LDGSTS.E.BYPASS.LTC128B.128 [R223+0x6080], [R2.64+0x100], !P0 ;  /* 0x0608010002df7fae */ /* 0x0005e2000c101d52 */
[----:B------:R-:W-:Y:S01]  /*13f0*/  IMAD R17, R27, c[0x0][0x288], RZ ;  /* 0x0000a2001b117a24 */ /* 0x000fe200078e02ff */
[----:B------:R-:W-:Y:S01]  /*1400*/  CS2R R42, SRZ ;  /* 0x00000000002a7805 */ /* 0x000fe2000001ff00 */
[----:B------:R-:W-:Y:S01]  /*1410*/  IMAD R6, R252, c[0x0][0x18c], R6 ;  /* 0x00006300fc067a24 */ /* 0x000fe200078e0206 */
[----:B------:R1:W-:Y:S01]  /*1420*/  @!P1 LDGSTS.E.BYPASS.LTC128B.128 [R223+0x2080], [R8.64], !P2 ;  /* 0x0208000008df9fae */ /* 0x0003e2000d101d52 */
[----:B------:R-:W-:Y:S01]  /*1430*/  IMAD R4, R7, UR8, RZ ;  /* 0x0000000807047c24 */ /* 0x000fe2000f8e02ff */
[----:B------:R-:W-:Y:S01]  /*1440*/  LOP3.LUT P2, RZ, R0, 0x4, RZ, 0xc0, !PT ;  /* 0x0000000400ff7812 */ /* 0x000fe2000784c0ff */
[----:B------:R-:W-:Y:S01]  /*1450*/  IMAD.IADD R239, R243, 0x1, R6 ;  /* 0x00000001f3ef7824 */ /* 0x000fe200078e0206 */
[----:B------:R1:W-:Y:S01]  /*1460*/  @!P1 LDGSTS.E.BYPASS.LTC128B.128 [R223+0x4880], [R8.64+0x80], !P6 ;  /* 0x0488008008df9fae */ /* 0x0003e2000f101d52 */
[C---:B------:R-:W-:Y:S01]  /*1470*/  IMAD R6, R13.reuse, UR6, R4 ;  /* 0x000000060d067c24 */ /* 0x040fe2000f8e0204 */
[----:B------:R-:W-:Y:S01]  /*1480*/  CS2R R40, SRZ ;  /* 0x0000000000287805 */ /* 0x000fe2000001ff00 */
[----:B------:R-:W-:Y:S01]  /*1490*/  IMAD.WIDE.U32 R4, R13, UR8, R238 ;  /* 0x000000080d047c25 */ /* 0x000fe2000f8e00ee */
[----:B------:R1:W-:Y:S01]  /*14a0*/  @!P1 LDGSTS.E.BYPASS.LTC128B.128 [R223+0x7080], [R8.64+0x100], !P5 ;  /* 0x0708010008df9fae */ /* 0x0003e2000e901d52 */
[----:B------:R-:W-:Y:S01]  /*14b0*/  CS2R R38, SRZ ;  /* 0x0000000000267805 */ /* 0x000fe2000001ff00 */
[----:B------:R-:W-:Y:S01]  /*14c0*/  CS2R R36, SRZ ;  /* 0x0000000000247805 */ /* 0x000fe2000001ff00 */
[----:B------:R-:W-:Y:S01]  /*14d0*/  IMAD.U32 R13, RZ, RZ, UR5 ;  /* 0x00000005ff0d7e24 */ /* 0x000fe2000f8e00ff */
[----:B------:R-:W0:Y:S01]  /*14e0*/  LDGDEPBAR ;  /* 0x00000000000079af */ /* 0x000e220000000000 */
[----:B------:R-:W-:Y:S01]  /*14f0*/  IMAD.IADD R6, R5, 0x1, R6 ;  /* 0x0000000105067824 */ /* 0x000fe200078e0206 */
[----:B------:R-:W-:Y:S01]  /*1500*/  CS2R R34, SRZ ;  /* 0x0000000000227805 */ /* 0x000fe2000001ff00 */
[----:B------:R-:W-:Y:S01]  /*1510*/  IMAD R0, R233, c[0x0][0x208], RZ ;  /* 0x00008200e9007a24 */ /* 0x000fe200078e02ff */
[----:B------:R-:W-:Y:S01]  /*1520*/  CS2R R32, SRZ ;  /* 0x0000000000207805 */ /* 0x000fe2000001ff00 */
[----:B------:R-:W-:Y:S01]  /*1530*/  CS2R R30, SRZ ;  /* 0x00000000001e7805 */ /* 0x000fe2000001ff00 */
[----:B------:R-:W-:Y:S01]  /*1540*/  ULDC UR10, c[0x0][0x2a0] ;  /* 0x0000a800000a7ab9 */ /* 0x000fe20000000800 */
[----:B------:R-:W-:Y:S01]  /*1550*/  IMAD R0, R232, c[0x0][0x20c], R0 ;  /* 0x00008300e8007a24 */ /* 0x000fe200078e0200 */
[----:B------:R-:W-:-:S02]  /*1560*/  UP2UR UR14, UPR, URZ, 0x2 ;  /* 0x000000023f0e7883 */ /* 0x000fc40008000000 */
[----:B------:R-:W-:Y:S01]  /*1570*/  UMOV UR11, 0x1 ;  /* 0x00000001000b7882 */ /* 0x000fe20000000000 */
[C---:B--2---:R-:W-:Y:S01]  /*1580*/  LEA R2, P0, R4.reuse, c[0x0][0x160], 0x1 ;  /* 0x0000580004027a11 */ /* 0x044fe200078008ff */
[----:B------:R-:W-:Y:S02]  /*1590*/  ULOP3.LUT UR10, URZ, UR10, URZ, 0x33, !UPT ;  /* 0x0000000a3f0a7292 */ /* 0x000fe4000f8e333f */
[----:B------:R-:W-:Y:S01]  /*15a0*/  UISETP.GE.AND UP6, UPT, UR17, 0x21, UPT ;  /* 0x000000211100788c */ /* 0x000fe2000bfc6270 */
[----:B------:R-:W-:Y:S01]  /*15b0*/  LEA.HI.X R3, R4, c[0x0][0x164], R6, 0x1, P0 ;  /* 0x0000590004037a11 */ /* 0x000fe200000f0c06 */
[----:B------:R-:W-:Y:S01]  /*15c0*/  IMAD R6, R85, c[0x0][0x278], RZ ;  /* 0x00009e0055067a24 */ /* 0x000fe200078e02ff */
[----:B------:R-:W-:Y:S01]  /*15d0*/  UP2UR UR13, UPR, URZ, 0x1 ;  /* 0x000000013f0d7883 */ /* 0x000fe20008000000 */
[----:B------:R-:W-:Y:S01]  /*15e0*/  IMAD.WIDE.U32 R4, R232, c[0x0][0x208], R10 ;  /* 0x00008200e8047a25 */ /* 0x000fe200078e000a */
[----:B------:R-:W-:Y:S02]  /*15f0*/  UISETP.GE.AND UP5, UPT, UR17, 0x22, UPT ;  /* 0x000000221100788c */ /* 0x000fe4000bfa6270 */
[----:B------:R-:W-:Y:S01]  /*1600*/  UISETP.GE.AND UP4, UPT, UR17, 0x31, UPT ;  /* 0x000000311100788c */ /* 0x000fe2000bf86270 */
[----:B------:R-:W-:Y:S01]  /*1610*/  IMAD R6, R252, c[0x0][0x27c], R6 ;  /* 0x00009f00fc067a24 */ /* 0x000fe200078e0206 */
[----:B-1----:R-:W-:Y:S01]  /*1620*/  IADD3 R8, -R232, c[0x0][0x168], -R13 ;  /* 0x00005a00e8087a10 */ /* 0x002fe20007ffe90d */
[----:B------:R-:W-:Y:S01]  /*1630*/  IMAD R9, R27, c[0x0][0x270], RZ ;  /* 0x00009c001b097a24 */ /* 0x000fe200078e02ff */
[----:B------:R-:W-:Y:S01]  /*1640*/  UISETP.GE.AND UP3, UPT, UR17, 0x32, UPT ;  /* 0x000000321100788c */ /* 0x000fe2000bf66270 */
[----:B------:R-:W-:Y:S01]  /*1650*/  IMAD.IADD R248, R15, 0x1, R6 ;  /* 0x000000010ff87824 */ /* 0x000fe200078e0206 */
[----:B------:R-:W-:Y:S01]  /*1660*/  ISETP.LT.OR P0, PT, R8, 0x1, !P4 ;  /* 0x000000010800780c */ /* 0x000fe20006701670 */
[----:B------:R-:W-:Y:S01]  /*1670*/  IMAD R9, R84, c[0x0][0x274], R9 ;  /* 0x00009d0054097a24 */ /* 0x000fe200078e0209 */
[----:B------:R-:W-:Y:S01]  /*1680*/  ISETP.LT.OR P6, PT, R8, 0x1, !P3 ;  /* 0x000000010800780c */ /* 0x000fe20005fc1670 */
[----:B------:R-:W-:Y:S01]  /*1690*/  IMAD.WIDE.U32 R6, R84, c[0x0][0x270], R226 ;  /* 0x00009c0054067a25 */ /* 0x000fe200078e00e2 */
[----:B------:R-:W-:Y:S01]  /*16a0*/  ISETP.LT.OR P5, PT, R8, 0x1, !P2 ;  /* 0x000000010800780c */ /* 0x000fe200057a1670 */
[----:B------:R-:W-:-:S02]  /*16b0*/  UISETP.GE.AND UP2, UPT, UR17, 0x41, UPT ;  /* 0x000000411100788c */ /* 0x000fc4000bf46270 */
[----:B------:R-:W-:Y:S01]  /*16c0*/  IMAD.IADD R9, R7, 0x1, R9 ;  /* 0x0000000107097824 */ /* 0x000fe200078e0209 */
[----:B------:R-:W-:Y:S01]  /*16d0*/  UISETP.GE.AND UP1, UPT, UR17, 0x42, UPT ;  /* 0x000000421100788c */ /* 0x000fe2000bf26270 */
[----:B------:R-:W-:Y:S02]  /*16e0*/  IMAD.IADD R5, R5, 0x1, R0 ;  /* 0x0000000105057824 */ /* 0x000fe400078e0200 */
[----:B------:R-:W-:Y:S02]  /*16f0*/  IMAD R0, R85, c[0x0][0x290], RZ ;  /* 0x0000a40055007a24 */ /* 0x000fe400078e02ff */
[----:B------:R1:W-:Y:S01]  /*1700*/  LDGSTS.E.BYPASS.LTC128B.128 [R223+0xf080], [R2.64], !P0 ;  /* 0x0f08000002df7fae */ /* 0x0003e2000c101d52 */
[----:B------:R-:W-:Y:S01]  /*1710*/  IADD3 R12, P1, P0, R6, UR5, R14 ;  /* 0x00000005060c7c10 */ /* 0x000fe2000f83e00e */
[----:B------:R-:W-:Y:S01]  /*1720*/  IMAD R11, R27, c[0x0][0x210], RZ ;  /* 0x000084001b0b7a24 */ /* 0x000fe200078e02ff */
[----:B------:R-:W-:Y:S01]  /*1730*/  P2R R14, PR, RZ, 0x10 ;  /* 0x00000010ff0e7803 */ /* 0x000fe20000000000 */
[----:B------:R1:W-:Y:S01]  /*1740*/  LDGSTS.E.BYPASS.LTC128B.128 [R223+0x11080], [R2.64+0x80], !P6 ;  /* 0x1108008002df7fae */ /* 0x0003e2000f101d52 */
[----:B------:R-:W-:Y:S01]  /*1750*/  ISETP.LT.OR P6, PT, R8, 0x21, !P4 ;  /* 0x000000210800780c */ /* 0x000fe200067c1670 */
[----:B------:R-:W-:Y:S01]  /*1760*/  IMAD R0, R252, c[0x0][0x294], R0 ;  /* 0x0000a500fc007a24 */ /* 0x000fe200078e0200 */
[----:B------:R-:W-:Y:S01]  /*1770*/  IADD3.X R9, R9, UR4, R248, P1, P0 ;  /* 0x0000000409097c10 */ /* 0x000fe20008fe04f8 */
[----:B------:R1:W-:Y:S01]  /*1780*/  LDGSTS.E.BYPASS.LTC128B.128 [R223+0x13080], [R2.64+0x100], !P5 ;  /* 0x1308010002df7fae */ /* 0x0003e2000e901d52 */
[----:B------:R-:W-:Y:S01]  /*1790*/  ISETP.LT.OR P1, PT, R8, 0x21, !P3 ;  /* 0x000000210800780c */ /* 0x000fe20005f21670 */
[----:B------:R-:W-:Y:S01]  /*17a0*/  IMAD.WIDE.U32 R6, R84, c[0x0][0x288], R226 ;  /* 0x0000a20054067a25 */ /* 0x000fe200078e00e2 */
[----:B------:R-:W-:-:S03]  /*17b0*/  ISETP.GE.AND P4, PT, R10, c[0x0][0x1fc], PT ;  /* 0x00007f000a007a0c */ /* 0x000fc60003f86270 */
[C---:B------:R-:W-:Y:S02]  /*17c0*/  IMAD R11, R84.reuse, c[0x0][0x214], R11 ;  /* 0x00008500540b7a24 */ /* 0x040fe400078e020b */
[----:B------:R-:W-:-:S04]  /*17d0*/  IMAD.WIDE.U32 R4, R84, c[0x0][0x210], R4 ;  /* 0x0000840054047a25 */ /* 0x000fc800078e0004 */
[----:B------:R-:W-:Y:S02]  /*17e0*/  IMAD.IADD R247, R21, 0x1, R0 ;  /* 0x0000000115f77824 */ /* 0x000fe400078e0200 */
[----:B------:R-:W-:Y:S02]  /*17f0*/  IMAD R0, R84, c[0x0][0x28c], R17 ;  /* 0x0000a30054007a24 */ /* 0x000fe400078e0211 */
[----:B------:R-:W-:Y:S02]  /*1800*/  IMAD.IADD R5, R5, 0x1, R11 ;  /* 0x0000000105057824 */ /* 0x000fe400078e020b */
[----:B------:R-:W-:Y:S02]  /*1810*/  IMAD.MOV.U32 R11, RZ, RZ, c[0x0][0x208] ;  /* 0x00008200ff0b7624 */ /* 0x000fe400078e00ff */
[----:B------:R-:W-:-:S03]  /*1820*/  IMAD.WIDE.U32 R240, R252, c[0x0][0x218], R4 ;  /* 0x00008600fcf07a25 */ /* 0x000fc600078e0004 */
[C---:B------:R-:W-:Y:S01]  /*1830*/  SHF.L.U64.HI R250, R11.reuse, R26, c[0x0][0x20c] ;  /* 0x000083000bfa7619 */ /* 0x040fe2000001021a */
[----:B------:R-:W-:Y:S02]  /*1840*/  IMAD.SHL.U32 R4, R11, 0x40, RZ ;  /* 0x000000400b047824 */ /* 0x000fe400078e00ff */
[----:B------:R-:W-:Y:S01]  /*1850*/  IMAD.MOV.U32 R236, RZ, RZ, R240 ;  /* 0x000000ffffec7224 */ /* 0x000fe200078e00f0 */
[----:B-1----:R-:W-:-:S04]  /*1860*/  LEA R2, P5, R28, R2, 0x1 ;  /* 0x000000021c027211 */ /* 0x002fc800078a08ff */
[----:B------:R-:W-:Y:S01]  /*1870*/  LEA.HI.X R3, R28, R3, R251, 0x1, P5 ;  /* 0x000000031c037211 */ /* 0x000fe200028f0cfb */
[----:B------:R-:W-:Y:S01]  /*1880*/  IMAD.SHL.U32 R28, R11, 0x20, RZ ;  /* 0x000000200b1c7824 */ /* 0x000fe200078e00ff */
[----:B------:R-:W-:Y:S01]  /*1890*/  IADD3 R15, P5, P0, R6, UR5, R20 ;  /* 0x00000005060f7c10 */ /* 0x000fe2000f8be014 */
[----:B------:R-:W-:Y:S01]  /*18a0*/  IMAD R6, R85, c[0x0][0x218], RZ ;  /* 0x0000860055067a24 */ /* 0x000fe200078e02ff */
[----:B------:R-:W-:Y:S01]  /*18b0*/  ULDC UR5, c[0x0][0x168] ;  /* 0x00005a0000057ab9 */ /* 0x000fe20000000800 */
[----:B------:R1:W-:Y:S01]  /*18c0*/  LDGSTS.E.BYPASS.LTC128B.128 [R223+0x10080], [R2.64], !P6 ;  /* 0x1008000002df7fae */ /* 0x0003e2000f101d52 */
[----:B------:R-:W-:Y:S01]  /*18d0*/  ISETP.LT.OR P6, PT, R8, 0x21, !P2 ;  /* 0x000000210800780c */ /* 0x000fe200057c1670 */
[----:B------:R-:W-:Y:S01]  /*18e0*/  IMAD.IADD R8, R7, 0x1, R0 ;  /* 0x0000000107087824 */ /* 0x000fe200078e0200 */
[----:B------:R-:W-:Y:S01]  /*18f0*/  SHF.L.U64.HI R0, R11, R25, c[0x0][0x20c] ;  /* 0x000083000b007619 */ /* 0x000fe20000010219 */
[----:B------:R-:W-:Y:S01]  /*1900*/  IMAD R7, R252, c[0x0][0x21c], R6 ;  /* 0x00008700fc077a24 */ /* 0x000fe200078e0206 */
[----:B------:R1:W-:Y:S01]  /*1910*/  LDGSTS.E.BYPASS.LTC128B.128 [R223+0x12080], [R2.64+0x80], !P1 ;  /* 0x1208008002df7fae */ /* 0x0003e2000c901d52 */
[----:B------:R-:W-:-:S02]  /*1920*/  LEA R6, P1, R12, c[0x0][0x258], 0x2 ;  /* 0x000096000c067a11 */ /* 0x000fc400078210ff */
[----:B------:R-:W-:Y:S01]  /*1930*/  IMAD.IADD R237, R241, 0x1, R7 ;  /* 0x00000001f1ed7824 */ /* 0x000fe200078e0207 */
[----:B------:R-:W-:Y:S01]  /*1940*/  IADD3.X R17, R8, UR4, R247, P5, P0 ;  /* 0x0000000408117c10 */ /* 0x000fe2000afe04f7 */
[----:B------:R-:W-:Y:S01]  /*1950*/  IMAD R0, R0, UR8, RZ ;  /* 0x0000000800007c24 */ /* 0x000fe2000f8e02ff */
[----:B------:R-:W-:Y:S01]  /*1960*/  LEA.HI.X R7, R12, c[0x0][0x25c], R9, 0x2, P1 ;  /* 0x000097000c077a11 */ /* 0x000fe200008f1409 */
[----:B------:R-:W-:Y:S01]  /*1970*/  UMOV UR4, URZ ;  /* 0x0000003f00047c82 */ /* 0x000fe20008000000 */
[----:B------:R-:W-:Y:S01]  /*1980*/  ISETP.GT.AND P1, PT, R230, 0xf, PT ;  /* 0x0000000fe600780c */ /* 0x000fe20003f24270 */
[C---:B------:R-:W-:Y:S01]  /*1990*/  IMAD R0, R4.reuse, UR6, R0 ;  /* 0x0000000604007c24 */ /* 0x040fe2000f8e0200 */
[----:B------:R-:W-:Y:S01]  /*19a0*/  IADD3 R9, -R13, c[0x0][0x168], -R232 ;  /* 0x00005a000d097a10 */ /* 0x000fe20007ffe9e8 */
[----:B------:R-:W-:Y:S01]  /*19b0*/  IMAD.WIDE.U32 R4, R4, UR8, R236 ;  /* 0x0000000804047c25 */ /* 0x000fe2000f8e00ec */
[----:B------:R1:W-:Y:S01]  /*19c0*/  LDGSTS.E.BYPASS.LTC128B.128 [R223+0x14080], [R2.64+0x100], !P6 ;  /* 0x1408010002df7fae */ /* 0x0003e2000f101d52 */
[----:B------:R-:W-:Y:S01]  /*19d0*/  ISETP.GE.AND P6, PT, R22, c[0x0][0x1fc], PT ;  /* 0x00007f0016007a0c */ /* 0x000fe20003fc6270 */
[----:B------:R-:W-:Y:S01]  /*19e0*/  ULDC UR6, c[0x0][0x168] ;  /* 0x00005a0000067ab9 */ /* 0x000fe20000000800 */
[----:B------:R-:W-:Y:S01]  /*19f0*/  ISETP.LT.OR P0, PT, R9, 0x1, P4 ;  /* 0x000000010900780c */ /* 0x000fe20002701670 */
[----:B------:R-:W-:Y:S01]  /*1a00*/  IMAD.IADD R0, R5, 0x1, R0 ;  /* 0x0000000105007824 */ /* 0x000fe200078e0200 */
[CC--:B------:R-:W-:Y:S01]  /*1a10*/  LEA.HI R8, R16.reuse, R230.reuse, RZ, 0x2 ;  /* 0x000000e610087211 */ /* 0x0c0fe200078f10ff */
[----:B------:R-:W-:Y:S01]  /*1a20*/  UIADD3 UR6, UR9, -UR6, UR7 ;  /* 0x8000000609067290 */ /* 0x000fe2000fffe007 */
[----:B------:R-:W-:-:S02]  /*1a30*/  LEA.HI R12, R16, R230, RZ, 0x5 ;  /* 0x000000e6100c7211 */ /* 0x000fc400078f28ff */
[----:B------:R-:W-:Y:S02]  /*1a40*/  @!P1 IMAD.SHL.U32 R5, R230, 0x10, RZ ;  /* 0x00000010e6059824 */ /* 0x000fe400078e00ff */
[----:B------:R-:W-:-:S03]  /*1a50*/  SHF.R.S32.HI R11, RZ, 0x5, R12 ;  /* 0x00000005ff0b7819 */ /* 0x000fc6000001140c */
[----:B------:R2:W-:Y:S04]  /*1a60*/  @!P1 LDGSTS.E.BYPASS.LTC128B.128 [R5+0x21080], [R6.64] ;  /* 0x2108000006059fae */ /* 0x0005e8000b901d52 */
[----:B------:R-:W0:Y:S01]  /*1a70*/  LDGDEPBAR ;  /* 0x00000000000079af */ /* 0x000e220000000000 */
[----:B-1----:R-:W-:-:S04]  /*1a80*/  LEA R2, P5, R4, c[0x0][0x1f0], 0x1 ;  /* 0x00007c0004027a11 */ /* 0x002fc800078a08ff */
[----:B------:R-:W-:Y:S01]  /*1a90*/  LEA.HI.X R3, R4, c[0x0][0x1f4], R0, 0x1, P5 ;  /* 0x00007d0004037a11 */ /* 0x000fe200028f0c00 */
[----:B------:R-:W-:Y:S01]  /*1aa0*/  IMAD R0, R27, c[0x0][0x238], RZ ;  /* 0x00008e001b007a24 */ /* 0x000fe200078e02ff */
[----:B------:R-:W-:Y:S01]  /*1ab0*/  ISETP.GE.AND P5, PT, R10, c[0x0][0x1fc], PT ;  /* 0x00007f000a007a0c */ /* 0x000fe20003fa6270 */
[----:B------:R-:W-:Y:S01]  /*1ac0*/  CS2R R26, SRZ ;  /* 0x00000000001a7805 */ /* 0x000fe2000001ff00 */
[----:B------:R-:W-:Y:S01]  /*1ad0*/  LEA.HI R10, R16, R230, RZ, 0x4 ;  /* 0x000000e6100a7211 */ /* 0x000fe200078f20ff */
[----:B------:R1:W-:Y:S01]  /*1ae0*/  LDGSTS.E.BYPASS.LTC128B.128 [R223+0x1b080], [R2.64], !P0 ;  /* 0x1b08000002df7fae */ /* 0x0003e2000c101d52 */
[----:B------:R-:W-:Y:S01]  /*1af0*/  ISETP.LT.OR P0, PT, R9, 0x1, P6 ;  /* 0x000000010900780c */ /* 0x000fe20003701670 */
[----:B------:R-:W-:Y:S01]  /*1b00*/  IMAD R0, R84, c[0x0][0x23c], R0 ;  /* 0x00008f0054007a24 */ /* 0x000fe200078e0200 */
[----:B------:R-:W-:Y:S02]  /*1b10*/  SEL R25, RZ, 0x1, P5 ;  /* 0x00000001ff197807 */ /* 0x000fe40002800000 */
[----:B------:R-:W-:-:S02]  /*1b20*/  ISETP.GE.AND P5, PT, R24, c[0x0][0x1fc], PT ;  /* 0x00007f0018007a0c */ /* 0x000fc40003fa6270 */
[----:B------:R-:W-:Y:S02]  /*1b30*/  SHF.R.S32.HI R4, RZ, 0x4, R10 ;  /* 0x00000004ff047819 */ /* 0x000fe4000001140a */
[----:B------:R-:W-:Y:S02]  /*1b40*/  ISETP.LT.OR P6, PT, R9, 0x21, P6 ;  /* 0x000000210900780c */ /* 0x000fe400037c1670 */
[----:B--2---:R-:W-:-:S03]  /*1b50*/  LEA.HI R5, R10, R4, RZ, 0x1 ;  /* 0x000000040a057211 */ /* 0x004fc600078f08ff */
[----:B------:R1:W-:Y:S01]  /*1b60*/  LDGSTS.E.BYPASS.LTC128B.128 [R223+0x1d080], [R2.64+0x80], !P0 ;  /* 0x1d08008002df7fae */ /* 0x0003e2000c101d52 */
[C---:B------:R-:W-:Y:S02]  /*1b70*/  ISETP.LT.OR P0, PT, R9.reuse, 0x1, P5 ;  /* 0x000000010900780c */ /* 0x040fe40002f01670 */
[----:B------:R-:W-:-:S11]  /*1b80*/  ISETP.LT.OR P5, PT, R9, 0x21, P5 ;  /* 0x000000210900780c */ /* 0x000fd60002fa1670 */
[----:B------:R1:W-:Y:S01]  /*1b90*/  LDGSTS.E.BYPASS.LTC128B.128 [R223+0x1f080], [R2.64+0x100], !P0 ;  /* 0x1f08010002df7fae */ /* 0x0003e2000c101d52 */
[----:B------:R-:W-:-:S04]  /*1ba0*/  LEA R6, P0, R28, R2, 0x1 ;  /* 0x000000021c067211 */ /* 0x000fc800078008ff */
[----:B------:R-:W-:Y:S02]  /*1bb0*/  LEA.HI.X R7, R28, R3, R250, 0x1, P0 ;  /* 0x000000031c077211 */ /* 0x000fe400000f0cfa */
[----:B------:R-:W-:Y:S01]  /*1bc0*/  ISETP.LT.OR P0, PT, R9, 0x21, P4 ;  /* 0x000000210900780c */ /* 0x000fe20002701670 */
[----:B------:R-:W-:Y:S01]  /*1bd0*/  CS2R R28, SRZ ;  /* 0x00000000001c7805 */ /* 0x000fe2000001ff00 */
[----:B------:R-:W-:-:S11]  /*1be0*/  ISETP.NE.AND P4, PT, R14, RZ, PT ;  /* 0x000000ff0e00720c */ /* 0x000fd60003f85270 */
[----:B------:R2:W-:Y:S01]  /*1bf0*/  LDGSTS.E.BYPASS.LTC128B.128 [R223+0x1c080], [R6.64], !P0 ;  /* 0x1c08000006df7fae */ /* 0x0005e2000c101d52 */
[----:B------:R-:W-:-:S03]  /*1c00*/  ISETP.GE.AND P0, PT, R22, c[0x0][0x1fc], PT ;  /* 0x00007f0016007a0c */ /* 0x000fc60003f06270 */
[----:B------:R2:W-:Y:S01]  /*1c10*/  LDGSTS.E.BYPASS.LTC128B.128 [R223+0x1e080], [R6.64+0x80], !P6 ;  /* 0x1e08008006df7fae */ /* 0x0005e2000f101d52 */
[----:B------:R-:W-:Y:S01]  /*1c20*/  ISETP.GE.AND P6, PT, R230, 0x10, PT ;  /* 0x00000010e600780c */ /* 0x000fe20003fc6270 */
[----:B-1----:R-:W-:Y:S02]  /*1c30*/  IMAD.WIDE.U32 R2, R84, c[0x0][0x238], R230 ;  /* 0x00008e0054027a25 */ /* 0x002fe400078e00e6 */
[----:B------:R2:W-:Y:S02]  /*1c40*/  LDGSTS.E.BYPASS.LTC128B.128 [R223+0x20080], [R6.64+0x100], !P5 ;  /* 0x2008010006df7fae */ /* 0x0005e4000e901d52 */
[----:B------:R-:W-:Y:S01]  /*1c50*/  IMAD.IADD R21, R3, 0x1, R0 ;  /* 0x0000000103157824 */ /* 0x000fe200078e0200 */
[----:B------:R-:W-:Y:S01]  /*1c60*/  SHF.R.S32.HI R0, RZ, 0x1f, R8 ;  /* 0x0000001fff007819 */ /* 0x000fe20000011408 */
[----:B------:R-:W-:Y:S01]  /*1c70*/  IMAD.MOV.U32 R20, RZ, RZ, R2 ;  /* 0x000000ffff147224 */ /* 0x000fe200078e0002 */
[----:B------:R-:W-:Y:S02]  /*1c80*/  SHF.R.S32.HI R2, RZ, 0x2, R8 ;  /* 0x00000002ff027819 */ /* 0x000fe40000011408 */
[----:B------:R-:W-:Y:S01]  /*1c90*/  LEA.HI R3, R16, R230, RZ, 0x7 ;  /* 0x000000e610037211 */ /* 0x000fe200078f38ff */
[----:B------:R-:W-:Y:S01]  /*1ca0*/  IMAD.WIDE.U32 R244, R252, c[0x0][0x240], R20 ;  /* 0x00009000fcf47a25 */ /* 0x000fe200078e0014 */
[----:B------:R-:W-:-:S02]  /*1cb0*/  LEA.HI R0, R0, R2, RZ, 0x3 ;  /* 0x0000000200007211 */ /* 0x000fc400078f18ff */
[----:B------:R-:W-:Y:S02]  /*1cc0*/  SHF.R.S32.HI R16, RZ, 0x7, R3 ;  /* 0x00000007ff107819 */ /* 0x000fe40000011403 */
[----:B------:R-:W-:Y:S02]  /*1cd0*/  LOP3.LUT R0, R0, 0xfffffff8, RZ, 0xc0, !PT ;  /* 0xfffffff800007812 */ /* 0x000fe400078ec0ff */
[----:B------:R-:W-:-:S03]  /*1ce0*/  SHF.R.S32.HI R3, RZ, 0x1f, R12 ;  /* 0x0000001fff037819 */ /* 0x000fc6000001140c */
[----:B------:R-:W-:Y:S01]  /*1cf0*/  IMAD.IADD R13, R2, 0x1, -R0 ;  /* 0x00000001020d7824 */ /* 0x000fe200078e0a00 */
[----:B------:R-:W-:Y:S02]  /*1d00*/  LEA.HI R0, R3, R11, RZ, 0x2 ;  /* 0x0000000b03007211 */ /* 0x000fe400078f10ff */
[----:B------:R-:W-:Y:S01]  /*1d10*/  LOP3.LUT R3, R5, 0xfffffffe, RZ, 0xc0, !PT ;  /* 0xfffffffe05037812 */ /* 0x000fe200078ec0ff */
[----:B------:R-:W-:Y:S01]  /*1d20*/  IMAD.SHL.U32 R5, R16, 0x8, RZ ;  /* 0x0000000810057824 */ /* 0x000fe200078e00ff */
[----:B------:R-:W-:-:S03]  /*1d30*/  LOP3.LUT R2, R0, 0xfffffffc, RZ, 0xc0, !PT ;  /* 0xfffffffc00027812 */ /* 0x000fc600078ec0ff */
[----:B------:R-:W-:Y:S01]  /*1d40*/  IMAD.IADD R0, R4, 0x1, -R3 ;  /* 0x0000000104007824 */ /* 0x000fe200078e0a03 */
[----:B------:R-:W-:Y:S01]  /*1d50*/  LOP3.LUT R9, R5, 0x8, RZ, 0xc0, !PT ;  /* 0x0000000805097812 */ /* 0x000fe200078ec0ff */
[----:B------:R-:W-:Y:S01]  /*1d60*/  IMAD.IADD R14, R11, 0x1, -R2 ;  /* 0x000000010b0e7824 */ /* 0x000fe200078e0a02 */
[----:B------:R-:W-:Y:S01]  /*1d70*/  LOP3.LUT R3, R8, 0x3ffffffc, RZ, 0xc0, !PT ;  /* 0x3ffffffc08037812 */ /* 0x000fe200078ec0ff */
[----:B------:R-:W-:Y:S01]  /*1d80*/  IMAD.SHL.U32 R2, R13, 0x10, RZ ;  /* 0x000000100d027824 */ /* 0x000fe200078e00ff */
[----:B------:R-:W-:Y:S01]  /*1d90*/  LOP3.LUT R8, R10, 0xfffffff0, RZ, 0xc0, !PT ;  /* 0xfffffff00a087812 */ /* 0x000fe200078ec0ff */
[C---:B------:R-:W-:Y:S01]  /*1da0*/  IMAD.SHL.U32 R4, R14.reuse, 0x100, RZ ;  /* 0x000001000e047824 */ /* 0x040fe200078e00ff */
[----:B------:R-:W-:Y:S01]  /*1db0*/  LEA.HI R5, R14, R14, RZ, 0x1 ;  /* 0x0000000e0e057211 */ /* 0x000fe200078f08ff */
[----:B--2---:R-:W-:Y:S01]  /*1dc0*/  IMAD.IADD R7, R230, 0x1, -R3 ;  /* 0x00000001e6077824 */ /* 0x004fe200078e0a03 */
[----:B------:R-:W-:-:S03]  /*1dd0*/  LOP3.LUT R2, R9, 0x70, R2, 0xf8, !PT ;  /* 0x0000007009027812 */ /* 0x000fc600078ef802 */
[----:B------:R-:W-:Y:S01]  /*1de0*/  IMAD.SHL.U32 R5, R5, 0x100, RZ ;  /* 0x0000010005057824 */ /* 0x000fe200078e00ff */
[----:B------:R-:W-:Y:S02]  /*1df0*/  LOP3.LUT R2, R2, 0x100, R4, 0xf8, !PT ;  /* 0x0000010002027812 */ /* 0x000fe400078ef804 */
[----:B------:R-:W-:Y:S02]  /*1e00*/  LEA R4, P5, R15, c[0x0][0x280], 0x2 ;  /* 0x0000a0000f047a11 */ /* 0x000fe400078a10ff */
[----:B------:R-:W-:Y:S02]  /*1e10*/  LOP3.LUT R6, R5, 0x7ffffe00, RZ, 0xc0, !PT ;  /* 0x7ffffe0005067812 */ /* 0x000fe400078ec0ff */
[----:B------:R-:W-:Y:S02]  /*1e20*/  SHF.R.U32.HI R3, RZ, 0x3, R2 ;  /* 0x00000003ff037819 */ /* 0x000fe40000011602 */
[----:B------:R-:W-:Y:S01]  /*1e30*/  LEA.HI.X R5, R15, c[0x0][0x284], R17, 0x2, P5 ;  /* 0x0000a1000f057a11 */ /* 0x000fe200028f1411 */
[----:B------:R-:W-:Y:S01]  /*1e40*/  IMAD R7, R7, 0x2, R6 ;  /* 0x0000000207077824 */ /* 0x000fe200078e0206 */
[----:B------:R-:W-:Y:S01]  /*1e50*/  LOP3.LUT R6, R2, 0x28, R3, 0x78, !PT ;  /* 0x0000002802067812 */ /* 0x000fe200078e7803 */
[C---:B------:R-:W-:Y:S01]  /*1e60*/  IMAD.IADD R2, R230.reuse, 0x1, -R8 ;  /* 0x00000001e6027824 */ /* 0x040fe200078e0a08 */
[----:B------:R-:W-:Y:S01]  /*1e70*/  LOP3.LUT P5, RZ, R13, 0x1, RZ, 0xc0, !PT ;  /* 0x000000010dff7812 */ /* 0x000fe200078ac0ff */
[----:B------:R-:W-:Y:S01]  /*1e80*/  @!P6 IMAD.SHL.U32 R3, R230, 0x10, RZ ;  /* 0x00000010e603e824 */ /* 0x000fe200078e00ff */
[----:B------:R-:W-:Y:S01]  /*1e90*/  SEL R15, RZ, 0xffffffff, P0 ;  /* 0xffffffffff0f7807 */ /* 0x000fe20000000000 */
[----:B------:R-:W-:Y:S01]  /*1ea0*/  IMAD.IADD R7, R7, 0x1, R6 ;  /* 0x0000000107077824 */ /* 0x000fe200078e0206 */
[----:B------:R-:W-:Y:S01]  /*1eb0*/  LOP3.LUT P0, RZ, R18, 0x2, RZ, 0xc0, !PT ;  /* 0x0000000212ff7812 */ /* 0x000fe2000780c0ff */
[C---:B------:R-:W-:Y:S01]  /*1ec0*/  IMAD.SHL.U32 R6, R2.reuse, 0x10, RZ ;  /* 0x0000001002067824 */ /* 0x040fe200078e00ff */
[----:B------:R1:W-:Y:S01]  /*1ed0*/  @!P6 LDGSTS.E.BYPASS.LTC128B.128 [R3+0x21280], [R4.64] ;  /* 0x212800000403efae */ /* 0x0003e2000b901d52 */
[----:B------:R-:W-:Y:S01]  /*1ee0*/  IMAD.SHL.U32 R221, R7, 0x2, RZ ;  /* 0x0000000207dd7824 */ /* 0x000fe200078e00ff */
[----:B------:R-:W-:Y:S01]  /*1ef0*/  SHF.R.S32.HI R7, RZ, 0x1f, R2 ;  /* 0x0000001fff077819 */ /* 0x000fe20000011402 */
[----:B------:R-:W-:Y:S01]  /*1f00*/  IMAD.SHL.U32 R211, R2, 0x2, RZ ;  /* 0x0000000202d37824 */ /* 0x000fe200078e00ff */
[----:B------:R-:W-:Y:S01]  /*1f10*/  SEL R208, R218, 0xfffffff0, !P0 ;  /* 0xfffffff0dad07807 */ /* 0x000fe20004000000 */
[----:B------:R-:W0:Y:S01]  /*1f20*/  LDGDEPBAR ;  /* 0x00000000000079af */ /* 0x000e220000000000 */
[----:B------:R-:W-:Y:S01]  /*1f30*/  LEA.HI R213, R7, R2, RZ, 0x3 ;  /* 0x0000000207d57211 */ /* 0x000fe200078f18ff */
[----:B------:R-:W-:Y:S01]  /*1f40*/  IMAD.SHL.U32 R7, R23, 0x8, RZ ;  /* 0x0000000817077824 */ /* 0x000fe200078e00ff */
[----:B------:R-:W-:Y:S01]  /*1f50*/  IADD3 R222, R221, 0x215a0, RZ ;  /* 0x000215a0ddde7810 */ /* 0x000fe20007ffe0ff */
[----:B------:R-:W0:Y:S01]  /*1f60*/  LDGDEPBAR ;  /* 0x00000000000079af */ /* 0x000e220000000000 */
[----:B------:R-:W-:-:S02]  /*1f70*/  ISETP.GE.AND P6, PT, R24, c[0x0][0x1fc], PT ;  /* 0x00007f0018007a0c */ /* 0x000fc40003fc6270 */
[----:B------:R-:W-:Y:S01]  /*1f80*/  LOP3.LUT P0, RZ, R18, 0x4, RZ, 0xc0, !PT ;  /* 0x0000000412ff7812 */ /* 0x000fe2000780c0ff */
[----:B-1----:R-:W-:Y:S01]  /*1f90*/  IMAD.SHL.U32 R5, R11, 0x100, RZ ;  /* 0x000001000b057824 */ /* 0x002fe200078e00ff */
[----:B------:R-:W-:Y:S02]  /*1fa0*/  LOP3.LUT R4, R12, 0xffffffe0, RZ, 0xc0, !PT ;  /* 0xffffffe00c047812 */ /* 0x000fe400078ec0ff */
[----:B------:R-:W-:Y:S02]  /*1fb0*/  LOP3.LUT R3, R6, 0xf0, RZ, 0xc0, !PT ;  /* 0x000000f006037812 */ /* 0x000fe400078ec0ff */
[----:B------:R-:W-:Y:S02]  /*1fc0*/  IADD3 R6, R221, 0x21480, RZ ;  /* 0x00021480dd067810 */ /* 0x000fe40007ffe0ff */
[C---:B------:R-:W-:Y:S02]  /*1fd0*/  LOP3.LUT R8, R3.reuse, R9, RZ, 0xfc, !PT ;  /* 0x0000000903087212 */ /* 0x040fe400078efcff */
[----:B------:R-:W-:Y:S01]  /*1fe0*/  LOP3.LUT R10, R3, 0x100, R5, 0xf8, !PT ;  /* 0x00000100030a7812 */ /* 0x000fe200078ef805 */
[----:B------:R-:W-:Y:S01]  /*1ff0*/  IMAD.IADD R3, R230, 0x1, -R4 ;  /* 0x00000001e6037824 */ /* 0x000fe200078e0a04 */
[C---:B------:R-:W-:Y:S01]  /*2000*/  LOP3.LUT R5, R213.reuse, 0xfffffff8, RZ, 0xc0, !PT ;  /* 0xfffffff8d5057812 */ /* 0x040fe200078ec0ff */
[----:B------:R-:W-:Y:S01]  /*2010*/  IMAD.SHL.U32 R213, R213, 0x40, RZ ;  /* 0x00000040d5d57824 */ /* 0x000fe200078e00ff */
[----:B------:R-:W-:-:S02]  /*2020*/  @P5 IADD3 R222, R6, 0xe0, RZ ;  /* 0x000000e006de5810 */ /* 0x000fc40007ffe0ff */
[----:B------:R-:W-:Y:S01]  /*2030*/  SHF.R.S32.HI R4, RZ, 0x1f, R3 ;  /* 0x0000001fff047819 */ /* 0x000fe20000011403 */
[C---:B------:R-:W-:Y:S01]  /*2040*/  IMAD.IADD R5, R2.reuse, 0x1, -R5 ;  /* 0x0000000102057824 */ /* 0x040fe200078e0a05 */
[----:B------:R-:W-:Y:S02]  /*2050*/  LOP3.LUT P5, RZ, R2, 0x2, RZ, 0xc0, !PT ;  /* 0x0000000202ff7812 */ /* 0x000fe400078ac0ff */
[----:B------:R-:W-:Y:S01]  /*2060*/  LEA.HI R6, R4, R3, RZ, 0x2 ;  /* 0x0000000304067211 */ /* 0x000fe200078f10ff */
[----:B------:R-:W-:Y:S01]  /*2070*/  IMAD.SHL.U32 R4, R18, 0x40, RZ ;  /* 0x0000004012047824 */ /* 0x000fe200078e00ff */
[----:B------:R-:W-:Y:S02]  /*2080*/  LOP3.LUT R211, R8, 0x18, R211, 0x78, !PT ;  /* 0x0000001808d37812 */ /* 0x000fe400078e78d3 */
[----:B------:R-:W-:Y:S02]  /*2090*/  LOP3.LUT R2, R6, 0x7ffffffc, RZ, 0xc0, !PT ;  /* 0x7ffffffc06027812 */ /* 0x000fe400078ec0ff */
[----:B------:R-:W-:Y:S01]  /*20a0*/  LOP3.LUT R8, R4, 0x1c0, RZ, 0xc0, !PT ;  /* 0x000001c004087812 */ /* 0x000fe200078ec0ff */
[----:B------:R-:W-:Y:S01]  /*20b0*/  IMAD.SHL.U32 R211, R211, 0x2, RZ ;  /* 0x00000002d3d37824 */ /* 0x000fe200078e00ff */
[----:B------:R-:W-:Y:S01]  /*20c0*/  LEA.HI R9, R16, R16, RZ, 0x1 ;  /* 0x0000001010097211 */ /* 0x000fe200078f08ff */
[----:B------:R-:W-:Y:S01]  /*20d0*/  IMAD.IADD R11, R3, 0x1, -R2 ;  /* 0x00000001030b7824 */ /* 0x000fe200078e0a02 */
[----:B------:R-:W-:Y:S01]  /*20e0*/  LOP3.LUT R4, R8, 0x8, R19, 0xf8, !PT ;  /* 0x0000000808047812 */ /* 0x000fe200078ef813 */
[----:B------:R-:W-:Y:S01]  /*20f0*/  IMAD.SHL.U32 R3, R0, 0x20, RZ ;  /* 0x0000002000037824 */ /* 0x000fe200078e00ff */
[----:B------:R-:W-:Y:S01]  /*2100*/  SHF.R.U32.HI R13, RZ, 0x3, R8 ;  /* 0x00000003ff0d7819 */ /* 0x000fe20000011608 */
[----:B------:R-:W-:Y:S01]  /*2110*/  IMAD.SHL.U32 R2, R14, 0x10, RZ ;  /* 0x000000100e027824 */ /* 0x000fe200078e00ff */
[----:B------:R-:W-:-:S02]  /*2120*/  LOP3.LUT R213, R213, 0xfffffe00, RZ, 0xc0, !PT ;  /* 0xfffffe00d5d57812 */ /* 0x000fc400078ec0ff */
[----:B------:R-:W-:Y:S02]  /*2130*/  LOP3.LUT R3, R3, 0x20, RZ, 0xc0, !PT ;  /* 0x0000002003037812 */ /* 0x000fe400078ec0ff */
[----:B------:R-:W-:Y:S02]  /*2140*/  LEA.HI.SX32 R224, R6, R2, 0x1e ;  /* 0x0000000206e07211 */ /* 0x000fe400078ff2ff */
[----:B------:R-:W-:Y:S02]  /*2150*/  LOP3.LUT R2, R8, 0x30, R2, 0xf8, !PT ;  /* 0x0000003008027812 */ /* 0x000fe400078ef802 */
[----:B------:R-:W-:Y:S02]  /*2160*/  LOP3.LUT R6, R9, 0x1ffffffe, RZ, 0xc0, !PT ;  /* 0x1ffffffe09067812 */ /* 0x000fe400078ec0ff */
[----:B------:R-:W-:Y:S02]  /*2170*/  LOP3.LUT R12, R3, 0x18, R7, 0xf8, !PT ;  /* 0x00000018030c7812 */ /* 0x000fe400078ef807 */
[----:B------:R-:W-:Y:S01]  /*2180*/  LOP3.LUT R8, R2, 0x8, R19, 0xf8, !PT ;  /* 0x0000000802087812 */ /* 0x000fe200078ef813 */
[----:B------:R-:W-:Y:S01]  /*2190*/  IMAD.SHL.U32 R2, R0, 0x8, RZ ;  /* 0x0000000800027824 */ /* 0x000fe200078e00ff */
[----:B------:R-:W-:Y:S01]  /*21a0*/  LOP3.LUT R3, R4, R13, RZ, 0x3c, !PT ;  /* 0x0000000d04037212 */ /* 0x000fe200078e3cff */
[----:B------:R-:W-:Y:S01]  /*21b0*/  IMAD.IADD R4, R16, 0x1, -R6 ;  /* 0x0000000110047824 */ /* 0x000fe200078e0a06 */
[----:B------:R-:W-:-:S02]  /*21c0*/  SEL R9, RZ, 0x4, P6 ;  /* 0x00000004ff097807 */ /* 0x000fc40003000000 */
[----:B------:R-:W-:Y:S01]  /*21d0*/  LOP3.LUT R6, R2, 0x8, RZ, 0xc0, !PT ;  /* 0x0000000802067812 */ /* 0x000fe200078ec0ff */
[----:B------:R-:W-:Y:S01]  /*21e0*/  IMAD R11, R4, 0x4, R11 ;  /* 0x00000004040b7824 */ /* 0x000fe200078e020b */
[C---:B------:R-:W-:Y:S01]  /*21f0*/  LOP3.LUT P6, RZ, R5.reuse, 0x4, RZ, 0xc0, !PT ;  /* 0x0000000405ff7812 */ /* 0x040fe200078cc0ff */
[----:B------:R-:W-:Y:S01]  /*2200*/  IMAD.SHL.U32 R4, R5, 0x40, RZ ;  /* 0x0000004005047824 */ /* 0x000fe200078e00ff */
[----:B------:R-:W-:Y:S01]  /*2210*/  SHF.R.U32.HI R214, RZ, 0x3, R10 ;  /* 0x00000003ffd67819 */ /* 0x000fe2000001160a */
[----:B------:R-:W-:Y:S01]  /*2220*/  IMAD.SHL.U32 R2, R15, 0x2, RZ ;  /* 0x000000020f027824 */ /* 0x000fe200078e00ff */
[----:B------:R-:W-:Y:S01]  /*2230*/  SEL R212, R212, 0xe0, !P5 ;  /* 0x000000e0d4d47807 */ /* 0x000fe20006800000 */
[----:B------:R-:W-:Y:S01]  /*2240*/  IMAD.MOV.U32 R15, RZ, RZ, 0x20 ;  /* 0x00000020ff0f7424 */ /* 0x000fe200078e00ff */
[----:B------:R-:W-:Y:S01]  /*2250*/  LOP3.LUT R4, R4, 0x1c0, RZ, 0xc0, !PT ;  /* 0x000001c004047812 */ /* 0x000fe200078ec0ff */
[----:B------:R-:W-:Y:S01]  /*2260*/  IMAD R3, R16, 0x200, R3 ;  /* 0x0000020010037824 */ /* 0x000fe200078e0203 */
[----:B------:R-:W-:Y:S01]  /*2270*/  LOP3.LUT R7, R2, 0x2, R25, 0xe2, !PT ;  /* 0x0000000202077812 */ /* 0x000fe200078ee219 */
[----:B------:R-:W-:Y:S01]  /*2280*/  IMAD R212, R212, 0x2, R211 ;  /* 0x00000002d4d47824 */ /* 0x000fe200078e02d3 */
[----:B------:R-:W-:Y:S01]  /*2290*/  SEL R209, R15, 0xffffffe0, !P0 ;  /* 0xffffffe00fd17807 */ /* 0x000fe20004000000 */
[----:B------:R-:W-:Y:S01]  /*22a0*/  CS2R R24, SRZ ;  /* 0x0000000000187805 */ /* 0x000fe2000001ff00 */
[----:B------:R-:W-:-:S02]  /*22b0*/  LOP3.LUT R2, R8, R13, RZ, 0x3c, !PT ;  /* 0x0000000d08027212 */ /* 0x000fc400078e3cff */
[----:B------:R-:W-:Y:S02]  /*22c0*/  LOP3.LUT P0, RZ, R5, 0x2, RZ, 0xc0, !PT ;  /* 0x0000000205ff7812 */ /* 0x000fe4000780c0ff */
[----:B------:R-:W-:Y:S01]  /*22d0*/  SHF.R.U32.HI R5, RZ, 0x3, R4 ;  /* 0x00000003ff057819 */ /* 0x000fe20000011604 */
[----:B------:R-:W-:Y:S01]  /*22e0*/  IMAD R217, R0, 0x200, R2 ;  /* 0x0000020000d97824 */ /* 0x000fe200078e0202 */
[----:B------:R-:W-:Y:S01]  /*22f0*/  LOP3.LUT R214, R214, 0x38, RZ, 0xc0, !PT ;  /* 0x00000038d6d67812 */ /* 0x000fe200078ec0ff */
[----:B------:R-:W-:Y:S01]  /*2300*/  IMAD R2, R14, 0x400, R213 ;  /* 0x000004000e027824 */ /* 0x000fe200078e02d5 */
[C---:B------:R-:W-:Y:S02]  /*2310*/  LOP3.LUT R0, R5.reuse, R4, R6, 0x1e, !PT ;  /* 0x0000000405007212 */ /* 0x040fe400078e1e06 */
[----:B------:R-:W-:Y:S02]  /*2320*/  LOP3.LUT R4, R5, R12, R4, 0x1e, !PT ;  /* 0x0000000c05047212 */ /* 0x000fe400078e1e04 */
[----:B------:R-:W-:Y:S01]  /*2330*/  SEL R218, R218, 0xfffffff0, !P0 ;  /* 0xfffffff0dada7807 */ /* 0x000fe20004000000 */
[----:B------:R-:W-:Y:S01]  /*2340*/  IMAD.IADD R216, R2, 0x1, R0 ;  /* 0x0000000102d87824 */ /* 0x000fe200078e0200 */
[----:B------:R-:W-:Y:S01]  /*2350*/  SEL R2, R15, 0xffffffe0, !P6 ;  /* 0xffffffe00f027807 */ /* 0x000fe20007000000 */
[----:B------:R-:W-:Y:S01]  /*2360*/  IMAD R0, R85, c[0x0][0x240], RZ ;  /* 0x0000900055007a24 */ /* 0x000fe200078e02ff */
[----:B------:R-:W-:Y:S01]  /*2370*/  LOP3.LUT R214, R214, R10, R6, 0x1e, !PT ;  /* 0x0000000ad6d67212 */ /* 0x000fe200078e1e06 */
[----:B------:R-:W-:Y:S01]  /*2380*/  IMAD.SHL.U32 R215, R216, 0x2, RZ ;  /* 0x00000002d8d77824 */ /* 0x000fe200078e00ff */
[----:B------:R-:W-:Y:S01]  /*2390*/  LOP3.LUT R213, R4, R213, RZ, 0xfc, !PT ;  /* 0x000000d504d57212 */ /* 0x000fe200078efcff */
[----:B------:R-:W-:Y:S01]  /*23a0*/  IMAD R0, R252, c[0x0][0x244], R0 ;  /* 0x00009100fc007a24 */ /* 0x000fe200078e0200 */
[----:B------:R-:W-:Y:S01]  /*23b0*/  LOP3.LUT R225, R7, R9, RZ, 0xfc, !PT ;  /* 0x0000000907e17212 */ /* 0x000fe200078efcff */
[----:B------:R-:W-:Y:S01]  /*23c0*/  IMAD.IADD R219, R216, 0x1, R2 ;  /* 0x00000001d8db7824 */ /* 0x000fe200078e0202 */
[----:B------:R-:W-:Y:S01]  /*23d0*/  IADD3 R215, R215, 0x1b080, RZ ;  /* 0x0001b080d7d77810 */ /* 0x000fe20007ffe0ff */
[----:B------:R-:W-:Y:S01]  /*23e0*/  IMAD.IADD R246, R245, 0x1, R0 ;  /* 0x00000001f5f67824 */ /* 0x000fe200078e0200 */
[----:B------:R-:W-:Y:S01]  /*23f0*/  LEA R214, R214, 0x23c80, 0x1 ;  /* 0x00023c80d6d67811 */ /* 0x000fe200078e08ff */
[----:B------:R-:W-:Y:S01]  /*2400*/  IMAD.SHL.U32 R0, R3, 0x2, RZ ;  /* 0x0000000203007824 */ /* 0x000fe200078e00ff */
[----:B------:R-:W-:Y:S01]  /*2410*/  LEA R213, R213, 0x80, 0x1 ;  /* 0x00000080d5d57811 */ /* 0x000fe200078e08ff */
[----:B------:R-:W-:Y:S01]  /*2420*/  IMAD.SHL.U32 R3, R11, 0x2, RZ ;  /* 0x000000020b037824 */ /* 0x000fe200078e00ff */
[----:B------:R-:W-:Y:S01]  /*2430*/  ISETP.LE.AND P0, PT, R249, c[0x0][0x2a8], PT ;  /* 0x0000aa00f9007a0c */ /* 0x000fe20003f03270 */
[----:B------:R-:W-:-:S02]  /*2440*/  IMAD R208, R208, 0x2, R0 ;  /* 0x00000002d0d07824 */ /* 0x000fc400078e0200 */
[----:B------:R-:W-:Y:S01]  /*2450*/  IMAD R210, R209, 0x2, R0 ;  /* 0x00000002d1d27824 */ /* 0x000fe200078e0200 */
[----:B------:R-:W-:Y:S01]  /*2460*/  IADD3 R228, -R3, UR6, RZ ;  /* 0x0000000603e47c10 */ /* 0x000fe2000fffe1ff */
[----:B------:R-:W-:Y:S01]  /*2470*/  IMAD R209, R209, 0x2, R208 ;  /* 0x00000002d1d17824 */ /* 0x000fe200078e02d0 */
[C---:B------:R-:W-:Y:S01]  /*2480*/  IADD3 R229, -R3.reuse, UR9, RZ ;  /* 0x0000000903e57c10 */ /* 0x040fe2000fffe1ff */
[----:B------:R-:W-:Y:S01]  /*2490*/  IMAD R215, R2, 0x2, R215 ;  /* 0x0000000202d77824 */ /* 0x000fe200078e02d7 */
[----:B------:R-:W-:Y:S01]  /*24a0*/  IADD3 R235, -R3, UR17, RZ ;  /* 0x0000001103eb7c10 */ /* 0x000fe2000fffe1ff */
[----:B------:R-:W-:Y:S01]  /*24b0*/  IMAD.IADD R220, R216, 0x1, R218 ;  /* 0x00000001d8dc7824 */ /* 0x000fe200078e02da */
[----:B------:R-:W-:Y:S02]  /*24c0*/  IADD3 R234, R228, c[0x0][0x2a4], RZ ;  /* 0x0000a900e4ea7a10 */ /* 0x000fe40007ffe0ff */
.L_x_842:
[----:B------:R-:W-:Y:S04]  /*24d0*/  DEPBAR.LE SB0, 0x1 ;  /* 0x000080400000791a */ /* 0x000fe80000000000 */
[----:B------:R-:W-:Y:S01]  /*24e0*/  BAR.SYNC.DEFER_BLOCKING 0x0 ;  /* 0x0000000000007b1d */ /* 0x000fe20000010000 */
[----:B------:R-:W-:Y:S02]  /*24f0*/  MOV R2, UR4 ;  /* 0x0000000400027c02 */ /* 0x000fe40008000f00 */
[----:B------:R-:W-:Y:S02]  /*2500*/  MOV R104, UR4 ;  /* 0x0000000400687c02 */ /* 0x000fe40008000f00 */
[----:B------:R-:W-:Y:S01]  /*2510*/  MOV R18, UR4 ;  /* 0x0000000400127c02 */ /* 0x000fe20008000f00 */
[----:B------:R-:W-:Y:S01]  /*2520*/  IMAD R2, R2, 0x3000, R216 ;  /* 0x0000300002027824 */ /* 0x000fe200078e02d8 */
[----:B------:R-:W-:Y:S01]  /*2530*/  ISETP.LE.AND P5, PT, R249, c[0x0][0x2a8], PT ;  /* 0x0000aa00f9007a0c */ /* 0x000fe20003fa3270 */
[----:B------:R-:W-:Y:S02]  /*2540*/  IMAD R104, R104, 0x3000, R218 ;  /* 0x0000300068687824 */ /* 0x000fe400078e02da */
[----:B------:R-:W-:Y:S01]  /*2550*/  IMAD R18, R18, 0x3000, R219 ;  /* 0x0000300012127824 */ /* 0x000fe200078e02db */
[----:B------:R-:W-:Y:S02]  /*2560*/  SHF.L.U32 R174, R2, 0x1, RZ ;  /* 0x0000000102ae7819 */ /* 0x000fe400000006ff */
[-C--:B------:R-:W-:Y:S02]  /*2570*/  IADD3 R4, R216, R104.reuse, RZ ;  /* 0x00000068d8047210 */ /* 0x080fe40007ffe0ff */
[----:B------:R-:W-:Y:S02]  /*2580*/  SHF.L.U32 R176, R18, 0x1, RZ ;  /* 0x0000000112b07819 */ /* 0x000fe400000006ff */
[----:B------:R-:W-:Y:S02]  /*2590*/  SHF.L.U32 R4, R4, 0x1, RZ ;  /* 0x0000000104047819 */ /* 0x000fe400000006ff */
[----:B------:R-:W-:Y:S04]  /*25a0*/  IADD3 R106, R219, R104, RZ ;  /* 0x00000068db6a7210 */ /* 0x000fe80007ffe0ff */
[----:B------:R-:W-:Y:S01]  /*25b0*/  SHF.L.U32 R177, R106, 0x1, RZ ;  /* 0x000000016ab17819 */ /* 0x000fe200000006ff */
[----:B------:R-:W-:Y:S04]  /*25c0*/  LDSM.16.M88.2 R2, [R0+0x80] ;  /* 0x000080000002783b */ /* 0x000fe80000000100 */
[----:B------:R-:W1:Y:S04]  /*25d0*/  LDSM.16.M88.4 R20, [R174+0xf080] ;  /* 0x00f08000ae14783b */ /* 0x000e680000000200 */
[----:B------:R-:W2:Y:S04]  /*25e0*/  LDSM.16.M88.2 R8, [R0+0x880] ;  /* 0x000880000008783b */ /* 0x000ea80000000100 */
[----:B------:R-:W3:Y:S04]  /*25f0*/  LDSM.16.M88.2 R12, [R0+0x1080] ;  /* 0x00108000000c783b */ /* 0x000ee80000000100 */
[----:B------:R1:W-:Y:S04]  /*2600*/  LDSM.16.M88.4 R88, [R4+0xf080] ;  /* 0x00f080000458783b */ /* 0x0003e80000000200 */
        /* <DEDUP_REMOVED lines=35> */
[C---:B-1----:R-:W-:Y:S07]  /*2840*/  HMMA.16816.F32 R16, R100.reuse, R2, R16 ;  /* 0x000000026410723c */ /* 0x042fee0000001810 */
[----:B------:R-:W-:Y:S01]  /*2850*/  MOV R2, UR4 ;  /* 0x0000000400027c02 */ /* 0x000fe20008000f00 */
[----:B------:R-:W-:Y:S01]  /*2860*/  HMMA.16816.F32 R20, R100, R104, R20 ;  /* 0x000000686414723c */ /* 0x000fe20000001814 */
[----:B------:R-:W-:Y:S06]  /*2870*/  LDSM.16.M88.2 R102, [R0+0x4880] ;  /* 0x004880000066783b */ /* 0x000fec0000000100 */
[----:B------:R-:W-:Y:S01]  /*2880*/  IMAD R100, R2, 0x3000, R220 ;  /* 0x0000300002647824 */ /* 0x000fe200078e02dc */
[C---:B-----5:R-:W-:Y:S01]  /*2890*/  HMMA.16816.F32 R4, R108.reuse, R92, R4 ;  /* 0x0000005c6c04723c */ /* 0x060fe20000001804 */
[----:B------:R-:W1:Y:S04]  /*28a0*/  LDSM.16.M88.2 R2, [R0+0x3080] ;  /* 0x003080000002783b */ /* 0x000e680000000100 */
[----:B------:R-:W4:Y:S01]  /*28b0*/  LDSM.16.M88.2 R92, [R0+0x3880] ;  /* 0x00388000005c783b */ /* 0x000f220000000100 */
[----:B------:R-:W-:Y:S02]  /*28c0*/  SHF.L.U32 R175, R100, 0x1, RZ ;  /* 0x0000000164af7819 */ /* 0x000fe400000006ff */
[C---:B------:R-:W-:Y:S01]  /*28d0*/  HMMA.16816.F32 R8, R108.reuse, R88, R8 ;  /* 0x000000586c08723c */ /* 0x040fe20000001808 */
[----:B------:R-:W5:Y:S04]  /*28e0*/  LDSM.16.M88.2 R100, [R0+0x4080] ;  /* 0x004080000064783b */ /* 0x000f680000000100 */
[----:B------:R-:W4:Y:S03]  /*28f0*/  LDSM.16.M88.4 R104, [R175+0x11080] ;  /* 0x01108000af68783b */ /* 0x000f260000000200 */
[C---:B--2---:R-:W-:Y:S01]  /*2900*/  HMMA.16816.F32 R12, R108.reuse, R84, R12 ;  /* 0x000000546c0c723c */ /* 0x044fe2000000180c */
[----:B------:R-:W2:Y:S04]  /*2910*/  LDSM.16.M88.2 R84, [R208+0x3080] ;  /* 0x00308000d054783b */ /* 0x000ea80000000100 */
[----:B------:R-:W-:Y:S03]  /*2920*/  LDSM.16.M88.2 R88, [R208+0x4080] ;  /* 0x00408000d058783b */ /* 0x000fe60000000100 */
        /* <DEDUP_REMOVED lines=11> */
[C---:B-----5:R-:W-:Y:S08]  /*29e0*/  HMMA.16816.F32 R16, R96.reuse, R100, R16 ;  /* 0x000000646010723c */ /* 0x060ff00000001810 */
[----:B------:R-:W-:Y:S01]  /*29f0*/  HMMA.16816.F32 R20, R96, R102, R20 ;  /* 0x000000666014723c */ /* 0x000fe20000001814 */
[----:B------:R-:W5:Y:S04]  /*2a00*/  LDSM.16.M88.2 R96, [R210+0x4080] ;  /* 0x00408000d260783b */ /* 0x000f680000000100 */
[----:B------:R-:W1:Y:S03]  /*2a10*/  LDSM.16.M88.2 R98, [R210+0x4880] ;  /* 0x00488000d262783b */ /* 0x000e660000000100 */
[C---:B------:R-:W-:Y:S01]  /*2a20*/  HMMA.16816.F32 R4, R104.reuse, R172, R4 ;  /* 0x000000ac6804723c */ /* 0x040fe20000001804 */
[----:B------:R-:W-:Y:S04]  /*2a30*/  LDSM.16.M88.2 R172, [R209+0x2880] ;  /* 0x00288000d1ac783b */ /* 0x000fe80000000100 */
[----:B------:R-:W1:Y:S03]  /*2a40*/  LDSM.16.M88.4 R100, [R177+0x11080] ;  /* 0x01108000b164783b */ /* 0x000e660000000200 */
        /* <DEDUP_REMOVED lines=15> */
[C---:B-----5:R-:W-:Y:S01]  /*2b40*/  HMMA.16816.F32 R16, R108.reuse, R96, R16 ;  /* 0x000000606c10723c */ /* 0x060fe20000001810 */
[----:B------:R-:W5:Y:S07]  /*2b50*/  LDSM.16.M88.2 R96, [R0+0x6880] ;  /* 0x006880000060783b */ /* 0x000f6e0000000100 */
[----:B------:R-:W-:Y:S01]  /*2b60*/  HMMA.16816.F32 R20, R108, R98, R20 ;  /* 0x000000626c14723c */ /* 0x000fe20000001814 */
[----:B------:R-:W1:Y:S04]  /*2b70*/  LDSM.16.M88.2 R98, [R0+0x7080] ;  /* 0x007080000062783b */ /* 0x000e680000000100 */
[----:B------:R-:W-:Y:S03]  /*2b80*/  LDSM.16.M88.4 R108, [R175+0x13080] ;  /* 0x01308000af6c783b */ /* 0x000fe60000000200 */
[C---:B------:R-:W-:Y:S01]  /*2b90*/  HMMA.16816.F32 R4, R100.reuse, R172, R4 ;  /* 0x000000ac6404723c */ /* 0x040fe20000001804 */
[----:B------:R-:W1:Y:S07]  /*2ba0*/  LDSM.16.M88.2 R172, [R208+0x5080] ;  /* 0x00508000d0ac783b */ /* 0x000e6e0000000100 */
        /* <DEDUP_REMOVED lines=23> */
[----:B------:R-:W-:Y:S07]  /*2d20*/  LDSM.16.M88.2 R84, [R209+0x6080] ;  /* 0x00608000d154783b */ /* 0x000fee0000000100 */
[C---:B---3--:R-:W-:Y:S08]  /*2d30*/  HMMA.16816.F32 R12, R108.reuse, R86, R12 ;  /* 0x000000566c0c723c */ /* 0x048ff0000000180c */
[C---:B------:R-:W-:Y:S08]  /*2d40*/  HMMA.16816.F32 R16, R108.reuse, R88, R16 ;  /* 0x000000586c10723c */ /* 0x040ff00000001810 */
[----:B------:R-:W-:Y:S08]  /*2d50*/  HMMA.16816.F32 R20, R108, R90, R20 ;  /* 0x0000005a6c14723c */ /* 0x000ff00000001814 */
[C---:B------:R-:W-:Y:S08]  /*2d60*/  HMMA.16816.F32 R4, R100.reuse, R94, R4 ;  /* 0x0000005e6404723c */ /* 0x040ff00000001804 */
[C---:B-1----:R-:W-:Y:S01]  /*2d70*/  HMMA.16816.F32 R8, R100.reuse, R2, R8 ;  /* 0x000000026408723c */ /* 0x042fe20000001808 */
[----:B------:R-:W1:Y:S07]  /*2d80*/  LDSM.16.M88.2 R2, [R209+0x5880] ;  /* 0x00588000d102783b */ /* 0x000e6e0000000100 */
[C---:B----4-:R-:W-:Y:S08]  /*2d90*/  HMMA.16816.F32 R12, R100.reuse, R92, R12 ;  /* 0x0000005c640c723c */ /* 0x050ff0000000180c */
[C---:B-----5:R-:W-:Y:S08]  /*2da0*/  HMMA.16816.F32 R16, R100.reuse, R96, R16 ;  /* 0x000000606410723c */ /* 0x060ff00000001810 */
[----:B------:R-:W-:Y:S08]  /*2db0*/  HMMA.16816.F32 R20, R100, R98, R20 ;  /* 0x000000626414723c */ /* 0x000ff00000001814 */
[C---:B------:R-:W-:Y:S08]  /*2dc0*/  HMMA.16816.F32 R4, R104.reuse, R172, R4 ;  /* 0x000000ac6804723c */ /* 0x040ff00000001804 */
        /* <DEDUP_REMOVED lines=17> */
[----:B------:R5:W2:Y:S01]  /*2ee0*/  MUFU.TANH R191, R6 ;  /* 0x0000000600bf7308 */ /* 0x000aa20000002400 */
[C---:B-1----:R-:W-:Y:S07]  /*2ef0*/  HMMA.16816.F32 R16, R104.reuse, R2, R16 ;  /* 0x000000026810723c */ /* 0x042fee0000001810 */
[----:B------:R-:W-:Y:S02]  /*2f00*/  MOV R2, UR4 ;  /* 0x0000000400027c02 */ /* 0x000fe40008000f00 */
[----:B------:R5:W1:Y:S01]  /*2f10*/  MUFU.TANH R190, R7 ;  /* 0x0000000700be7308 */ /* 0x000a620000002400 */
[----:B---3--:R-:W3:Y:S02]  /*2f20*/  LDSM.16.M88.2 R4, [R209+0x7080] ;  /* 0x00708000d104783b */ /* 0x008ee40000000100 */
[-C--:B------:R-:W-:Y:S07]  /*2f30*/  LEA R2, R2, R224.reuse, 0x6 ;  /* 0x000000e002027211 */ /* 0x080fee00078e30ff */
[----:B------:R5:W1:Y:S01]  /*2f40*/  MUFU.TANH R200, R8 ;  /* 0x0000000800c87308 */ /* 0x000a620000002400 */
[----:B------:R-:W1:Y:S04]  /*2f50*/  LDS R172, [R2.X4+0x21080] ;  /* 0x0210800002ac7984 */ /* 0x000e680000004800 */
[----:B------:R2:W1:Y:S01]  /*2f60*/  LDS R111, [R2.X4+0x210a0] ;  /* 0x0210a000026f7984 */ /* 0x0004620000004800 */
[----:B------:R-:W-:Y:S02]  /*2f70*/  FMUL.FTZ R16, R16, c[0x0][0x2b4] ;  /* 0x0000ad0010107a20 */ /* 0x000fe40000410000 */
[----:B------:R-:W-:Y:S02]  /*2f80*/  FMUL.FTZ R17, R17, c[0x0][0x2b4] ;  /* 0x0000ad0011117a20 */ /* 0x000fe40000410000 */
[----:B------:R5:W1:Y:S01]  /*2f90*/  MUFU.TANH R198, R9 ;  /* 0x0000000900c67308 */ /* 0x000a620000002400 */
[----:B------:R-:W-:Y:S02]  /*2fa0*/  FMUL.FTZ R18, R18, c[0x0][0x2b4] ;  /* 0x0000ad0012127a20 */ /* 0x000fe40000410000 */
[----:B------:R-:W-:Y:S07]  /*2fb0*/  FMUL.FTZ R19, R19, c[0x0][0x2b4] ;  /* 0x0000ad0013137a20 */ /* 0x000fee0000410000 */
[----:B------:R5:W1:Y:S01]  /*2fc0*/  MUFU.TANH R187, R10 ;  /* 0x0000000a00bb7308 */ /* 0x000a620000002400 */
[----:B--2---:R-:W-:Y:S09]  /*2fd0*/  MOV R2, UR8 ;  /* 0x0000000800027c02 */ /* 0x004ff20008000f00 */
[----:B------:R5:W2:Y:S01]  /*2fe0*/  MUFU.TANH R186, R11 ;  /* 0x0000000b00ba7308 */ /* 0x000aa20000002400 */
[----:B------:R-:W-:Y:S01]  /*2ff0*/  LEA R2, R2, R224, 0x6 ;  /* 0x000000e002027211 */ /* 0x000fe200078e30ff */
[----:B---3--:R-:W-:Y:S03]  /*3000*/  HMMA.16816.F32 R20, R104, R4, R20 ;  /* 0x000000046814723c */ /* 0x008fe60000001814 */
[----:B------:R-:W-:Y:S05]  /*3010*/  IADD3 R110, R2, R234, RZ ;  /* 0x000000ea026e7210 */ /* 0x000fea0007ffe0ff */
[----:B------:R5:W3:Y:S01]  /*3020*/  MUFU.TANH R196, R12 ;  /* 0x0000000c00c47308 */ /* 0x000ae20000002400 */
[----:B------:R-:W-:Y:S03]  /*3030*/  IADD3 R107, R228, UR10, RZ ;  /* 0x0000000ae46b7c10 */ /* 0x000fe6000fffe0ff */
[----:B------:R-:W-:Y:S02]  /*3040*/  IMNMX R110, R229, R110, PT ;  /* 0x0000006ee56e7217 */ /* 0x000fe40003800200 */
[----:B------:R-:W-:Y:S04]  /*3050*/  IADD3 R109, R2, R107, RZ ;  /* 0x0000006b026d7210 */ /* 0x000fe80007ffe0ff */
[----:B------:R5:W1:Y:S06]  /*3060*/  MUFU.TANH R195, R13 ;  /* 0x0000000d00c37308 */ /* 0x000a6c0000002400 */
[----:B------:R-:W-:Y:S04]  /*3070*/  FMUL.FTZ R20, R20, c[0x0][0x2b4] ;  /* 0x0000ad0014147a20 */ /* 0x000fe80000410000 */
[----:B------:R5:W1:Y:S01]  /*3080*/  MUFU.TANH R189, R14 ;  /* 0x0000000e00bd7308 */ /* 0x000a620000002400 */
[----:B------:R-:W-:Y:S02]  /*3090*/  FMUL.FTZ R21, R21, c[0x0][0x2b4] ;  /* 0x0000ad0015157a20 */ /* 0x000fe40000410000 */
[----:B------:R-:W-:Y:S02]  /*30a0*/  FMUL.FTZ R22, R22, c[0x0][0x2b4] ;  /* 0x0000ad0016167a20 */ /* 0x000fe40000410000 */
[----:B------:R-:W-:Y:S05]  /*30b0*/  FMUL.FTZ R23, R23, c[0x0][0x2b4] ;  /* 0x0000ad0017177a20 */ /* 0x000fea0000410000 */
        /* <DEDUP_REMOVED lines=9> */
[----:B------:R-:W-:-:S05]  /*3150*/  @!P5 BRA `(.L_x_832) ;  /* 0x000001800000d947 */ /* 0x000fca0003800000 */
[----:B--234-:R-:W-:Y:S01]  /*3160*/  IMAD.MOV.U32 R3, RZ, RZ, c[0x0][0x168] ;  /* 0x00005a00ff037624 */ /* 0x01cfe200078e00ff */
[----:B------:R-:W-:Y:S04]  /*3170*/  BSSY B0, `(.L_x_833) ;  /* 0x000000f000007945 */ /* 0x000fe80003800000 */
[----:B------:R-:W-:Y:S04]  /*3180*/  IADD3 R3, R2, c[0x0][0x198], -R3 ;  /* 0x0000660002037a10 */ /* 0x000fe80007ffe803 */
[----:B------:R-:W-:Y:S11]  /*3190*/  ISETP.GT.AND P0, PT, R3, -0x1, PT ;  /* 0xffffffff0300780c */ /* 0x000ff60003f04270 */
[----:B------:R-:W-:Y:S02]  /*31a0*/  @!UPT UIADD3 URZ, URZ, URZ, URZ ;  /* 0x0000003f3f3ff290 */ /* 0x000fe4000fffe03f */
[----:B------:R-:W-:-:S05]  /*31b0*/  @P0 BRA `(.L_x_834) ;  /* 0x0000006000000947 */ /* 0x000fca0003800000 */
[----:B------:R-:W-:Y:S02]  /*31c0*/  ISETP.NE.AND P0, PT, R249, c[0x0][0x2a8], PT ;  /* 0x0000aa00f9007a0c */ /* 0x000fe40003f05270 */
[----:B------:R-:W-:Y:S11]  /*31d0*/  LOP3.LUT R3, RZ, R3, RZ, 0x33, !PT ;  /* 0x00000003ff037212 */ /* 0x000ff600078e33ff */
[----:B------:R-:W-:Y:S05]  /*31e0*/  @P0 IMAD.HI.U32 R4, R3, c[0x0][0x2ac], RZ ;  /* 0x0000ab0003040a27 */ /* 0x000fea00078e00ff */
[----:B------:R-:W-:Y:S04]  /*31f0*/  @P0 SHF.R.U32.HI R3, RZ, c[0x0][0x2b0], R4 ;  /* 0x0000ac00ff030a19 */ /* 0x000fe80000011604 */
[----:B------:R-:W-:Y:S01]  /*3200*/  LOP3.LUT R3, RZ, R3, RZ, 0x33, !PT ;  /* 0x00000003ff037212 */ /* 0x000fe200078e33ff */
[----:B------:R-:W-:-:S05]  /*3210*/  BRA `(.L_x_835) ;  /* 0x0000004000007947 */ /* 0x000fca0003800000 */
.L_x_834:
[----:B------:R-:W-:Y:S11]  /*3220*/  ISETP.NE.AND P0, PT, R249, c[0x0][0x2a8], PT ;  /* 0x0000aa00f9007a0c */ /* 0x000ff60003f05270 */
[----:B------:R-:W-:Y:S02]  /*3230*/  @!UPT UIADD3 URZ, URZ, URZ, URZ ;  /* 0x0000003f3f3ff290 */ /* 0x000fe4000fffe03f */
[----:B------:R-:W-:Y:S05]  /*3240*/  @P0 IMAD.HI.U32 R4, R3, c[0x0][0x2ac], RZ ;  /* 0x0000ab0003040a27 */ /* 0x000fea00078e00ff */
[----:B------:R-:W-:Y:S02]  /*3250*/  @P0 SHF.R.U32.HI R3, RZ, c[0x0][0x2b0], R4 ;  /* 0x0000ac00ff030a19 */ /* 0x000fe40000011604 */
.L_x_835:
[----:B------:R-:W-:Y:S05]  /*3260*/  BSYNC B0 ;  /* 0x0000000000007941 */ /* 0x000fea0003800000 */
.L_x_833:
[C-C-:B------:R-:W-:Y:S01]  /*3270*/  IADD3 R4, R2.reuse, c[0x0][0x2a4], R228.reuse ;  /* 0x0000a90002047a10 */ /* 0x140fe20007ffe0e4 */
[----:B------:R-:W-:Y:S01]  /*3280*/  IMAD R3, R3, c[0x0][0x2a8], R235 ;  /* 0x0000aa0003037a24 */ /* 0x000fe200078e02eb */
[----:B------:R-:W-:Y:S02]  /*3290*/  IADD3 R109, R2, UR10, R228 ;  /* 0x0000000a026d7c10 */ /* 0x000fe4000fffe0e4 */
[----:B------:R-:W-:Y:S02]  /*32a0*/  IMNMX R4, R229, R4, PT ;  /* 0x00000004e5047217 */ /* 0x000fe40003800200 */
[----:B------:R-:W-:Y:S02]  /*32b0*/  IADD3 R110, R3, c[0x0][0x2a8], RZ ;  /* 0x0000aa00036e7a10 */ /* 0x000fe40007ffe0ff */
[----:B------:R-:W-:Y:S02]  /*32c0*/  IMNMX R109, R109, R3, !PT ;  /* 0x000000036d6d7217 */ /* 0x000fe40007800200 */
[----:B------:R-:W-:Y:S02]  /*32d0*/  IMNMX R110, R4, R110, PT ;  /* 0x0000006e046e7217 */ /* 0x000fe40003800200 */
.L_x_832:
[----:B--234-:R-:W-:Y:S05]  /*32e0*/  IADD3 R2, R2, 0x8, RZ ;  /* 0x0000000802027810 */ /* 0x01cfea0007ffe0ff */
[--C-:B------:R-:W-:Y:S02]  /*32f0*/  IMAD.IADD R108, R234, 0x1, R2.reuse ;  /* 0x00000001ea6c7824 */ /* 0x100fe400078e0202 */
[----:B------:R-:W-:Y:S03]  /*3300*/  IMAD.IADD R107, R107, 0x1, R2 ;  /* 0x000000016b6b7824 */ /* 0x000fe600078e0202 */
[----:B------:R-:W-:Y:S01]  /*3310*/  IMNMX R108, R229, R108, PT ;  /* 0x0000006ce56c7217 */ /* 0x000fe20003800200 */
[----:B------:R-:W-:-:S05]  /*3320*/  @!P5 BRA `(.L_x_836) ;  /* 0x000001500000d947 */ /* 0x000fca0003800000 */
[----:B------:R-:W-:Y:S01]  /*3330*/  IMAD.MOV.U32 R3, RZ, RZ, c[0x0][0x168] ;  /* 0x00005a00ff037624 */ /* 0x000fe200078e00ff */
        /* <DEDUP_REMOVED lines=11> */
.L_x_838:
[----:B------:R-:W-:Y:S11]  /*33f0*/  ISETP.NE.AND P0, PT, R249, c[0x0][0x2a8], PT ;  /* 0x0000aa00f9007a0c */ /* 0x000ff60003f05270 */
[----:B------:R-:W-:Y:S02]  /*3400*/  @!UPT UIADD3 URZ, URZ, URZ, URZ ;  /* 0x0000003f3f3ff290 */ /* 0x000fe4000fffe03f */
[----:B------:R-:W-:Y:S05]  /*3410*/  @P0 IMAD.HI.U32 R3, R2, c[0x0][0x2ac], RZ ;  /* 0x0000ab0002030a27 */ /* 0x000fea00078e00ff */
[----:B------:R-:W-:Y:S02]  /*3420*/  @P0 SHF.R.U32.HI R2, RZ, c[0x0][0x2b0], R3 ;  /* 0x0000ac00ff020a19 */ /* 0x000fe40000011603 */
.L_x_839:
[----:B------:R-:W-:Y:S05]  /*3430*/  BSYNC B0 ;  /* 0x0000000000007941 */ /* 0x000fea0003800000 */
.L_x_837:
[----:B------:R-:W-:Y:S05]  /*3440*/  IMAD R2, R2, c[0x0][0x2a8], R235 ;  /* 0x0000aa0002027a24 */ /* 0x000fea00078e02eb */
[----:B------:R-:W-:Y:S02]  /*3450*/  IADD3 R3, R2, c[0x0][0x2a8], RZ ;  /* 0x0000aa0002037a10 */ /* 0x000fe40007ffe0ff */
[----:B------:R-:W-:Y:S02]  /*3460*/  IMNMX R107, R107, R2, !PT ;  /* 0x000000026b6b7217 */ /* 0x000fe40007800200 */
[----:B------:R-:W-:Y:S02]  /*3470*/  IMNMX R108, R108, R3, PT ;  /* 0x000000036c6c7217 */ /* 0x000fe40003800200 */
.L_x_836:
[----:B------:R-:W-:Y:S04]  /*3480*/  DEPBAR.LE SB0, 0x0 ;  /* 0x000080000000791a */ /* 0x000fe80000000000 */
[----:B------:R-:W-:Y:S01]  /*3490*/  BAR.SYNC.DEFER_BLOCKING 0x0 ;  /* 0x0000000000007b1d */ /* 0x000fe20000010000 */
[----:B------:R-:W-:Y:S01]  /*34a0*/  SHF.L.U32 R105, R216, 0x1, RZ ;  /* 0x00000001d8697819 */ /* 0x000fe200000006ff */
[----:B------:R-:W-:Y:S01]  /*34b0*/  IMAD.SHL.U32 R104, R218, 0x2, RZ ;  /* 0x00000002da687824 */ /* 0x000fe200078e00ff */
[----:B------:R-:W-:Y:S03]  /*34c0*/  UIADD3 UR9, UR8, 0x1, URZ ;  /* 0x0000000108097890 */ /* 0x000fe6000fffe03f */
[----:B------:R-:W-:Y:S01]  /*34d0*/  IMAD.IADD R106, R105, 0x1, R104 ;  /* 0x00000001696a7824 */ /* 0x000fe200078e0268 */
[----:B------:R-:W-:Y:S06]  /*34e0*/  UISETP.GE.AND UP0, UPT, UR9, UR12, UPT ;  /* 0x0000000c0900728c */ /* 0x000fec000bf06270 */
[----:B------:R-:W-:Y:S01]  /*34f0*/  PLOP3.LUT P0, PT, PT, PT, UP0, 0x80, 0x0 ;  /* 0x000000000000781c */ /* 0x000fe20003f0f008 */
[----:B------:R2:W3:Y:S04]  /*3500*/  LDSM.16.M88.2 R2, [R0+0x7880] ;  /* 0x007880000002783b */ /* 0x0004e80000000100 */
[----:B-----5:R2:W4:Y:S04]  /*3510*/  LDSM.16.M88.2 R8, [R0+0x8080] ;  /* 0x008080000008783b */ /* 0x0205280000000100 */
[----:B------:R2:W5:Y:S04]  /*3520*/  LDSM.16.M88.2 R12, [R0+0x8880] ;  /* 0x00888000000c783b */ /* 0x0005680000000100 */
[----:B------:R2:W1:Y:S04]  /*3530*/  LDSM.16.M88.2 R16, [R0+0x9080] ;  /* 0x009080000010783b */ /* 0x0004680000000100 */
[----:B------:R2:W1:Y:S04]  /*3540*/  LDSM.16.M88.2 R84, [R0+0x9880] ;  /* 0x009880000054783b */ /* 0x0004680000000100 */
[----:B------:R2:W1:Y:S04]  /*3550*/  LDSM.16.M88.2 R86, [R208+0x7880] ;  /* 0x00788000d056783b */ /* 0x0004680000000100 */
[----:B------:R2:W1:Y:S04]  /*3560*/  LDSM.16.M88.2 R92, [R208+0x8080] ;  /* 0x00808000d05c783b */ /* 0x0004680000000100 */
[----:B------:R2:W1:Y:S04]  /*3570*/  LDSM.16.M88.2 R94, [R208+0x8880] ;  /* 0x00888000d05e783b */ /* 0x0004680000000100 */
[----:B------:R2:W1:Y:S04]  /*3580*/  LDSM.16.M88.2 R96, [R208+0x9080] ;  /* 0x00908000d060783b */ /* 0x0004680000000100 */
[----:B------:R2:W1:Y:S04]  /*3590*/  LDSM.16.M88.2 R98, [R208+0x9880] ;  /* 0x00988000d062783b */ /* 0x0004680000000100 */
[----:B------:R2:W1:Y:S04]  /*35a0*/  LDSM.16.M88.4 R20, [R105+0x1b080] ;  /* 0x01b080006914783b */ /* 0x0004680000000200 */
[----:B------:R2:W1:Y:S01]  /*35b0*/  LDSM.16.M88.4 R88, [R106+0x1b080] ;  /* 0x01b080006a58783b */ /* 0x0004620000000200 */
[----:B------:R-:W-:-:S05]  /*35c0*/  @P0 BRA `(.L_x_840) ;  /* 0x000003a000000947 */ /* 0x000fca0003800000 */
[----:B---34-:R-:W3:Y:S01]  /*35d0*/  @!P1 S2R R6, SR_CTAID.Y ;  /* 0x0000000000069919 */ /* 0x018ee20000002600 */
[----:B------:R-:W-:Y:S01]  /*35e0*/  ULDC.64 UR6, c[0x0][0x178] ;  /* 0x00005e0000067ab9 */ /* 0x000fe20000000a00 */
[----:B------:R-:W-:Y:S01]  /*35f0*/  IMAD R15, R252, c[0x0][0x278], RZ ;  /* 0x00009e00fc0f7a24 */ /* 0x000fe200078e02ff */
[----:B------:R-:W-:Y:S01]  /*3600*/  UIMAD.WIDE.U32 UR20, UR9, UR6, URZ ;  /* 0x00000006091472a5 */ /* 0x000fe2000f8e003f */
[----:B------:R-:W-:Y:S01]  /*3610*/  IMAD.MOV.U32 R14, RZ, RZ, c[0x0][0x178] ;  /* 0x00005e00ff0e7624 */ /* 0x000fe200078e00ff */
[----:B------:R-:W-:Y:S01]  /*3620*/  USHF.R.S32.HI UR17, URZ, 0x1f, UR9 ;  /* 0x0000001f3f117899 */ /* 0x000fe20008011409 */
[----:B------:R-:W-:Y:S02]  /*3630*/  @!P1 IMAD.MOV.U32 R5, RZ, RZ, R227 ;  /* 0x000000ffff059224 */ /* 0x000fe400078e00e3 */
[----:B------:R-:W-:Y:S01]  /*3640*/  IMAD.SHL.U32 R14, R14, 0x20, RZ ;  /* 0x000000200e0e7824 */ /* 0x000fe200078e00ff */
[----:B------:R-:W-:Y:S02]  /*3650*/  UIMAD UR17, UR17, UR6, URZ ;  /* 0x00000006111172a4 */ /* 0x000fe4000f8e023f */
[----:B------:R-:W-:Y:S02]  /*3660*/  USHF.L.U32 UR6, UR20, 0x6, URZ ;  /* 0x0000000614067899 */ /* 0x000fe4000800063f */
[----:B------:R-:W-:Y:S04]  /*3670*/  UIMAD UR17, UR9, UR7, UR17 ;  /* 0x00000007091172a4 */ /* 0x000fe8000f8e0211 */
[----:B------:R-:W-:Y:S04]  /*3680*/  UIADD3 UR17, UR21, UR17, URZ ;  /* 0x0000001115117290 */ /* 0x000fe8000fffe03f */
[----:B------:R-:W-:Y:S01]  /*3690*/  USHF.L.U64.HI UR17, UR20, 0x6, UR17 ;  /* 0x0000000614117899 */ /* 0x000fe20008010211 */
[----:B---3--:R-:W-:Y:S05]  /*36a0*/  @!P1 SHF.R.S32.HI R4, RZ, 0x1f, R6 ;  /* 0x0000001fff049819 */ /* 0x008fea0000011406 */
[----:B------:R-:W-:Y:S02]  /*36b0*/  @!P1 IMAD R7, R4, c[0x0][0x270], RZ ;  /* 0x00009c0004079a24 */ /* 0x000fe400078e02ff */
[----:B------:R-:W-:Y:S02]  /*36c0*/  @!P1 IMAD.MOV.U32 R4, RZ, RZ, R226 ;  /* 0x000000ffff049224 */ /* 0x000fe400078e00e2 */
[C---:B------:R-:W-:Y:S02]  /*36d0*/  @!P1 IMAD R7, R6.reuse, c[0x0][0x274], R7 ;  /* 0x00009d0006079a24 */ /* 0x040fe400078e0207 */
[----:B------:R-:W-:Y:S04]  /*36e0*/  @!P1 IMAD.WIDE.U32 R4, R6, c[0x0][0x270], R4 ;  /* 0x00009c0006049a25 */ /* 0x000fe800078e0004 */
[----:B------:R-:W-:Y:S05]  /*36f0*/  IMAD.U32 R6, RZ, RZ, UR8 ;  /* 0x00000008ff067e24 */ /* 0x000fea000f8e00ff */
[----:B------:R-:W-:Y:S04]  /*3700*/  @!P1 LEA R6, R6, 0x40, 0x6 ;  /* 0x0000004006069811 */ /* 0x000fe800078e30ff */
[----:B------:R-:W-:Y:S01]  /*3710*/  @!P1 IADD3 R15, P5, P0, R6, R4, R15 ;  /* 0x00000004060f9210 */ /* 0x000fe200078be00f */
[----:B------:R-:W-:Y:S01]  /*3720*/  @!P1 IMAD.IADD R4, R5, 0x1, R7 ;  /* 0x0000000105049824 */ /* 0x000fe200078e0207 */
[----:B------:R-:W-:Y:S04]  /*3730*/  @!P1 SHF.R.S32.HI R6, RZ, 0x1f, R6 ;  /* 0x0000001fff069819 */ /* 0x000fe80000011406 */
[----:B------:R-:W-:Y:S02]  /*3740*/  @!P1 IADD3.X R18, R6, R4, R248, P5, P0 ;  /* 0x0000000406129210 */ /* 0x000fe40002fe04f8 */
[----:B------:R-:W-:Y:S04]  /*3750*/  IADD3 R4, P5, R242, UR6, RZ ;  /* 0x00000006f2047c10 */ /* 0x000fe8000ffbe0ff */
[C---:B------:R-:W-:Y:S02]  /*3760*/  LEA R10, P0, R4.reuse, c[0x0][0x160], 0x1 ;  /* 0x00005800040a7a11 */ /* 0x040fe400078008ff */
[C---:B------:R-:W-:Y:S04]  /*3770*/  IADD3.X R5, R239.reuse, UR17, RZ, P5, !PT ;  /* 0x00000011ef057c10 */ /* 0x040fe8000affe4ff */
[----:B------:R-:W-:Y:S02]  /*3780*/  LEA.HI.X R11, R4, c[0x0][0x164], R5, 0x1, P0 ;  /* 0x00005900040b7a11 */ /* 0x000fe400000f0c05 */
[----:B------:R-:W-:Y:S01]  /*3790*/  IADD3 R4, P5, P0, R242, UR6, R14 ;  /* 0x00000006f2047c10 */ /* 0x000fe2000f8be00e */
[----:B------:R-:W-:Y:S03]  /*37a0*/  UIMAD UR6, UR9, -0x40, UR5 ;  /* 0xffffffc0090678a4 */ /* 0x000fe6000f8e0205 */
[----:B------:R-:W-:Y:S02]  /*37b0*/  IADD3.X R7, R239, UR17, R251, P5, P0 ;  /* 0x00000011ef077c10 */ /* 0x000fe4000afe04fb */
[----:B------:R-:W-:Y:S02]  /*37c0*/  LEA R6, P5, R4, c[0x0][0x160], 0x1 ;  /* 0x0000580004067a11 */ /* 0x000fe400078a08ff */
[----:B------:R-:W-:Y:S02]  /*37d0*/  IADD3 R5, -R232, UR6, RZ ;  /* 0x00000006e8057c10 */ /* 0x000fe4000fffe1ff */
[----:B------:R-:W-:Y:S02]  /*37e0*/  @!P1 LEA R14, P0, R15, c[0x0][0x258], 0x2 ;  /* 0x000096000f0e9a11 */ /* 0x000fe400078010ff */
[----:B------:R-:W-:Y:S02]  /*37f0*/  LEA.HI.X R7, R4, c[0x0][0x164], R7, 0x1, P5 ;  /* 0x0000590004077a11 */ /* 0x000fe400028f0c07 */
[----:B------:R-:W-:Y:S02]  /*3800*/  ISETP.LT.OR P5, PT, R5, 0x1, !P4 ;  /* 0x000000010500780c */ /* 0x000fe400067a1670 */
[----:B------:R-:W-:Y:S02]  /*3810*/  IADD3 R4, R223, 0xf080, RZ ;  /* 0x0000f080df047810 */ /* 0x000fe40007ffe0ff */
[----:B------:R-:W-:Y:S01]  /*3820*/  @!P1 LEA.HI.X R15, R15, c[0x0][0x25c], R18, 0x2, P0 ;  /* 0x000097000f0f9a11 */ /* 0x000fe200000f1412 */
[----:B------:R-:W-:Y:S01]  /*3830*/  IMAD.U32 R18, RZ, RZ, UR11 ;  /* 0x0000000bff127e24 */ /* 0x000fe2000f8e00ff */
[C---:B------:R-:W-:Y:S03]  /*3840*/  ISETP.LT.OR P0, PT, R5.reuse, 0x1, !P3 ;  /* 0x000000010500780c */ /* 0x040fe60005f01670 */
[----:B------:R-:W-:Y:S05]  /*3850*/  IMAD R4, R18, 0x6000, R4 ;  /* 0x0000600012047824 */ /* 0x000fea00078e0204 */
[----:B------:R-:W-:Y:S01]  /*3860*/  @!PT LDS RZ, [RZ] ;  /* 0x00000000fffff984 */ /* 0x000fe20000000800 */
[----:B------:R-:W-:Y:S01]  /*3870*/  @!PT LDS RZ, [RZ] ;  /* 0x00000000fffff984 */ /* 0x000fe20000000800 */
[----:B------:R-:W-:Y:S01]  /*3880*/  @!PT LDS RZ, [RZ] ;  /* 0x00000000fffff984 */ /* 0x000fe20000000800 */
[----:B------:R3:W-:Y:S01]  /*3890*/  LDGSTS.E.BYPASS.LTC128B.128 [R4], [R10.64], !P5 ;  /* 0x000000000a047fae */ /* 0x0007e2000e901d52 */
[C---:B------:R-:W-:Y:S04]  /*38a0*/  ISETP.LT.OR P5, PT, R5.reuse, 0x1, !P2 ;  /* 0x000000010500780c */ /* 0x040fe800057a1670 */
[----:B------:R3:W-:Y:S01]  /*38b0*/  LDGSTS.E.BYPASS.LTC128B.128 [R4+0x2000], [R10.64+0x80], !P0 ;  /* 0x020000800a047fae */ /* 0x0007e2000c101d52 */
[C---:B------:R-:W-:Y:S08]  /*38c0*/  ISETP.LT.OR P0, PT, R5.reuse, 0x21, !P4 ;  /* 0x000000210500780c */ /* 0x040ff00006701670 */
[----:B------:R3:W-:Y:S01]  /*38d0*/  LDGSTS.E.BYPASS.LTC128B.128 [R4+0x4000], [R10.64+0x100], !P5 ;  /* 0x040001000a047fae */ /* 0x0007e2000e901d52 */
[C---:B------:R-:W-:Y:S04]  /*38e0*/  ISETP.LT.OR P5, PT, R5.reuse, 0x21, !P3 ;  /* 0x000000210500780c */ /* 0x040fe80005fa1670 */
[----:B------:R3:W-:Y:S01]  /*38f0*/  LDGSTS.E.BYPASS.LTC128B.128 [R4+0x1000], [R6.64], !P0 ;  /* 0x0100000006047fae */ /* 0x0007e2000c101d52 */
[----:B------:R-:W-:Y:S01]  /*3900*/  ISETP.LT.OR P0, PT, R5, 0x21, !P2 ;  /* 0x000000210500780c */ /* 0x000fe20005701670 */
[----:B------:R-:W-:Y:S04]  /*3910*/  IMAD.U32 R5, RZ, RZ, UR11 ;  /* 0x0000000bff057e24 */ /* 0x000fe8000f8e00ff */
[----:B------:R-:W-:Y:S03]  /*3920*/  @!P1 IMAD R5, R5, 0x40, R226 ;  /* 0x0000004005059824 */ /* 0x000fe600078e02e2 */
[----:B------:R3:W-:Y:S01]  /*3930*/  LDGSTS.E.BYPASS.LTC128B.128 [R4+0x3000], [R6.64+0x80], !P5 ;  /* 0x0300008006047fae */ /* 0x0007e2000e901d52 */
[----:B------:R-:W-:Y:S04]  /*3940*/  @!P1 IMAD.SHL.U32 R5, R5, 0x4, RZ ;  /* 0x0000000405059824 */ /* 0x000fe800078e00ff */
[----:B------:R3:W-:Y:S05]  /*3950*/  LDGSTS.E.BYPASS.LTC128B.128 [R4+0x5000], [R6.64+0x100], !P0 ;  /* 0x0500010006047fae */ /* 0x0007ea000c101d52 */
[----:B------:R3:W-:Y:S02]  /*3960*/  @!P1 LDGSTS.E.BYPASS.LTC128B.128 [R5+0x21080], [R14.64] ;  /* 0x210800000e059fae */ /* 0x0007e4000b901d52 */
.L_x_840:
[C---:B-1-34-:R-:W-:Y:S01]  /*3970*/  HMMA.16816.F32 R4, R20.reuse, R2, RZ ;  /* 0x000000021404723c */ /* 0x05afe200000018ff */
[----:B------:R-:W-:Y:S01]  /*3980*/  LDSM.16.M88.2 R2, [R210+0x7880] ;  /* 0x00788000d202783b */ /* 0x000fe20000000100 */
[----:B------:R-:W-:Y:S01]  /*3990*/  UP2UR UR17, UPR, URZ, 0x8 ;  /* 0x000000083f117883 */ /* 0x000fe20008000000 */
[----:B------:R-:W-:Y:S01]  /*39a0*/  PLOP3.LUT P0, PT, PT, PT, UP0, 0x80, 0x0 ;  /* 0x000000000000781c */ /* 0x000fe20003f0f008 */
[----:B------:R-:W-:Y:S01]  /*39b0*/  IMAD.IADD R104, R104, 0x1, R215 ;  /* 0x0000000168687824 */ /* 0x000fe200078e02d7 */
[----:B------:R-:W-:Y:S01]  /*39c0*/  UISETP.NE.AND UP3, UPT, UR16, URZ, UPT ;  /* 0x0000003f1000728c */ /* 0x000fe2000bf65270 */
[----:B------:R-:W1:Y:S01]  /*39d0*/  LDSM.16.M88.4 R100, [R215] ;  /* 0x00000000d764783b */ /* 0x000e620000000200 */
[----:B------:R-:W-:Y:S01]  /*39e0*/  UP2UR UR7, UPR, URZ, 0x4 ;  /* 0x000000043f077883 */ /* 0x000fe20008000000 */
[C---:B------:R-:W-:Y:S01]  /*39f0*/  HMMA.16816.F32 R8, R20.reuse, R8, RZ ;  /* 0x000000081408723c */ /* 0x040fe200000018ff */
[----:B------:R-:W-:Y:S02]  /*3a00*/  UISETP.NE.AND UP2, UPT, UR15, URZ, UPT ;  /* 0x0000003f0f00728c */ /* 0x000fe4000bf45270 */
[----:B------:R-:W0:Y:S01]  /*3a10*/  LDGDEPBAR ;  /* 0x00000000000079af */ /* 0x000e220000000000 */
[----:B------:R-:W-:Y:S01]  /*3a20*/  PLOP3.LUT P5, PT, PT, PT, UP3, 0x40, 0x0 ;  /* 0x000000000000781c */ /* 0x000fe20003fae838 */
[----:B------:R-:W-:Y:S02]  /*3a30*/  UISETP.NE.AND UP3, UPT, UR17, URZ, UPT ;  /* 0x0000003f1100728c */ /* 0x000fe4000bf65270 */
[----:B------:R-:W-:Y:S01]  /*3a40*/  UP2UR UR6, UPR, URZ, 0x2 ;  /* 0x000000023f067883 */ /* 0x000fe20008000000 */
[C---:B-----5:R-:W-:Y:S01]  /*3a50*/  HMMA.16816.F32 R12, R20.reuse, R12, RZ ;  /* 0x0000000c140c723c */ /* 0x060fe200000018ff */
[----:B------:R-:W-:Y:S01]  /*3a60*/  ISETP.GT.AND P5, PT, R107, RZ, P5 ;  /* 0x000000ff6b00720c */ /* 0x000fe20002fa4270 */
[----:B------:R-:W-:Y:S02]  /*3a70*/  UISETP.NE.AND UP1, UPT, UR14, URZ, UPT ;  /* 0x0000003f0e00728c */ /* 0x000fe4000bf25270 */
[----:B------:R-:W-:Y:S01]  /*3a80*/  UISETP.NE.AND UP0, UPT, UR13, URZ, UPT ;  /* 0x0000003f0d00728c */ /* 0x000fe2000bf05270 */
[----:B------:R-:W-:Y:S03]  /*3a90*/  ISETP.LT.OR P5, PT, R108, 0x1, P5 ;  /* 0x000000016c00780c */ /* 0x000fe60002fa1670 */
[C---:B------:R-:W-:Y:S08]  /*3aa0*/  HMMA.16816.F32 R16, R20.reuse, R16, RZ ;  /* 0x000000101410723c */ /* 0x040ff000000018ff */
[----:B------:R-:W-:Y:S01]  /*3ab0*/  HMMA.16816.F32 R20, R20, R84, RZ ;  /* 0x000000541414723c */ /* 0x000fe200000018ff */
[----:B------:R-:W3:Y:S07]  /*3ac0*/  LDSM.16.M88.2 R84, [R210+0x8080] ;  /* 0x00808000d254783b */ /* 0x000eee0000000100 */
[C---:B------:R-:W-:Y:S01]  /*3ad0*/  HMMA.16816.F32 R4, R88.reuse, R86, R4 ;  /* 0x000000565804723c */ /* 0x040fe20000001804 */
[----:B------:R-:W4:Y:S07]  /*3ae0*/  LDSM.16.M88.2 R86, [R210+0x8880] ;  /* 0x00888000d256783b */ /* 0x000f2e0000000100 */
[C---:B------:R-:W-:Y:S01]  /*3af0*/  HMMA.16816.F32 R8, R88.reuse, R92, R8 ;  /* 0x0000005c5808723c */ /* 0x040fe20000001808 */
[----:B------:R-:W5:Y:S07]  /*3b00*/  LDSM.16.M88.2 R92, [R210+0x9080] ;  /* 0x00908000d25c783b */ /* 0x000f6e0000000100 */
[C---:B------:R-:W-:Y:S08]  /*3b10*/  HMMA.16816.F32 R12, R88.reuse, R94, R12 ;  /* 0x0000005e580c723c */ /* 0x040ff0000000180c */
[C---:B------:R-:W-:Y:S08]  /*3b20*/  HMMA.16816.F32 R16, R88.reuse, R96, R16 ;  /* 0x000000605810723c */ /* 0x040ff00000001810 */
[----:B------:R-:W-:Y:S01]  /*3b30*/  HMMA.16816.F32 R20, R88, R98, R20 ;  /* 0x000000625814723c */ /* 0x000fe20000001814 */
[----:B------:R-:W2:Y:S05]  /*3b40*/  LDSM.16.M88.2 R88, [R210+0x9880] ;  /* 0x00988000d258783b */ /* 0x000eaa0000000100 */
[----:B------:R-:W-:Y:S02]  /*3b50*/  LDSM.16.M88.4 R96, [R104] ;  /* 0x000000006860783b */ /* 0x000fe40000000200 */
[C---:B-1----:R-:W-:Y:S03]  /*3b60*/  HMMA.16816.F32 R4, R100.reuse, R2, R4 ;  /* 0x000000026404723c */ /* 0x042fe60000001804 */
[----:B------:R-:W1:Y:S05]  /*3b70*/  LDSM.16.M88.2 R2, [R209+0x7880] ;  /* 0x00788000d102783b */ /* 0x000e6a0000000100 */
[C---:B---3--:R-:W-:Y:S01]  /*3b80*/  HMMA.16816.F32 R8, R100.reuse, R84, R8 ;  /* 0x000000546408723c */ /* 0x048fe20000001808 */
[----:B------:R-:W3:Y:S05]  /*3b90*/  LDSM.16.M88.2 R90, [R209+0x8080] ;  /* 0x00808000d15a783b */ /* 0x000eea0000000100 */
[----:B------:R-:W3:Y:S02]  /*3ba0*/  LDSM.16.M88.2 R84, [R209+0x8880] ;  /* 0x00888000d154783b */ /* 0x000ee40000000100 */
[C---:B----4-:R-:W-:Y:S03]  /*3bb0*/  HMMA.16816.F32 R12, R100.reuse, R86, R12 ;  /* 0x00000056640c723c */ /* 0x050fe6000000180c */
[----:B------:R-:W4:Y:S05]  /*3bc0*/  LDSM.16.M88.2 R86, [R209+0x9080] ;  /* 0x00908000d156783b */ /* 0x000f2a0000000100 */
[C---:B-----5:R-:W-:Y:S01]  /*3bd0*/  HMMA.16816.F32 R16, R100.reuse, R92, R16 ;  /* 0x0000005c6410723c */ /* 0x060fe20000001810 */
[----:B------:R-:W5:Y:S07]  /*3be0*/  LDSM.16.M88.2 R92, [R209+0x9880] ;  /* 0x00988000d15c783b */ /* 0x000f6e0000000100 */
[----:B--2---:R-:W-:Y:S01]  /*3bf0*/  HMMA.16816.F32 R20, R100, R88, R20 ;  /* 0x000000586414723c */ /* 0x004fe20000001814 */
[----:B------:R-:W-:Y:S05]  /*3c00*/  LDSM.16.M88.2 R88, [R0+0xa080] ;  /* 0x00a080000058783b */ /* 0x000fea0000000100 */
[----:B------:R-:W2:Y:S02]  /*3c10*/  LDSM.16.M88.4 R100, [R105+0x1d080] ;  /* 0x01d080006964783b */ /* 0x000ea40000000200 */
[C---:B-1----:R-:W-:Y:S03]  /*3c20*/  HMMA.16816.F32 R4, R96.reuse, R2, R4 ;  /* 0x000000026004723c */ /* 0x042fe60000001804 */
[----:B------:R-:W1:Y:S05]  /*3c30*/  LDSM.16.M88.2 R2, [R0+0xa880] ;  /* 0x00a880000002783b */ /* 0x000e6a0000000100 */
[C---:B---3--:R-:W-:Y:S01]  /*3c40*/  HMMA.16816.F32 R8, R96.reuse, R90, R8 ;  /* 0x0000005a6008723c */ /* 0x048fe20000001808 */
[----:B------:R-:W-:Y:S07]  /*3c50*/  LDSM.16.M88.2 R90, [R0+0xc080] ;  /* 0x00c08000005a783b */ /* 0x000fee0000000100 */
[C---:B------:R-:W-:Y:S01]  /*3c60*/  HMMA.16816.F32 R12, R96.reuse, R84, R12 ;  /* 0x00000054600c723c */ /* 0x040fe2000000180c */
[----:B------:R-:W3:Y:S07]  /*3c70*/  LDSM.16.M88.2 R84, [R0+0xb080] ;  /* 0x00b080000054783b */ /* 0x000eee0000000100 */
[C---:B----4-:R-:W-:Y:S01]  /*3c80*/  HMMA.16816.F32 R16, R96.reuse, R86, R16 ;  /* 0x000000566010723c */ /* 0x050fe20000001810 */
[----:B------:R-:W4:Y:S07]  /*3c90*/  LDSM.16.M88.2 R86, [R0+0xb880] ;  /* 0x00b880000056783b */ /* 0x000f2e0000000100 */
[----:B-----5:R-:W-:Y:S01]  /*3ca0*/  HMMA.16816.F32 R20, R96, R92, R20 ;  /* 0x0000005c6014723c */ /* 0x020fe20000001814 */
[----:B------:R-:W-:Y:S05]  /*3cb0*/  LDSM.16.M88.4 R92, [R106+0x1d080] ;  /* 0x01d080006a5c783b */ /* 0x000fea0000000200 */
[----:B------:R-:W-:Y:S02]  /*3cc0*/  LDSM.16.M88.4 R96, [R215+0x2000] ;  /* 0x00200000d760783b */ /* 0x000fe40000000200 */
[C---:B--2---:R-:W-:Y:S03]  /*3cd0*/  HMMA.16816.F32 R4, R100.reuse, R88, R4 ;  /* 0x000000586404723c */ /* 0x044fe60000001804 */
[----:B------:R-:W2:Y:S05]  /*3ce0*/  LDSM.16.M88.2 R88, [R208+0xa080] ;  /* 0x00a08000d058783b */ /* 0x000eaa0000000100 */
[C---:B-1----:R-:W-:Y:S01]  /*3cf0*/  HMMA.16816.F32 R8, R100.reuse, R2, R8 ;  /* 0x000000026408723c */ /* 0x042fe20000001808 */
[----:B------:R-:W1:Y:S07]  /*3d00*/  LDSM.16.M88.2 R2, [R208+0xa880] ;  /* 0x00a88000d002783b */ /* 0x000e6e0000000100 */
[C---:B---3--:R-:W-:Y:S01]  /*3d10*/  HMMA.16816.F32 R12, R100.reuse, R84, R12 ;  /* 0x00000054640c723c */ /* 0x048fe2000000180c */
[----:B------:R-:W3:Y:S07]  /*3d20*/  LDSM.16.M88.2 R84, [R208+0xb080] ;  /* 0x00b08000d054783b */ /* 0x000eee0000000100 */
[C---:B----4-:R-:W-:Y:S01]  /*3d30*/  HMMA.16816.F32 R16, R100.reuse, R86, R16 ;  /* 0x000000566410723c */ /* 0x050fe20000001810 */
[----:B------:R-:W4:Y:S07]  /*3d40*/  LDSM.16.M88.2 R86, [R208+0xb880] ;  /* 0x00b88000d056783b */ /* 0x000f2e0000000100 */
[----:B------:R-:W-:Y:S01]  /*3d50*/  HMMA.16816.F32 R20, R100, R90, R20 ;  /* 0x0000005a6414723c */ /* 0x000fe20000001814 */
[----:B------:R-:W5:Y:S06]  /*3d60*/  LDSM.16.M88.2 R90, [R208+0xc080] ;  /* 0x00c08000d05a783b */ /* 0x000f6c0000000100 */
[----:B------:R-:W-:Y:S02]  /*3d70*/  FSEL R100, R191, -INF , !P5 ;  /* 0xff800000bf647808 */ /* 0x000fe40006800000 */
[----:B------:R-:W-:Y:S01]  /*3d80*/  PLOP3.LUT P5, PT, PT, PT, UP2, 0x40, 0x0 ;  /* 0x000000000000781c */ /* 0x000fe20003fae828 */
[C---:B--2---:R-:W-:Y:S01]  /*3d90*/  HMMA.16816.F32 R4, R92.reuse, R88, R4 ;  /* 0x000000585c04723c */ /* 0x044fe20000001804 */
[----:B------:R-:W2:Y:S01]  /*3da0*/  LDSM.16.M88.2 R88, [R210+0xa080] ;  /* 0x00a08000d258783b */ /* 0x000ea20000000100 */
[----:B------:R-:W-:Y:S03]  /*3db0*/  UISETP.NE.AND UP2, UPT, UR7, URZ, UPT ;  /* 0x0000003f0700728c */ /* 0x000fe6000bf45270 */
[--C-:B------:R-:W-:Y:S01]  /*3dc0*/  FFMA.FTZ R100, R100, c[0x0][0x29c], -R111.reuse ;  /* 0x0000a70064647a23 */ /* 0x100fe2000001086f */
[C---:B------:R-:W-:Y:S02]  /*3dd0*/  ISETP.GT.AND P5, PT, R107.reuse, 0x1, P5 ;  /* 0x000000016b00780c */ /* 0x040fe40002fa4270 */
[C---:B-1----:R-:W-:Y:S01]  /*3de0*/  HMMA.16816.F32 R8, R92.reuse, R2, R8 ;  /* 0x000000025c08723c */ /* 0x042fe20000001808 */
[----:B------:R-:W1:Y:S01]  /*3df0*/  LDSM.16.M88.2 R2, [R210+0xa880] ;  /* 0x00a88000d202783b */ /* 0x000e620000000100 */
[----:B------:R5:W-:Y:S01]  /*3e00*/  MUFU.EX2 R181, R100 ;  /* 0x0000006400b57308 */ /* 0x000be20000000800 */
[----:B------:R-:W-:Y:S04]  /*3e10*/  ISETP.LT.OR P5, PT, R108, 0x2, P5 ;  /* 0x000000026c00780c */ /* 0x000fe80002fa1670 */
[----:B------:R-:W-:Y:S01]  /*3e20*/  FSEL R101, R190, -INF , !P5 ;  /* 0xff800000be657808 */ /* 0x000fe20006800000 */
[C---:B---3--:R-:W-:Y:S01]  /*3e30*/  HMMA.16816.F32 R12, R92.reuse, R84, R12 ;  /* 0x000000545c0c723c */ /* 0x048fe2000000180c */
[----:B------:R-:W3:Y:S01]  /*3e40*/  LDSM.16.M88.2 R84, [R210+0xb080] ;  /* 0x00b08000d254783b */ /* 0x000ee20000000100 */
[----:B------:R-:W-:Y:S01]  /*3e50*/  PLOP3.LUT P5, PT, PT, PT, UP1, 0x40, 0x0 ;  /* 0x000000000000781c */ /* 0x000fe20003fae818 */
[----:B------:R-:W-:Y:S02]  /*3e60*/  UISETP.NE.AND UP1, UPT, UR6, URZ, UPT ;  /* 0x0000003f0600728c */ /* 0x000fe4000bf25270 */
[----:B------:R-:W-:Y:S01]  /*3e70*/  UP2UR UR6, UPR, URZ, 0x1 ;  /* 0x000000013f067883 */ /* 0x000fe20008000000 */
[----:B------:R-:W-:Y:S02]  /*3e80*/  ISETP.GT.AND P5, PT, R107, 0x10, P5 ;  /* 0x000000106b00780c */ /* 0x000fe40002fa4270 */
[C---:B----4-:R-:W-:Y:S01]  /*3e90*/  HMMA.16816.F32 R16, R92.reuse, R86, R16 ;  /* 0x000000565c10723c */ /* 0x050fe20000001810 */
[----:B------:R-:W4:Y:S02]  /*3ea0*/  LDSM.16.M88.2 R86, [R210+0xb880] ;  /* 0x00b88000d256783b */ /* 0x000f240000000100 */
[----:B------:R-:W-:Y:S04]  /*3eb0*/  ISETP.LT.OR P5, PT, R108, 0x11, P5 ;  /* 0x000000116c00780c */ /* 0x000fe80002fa1670 */
[----:B------:R-:W-:Y:S01]  /*3ec0*/  FSEL R176, R187, -INF , !P5 ;  /* 0xff800000bbb07808 */ /* 0x000fe20006800000 */
[----:B-----5:R-:W-:Y:S01]  /*3ed0*/  HMMA.16816.F32 R20, R92, R90, R20 ;  /* 0x0000005a5c14723c */ /* 0x020fe20000001814 */
[----:B------:R-:W5:Y:S01]  /*3ee0*/  LDSM.16.M88.2 R90, [R210+0xc080] ;  /* 0x00c08000d25a783b */ /* 0x000f620000000100 */
[----:B------:R-:W-:Y:S01]  /*3ef0*/  PLOP3.LUT P5, PT, PT, PT, UP0, 0x40, 0x0 ;  /* 0x000000000000781c */ /* 0x000fe20003fae808 */
[----:B------:R-:W-:Y:S01]  /*3f00*/  UISETP.NE.AND UP0, UPT, UR14, URZ, UPT ;  /* 0x0000003f0e00728c */ /* 0x000fe2000bf05270 */
[--C-:B------:R-:W-:Y:S02]  /*3f10*/  FFMA.FTZ R100, R176, c[0x0][0x29c], -R111.reuse ;  /* 0x0000a700b0647a23 */ /* 0x100fe4000001086f */
[----:B------:R-:W-:Y:S01]  /*3f20*/  LDSM.16.M88.4 R92, [R104+0x2000] ;  /* 0x00200000685c783b */ /* 0x000fe20000000200 */
[C---:B------:R-:W-:Y:S01]  /*3f30*/  ISETP.GT.AND P5, PT, R107.reuse, 0x11, P5 ;  /* 0x000000116b00780c */ /* 0x040fe20002fa4270 */
[----:B------:R4:W-:Y:S01]  /*3f40*/  MUFU.EX2 R179, R100 ;  /* 0x0000006400b37308 */ /* 0x0009e20000000800 */
[C---:B--2---:R-:W-:Y:S01]  /*3f50*/  HMMA.16816.F32 R4, R96.reuse, R88, R4 ;  /* 0x000000586004723c */ /* 0x044fe20000001804 */
[----:B------:R-:W-:Y:S01]  /*3f60*/  UP2UR UR7, UPR, URZ, 0x1 ;  /* 0x000000013f077883 */ /* 0x000fe20008000000 */
[----:B------:R-:W2:Y:S01]  /*3f70*/  LDSM.16.M88.2 R88, [R209+0xa080] ;  /* 0x00a08000d158783b */ /* 0x000ea20000000100 */
[----:B------:R-:W-:Y:S02]  /*3f80*/  UISETP.NE.AND UP0, UPT, UR16, URZ, UPT ;  /* 0x0000003f1000728c */ /* 0x000fe4000bf05270 */
[----:B------:R-:W-:Y:S02]  /*3f90*/  ISETP.LT.OR P5, PT, R108, 0x12, P5 ;  /* 0x000000126c00780c */ /* 0x000fe40002fa1670 */
[----:B------:R-:W-:Y:S01]  /*3fa0*/  UP2UR UR17, UPR, URZ, 0x1 ;  /* 0x000000013f117883 */ /* 0x000fe20008000000 */
[C---:B-1----:R-:W-:Y:S01]  /*3fb0*/  HMMA.16816.F32 R8, R96.reuse, R2, R8 ;  /* 0x000000026008723c */ /* 0x042fe20000001808 */
[----:B------:R-:W1:Y:S01]  /*3fc0*/  LDSM.16.M88.2 R2, [R209+0xa880] ;  /* 0x00a88000d102783b */ /* 0x000e620000000100 */
[----:B------:R-:W-:Y:S02]  /*3fd0*/  UISETP.NE.AND UP0, UPT, UR15, URZ, UPT ;  /* 0x0000003f0f00728c */ /* 0x000fe4000bf05270 */
[----:B------:R-:W-:Y:S02]  /*3fe0*/  FSEL R175, R186, -INF , !P5 ;  /* 0xff800000baaf7808 */ /* 0x000fe40006800000 */
[----:B------:R-:W-:Y:S02]  /*3ff0*/  PLOP3.LUT P5, PT, PT, PT, UP6, 0x40, 0x0 ;  /* 0x000000000000781c */ /* 0x000fe40003fae868 */
[C---:B---3--:R-:W-:Y:S01]  /*4000*/  HMMA.16816.F32 R12, R96.reuse, R84, R12 ;  /* 0x00000054600c723c */ /* 0x048fe2000000180c */
[----:B------:R-:W3:Y:S02]  /*4010*/  LDSM.16.M88.2 R84, [R209+0xb080] ;  /* 0x00b08000d154783b */ /* 0x000ee40000000100 */
[----:B------:R-:W-:Y:S04]  /*4020*/  ISETP.GT.AND P5, PT, R107, 0x20, P5 ;  /* 0x000000206b00780c */ /* 0x000fe80002fa4270 */
[C---:B------:R-:W-:Y:S01]  /*4030*/  ISETP.LT.OR P5, PT, R108.reuse, 0x21, P5 ;  /* 0x000000216c00780c */ /* 0x040fe20002fa1670 */
[C---:B----4-:R-:W-:Y:S01]  /*4040*/  HMMA.16816.F32 R16, R96.reuse, R86, R16 ;  /* 0x000000566010723c */ /* 0x050fe20000001810 */
[----:B------:R-:W4:Y:S03]  /*4050*/  LDSM.16.M88.2 R86, [R209+0xb880] ;  /* 0x00b88000d156783b */ /* 0x000f260000000100 */
[--C-:B------:R-:W-:Y:S04]  /*4060*/  FFMA.FTZ R100, R175, c[0x0][0x29c], -R111.reuse ;  /* 0x0000a700af647a23 */ /* 0x100fe8000001086f */
[----:B-----5:R-:W-:Y:S01]  /*4070*/  HMMA.16816.F32 R20, R96, R90, R20 ;  /* 0x0000005a6014723c */ /* 0x020fe20000001814 */
[----:B------:R-:W5:Y:S01]  /*4080*/  LDSM.16.M88.2 R90, [R209+0xc080] ;  /* 0x00c08000d15a783b */ /* 0x000f620000000100 */
[----:B------:R3:W-:Y:S04]  /*4090*/  MUFU.EX2 R177, R100 ;  /* 0x0000006400b17308 */ /* 0x0007e80000000800 */
[----:B------:R3:W-:Y:S02]  /*40a0*/  LDSM.16.M88.4 R96, [R105+0x1f080] ;  /* 0x01f080006960783b */ /* 0x0007e40000000200 */
[C---:B--2---:R-:W-:Y:S03]  /*40b0*/  HMMA.16816.F32 R4, R92.reuse, R88, R4 ;  /* 0x000000585c04723c */ /* 0x044fe60000001804 */
[----:B------:R-:W2:Y:S05]  /*40c0*/  LDSM.16.M88.2 R88, [R0+0xc880] ;  /* 0x00c880000058783b */ /* 0x000eaa0000000100 */
[C---:B-1----:R-:W-:Y:S01]  /*40d0*/  HMMA.16816.F32 R8, R92.reuse, R2, R8 ;  /* 0x000000025c08723c */ /* 0x042fe20000001808 */
[----:B------:R-:W1:Y:S07]  /*40e0*/  LDSM.16.M88.2 R2, [R0+0xd080] ;  /* 0x00d080000002783b */ /* 0x000e6e0000000100 */
[C---:B---3--:R-:W-:Y:S01]  /*40f0*/  HMMA.16816.F32 R12, R92.reuse, R84, R12 ;  /* 0x000000545c0c723c */ /* 0x048fe2000000180c */
[----:B------:R-:W3:Y:S03]  /*4100*/  LDSM.16.M88.2 R84, [R0+0xd880] ;  /* 0x00d880000054783b */ /* 0x000ee60000000100 */
[----:B------:R-:W-:Y:S02]  /*4110*/  FSEL R105, R189, -INF , !P5 ;  /* 0xff800000bd697808 */ /* 0x000fe40006800000 */
[----:B------:R-:W-:Y:S02]  /*4120*/  PLOP3.LUT P5, PT, PT, PT, UP5, 0x40, 0x0 ;  /* 0x000000000000781c */ /* 0x000fe40003fae858 */
[C---:B----4-:R-:W-:Y:S01]  /*4130*/  HMMA.16816.F32 R16, R92.reuse, R86, R16 ;  /* 0x000000565c10723c */ /* 0x050fe20000001810 */
[----:B------:R-:W4:Y:S02]  /*4140*/  LDSM.16.M88.2 R86, [R0+0xe080] ;  /* 0x00e080000056783b */ /* 0x000f240000000100 */
[----:B------:R-:W-:Y:S01]  /*4150*/  ISETP.GT.AND P5, PT, R107, 0x21, P5 ;  /* 0x000000216b00780c */ /* 0x000fe20002fa4270 */
[--C-:B------:R-:W-:Y:S03]  /*4160*/  FFMA.FTZ R100, R105, c[0x0][0x29c], -R111.reuse ;  /* 0x0000a70069647a23 */ /* 0x100fe6000001086f */
[----:B------:R-:W-:Y:S01]  /*4170*/  ISETP.LT.OR P5, PT, R108, 0x22, P5 ;  /* 0x000000226c00780c */ /* 0x000fe20002fa1670 */
[----:B-----5:R-:W-:Y:S01]  /*4180*/  HMMA.16816.F32 R20, R92, R90, R20 ;  /* 0x0000005a5c14723c */ /* 0x020fe20000001814 */
[----:B------:R-:W5:Y:S01]  /*4190*/  LDSM.16.M88.2 R90, [R0+0xe880] ;  /* 0x00e88000005a783b */ /* 0x000f620000000100 */
[----:B------:R3:W-:Y:S02]  /*41a0*/  MUFU.EX2 R178, R100 ;  /* 0x0000006400b27308 */ /* 0x0007e40000000800 */
[----:B------:R-:W-:Y:S02]  /*41b0*/  FSEL R103, R188, -INF , !P5 ;  /* 0xff800000bc677808 */ /* 0x000fe40006800000 */
[----:B------:R-:W-:Y:S01]  /*41c0*/  LDSM.16.M88.4 R92, [R106+0x1f080] ;  /* 0x01f080006a5c783b */ /* 0x000fe20000000200 */
[----:B------:R-:W-:Y:S01]  /*41d0*/  PLOP3.LUT P5, PT, PT, PT, UP4, 0x40, 0x0 ;  /* 0x000000000000781c */ /* 0x000fe20003fae848 */
[C---:B--2---:R-:W-:Y:S03]  /*41e0*/  HMMA.16816.F32 R4, R96.reuse, R88, R4 ;  /* 0x000000586004723c */ /* 0x044fe60000001804 */
[----:B------:R-:W2:Y:S02]  /*41f0*/  LDSM.16.M88.2 R88, [R208+0xc880] ;  /* 0x00c88000d058783b */ /* 0x000ea40000000100 */
[----:B------:R-:W-:Y:S03]  /*4200*/  ISETP.GT.AND P5, PT, R107, 0x30, P5 ;  /* 0x000000306b00780c */ /* 0x000fe60002fa4270 */
[C---:B-1----:R-:W-:Y:S01]  /*4210*/  HMMA.16816.F32 R8, R96.reuse, R2, R8 ;  /* 0x000000026008723c */ /* 0x042fe20000001808 */
[----:B------:R-:W1:Y:S02]  /*4220*/  LDSM.16.M88.2 R2, [R208+0xd080] ;  /* 0x00d08000d002783b */ /* 0x000e640000000100 */
[C---:B------:R-:W-:Y:S04]  /*4230*/  ISETP.LT.OR P5, PT, R108.reuse, 0x31, P5 ;  /* 0x000000316c00780c */ /* 0x040fe80002fa1670 */
[----:B------:R-:W-:Y:S01]  /*4240*/  FSEL R174, R185, -INF , !P5 ;  /* 0xff800000b9ae7808 */ /* 0x000fe20006800000 */
[C---:B---3--:R-:W-:Y:S01]  /*4250*/  HMMA.16816.F32 R12, R96.reuse, R84, R12 ;  /* 0x00000054600c723c */ /* 0x048fe2000000180c */
[----:B------:R-:W3:Y:S01]  /*4260*/  LDSM.16.M88.2 R84, [R208+0xd880] ;  /* 0x00d88000d054783b */ /* 0x000ee20000000100 */
[----:B------:R-:W-:Y:S02]  /*4270*/  PLOP3.LUT P5, PT, PT, PT, UP3, 0x40, 0x0 ;  /* 0x000000000000781c */ /* 0x000fe40003fae838 */
[--C-:B------:R-:W-:Y:S02]  /*4280*/  FFMA.FTZ R100, R103, c[0x0][0x29c], -R111.reuse ;  /* 0x0000a70067647a23 */ /* 0x100fe4000001086f */
[C---:B------:R-:W-:Y:S02]  /*4290*/  ISETP.GT.AND P5, PT, R107.reuse, 0x31, P5 ;  /* 0x000000316b00780c */ /* 0x040fe40002fa4270 */
[C---:B----4-:R-:W-:Y:S01]  /*42a0*/  HMMA.16816.F32 R16, R96.reuse, R86, R16 ;  /* 0x000000566010723c */ /* 0x050fe20000001810 */
[----:B------:R-:W4:Y:S01]  /*42b0*/  LDSM.16.M88.2 R86, [R208+0xe080] ;  /* 0x00e08000d056783b */ /* 0x000f220000000100 */
[----:B------:R1:W-:Y:S01]  /*42c0*/  MUFU.EX2 R175, R100 ;  /* 0x0000006400af7308 */ /* 0x0003e20000000800 */
[----:B------:R-:W-:Y:S04]  /*42d0*/  ISETP.LT.OR P5, PT, R108, 0x32, P5 ;  /* 0x000000326c00780c */ /* 0x000fe80002fa1670 */
[----:B------:R-:W-:Y:S01]  /*42e0*/  FSEL R102, R184, -INF , !P5 ;  /* 0xff800000b8667808 */ /* 0x000fe20006800000 */
[----:B-----5:R-:W-:Y:S01]  /*42f0*/  HMMA.16816.F32 R20, R96, R90, R20 ;  /* 0x0000005a6014723c */ /* 0x020fe20000001814 */
[----:B------:R-:W5:Y:S01]  /*4300*/  LDSM.16.M88.2 R90, [R208+0xe880] ;  /* 0x00e88000d05a783b */ /* 0x000f620000000100 */
[----:B------:R-:W-:Y:S04]  /*4310*/  PLOP3.LUT P5, PT, PT, PT, UP2, 0x40, 0x0 ;  /* 0x000000000000781c */ /* 0x000fe80003fae828 */
[----:B------:R-:W-:Y:S01]  /*4320*/  ISETP.GT.AND P5, PT, R107, 0x40, P5 ;  /* 0x000000406b00780c */ /* 0x000fe20002fa4270 */
[--C-:B------:R-:W-:Y:S01]  /*4330*/  FFMA.FTZ R96, R101, c[0x0][0x29c], -R111.reuse ;  /* 0x0000a70065607a23 */ /* 0x100fe2000001086f */
[C---:B--2---:R-:W-:Y:S03]  /*4340*/  HMMA.16816.F32 R4, R92.reuse, R88, R4 ;  /* 0x000000585c04723c */ /* 0x044fe60000001804 */
[----:B------:R2:W2:Y:S01]  /*4350*/  MUFU.EX2 R180, R96 ;  /* 0x0000006000b47308 */ /* 0x0004a20000000800 */
[----:B------:R-:W-:Y:S01]  /*4360*/  LDSM.16.M88.2 R88, [R210+0xc880] ;  /* 0x00c88000d258783b */ /* 0x000fe20000000100 */
[----:B------:R-:W-:Y:S03]  /*4370*/  ISETP.LT.OR P5, PT, R108, 0x41, P5 ;  /* 0x000000416c00780c */ /* 0x000fe60002fa1670 */
[C---:B-1----:R-:W-:Y:S01]  /*4380*/  HMMA.16816.F32 R8, R92.reuse, R2, R8 ;  /* 0x000000025c08723c */ /* 0x042fe20000001808 */
[----:B------:R-:W-:Y:S03]  /*4390*/  LDSM.16.M88.2 R2, [R210+0xd080] ;  /* 0x00d08000d202783b */ /* 0x000fe60000000100 */
[----:B------:R-:W-:Y:S01]  /*43a0*/  FSEL R173, R183, -INF , !P5 ;  /* 0xff800000b7ad7808 */ /* 0x000fe20006800000 */
[--C-:B------:R-:W-:Y:S01]  /*43b0*/  FFMA.FTZ R100, R102, c[0x0][0x29c], -R111.reuse ;  /* 0x0000a70066647a23 */ /* 0x100fe2000001086f */
[----:B------:R-:W-:Y:S02]  /*43c0*/  PLOP3.LUT P5, PT, PT, PT, UP1, 0x40, 0x0 ;  /* 0x000000000000781c */ /* 0x000fe40003fae818 */
[C---:B---3--:R-:W-:Y:S01]  /*43d0*/  HMMA.16816.F32 R12, R92.reuse, R84, R12 ;  /* 0x000000545c0c723c */ /* 0x048fe2000000180c */
[----:B------:R-:W-:Y:S02]  /*43e0*/  LDSM.16.M88.2 R84, [R210+0xd880] ;  /* 0x00d88000d254783b */ /* 0x000fe40000000100 */
[----:B------:R-:W-:Y:S04]  /*43f0*/  ISETP.GT.AND P5, PT, R107, 0x41, P5 ;  /* 0x000000416b00780c */ /* 0x000fe80002fa4270 */
[----:B------:R-:W-:Y:S01]  /*4400*/  ISETP.LT.OR P5, PT, R108, 0x42, P5 ;  /* 0x000000426c00780c */ /* 0x000fe20002fa1670 */
[C---:B----4-:R-:W-:Y:S01]  /*4410*/  HMMA.16816.F32 R16, R92.reuse, R86, R16 ;  /* 0x000000565c10723c */ /* 0x050fe20000001810 */
[----:B--2---:R-:W1:Y:S03]  /*4420*/  LDSM.16.M88.4 R96, [R215+0x4000] ;  /* 0x00400000d760783b */ /* 0x004e660000000200 */
[----:B------:R-:W-:Y:S02]  /*4430*/  FSEL R108, R182, -INF , !P5 ;  /* 0xff800000b66c7808 */ /* 0x000fe40006800000 */
[----:B------:R-:W2:Y:S01]  /*4440*/  LDSM.16.M88.2 R86, [R210+0xe080] ;  /* 0x00e08000d256783b */ /* 0x000ea20000000100 */
[----:B------:R-:W-:Y:S01]  /*4450*/  PLOP3.LUT P5, PT, PT, PT, UP0, 0x40, 0x0 ;  /* 0x000000000000781c */ /* 0x000fe20003fae808 */
[----:B-----5:R-:W-:Y:S01]  /*4460*/  HMMA.16816.F32 R20, R92, R90, R20 ;  /* 0x0000005a5c14723c */ /* 0x020fe20000001814 */
[----:B------:R-:W-:Y:S02]  /*4470*/  UISETP.NE.AND UP0, UPT, UR17, URZ, UPT ;  /* 0x0000003f1100728c */ /* 0x000fe4000bf05270 */
[----:B------:R-:W3:Y:S01]  /*4480*/  LDSM.16.M88.2 R90, [R210+0xe880] ;  /* 0x00e88000d25a783b */ /* 0x000ee20000000100 */
[----:B------:R-:W-:Y:S03]  /*4490*/  ISETP.GT.AND P5, PT, R109, 0x1, P5 ;  /* 0x000000016d00780c */ /* 0x000fe60002fa4270 */
[--C-:B------:R-:W-:Y:S01]  /*44a0*/  FFMA.FTZ R92, R174, c[0x0][0x29c], -R111.reuse ;  /* 0x0000a700ae5c7a23 */ /* 0x100fe2000001086f */
[C---:B------:R-:W-:Y:S01]  /*44b0*/  ISETP.LT.OR P5, PT, R110.reuse, 0x2, P5 ;  /* 0x000000026e00780c */ /* 0x040fe20002fa1670 */
[----:B------:R4:W-:Y:S03]  /*44c0*/  MUFU.EX2 R174, R100 ;  /* 0x0000006400ae7308 */ /* 0x0009e60000000800 */
[----:B------:R-:W-:Y:S02]  /*44d0*/  FSEL R101, R199, -INF , !P5 ;  /* 0xff800000c7657808 */ /* 0x000fe40006800000 */
[----:B------:R-:W-:Y:S01]  /*44e0*/  PLOP3.LUT P5, PT, PT, PT, UP0, 0x40, 0x0 ;  /* 0x000000000000781c */ /* 0x000fe20003fae808 */
[----:B------:R-:W-:Y:S03]  /*44f0*/  UISETP.NE.AND UP0, UPT, UR7, URZ, UPT ;  /* 0x0000003f0700728c */ /* 0x000fe6000bf05270 */
[----:B------:R-:W-:Y:S01]  /*4500*/  ISETP.GT.AND P5, PT, R109, RZ, P5 ;  /* 0x000000ff6d00720c */ /* 0x000fe20002fa4270 */
[----:B------:R5:W2:Y:S03]  /*4510*/  MUFU.EX2 R176, R92 ;  /* 0x0000005c00b07308 */ /* 0x000aa60000000800 */
[C---:B------:R-:W-:Y:S04]  /*4520*/  ISETP.LT.OR P5, PT, R110.reuse, 0x1, P5 ;  /* 0x000000016e00780c */ /* 0x040fe80002fa1670 */
[----:B------:R-:W-:Y:S02]  /*4530*/  FSEL R107, R201, -INF , !P5 ;  /* 0xff800000c96b7808 */ /* 0x000fe40006800000 */
[----:B------:R-:W-:Y:S01]  /*4540*/  PLOP3.LUT P5, PT, PT, PT, UP0, 0x40, 0x0 ;  /* 0x000000000000781c */ /* 0x000fe20003fae808 */
[----:B------:R-:W-:Y:S03]  /*4550*/  UISETP.NE.AND UP0, UPT, UR6, URZ, UPT ;  /* 0x0000003f0600728c */ /* 0x000fe6000bf05270 */
[----:B------:R-:W-:Y:S01]  /*4560*/  ISETP.GT.AND P5, PT, R109, 0x10, P5 ;  /* 0x000000106d00780c */ /* 0x000fe20002fa4270 */
[C---:B-1----:R-:W-:Y:S01]  /*4570*/  HMMA.16816.F32 R4, R96.reuse, R88, R4 ;  /* 0x000000586004723c */ /* 0x042fe20000001804 */
[----:B------:R-:W-:Y:S04]  /*4580*/  LDSM.16.M88.2 R88, [R209+0xc880] ;  /* 0x00c88000d158783b */ /* 0x000fe80000000100 */
[----:B------:R-:W-:Y:S01]  /*4590*/  ISETP.LT.OR P5, PT, R110, 0x11, P5 ;  /* 0x000000116e00780c */ /* 0x000fe20002fa1670 */
[--C-:B----4-:R-:W-:Y:S02]  /*45a0*/  FFMA.FTZ R100, R173, c[0x0][0x29c], -R111.reuse ;  /* 0x0000a700ad647a23 */ /* 0x110fe4000001086f */
[C---:B------:R-:W-:Y:S01]  /*45b0*/  HMMA.16816.F32 R8, R96.reuse, R2, R8 ;  /* 0x000000026008723c */ /* 0x040fe20000001808 */
[----:B------:R-:W-:Y:S01]  /*45c0*/  LDSM.16.M88.2 R2, [R209+0xd080] ;  /* 0x00d08000d102783b */ /* 0x000fe20000000100 */
[----:B------:R1:W-:Y:S02]  /*45d0*/  MUFU.EX2 R173, R100 ;  /* 0x0000006400ad7308 */ /* 0x0003e40000000800 */
[----:B------:R-:W-:Y:S01]  /*45e0*/  FSEL R106, R200, -INF , !P5 ;  /* 0xff800000c86a7808 */ /* 0x000fe20006800000 */
[----:B------:R-:W-:Y:S01]  /*45f0*/  FFMA.FTZ R111, R108, c[0x0][0x29c], -R111 ;  /* 0x0000a7006c6f7a23 */ /* 0x000fe2000001086f */
[----:B-----5:R4:W5:Y:S01]  /*4600*/  LDSM.16.M88.4 R92, [R104+0x4000] ;  /* 0x00400000685c783b */ /* 0x0209620000000200 */
[----:B------:R-:W-:Y:S01]  /*4610*/  PLOP3.LUT P5, PT, PT, PT, UP0, 0x40, 0x0 ;  /* 0x000000000000781c */ /* 0x000fe20003fae808 */
[C---:B------:R-:W-:Y:S03]  /*4620*/  HMMA.16816.F32 R12, R96.reuse, R84, R12 ;  /* 0x00000054600c723c */ /* 0x040fe6000000180c */
[----:B------:R-:W5:Y:S01]  /*4630*/  LDSM.16.M88.2 R84, [R209+0xd880] ;  /* 0x00d88000d154783b */ /* 0x000f620000000100 */
[----:B------:R-:W-:Y:S01]  /*4640*/  ISETP.GT.AND P5, PT, R109, 0x11, P5 ;  /* 0x000000116d00780c */ /* 0x000fe20002fa4270 */
[----:B------:R-:W4:Y:S03]  /*4650*/  MUFU.EX2 R111, R111 ;  /* 0x0000006f006f7308 */ /* 0x000f260000000800 */
[C---:B--2---:R-:W-:Y:S01]  /*4660*/  HMMA.16816.F32 R16, R96.reuse, R86, R16 ;  /* 0x000000566010723c */ /* 0x044fe20000001810 */
[----:B------:R-:W2:Y:S02]  /*4670*/  LDSM.16.M88.2 R86, [R209+0xe080] ;  /* 0x00e08000d156783b */ /* 0x000ea40000000100 */
[----:B------:R-:W-:Y:S04]  /*4680*/  ISETP.LT.OR P5, PT, R110, 0x12, P5 ;  /* 0x000000126e00780c */ /* 0x000fe80002fa1670 */
[----:B------:R-:W-:Y:S01]  /*4690*/  FSEL R105, R198, -INF , !P5 ;  /* 0xff800000c6697808 */ /* 0x000fe20006800000 */
[----:B---3--:R-:W-:Y:S01]  /*46a0*/  HMMA.16816.F32 R20, R96, R90, R20 ;  /* 0x0000005a6014723c */ /* 0x008fe20000001814 */
[----:B------:R-:W-:Y:S01]  /*46b0*/  PLOP3.LUT P5, PT, PT, PT, UP6, 0x40, 0x0 ;  /* 0x000000000000781c */ /* 0x000fe20003fae868 */
[----:B------:R-:W-:Y:S02]  /*46c0*/  LDSM.16.M88.2 R90, [R209+0xe880] ;  /* 0x00e88000d15a783b */ /* 0x000fe40000000100 */
[--C-:B-1----:R-:W-:Y:S01]  /*46d0*/  FFMA.FTZ R100, R101, c[0x0][0x29c], -R172.reuse ;  /* 0x0000a70065647a23 */ /* 0x102fe200000108ac */
[----:B------:R-:W-:Y:S02]  /*46e0*/  ISETP.GT.AND P5, PT, R109, 0x20, P5 ;  /* 0x000000206d00780c */ /* 0x000fe40002fa4270 */
[----:B------:R-:W1:Y:S01]  /*46f0*/  LDS R96, [R224.X4+0x212a0] ;  /* 0x0212a000e0607984 */ /* 0x000e620000004800 */
[----:B------:R-:W-:Y:S01]  /*4700*/  MUFU.EX2 R108, R100 ;  /* 0x00000064006c7308 */ /* 0x000fe20000000800 */
[----:B------:R-:W-:Y:S03]  /*4710*/  ISETP.LT.OR P5, PT, R110, 0x21, P5 ;  /* 0x000000216e00780c */ /* 0x000fe60002fa1670 */
[--C-:B------:R-:W-:Y:S01]  /*4720*/  FFMA.FTZ R97, R107, c[0x0][0x29c], -R172.reuse ;  /* 0x0000a7006b617a23 */ /* 0x100fe200000108ac */
[----:B------:R-:W-:Y:S02]  /*4730*/  FSEL R103, R196, -INF , !P5 ;  /* 0xff800000c4677808 */ /* 0x000fe40006800000 */
[----:B------:R-:W-:Y:S03]  /*4740*/  PLOP3.LUT P5, PT, PT, PT, UP5, 0x40, 0x0 ;  /* 0x000000000000781c */ /* 0x000fe60003fae858 */
[----:B----4-:R-:W3:Y:S01]  /*4750*/  MUFU.EX2 R104, R97 ;  /* 0x0000006100687308 */ /* 0x010ee20000000800 */
[----:B------:R-:W-:Y:S01]  /*4760*/  ISETP.GT.AND P5, PT, R109, 0x21, P5 ;  /* 0x000000216d00780c */ /* 0x000fe20002fa4270 */
[C---:B-----5:R-:W-:Y:S05]  /*4770*/  HMMA.16816.F32 R4, R92.reuse, R88, R4 ;  /* 0x000000585c04723c */ /* 0x060fea0000001804 */
[----:B------:R-:W-:Y:S02]  /*4780*/  ISETP.LT.OR P5, PT, R110, 0x22, P5 ;  /* 0x000000226e00780c */ /* 0x000fe40002fa1670 */
[--C-:B------:R-:W-:Y:S01]  /*4790*/  FFMA.FTZ R88, R106, c[0x0][0x29c], -R172.reuse ;  /* 0x0000a7006a587a23 */ /* 0x100fe200000108ac */
[C---:B------:R-:W-:Y:S03]  /*47a0*/  HMMA.16816.F32 R8, R92.reuse, R2, R8 ;  /* 0x000000025c08723c */ /* 0x040fe60000001808 */
[----:B------:R-:W-:Y:S01]  /*47b0*/  MUFU.EX2 R100, R88 ;  /* 0x0000005800647308 */ /* 0x000fe20000000800 */
[----:B------:R-:W-:Y:S02]  /*47c0*/  FSEL R102, R195, -INF , !P5 ;  /* 0xff800000c3667808 */ /* 0x000fe40006800000 */
[----:B------:R-:W-:Y:S01]  /*47d0*/  PLOP3.LUT P5, PT, PT, PT, UP4, 0x40, 0x0 ;  /* 0x000000000000781c */ /* 0x000fe20003fae848 */
[--C-:B------:R-:W-:Y:S01]  /*47e0*/  FFMA.FTZ R2, R105, c[0x0][0x29c], -R172.reuse ;  /* 0x0000a70069027a23 */ /* 0x100fe200000108ac */
[C---:B------:R-:W-:Y:S03]  /*47f0*/  HMMA.16816.F32 R12, R92.reuse, R84, R12 ;  /* 0x000000545c0c723c */ /* 0x040fe6000000180c */
[----:B------:R-:W-:Y:S01]  /*4800*/  ISETP.GT.AND P5, PT, R109, 0x30, P5 ;  /* 0x000000306d00780c */ /* 0x000fe20002fa4270 */
[----:B------:R-:W-:Y:S01]  /*4810*/  FFMA.FTZ R3, R102, c[0x0][0x29c], -R172 ;  /* 0x0000a70066037a23 */ /* 0x000fe200000108ac */
[----:B------:R4:W5:Y:S01]  /*4820*/  MUFU.EX2 R99, R2 ;  /* 0x0000000200637308 */ /* 0x0009620000000800 */
[----:B------:R-:W-:Y:S02]  /*4830*/  SHF.L.U32 R102, R217, 0x1, RZ ;  /* 0x00000001d9667819 */ /* 0x000fe400000006ff */
[C---:B--2---:R-:W-:Y:S03]  /*4840*/  HMMA.16816.F32 R16, R92.reuse, R86, R16 ;  /* 0x000000565c10723c */ /* 0x044fe60000001810 */
[----:B------:R-:W-:Y:S01]  /*4850*/  ISETP.LT.OR P5, PT, R110, 0x31, P5 ;  /* 0x000000316e00780c */ /* 0x000fe20002fa1670 */
[--C-:B-1----:R-:W-:Y:S01]  /*4860*/  FADD.FTZ R6, R6, -R96.reuse ;  /* 0x8000006006067221 */ /* 0x102fe20000010000 */
[----:B------:R-:W-:Y:S01]  /*4870*/  F2FP.PACK_AB R85, R180, R181 ;  /* 0x000000b5b455723e */ /* 0x000fe200000000ff */
[----:B------:R-:W-:Y:S01]  /*4880*/  FADD.FTZ R7, R7, -R96 ;  /* 0x8000006007077221 */ /* 0x000fe20000010000 */
[----:B------:R-:W-:Y:S01]  /*4890*/  FSEL R101, R197, -INF , !P5 ;  /* 0xff800000c5657808 */ /* 0x000fe20006800000 */
[----:B------:R-:W-:Y:S01]  /*48a0*/  HMMA.16816.F32 R20, R92, R90, R20 ;  /* 0x0000005a5c14723c */ /* 0x000fe20000001814 */
[----:B------:R-:W-:Y:S01]  /*48b0*/  PLOP3.LUT P5, PT, PT, PT, UP3, 0x40, 0x0 ;  /* 0x000000000000781c */ /* 0x000fe20003fae838 */
[----:B------:R1:W-:Y:S02]  /*48c0*/  MUFU.EX2 R95, R3 ;  /* 0x00000003005f7308 */ /* 0x0003e40000000800 */
[----:B------:R-:W-:Y:S01]  /*48d0*/  FFMA.FTZ R86, R101, c[0x0][0x29c], -R172 ;  /* 0x0000a70065567a23 */ /* 0x000fe200000108ac */
[----:B------:R-:W-:Y:S01]  /*48e0*/  ISETP.GT.AND P5, PT, R109, 0x31, P5 ;  /* 0x000000316d00780c */ /* 0x000fe20002fa4270 */
[----:B------:R-:W-:Y:S01]  /*48f0*/  FMUL.FTZ R6, R181, R6 ;  /* 0x00000006b5067220 */ /* 0x000fe20000410000 */
[----:B------:R-:W-:Y:S01]  /*4900*/  F2FP.PACK_AB R84, R177, R179 ;  /* 0x000000b3b154723e */ /* 0x000fe200000000ff */
[----:B------:R-:W-:Y:S01]  /*4910*/  FADD.FTZ R10, R10, -R96 ;  /* 0x800000600a0a7221 */ /* 0x000fe20000010000 */
[----:B------:R-:W-:Y:S03]  /*4920*/  ISETP.LT.OR P5, PT, R110, 0x32, P5 ;  /* 0x000000326e00780c */ /* 0x000fe60002fa1670 */
[----:B------:R-:W-:Y:S01]  /*4930*/  MUFU.EX2 R97, R86 ;  /* 0x0000005600617308 */ /* 0x000fe20000000800 */
[----:B----4-:R-:W-:Y:S01]  /*4940*/  FFMA.FTZ R2, R103, c[0x0][0x29c], -R172 ;  /* 0x0000a70067027a23 */ /* 0x010fe200000108ac */
[----:B------:R-:W-:Y:S01]  /*4950*/  FSEL R89, R194, -INF , !P5 ;  /* 0xff800000c2597808 */ /* 0x000fe20006800000 */
[----:B------:R-:W-:Y:S01]  /*4960*/  FMUL.FTZ R10, R179, R10 ;  /* 0x0000000ab30a7220 */ /* 0x000fe20000410000 */
[----:B------:R-:W-:Y:S01]  /*4970*/  PLOP3.LUT P5, PT, PT, PT, UP2, 0x40, 0x0 ;  /* 0x000000000000781c */ /* 0x000fe20003fae828 */
[----:B------:R-:W-:Y:S02]  /*4980*/  FADD.FTZ R15, R15, -R96 ;  /* 0x800000600f0f7221 */ /* 0x000fe40000010000 */
[----:B------:R-:W-:Y:S01]  /*4990*/  FFMA.FTZ R87, R89, c[0x0][0x29c], -R172 ;  /* 0x0000a70059577a23 */ /* 0x000fe200000108ac */
[----:B------:R-:W-:Y:S01]  /*49a0*/  ISETP.GT.AND P5, PT, R109, 0x40, P5 ;  /* 0x000000406d00780c */ /* 0x000fe20002fa4270 */
[----:B------:R-:W-:Y:S01]  /*49b0*/  FMUL.FTZ R7, R180, R7 ;  /* 0x00000007b4077220 */ /* 0x000fe20000410000 */
[----:B------:R2:W4:Y:S01]  /*49c0*/  MUFU.EX2 R98, R2 ;  /* 0x0000000200627308 */ /* 0x0005220000000800 */
[--C-:B------:R-:W-:Y:S01]  /*49d0*/  FADD.FTZ R11, R11, -R96.reuse ;  /* 0x800000600b0b7221 */ /* 0x100fe20000010000 */
[----:B------:R-:W-:Y:S01]  /*49e0*/  ISETP.LT.OR P5, PT, R110, 0x41, P5 ;  /* 0x000000416e00780c */ /* 0x000fe20002fa1670 */
[----:B------:R-:W-:Y:S02]  /*49f0*/  FMUL.FTZ R15, R175, R15 ;  /* 0x0000000faf0f7220 */ /* 0x000fe40000410000 */
[----:B-1----:R-:W-:Y:S01]  /*4a00*/  FFMA.FTZ R3, -R191, R191, 1 ;  /* 0x3f800000bf037423 */ /* 0x002fe200000101bf */
[----:B------:R-:W-:Y:S01]  /*4a10*/  FSEL R88, R193, -INF , !P5 ;  /* 0xff800000c1587808 */ /* 0x000fe20006800000 */
[----:B------:R-:W-:Y:S01]  /*4a20*/  FADD.FTZ R18, R18, -R96 ;  /* 0x8000006012127221 */ /* 0x000fe20000010000 */
[----:B------:R-:W-:Y:S01]  /*4a30*/  PLOP3.LUT P5, PT, PT, PT, UP1, 0x40, 0x0 ;  /* 0x000000000000781c */ /* 0x000fe20003fae818 */
[----:B------:R-:W-:Y:S01]  /*4a40*/  FMUL.FTZ R6, R6, R3 ;  /* 0x0000000306067220 */ /* 0x000fe20000410000 */
[----:B------:R1:W1:Y:S01]  /*4a50*/  MUFU.EX2 R94, R87 ;  /* 0x00000057005e7308 */ /* 0x0002620000000800 */
[----:B------:R-:W-:Y:S01]  /*4a60*/  FFMA.FTZ R88, R88, c[0x0][0x29c], -R172 ;  /* 0x0000a70058587a23 */ /* 0x000fe200000108ac */
[----:B------:R-:W-:Y:S01]  /*4a70*/  ISETP.GT.AND P5, PT, R109, 0x41, P5 ;  /* 0x000000416d00780c */ /* 0x000fe20002fa4270 */
[----:B------:R-:W-:Y:S02]  /*4a80*/  FFMA.FTZ R3, -R187, R187, 1 ;  /* 0x3f800000bb037423 */ /* 0x000fe400000101bb */
[--C-:B------:R-:W-:Y:S01]  /*4a90*/  FADD.FTZ R23, R23, -R96.reuse ;  /* 0x8000006017177221 */ /* 0x100fe20000010000 */
[----:B------:R-:W-:Y:S01]  /*4aa0*/  ISETP.LT.OR P5, PT, R110, 0x42, P5 ;  /* 0x000000426e00780c */ /* 0x000fe20002fa1670 */
[----:B------:R-:W-:Y:S01]  /*4ab0*/  FMUL.FTZ R91, R10, R3 ;  /* 0x000000030a5b7220 */ /* 0x000fe20000410000 */
[----:B------:R-:W-:Y:S01]  /*4ac0*/  F2FP.PACK_AB R10, R174, R176 ;  /* 0x000000b0ae0a723e */ /* 0x000fe200000000ff */
[----:B------:R-:W-:Y:S01]  /*4ad0*/  FFMA.FTZ R3, -R188, R188, 1 ;  /* 0x3f800000bc037423 */ /* 0x000fe200000101bc */
[----:B------:R3:W-:Y:S01]  /*4ae0*/  MUFU.EX2 R93, R88 ;  /* 0x00000058005d7308 */ /* 0x0007e20000000800 */
[----:B------:R-:W-:Y:S01]  /*4af0*/  FMUL.FTZ R90, R177, R11 ;  /* 0x0000000bb15a7220 */ /* 0x000fe20000410000 */
[----:B------:R-:W-:Y:S01]  /*4b00*/  F2FP.PACK_AB R11, R175, R178 ;  /* 0x000000b2af0b723e */ /* 0x000fe200000000ff */
[----:B------:R-:W-:Y:S01]  /*4b10*/  FMUL.FTZ R92, R176, R18 ;  /* 0x00000012b05c7220 */ /* 0x000fe20000410000 */
[----:B--2---:R-:W-:Y:S01]  /*4b20*/  FSEL R2, R192, -INF , !P5 ;  /* 0xff800000c0027808 */ /* 0x004fe20006800000 */
[----:B------:R-:W-:Y:S02]  /*4b30*/  FMUL.FTZ R18, R111, R23 ;  /* 0x000000176f127220 */ /* 0x000fe40000410000 */
[----:B------:R-:W-:Y:S02]  /*4b40*/  FADD.FTZ R14, R14, -R96 ;  /* 0x800000600e0e7221 */ /* 0x000fe40000010000 */
[----:B------:R-:W-:Y:S02]  /*4b50*/  FFMA.FTZ R172, R2, c[0x0][0x29c], -R172 ;  /* 0x0000a70002ac7a23 */ /* 0x000fe400000108ac */
[----:B------:R-:W-:Y:S02]  /*4b60*/  FFMA.FTZ R2, -R190, R190, 1 ;  /* 0x3f800000be027423 */ /* 0x000fe400000101be */
[----:B------:R-:W-:Y:S02]  /*4b70*/  FMUL.FTZ R14, R178, R14 ;  /* 0x0000000eb20e7220 */ /* 0x000fe40000410000 */
[----:B------:R-:W-:Y:S01]  /*4b80*/  FMUL.FTZ R86, R7, R2 ;  /* 0x0000000207567220 */ /* 0x000fe20000410000 */
[----:B------:R-:W2:Y:S01]  /*4b90*/  MUFU.EX2 R172, R172 ;  /* 0x000000ac00ac7308 */ /* 0x000ea20000000800 */
[----:B------:R-:W-:Y:S01]  /*4ba0*/  FFMA.FTZ R2, -R186, R186, 1 ;  /* 0x3f800000ba027423 */ /* 0x000fe200000101ba */
[----:B------:R-:W-:Y:S01]  /*4bb0*/  F2FP.PACK_AB R7, R111, R173 ;  /* 0x000000ad6f07723e */ /* 0x000fe200000000ff */
[----:B-1----:R-:W-:Y:S01]  /*4bc0*/  FMUL.FTZ R87, R15, R3 ;  /* 0x000000030f577220 */ /* 0x002fe20000410000 */
[----:B------:R-:W-:Y:S01]  /*4bd0*/  F2FP.PACK_AB R86, R86, R6 ;  /* 0x000000065656723e */ /* 0x000fe200000000ff */
[----:B------:R-:W-:Y:S02]  /*4be0*/  FFMA.FTZ R3, -R182, R182, 1 ;  /* 0x3f800000b6037423 */ /* 0x000fe400000101b6 */
[----:B------:R-:W-:Y:S02]  /*4bf0*/  FMUL.FTZ R90, R90, R2 ;  /* 0x000000025a5a7220 */ /* 0x000fe40000410000 */
[----:B------:R-:W1:Y:S01]  /*4c00*/  LDS R2, [R224.X4+0x21280] ;  /* 0x02128000e0027984 */ /* 0x000e620000004800 */
[----:B------:R-:W-:Y:S01]  /*4c10*/  FMUL.FTZ R18, R18, R3 ;  /* 0x0000000312127220 */ /* 0x000fe20000410000 */
[----:B---3--:R-:W-:Y:S01]  /*4c20*/  F2FP.PACK_AB R3, R108, R104 ;  /* 0x000000686c03723e */ /* 0x008fe200000000ff */
[--C-:B------:R-:W-:Y:S02]  /*4c30*/  FADD.FTZ R22, R22, -R96.reuse ;  /* 0x8000006016167221 */ /* 0x100fe40000010000 */
[----:B------:R-:W-:Y:S02]  /*4c40*/  FFMA.FTZ R6, -R189, R189, 1 ;  /* 0x3f800000bd067423 */ /* 0x000fe400000101bd */
[----:B------:R4:W-:Y:S01]  /*4c50*/  STS [R221+0x21480], R3 ;  /* 0x02148003dd007388 */ /* 0x0009e20000000800 */
[----:B------:R-:W-:Y:S02]  /*4c60*/  FMUL.FTZ R89, R173, R22 ;  /* 0x00000016ad597220 */ /* 0x000fe40000410000 */
[----:B------:R-:W-:Y:S02]  /*4c70*/  FMUL.FTZ R88, R14, R6 ;  /* 0x000000060e587220 */ /* 0x000fe40000410000 */
[----:B------:R-:W-:Y:S01]  /*4c80*/  FFMA.FTZ R6, -R183, R183, 1 ;  /* 0x3f800000b7067423 */ /* 0x000fe200000101b7 */
[----:B------:R-:W-:Y:S01]  /*4c90*/  STS [R222], R85 ;  /* 0x00000055de007388 */ /* 0x000fe20000000800 */
[----:B------:R-:W-:Y:S02]  /*4ca0*/  FFMA.FTZ R15, -R185, R185, 1 ;  /* 0x3f800000b90f7423 */ /* 0x000fe400000101b9 */
[----:B------:R-:W-:Y:S02]  /*4cb0*/  FMUL.FTZ R6, R89, R6 ;  /* 0x0000000659067220 */ /* 0x000fe40000410000 */
[----:B------:R-:W-:Y:S01]  /*4cc0*/  FMUL.FTZ R22, R92, R15 ;  /* 0x0000000f5c167220 */ /* 0x000fe20000410000 */
[----:B------:R-:W-:Y:S01]  /*4cd0*/  F2FP.PACK_AB R15, R90, R91 ;  /* 0x0000005b5a0f723e */ /* 0x000fe200000000ff */
[----:B------:R-:W-:Y:S01]  /*4ce0*/  FADD.FTZ R19, R19, -R96 ;  /* 0x8000006013137221 */ /* 0x000fe20000010000 */
[----:B------:R-:W-:Y:S01]  /*4cf0*/  F2FP.PACK_AB R18, R18, R6 ;  /* 0x000000061212723e */ /* 0x000fe200000000ff */
[----:B------:R-:W-:Y:S01]  /*4d00*/  FFMA.FTZ R14, -R184, R184, 1 ;  /* 0x3f800000b80e7423 */ /* 0x000fe200000101b8 */
[----:B-----5:R-:W-:Y:S01]  /*4d10*/  F2FP.PACK_AB R6, R99, R100 ;  /* 0x000000646306723e */ /* 0x020fe200000000ff */
[----:B------:R-:W-:Y:S04]  /*4d20*/  FMUL.FTZ R19, R174, R19 ;  /* 0x00000013ae137220 */ /* 0x000fe80000410000 */
[----:B------:R3:W-:Y:S01]  /*4d30*/  STS [R221+0x21c80], R6 ;  /* 0x021c8006dd007388 */ /* 0x0007e20000000800 */
[----:B------:R-:W-:Y:S01]  /*4d40*/  FMUL.FTZ R19, R19, R14 ;  /* 0x0000000e13137220 */ /* 0x000fe20000410000 */
[----:B------:R-:W-:Y:S02]  /*4d50*/  F2FP.PACK_AB R14, R87, R88 ;  /* 0x00000058570e723e */ /* 0x000fe400000000ff */
[----:B----4-:R-:W-:Y:S01]  /*4d60*/  F2FP.PACK_AB R3, R95, R98 ;  /* 0x000000625f03723e */ /* 0x010fe200000000ff */
[----:B------:R-:W-:Y:S01]  /*4d70*/  STS [R222+0x800], R84 ;  /* 0x00080054de007388 */ /* 0x000fe20000000800 */
[----:B------:R-:W-:Y:S04]  /*4d80*/  F2FP.PACK_AB R19, R19, R22 ;  /* 0x000000161313723e */ /* 0x000fe800000000ff */
[----:B------:R2:W-:Y:S01]  /*4d90*/  STS [R221+0x22480], R3 ;  /* 0x02248003dd007388 */ /* 0x0005e20000000800 */
[--C-:B-1----:R-:W-:Y:S02]  /*4da0*/  FADD.FTZ R5, R5, -R2.reuse ;  /* 0x8000000205057221 */ /* 0x102fe40000010000 */
[--C-:B------:R-:W-:Y:S02]  /*4db0*/  FADD.FTZ R4, R4, -R2.reuse ;  /* 0x8000000204047221 */ /* 0x100fe40000010000 */
[----:B------:R-:W-:Y:S01]  /*4dc0*/  STS [R222+0x1000], R11 ;  /* 0x0010000bde007388 */ /* 0x000fe20000000800 */
[----:B------:R-:W-:Y:S02]  /*4dd0*/  FMUL.FTZ R5, R108, R5 ;  /* 0x000000056c057220 */ /* 0x000fe40000410000 */
[--C-:B------:R-:W-:Y:S02]  /*4de0*/  FADD.FTZ R9, R9, -R2.reuse ;  /* 0x8000000209097221 */ /* 0x100fe40000010000 */
[--C-:B------:R-:W-:Y:S02]  /*4df0*/  FADD.FTZ R8, R8, -R2.reuse ;  /* 0x8000000208087221 */ /* 0x100fe40000010000 */
[----:B------:R-:W-:Y:S02]  /*4e00*/  FMUL.FTZ R9, R99, R9 ;  /* 0x0000000963097220 */ /* 0x000fe40000410000 */
[----:B------:R-:W-:Y:S01]  /*4e10*/  FMUL.FTZ R8, R100, R8 ;  /* 0x0000000864087220 */ /* 0x000fe20000410000 */
[----:B---3--:R-:W-:Y:S01]  /*4e20*/  F2FP.PACK_AB R6, R94, R97 ;  /* 0x000000615e06723e */ /* 0x008fe200000000ff */
[--C-:B------:R-:W-:Y:S02]  /*4e30*/  FADD.FTZ R13, R13, -R2.reuse ;  /* 0x800000020d0d7221 */ /* 0x100fe40000010000 */
[--C-:B------:R-:W-:Y:S02]  /*4e40*/  FADD.FTZ R12, R12, -R2.reuse ;  /* 0x800000020c0c7221 */ /* 0x100fe40000010000 */
[----:B------:R-:W-:Y:S01]  /*4e50*/  STS [R221+0x22c80], R6 ;  /* 0x022c8006dd007388 */ /* 0x000fe20000000800 */
[----:B------:R-:W-:Y:S02]  /*4e60*/  FMUL.FTZ R13, R95, R13 ;  /* 0x0000000d5f0d7220 */ /* 0x000fe40000410000 */
[--C-:B------:R-:W-:Y:S02]  /*4e70*/  FADD.FTZ R16, R16, -R2.reuse ;  /* 0x8000000210107221 */ /* 0x100fe40000010000 */
[----:B------:R1:W-:Y:S01]  /*4e80*/  STS [R222+0x1800], R10 ;  /* 0x0018000ade007388 */ /* 0x0003e20000000800 */
[----:B--2---:R-:W-:Y:S01]  /*4e90*/  F2FP.PACK_AB R3, R172, R93 ;  /* 0x0000005dac03723e */ /* 0x004fe200000000ff */
[--C-:B------:R-:W-:Y:S02]  /*4ea0*/  FADD.FTZ R17, R17, -R2.reuse ;  /* 0x8000000211117221 */ /* 0x100fe40000010000 */
[--C-:B------:R-:W-:Y:S02]  /*4eb0*/  FADD.FTZ R20, R20, -R2.reuse ;  /* 0x8000000214147221 */ /* 0x100fe40000010000 */
[----:B------:R2:W-:Y:S01]  /*4ec0*/  STS [R221+0x23480], R3 ;  /* 0x02348003dd007388 */ /* 0x0005e20000000800 */
[----:B------:R-:W-:Y:S02]  /*4ed0*/  FADD.FTZ R21, R21, -R2 ;  /* 0x8000000215157221 */ /* 0x000fe40000010000 */
[----:B------:R-:W-:Y:S02]  /*4ee0*/  FFMA.FTZ R2, -R195, R195, 1 ;  /* 0x3f800000c3027423 */ /* 0x000fe400000101c3 */
[----:B------:R3:W-:Y:S01]  /*4ef0*/  STS [R222+0x2000], R7 ;  /* 0x00200007de007388 */ /* 0x0007e20000000800 */
[----:B------:R-:W-:Y:S02]  /*4f00*/  FMUL.FTZ R16, R97, R16 ;  /* 0x0000001061107220 */ /* 0x000fe40000410000 */
[----:B------:R-:W-:Y:S02]  /*4f10*/  FMUL.FTZ R20, R93, R20 ;  /* 0x000000145d147220 */ /* 0x000fe40000410000 */
[----:B------:R-:W-:Y:S01]  /*4f20*/  BAR.SYNC.DEFER_BLOCKING 0x0 ;  /* 0x0000000000007b1d */ /* 0x000fe20000010000 */
[----:B------:R-:W-:Y:S02]  /*4f30*/  FMUL.FTZ R17, R94, R17 ;  /* 0x000000115e117220 */ /* 0x000fe40000410000 */
[----:B------:R-:W-:Y:S02]  /*4f40*/  FMUL.FTZ R21, R172, R21 ;  /* 0x00000015ac157220 */ /* 0x000fe40000410000 */
[----:B-1----:R-:W-:Y:S02]  /*4f50*/  FMUL.FTZ R10, R98, R12 ;  /* 0x0000000c620a7220 */ /* 0x002fe40000410000 */
[----:B--2---:R-:W-:Y:S04]  /*4f60*/  FFMA.FTZ R3, -R199, R199, 1 ;  /* 0x3f800000c7037423 */ /* 0x004fe800000101c7 */
[----:B------:R-:W-:Y:S02]  /*4f70*/  FMUL.FTZ R6, R5, R3 ;  /* 0x0000000305067220 */ /* 0x000fe40000410000 */
[----:B---3--:R-:W-:Y:S02]  /*4f80*/  FMUL.FTZ R7, R104, R4 ;  /* 0x0000000468077220 */ /* 0x008fe40000410000 */
[----:B------:R-:W-:Y:S02]  /*4f90*/  FFMA.FTZ R4, -R201, R201, 1 ;  /* 0x3f800000c9047423 */ /* 0x000fe400000101c9 */
[----:B------:R-:W-:Y:S02]  /*4fa0*/  FFMA.FTZ R3, -R198, R198, 1 ;  /* 0x3f800000c6037423 */ /* 0x000fe400000101c6 */
[----:B------:R-:W-:Y:S02]  /*4fb0*/  FMUL.FTZ R5, R7, R4 ;  /* 0x0000000407057220 */ /* 0x000fe40000410000 */
[----:B------:R-:W-:Y:S02]  /*4fc0*/  FMUL.FTZ R7, R9, R3 ;  /* 0x0000000309077220 */ /* 0x000fe40000410000 */
[----:B------:R-:W-:Y:S01]  /*4fd0*/  FFMA.FTZ R4, -R200, R200, 1 ;  /* 0x3f800000c8047423 */ /* 0x000fe200000101c8 */
[----:B------:R-:W-:Y:S01]  /*4fe0*/  F2FP.PACK_AB R3, R6, R5 ;  /* 0x000000050603723e */ /* 0x000fe200000000ff */
[----:B------:R-:W-:Y:S02]  /*4ff0*/  FMUL.FTZ R9, R13, R2 ;  /* 0x000000020d097220 */ /* 0x000fe40000410000 */
[----:B------:R-:W-:Y:S02]  /*5000*/  FMUL.FTZ R8, R8, R4 ;  /* 0x0000000408087220 */ /* 0x000fe40000410000 */
[----:B------:R1:W-:Y:S01]  /*5010*/  STS [R221+0x23c80], R3 ;  /* 0x023c8003dd007388 */ /* 0x0003e20000000800 */
[----:B------:R-:W-:Y:S02]  /*5020*/  FFMA.FTZ R4, -R196, R196, 1 ;  /* 0x3f800000c4047423 */ /* 0x000fe400000101c4 */
[----:B------:R-:W-:Y:S01]  /*5030*/  F2FP.PACK_AB R2, R7, R8 ;  /* 0x000000080702723e */ /* 0x000fe200000000ff */
[----:B------:R-:W-:Y:S01]  /*5040*/  FFMA.FTZ R6, -R197, R197, 1 ;  /* 0x3f800000c5067423 */ /* 0x000fe200000101c5 */
[----:B------:R-:W-:Y:S01]  /*5050*/  STS [R222+0x2800], R86 ;  /* 0x00280056de007388 */ /* 0x000fe20000000800 */
[----:B------:R-:W-:Y:S02]  /*5060*/  FMUL.FTZ R10, R10, R4 ;  /* 0x000000040a0a7220 */ /* 0x000fe40000410000 */
[----:B------:R-:W-:Y:S02]  /*5070*/  FFMA.FTZ R4, -R193, R193, 1 ;  /* 0x3f800000c1047423 */ /* 0x000fe400000101c1 */
[----:B------:R2:W-:Y:S01]  /*5080*/  STS [R221+0x24480], R2 ;  /* 0x02448002dd007388 */ /* 0x0005e20000000800 */
[----:B------:R-:W-:Y:S02]  /*5090*/  FMUL.FTZ R8, R16, R6 ;  /* 0x0000000610087220 */ /* 0x000fe40000410000 */
[----:B------:R-:W-:Y:S01]  /*50a0*/  FMUL.FTZ R6, R20, R4 ;  /* 0x0000000414067220 */ /* 0x000fe20000410000 */
[----:B------:R-:W-:Y:S01]  /*50b0*/  F2FP.PACK_AB R4, R9, R10 ;  /* 0x0000000a0904723e */ /* 0x000fe200000000ff */
[----:B------:R-:W-:Y:S01]  /*50c0*/  STS [R222+0x3000], R15 ;  /* 0x0030000fde007388 */ /* 0x000fe20000000800 */
[----:B------:R-:W-:Y:S04]  /*50d0*/  FFMA.FTZ R5, -R194, R194, 1 ;  /* 0x3f800000c2057423 */ /* 0x000fe800000101c2 */
[----:B------:R-:W-:Y:S01]  /*50e0*/  STS [R221+0x24c80], R4 ;  /* 0x024c8004dd007388 */ /* 0x000fe20000000800 */
[----:B------:R-:W-:Y:S02]  /*50f0*/  FMUL.FTZ R7, R17, R5 ;  /* 0x0000000511077220 */ /* 0x000fe40000410000 */
[----:B-1----:R-:W-:Y:S02]  /*5100*/  FFMA.FTZ R3, -R192, R192, 1 ;  /* 0x3f800000c0037423 */ /* 0x002fe400000101c0 */
[----:B------:R-:W-:Y:S02]  /*5110*/  STS [R222+0x3800], R14 ;  /* 0x0038000ede007388 */ /* 0x000fe40000000800 */
[----:B------:R-:W-:Y:S01]  /*5120*/  FMUL.FTZ R5, R21, R3 ;  /* 0x0000000315057220 */ /* 0x000fe20000410000 */
[----:B------:R-:W-:Y:S05]  /*5130*/  F2FP.PACK_AB R3, R7, R8 ;  /* 0x000000080703723e */ /* 0x000fea00000000ff */
[----:B------:R-:W-:Y:S01]  /*5140*/  STS [R221+0x25480], R3 ;  /* 0x02548003dd007388 */ /* 0x000fe20000000800 */
[----:B--2---:R-:W-:Y:S04]  /*5150*/  F2FP.PACK_AB R2, R5, R6 ;  /* 0x000000060502723e */ /* 0x004fe800000000ff */
[----:B------:R-:W-:Y:S05]  /*5160*/  STS [R222+0x4000], R19 ;  /* 0x00400013de007388 */ /* 0x000fea0000000800 */
[----:B------:R-:W-:Y:S05]  /*5170*/  STS [R221+0x25c80], R2 ;  /* 0x025c8002dd007388 */ /* 0x000fea0000000800 */
[----:B------:R-:W-:Y:S05]  /*5180*/  STS [R222+0x4800], R18 ;  /* 0x00480012de007388 */ /* 0x000fea0000000800 */
[----:B------:R-:W-:Y:S05]  /*5190*/  LDSM.16.MT88.2 R2, [R211+0x21480] ;  /* 0x02148000d302783b */ /* 0x000fea0000004100 */
[----:B------:R-:W1:Y:S05]  /*51a0*/  LDSM.16.MT88.4 R4, [R102+0x1b080] ;  /* 0x01b080006604783b */ /* 0x000e6a0000004200 */
[----:B------:R-:W2:Y:S05]  /*51b0*/  LDSM.16.MT88.4 R8, [R102+0x1d080] ;  /* 0x01d080006608783b */ /* 0x000eaa0000004200 */
[----:B------:R-:W3:Y:S05]  /*51c0*/  LDSM.16.MT88.4 R12, [R102+0x1f080] ;  /* 0x01f08000660c783b */ /* 0x000eea0000004200 */
[----:B------:R-:W4:Y:S05]  /*51d0*/  LDSM.16.MT88.2 R16, [R211+0x21c80] ;  /* 0x021c8000d310783b */ /* 0x000f2a0000004100 */
[----:B------:R-:W5:Y:S05]  /*51e0*/  LDSM.16.MT88.2 R18, [R211+0x22480] ;  /* 0x02248000d312783b */ /* 0x000f6a0000004100 */
[----:B------:R-:W5:Y:S05]  /*51f0*/  LDSM.16.MT88.2 R20, [R211+0x22c80] ;  /* 0x022c8000d314783b */ /* 0x000f6a0000004100 */
[----:B------:R-:W5:Y:S05]  /*5200*/  LDSM.16.MT88.2 R22, [R211+0x23480] ;  /* 0x02348000d316783b */ /* 0x000f6a0000004100 */
[----:B------:R-:W-:Y:S01]  /*5210*/  LDSM.16.MT88.2 R88, [R212+0x21480] ;  /* 0x02148000d458783b */ /* 0x000fe20000004100 */
[-C--:B-1----:R-:W-:Y:S04]  /*5220*/  HMMA.16816.F32 R24, R4, R2.reuse, R24 ;  /* 0x000000020418723c */ /* 0x082fe80000001818 */
[----:B------:R-:W1:Y:S05]  /*5230*/  LDSM.16.MT88.4 R84, [R102+0x1b880] ;  /* 0x01b880006654783b */ /* 0x000e6a0000004200 */
[----:B------:R-:W1:Y:S01]  /*5240*/  LDSM.16.MT88.4 R92, [R102+0x1d880] ;  /* 0x01d88000665c783b */ /* 0x000e620000004200 */
[-C--:B--2---:R-:W-:Y:S04]  /*5250*/  HMMA.16816.F32 R28, R8, R2.reuse, R28 ;  /* 0x00000002081c723c */ /* 0x084fe8000000181c */
[----:B------:R-:W2:Y:S04]  /*5260*/  LDSM.16.MT88.4 R96, [R102+0x1f880] ;  /* 0x01f880006660783b */ /* 0x000ea80000004200 */
[C---:B---3--:R-:W-:Y:S01]  /*5270*/  HMMA.16816.F32 R32, R12.reuse, R2, R32 ;  /* 0x000000020c20723c */ /* 0x048fe20000001820 */
[----:B------:R-:W3:Y:S05]  /*5280*/  LDSM.16.MT88.2 R90, [R212+0x21c80] ;  /* 0x021c8000d45a783b */ /* 0x000eea0000004100 */
[----:B------:R-:W1:Y:S02]  /*5290*/  LDSM.16.MT88.2 R100, [R212+0x22480] ;  /* 0x02248000d464783b */ /* 0x000e640000004100 */
[-C--:B----4-:R-:W-:Y:S03]  /*52a0*/  HMMA.16816.F32 R36, R12, R16.reuse, R36 ;  /* 0x000000100c24723c */ /* 0x090fe60000001824 */
[----:B------:R-:W4:Y:S05]  /*52b0*/  LDSM.16.MT88.2 R2, [R212+0x22c80] ;  /* 0x022c8000d402783b */ /* 0x000f2a0000004100 */
[-C--:B------:R-:W-:Y:S01]  /*52c0*/  HMMA.16816.F32 R40, R8, R16.reuse, R40 ;  /* 0x000000100828723c */ /* 0x080fe20000001828 */
[----:B------:R-:W-:Y:S07]  /*52d0*/  LDSM.16.MT88.2 R104, [R212+0x22080] ;  /* 0x02208000d468783b */ /* 0x000fee0000004100 */
        /* <DEDUP_REMOVED lines=10> */
[----:B------:R-:W5:Y:S05]  /*5380*/  LDSM.16.MT88.2 R4, [R212+0x23480] ;  /* 0x02348000d404783b */ /* 0x000f6a0000004100 */
[----:B------:R-:W-:Y:S02]  /*5390*/  LDSM.16.MT88.2 R6, [R211+0x21880] ;  /* 0x02188000d306783b */ /* 0x000fe40000004100 */
[-C--:B------:R-:W-:Y:S03]  /*53a0*/  HMMA.16816.F32 R76, R8, R22.reuse, R76 ;  /* 0x00000016084c723c */ /* 0x080fe6000000184c */
[----:B------:R-:W4:Y:S05]  /*53b0*/  LDSM.16.MT88.4 R8, [R102+0x1c080] ;  /* 0x01c080006608783b */ /* 0x000f2a0000004200 */
[----:B------:R-:W-:Y:S01]  /*53c0*/  HMMA.16816.F32 R80, R12, R22, R80 ;  /* 0x000000160c50723c */ /* 0x000fe20000001850 */
[----:B------:R-:W4:Y:S05]  /*53d0*/  LDSM.16.MT88.4 R12, [R102+0x1e080] ;  /* 0x01e08000660c783b */ /* 0x000f2a0000004200 */
[----:B------:R-:W4:Y:S02]  /*53e0*/  LDSM.16.MT88.2 R22, [R211+0x22880] ;  /* 0x02288000d316783b */ /* 0x000f240000004100 */
[-C--:B-1----:R-:W-:Y:S08]  /*53f0*/  HMMA.16816.F32 R24, R84, R88.reuse, R24 ;  /* 0x000000585418723c */ /* 0x082ff00000001818 */
[-C--:B------:R-:W-:Y:S08]  /*5400*/  HMMA.16816.F32 R28, R92, R88.reuse, R28 ;  /* 0x000000585c1c723c */ /* 0x080ff0000000181c */
[C---:B--2---:R-:W-:Y:S01]  /*5410*/  HMMA.16816.F32 R32, R96.reuse, R88, R32 ;  /* 0x000000586020723c */ /* 0x044fe20000001820 */
[----:B------:R-:W1:Y:S07]  /*5420*/  LDSM.16.MT88.2 R88, [R211+0x23080] ;  /* 0x02308000d358783b */ /* 0x000e6e0000004100 */
[-C--:B---3--:R-:W-:Y:S08]  /*5430*/  HMMA.16816.F32 R36, R96, R90.reuse, R36 ;  /* 0x0000005a6024723c */ /* 0x088ff00000001824 */
[-C--:B------:R-:W-:Y:S08]  /*5440*/  HMMA.16816.F32 R40, R92, R90.reuse, R40 ;  /* 0x0000005a5c28723c */ /* 0x080ff00000001828 */
[C---:B------:R-:W-:Y:S01]  /*5450*/  HMMA.16816.F32 R44, R84.reuse, R90, R44 ;  /* 0x0000005a542c723c */ /* 0x040fe2000000182c */
[----:B------:R-:W-:Y:S07]  /*5460*/  LDSM.16.MT88.2 R90, [R212+0x21880] ;  /* 0x02188000d45a783b */ /* 0x000fee0000004100 */
[-C--:B------:R-:W-:Y:S08]  /*5470*/  HMMA.16816.F32 R48, R84, R100.reuse, R48 ;  /* 0x000000645430723c */ /* 0x080ff00000001830 */
[-C--:B------:R-:W-:Y:S08]  /*5480*/  HMMA.16816.F32 R52, R92, R100.reuse, R52 ;  /* 0x000000645c34723c */ /* 0x080ff00000001834 */
[C---:B------:R-:W-:Y:S08]  /*5490*/  HMMA.16816.F32 R56, R96.reuse, R100, R56 ;  /* 0x000000646038723c */ /* 0x040ff00000001838 */
[-C--:B----4-:R-:W-:Y:S08]  /*54a0*/  HMMA.16816.F32 R60, R96, R2.reuse, R60 ;  /* 0x00000002603c723c */ /* 0x090ff0000000183c */
[-C--:B------:R-:W-:Y:S08]  /*54b0*/  HMMA.16816.F32 R64, R92, R2.reuse, R64 ;  /* 0x000000025c40723c */ /* 0x080ff00000001840 */
[C---:B------:R-:W-:Y:S01]  /*54c0*/  HMMA.16816.F32 R68, R84.reuse, R2, R68 ;  /* 0x000000025444723c */ /* 0x040fe20000001844 */
[----:B------:R-:W2:Y:S07]  /*54d0*/  LDSM.16.MT88.2 R2, [R211+0x23880] ;  /* 0x02388000d302783b */ /* 0x000eae0000004100 */
[-C--:B-----5:R-:W-:Y:S01]  /*54e0*/  HMMA.16816.F32 R72, R84, R4.reuse, R72 ;  /* 0x000000045448723c */ /* 0x0a0fe20000001848 */
[----:B------:R-:W3:Y:S07]  /*54f0*/  LDSM.16.MT88.4 R84, [R102+0x1c880] ;  /* 0x01c880006654783b */ /* 0x000eee0000004200 */
[-C--:B------:R-:W-:Y:S01]  /*5500*/  HMMA.16816.F32 R76, R92, R4.reuse, R76 ;  /* 0x000000045c4c723c */ /* 0x080fe2000000184c */
[----:B------:R-:W4:Y:S05]  /*5510*/  LDSM.16.MT88.4 R92, [R102+0x1e880] ;  /* 0x01e88000665c783b */ /* 0x000f2a0000004200 */
[----:B------:R-:W5:Y:S02]  /*5520*/  LDSM.16.MT88.4 R100, [R102+0x20880] ;  /* 0x020880006664783b */ /* 0x000f640000004200 */
[----:B------:R-:W-:Y:S03]  /*5530*/  HMMA.16816.F32 R80, R96, R4, R80 ;  /* 0x000000046050723c */ /* 0x000fe60000001850 */
[----:B------:R-:W1:Y:S05]  /*5540*/  LDSM.16.MT88.2 R4, [R212+0x22880] ;  /* 0x02288000d404783b */ /* 0x000e6a0000004100 */
[-C--:B------:R-:W-:Y:S08]  /*5550*/  HMMA.16816.F32 R24, R8, R6.reuse, R24 ;  /* 0x000000060818723c */ /* 0x080ff00000001818 */
[-C--:B------:R-:W-:Y:S08]  /*5560*/  HMMA.16816.F32 R28, R12, R6.reuse, R28 ;  /* 0x000000060c1c723c */ /* 0x080ff0000000181c */
[C---:B------:R-:W-:Y:S01]  /*5570*/  HMMA.16816.F32 R32, R16.reuse, R6, R32 ;  /* 0x000000061020723c */ /* 0x040fe20000001820 */
[----:B------:R-:W1:Y:S07]  /*5580*/  LDSM.16.MT88.2 R6, [R212+0x23080] ;  /* 0x02308000d406783b */ /* 0x000e6e0000004100 */
        /* <DEDUP_REMOVED lines=10> */
[----:B------:R-:W1:Y:S05]  /*5630*/  LDSM.16.MT88.2 R8, [R212+0x23880] ;  /* 0x02388000d408783b */ /* 0x000e6a0000004100 */
[----:B------:R-:W-:Y:S02]  /*5640*/  BAR.SYNC.DEFER_BLOCKING 0x0 ;  /* 0x0000000000007b1d */ /* 0x000fe40000010000 */
[-C--:B------:R-:W-:Y:S08]  /*5650*/  HMMA.16816.F32 R76, R12, R2.reuse, R76 ;  /* 0x000000020c4c723c */ /* 0x080ff0000000184c */
[----:B------:R-:W-:Y:S08]  /*5660*/  HMMA.16816.F32 R80, R16, R2, R80 ;  /* 0x000000021050723c */ /* 0x000ff00000001850 */
[-C--:B---3--:R-:W-:Y:S01]  /*5670*/  HMMA.16816.F32 R24, R84, R90.reuse, R24 ;  /* 0x0000005a5418723c */ /* 0x088fe20000001818 */
[----:B------:R2:W3:Y:S07]  /*5680*/  LDSM.16.M88.4 R108, [R214] ;  /* 0x00000000d66c783b */ /* 0x0004ee0000000200 */
[-C--:B----4-:R-:W-:Y:S01]  /*5690*/  HMMA.16816.F32 R28, R92, R90.reuse, R28 ;  /* 0x0000005a5c1c723c */ /* 0x090fe2000000181c */
[----:B------:R2:W4:Y:S07]  /*56a0*/  LDSM.16.MT88.4 R16, [R213] ;  /* 0x00000000d510783b */ /* 0x00052e0000004200 */
[C---:B-----5:R-:W-:Y:S01]  /*56b0*/  HMMA.16816.F32 R32, R100.reuse, R90, R32 ;  /* 0x0000005a6420723c */ /* 0x060fe20000001820 */
[----:B------:R2:W5:Y:S05]  /*56c0*/  LDSM.16.MT88.4 R96, [R213+0x2800] ;  /* 0x00280000d560783b */ /* 0x00056a0000004200 */
[----:B------:R2:W1:Y:S02]  /*56d0*/  LDSM.16.MT88.4 R172, [R213+0x5000] ;  /* 0x00500000d5ac783b */ /* 0x0004640000004200 */
[-C--:B------:R-:W-:Y:S03]  /*56e0*/  HMMA.16816.F32 R36, R100, R104.reuse, R36 ;  /* 0x000000686424723c */ /* 0x080fe60000001824 */
[----:B------:R2:W1:Y:S05]  /*56f0*/  LDSM.16.M88.4 R176, [R214+0x800] ;  /* 0x00080000d6b0783b */ /* 0x00046a0000000200 */
[-C--:B------:R-:W-:Y:S01]  /*5700*/  HMMA.16816.F32 R40, R92, R104.reuse, R40 ;  /* 0x000000685c28723c */ /* 0x080fe20000001828 */
[----:B------:R2:W1:Y:S05]  /*5710*/  LDSM.16.M88.4 R184, [R214+0xc00] ;  /* 0x000c0000d6b8783b */ /* 0x00046a0000000200 */
[----:B------:R2:W1:Y:S02]  /*5720*/  LDSM.16.MT88.4 R180, [R213+0x800] ;  /* 0x00080000d5b4783b */ /* 0x0004640000004200 */
[C---:B------:R-:W-:Y:S03]  /*5730*/  HMMA.16816.F32 R44, R84.reuse, R104, R44 ;  /* 0x00000068542c723c */ /* 0x040fe6000000182c */
[----:B------:R2:W1:Y:S05]  /*5740*/  LDSM.16.M88.4 R104, [R214+0x400] ;  /* 0x00040000d668783b */ /* 0x00046a0000000200 */
[-C--:B------:R-:W-:Y:S01]  /*5750*/  HMMA.16816.F32 R48, R84, R4.reuse, R48 ;  /* 0x000000045430723c */ /* 0x080fe20000001830 */
[----:B------:R2:W1:Y:S05]  /*5760*/  LDSM.16.MT88.4 R188, [R213+0x3000] ;  /* 0x00300000d5bc783b */ /* 0x00046a0000004200 */
[----:B------:R2:W1:Y:S02]  /*5770*/  LDSM.16.MT88.4 R192, [R213+0x5800] ;  /* 0x00580000d5c0783b */ /* 0x0004640000004200 */
        /* <DEDUP_REMOVED lines=8> */
[----:B------:R-:W-:-:S07]  /*5800*/  @P0 BRA `(.L_x_841) ;  /* 0x0000039000000947 */ /* 0x000fce0003800000 */
[----:B--2345:R-:W-:Y:S01]  /*5810*/  LOP3.LUT P6, RZ, R225, 0x1, RZ, 0xc0, !PT ;  /* 0x00000001e1ff7812 */ /* 0x03cfe200078cc0ff */
[----:B------:R-:W1:Y:S01]  /*5820*/  S2R R12, SR_CTAID.Y ;  /* 0x00000000000c7919 */ /* 0x000e620000002600 */
[----:B------:R-:W-:Y:S01]  /*5830*/  P2R R11, PR, RZ, 0x4 ;  /* 0x00000004ff0b7803 */ /* 0x000fe20000000000 */
[----:B------:R-:W-:Y:S01]  /*5840*/  USHF.R.S32.HI UR17, URZ, 0x1f, UR9 ;  /* 0x0000001f3f117899 */ /* 0x000fe20008011409 */
[----:B------:R-:W-:Y:S01]  /*5850*/  IMAD.MOV.U32 R202, RZ, RZ, c[0x0][0x208] ;  /* 0x00008200ffca7624 */ /* 0x000fe200078e00ff */
[----:B------:R-:W-:Y:S01]  /*5860*/  ULDC.64 UR6, c[0x0][0x208] ;  /* 0x0000820000067ab9 */ /* 0x000fe20000000a00 */
[----:B------:R-:W-:Y:S01]  /*5870*/  IMAD R13, R252, c[0x0][0x290], RZ ;  /* 0x0000a400fc0d7a24 */ /* 0x000fe200078e02ff */
[----:B------:R-:W-:Y:S01]  /*5880*/  UIMAD UR17, UR17, UR6, URZ ;  /* 0x00000006111172a4 */ /* 0x000fe2000f8e023f */
[----:B------:R-:W-:Y:S01]  /*5890*/  IMAD.SHL.U32 R202, R202, 0x20, RZ ;  /* 0x00000020caca7824 */ /* 0x000fe200078e00ff */
[----:B------:R-:W-:Y:S01]  /*58a0*/  UIMAD.WIDE.U32 UR20, UR9, UR6, URZ ;  /* 0x00000006091472a5 */ /* 0x000fe2000f8e003f */
[----:B------:R-:W-:Y:S01]  /*58b0*/  IMAD.MOV.U32 R2, RZ, RZ, R226 ;  /* 0x000000ffff027224 */ /* 0x000fe200078e00e2 */
[----:B------:R-:W-:Y:S01]  /*58c0*/  UIMAD UR17, UR9, UR7, UR17 ;  /* 0x00000007091172a4 */ /* 0x000fe2000f8e0211 */
[----:B------:R-:W-:Y:S01]  /*58d0*/  IMAD.MOV.U32 R3, RZ, RZ, R227 ;  /* 0x000000ffff037224 */ /* 0x000fe200078e00e3 */
[----:B------:R-:W-:Y:S02]  /*58e0*/  USHF.L.U32 UR6, UR20, 0x6, URZ ;  /* 0x0000000614067899 */ /* 0x000fe4000800063f */
[----:B------:R-:W-:Y:S02]  /*58f0*/  UIADD3 UR17, UR21, UR17, URZ ;  /* 0x0000001115117290 */ /* 0x000fe4000fffe03f */
[----:B------:R-:W-:Y:S02]  /*5900*/  USHF.L.U32 UR7, UR9, 0x6, URZ ;  /* 0x0000000609077899 */ /* 0x000fe4000800063f */
[----:B------:R-:W-:Y:S01]  /*5910*/  IADD3 R8, P5, P0, R240, UR6, R202 ;  /* 0x00000006f0087c10 */ /* 0x000fe2000f8be0ca */
[----:B------:R-:W-:Y:S01]  /*5920*/  USHF.L.U64.HI UR17, UR20, 0x6, UR17 ;  /* 0x0000000614117899 */ /* 0x000fe20008010211 */
[----:B-1----:R-:W-:Y:S01]  /*5930*/  SHF.R.S32.HI R10, RZ, 0x1f, R12 ;  /* 0x0000001fff0a7819 */ /* 0x002fe2000001140c */
[----:B------:R-:W-:Y:S04]  /*5940*/  IMAD.WIDE.U32 R2, R12, c[0x0][0x288], R2 ;  /* 0x0000a2000c027a25 */ /* 0x000fe800078e0002 */
[----:B------:R-:W-:Y:S02]  /*5950*/  IADD3.X R9, R237, UR17, R250, P5, P0 ;  /* 0x00000011ed097c10 */ /* 0x000fe4000afe04fa */
[----:B------:R-:W-:Y:S01]  /*5960*/  IADD3 R5, P0, R240, UR6, RZ ;  /* 0x00000006f0057c10 */ /* 0x000fe2000ff1e0ff */
[----:B------:R-:W-:Y:S01]  /*5970*/  IMAD R10, R10, c[0x0][0x288], RZ ;  /* 0x0000a2000a0a7a24 */ /* 0x000fe200078e02ff */
[----:B------:R-:W-:Y:S02]  /*5980*/  USHF.R.S32.HI UR6, URZ, 0x1f, UR7 ;  /* 0x0000001f3f067899 */ /* 0x000fe40008011407 */
[----:B------:R-:W-:Y:S01]  /*5990*/  LEA R6, P5, R5, c[0x0][0x1f0], 0x1 ;  /* 0x00007c0005067a11 */ /* 0x000fe200078a08ff */
[----:B------:R-:W-:Y:S01]  /*59a0*/  IMAD R10, R12, c[0x0][0x28c], R10 ;  /* 0x0000a3000c0a7a24 */ /* 0x000fe200078e020a */
[----:B------:R-:W-:Y:S02]  /*59b0*/  IADD3.X R7, R237, UR17, RZ, P0, !PT ;  /* 0x00000011ed077c10 */ /* 0x000fe400087fe4ff */
[C---:B------:R-:W-:Y:S02]  /*59c0*/  LEA R4, P0, R8.reuse, c[0x0][0x1f0], 0x1 ;  /* 0x00007c0008047a11 */ /* 0x040fe400078008ff */
[----:B------:R-:W-:Y:S02]  /*59d0*/  LEA.HI.X R7, R5, c[0x0][0x1f4], R7, 0x1, P5 ;  /* 0x00007d0005077a11 */ /* 0x000fe400028f0c07 */
[----:B------:R-:W-:Y:S02]  /*59e0*/  LEA.HI.X R5, R8, c[0x0][0x1f4], R9, 0x1, P0 ;  /* 0x00007d0008057a11 */ /* 0x000fe400000f0c09 */
[----:B------:R-:W-:Y:S01]  /*59f0*/  IADD3 R9, P5, P0, R2, UR7, R13 ;  /* 0x0000000702097c10 */ /* 0x000fe2000f8be00d */
[----:B------:R-:W-:Y:S02]  /*5a00*/  IMAD.IADD R2, R3, 0x1, R10 ;  /* 0x0000000103027824 */ /* 0x000fe400078e020a */
[----:B------:R-:W-:Y:S03]  /*5a10*/  IMAD.U32 R10, RZ, RZ, UR7 ;  /* 0x00000007ff0a7e24 */ /* 0x000fe6000f8e00ff */
[----:B------:R-:W-:Y:S02]  /*5a20*/  IADD3.X R3, R2, UR6, R247, P5, P0 ;  /* 0x0000000602037c10 */ /* 0x000fe4000afe04f7 */
[C---:B------:R-:W-:Y:S02]  /*5a30*/  LEA R8, P0, R9.reuse, c[0x0][0x280], 0x2 ;  /* 0x0000a00009087a11 */ /* 0x040fe400078010ff */
[----:B------:R-:W-:Y:S02]  /*5a40*/  IADD3 R2, -R232, c[0x0][0x168], -R10 ;  /* 0x00005a00e8027a10 */ /* 0x000fe40007ffe90a */
[----:B------:R-:W-:Y:S02]  /*5a50*/  LEA.HI.X R9, R9, c[0x0][0x284], R3, 0x2, P0 ;  /* 0x0000a10009097a11 */ /* 0x000fe400000f1403 */
[C---:B------:R-:W-:Y:S02]  /*5a60*/  ISETP.LT.OR P0, PT, R2.reuse, 0x1, !P6 ;  /* 0x000000010200780c */ /* 0x040fe40007701670 */
[C---:B------:R-:W-:Y:S02]  /*5a70*/  LOP3.LUT P5, RZ, R225.reuse, 0x2, RZ, 0xc0, !PT ;  /* 0x00000002e1ff7812 */ /* 0x040fe400078ac0ff */
[C---:B------:R-:W-:Y:S09]  /*5a80*/  ISETP.LT.OR P6, PT, R2.reuse, 0x21, !P6 ;  /* 0x000000210200780c */ /* 0x040ff200077c1670 */
        /* <DEDUP_REMOVED lines=10> */
[----:B------:R-:W-:Y:S10]  /*5b30*/  @!P1 IMAD.SHL.U32 R2, R230, 0x10, RZ ;  /* 0x00000010e6029824 */ /* 0x000ff400078e00ff */
[----:B------:R1:W-:Y:S01]  /*5b40*/  LDGSTS.E.BYPASS.LTC128B.128 [R223+0x1f080], [R6.64+0x100], !P2 ;  /* 0x1f08010006df7fae */ /* 0x0003e2000d101d52 */
[----:B------:R-:W-:Y:S04]  /*5b50*/  ISETP.NE.AND P2, PT, R11, RZ, PT ;  /* 0x000000ff0b00720c */ /* 0x000fe80003f45270 */
[----:B------:R1:W-:Y:S05]  /*5b60*/  LDGSTS.E.BYPASS.LTC128B.128 [R223+0x1c080], [R4.64], !P6 ;  /* 0x1c08000004df7fae */ /* 0x0003ea000f101d52 */
[----:B------:R1:W-:Y:S05]  /*5b70*/  LDGSTS.E.BYPASS.LTC128B.128 [R223+0x1e080], [R4.64+0x80], !P5 ;  /* 0x1e08008004df7fae */ /* 0x0003ea000e901d52 */
[----:B------:R1:W-:Y:S05]  /*5b80*/  LDGSTS.E.BYPASS.LTC128B.128 [R223+0x20080], [R4.64+0x100], !P0 ;  /* 0x2008010004df7fae */ /* 0x0003ea000c101d52 */
[----:B------:R1:W-:Y:S02]  /*5b90*/  @!P1 LDGSTS.E.BYPASS.LTC128B.128 [R2+0x21280], [R8.64] ;  /* 0x2128000008029fae */ /* 0x0003e4000b901d52 */
.L_x_841:
[-C--:B-12345:R-:W-:Y:S01]  /*5ba0*/  HMMA.16816.F32 R4, R108, R16.reuse, RZ ;  /* 0x000000106c04723c */ /* 0x0befe200000018ff */
[----:B------:R-:W-:Y:S01]  /*5bb0*/  LDSM.16.M88.4 R196, [R214+0x1000] ;  /* 0x00100000d6c4783b */ /* 0x000fe20000000200 */
[----:B------:R-:W-:Y:S02]  /*5bc0*/  UIMAD UR8, UR8, 0x3000, URZ ;  /* 0x00003000080878a4 */ /* 0x000fe4000f8e023f */
[----:B------:R-:W-:Y:S01]  /*5bd0*/  IMAD.U32 R2, RZ, RZ, UR4 ;  /* 0x00000004ff027e24 */ /* 0x000fe2000f8e00ff */
[----:B------:R-:W1:Y:S01]  /*5be0*/  LDSM.16.MT88.4 R200, [R213+0x1000] ;  /* 0x00100000d5c8783b */ /* 0x000e620000004200 */
[----:B------:R-:W-:Y:S02]  /*5bf0*/  UIADD3 UR6, UR4, 0x1, URZ ;  /* 0x0000000104067890 */ /* 0x000fe4000fffe03f */
[C---:B------:R-:W-:Y:S01]  /*5c00*/  HMMA.16816.F32 R8, R104.reuse, R16, RZ ;  /* 0x000000106808723c */ /* 0x040fe200000018ff */
[----:B------:R-:W-:Y:S01]  /*5c10*/  LDSM.16.MT88.4 R204, [R213+0x3800] ;  /* 0x00380000d5cc783b */ /* 0x000fe20000004200 */
[----:B------:R-:W-:Y:S02]  /*5c20*/  UISETP.GE.AND UP0, UPT, UR4, 0x1, UPT ;  /* 0x000000010400788c */ /* 0x000fe4000bf06270 */
[----:B------:R-:W-:Y:S01]  /*5c30*/  IADD3 R3, P5, R244, UR8, RZ ;  /* 0x00000008f4037c10 */ /* 0x000fe2000ffbe0ff */
[----:B------:R-:W0:Y:S01]  /*5c40*/  LDGDEPBAR ;  /* 0x00000000000079af */ /* 0x000e220000000000 */
[----:B------:R-:W-:Y:S01]  /*5c50*/  IMAD R2, R2, 0x3000, R217 ;  /* 0x0000300002027824 */ /* 0x000fe200078e02d9 */
[----:B------:R-:W-:Y:S01]  /*5c60*/  USEL UR4, UR6, URZ, !UP0 ;  /* 0x0000003f06047287 */ /* 0x000fe2000c000000 */
[-C--:B------:R-:W-:Y:S01]  /*5c70*/  HMMA.16816.F32 R12, R104, R18.reuse, RZ ;  /* 0x00000012680c723c */ /* 0x080fe200000018ff */
[----:B------:R-:W-:Y:S02]  /*5c80*/  UISETP.GE.AND UP0, UPT, UR9, UR12, UPT ;  /* 0x0000000c0900728c */ /* 0x000fe4000bf06270 */
[----:B------:R-:W-:Y:S04]  /*5c90*/  UIADD3 UR6, UR11, 0x1, URZ ;  /* 0x000000010b067890 */ /* 0x000fe8000fffe03f */
[----:B------:R-:W-:Y:S01]  /*5ca0*/  PLOP3.LUT P0, PT, PT, PT, UP0, 0x80, 0x0 ;  /* 0x000000000000781c */ /* 0x000fe20003f0f008 */
[C---:B------:R-:W-:Y:S01]  /*5cb0*/  HMMA.16816.F32 R16, R108.reuse, R18, RZ ;  /* 0x000000126c10723c */ /* 0x040fe200000018ff */
[----:B------:R-:W-:Y:S04]  /*5cc0*/  UISETP.GE.AND UP0, UPT, UR11, 0x1, UPT ;  /* 0x000000010b00788c */ /* 0x000fe8000bf06270 */
[----:B------:R-:W-:Y:S03]  /*5cd0*/  USEL UR11, UR6, URZ, !UP0 ;  /* 0x0000003f060b7287 */ /* 0x000fe6000c000000 */
        /* <DEDUP_REMOVED lines=16> */
[-C--:B------:R-:W-:Y:S08]  /*5de0*/  HMMA.16816.F32 R88, R184, R190.reuse, R88 ;  /* 0x000000beb858723c */ /* 0x080ff00000001858 */
[C---:B------:R-:W-:Y:S01]  /*5df0*/  HMMA.16816.F32 R92, R176.reuse, R190, R92 ;  /* 0x000000beb05c723c */ /* 0x040fe2000000185c */
[----:B------:R-:W-:Y:S07]  /*5e00*/  LDSM.16.M88.4 R188, [R214+0x1c00] ;  /* 0x001c0000d6bc783b */ /* 0x000fee0000000200 */
[-C--:B------:R-:W-:Y:S08]  /*5e10*/  HMMA.16816.F32 R96, R176, R192.reuse, R96 ;  /* 0x000000c0b060723c */ /* 0x080ff00000001860 */
[C---:B------:R-:W-:Y:S08]  /*5e20*/  HMMA.16816.F32 R100, R184.reuse, R192, R100 ;  /* 0x000000c0b864723c */ /* 0x040ff00000001864 */
[-C--:B------:R-:W-:Y:S01]  /*5e30*/  HMMA.16816.F32 R104, R184, R194.reuse, R104 ;  /* 0x000000c2b868723c */ /* 0x080fe20000001868 */
[----:B------:R-:W-:Y:S07]  /*5e40*/  LDSM.16.MT88.4 R184, [R213+0x1800] ;  /* 0x00180000d5b8783b */ /* 0x000fee0000004200 */
[----:B------:R-:W-:Y:S01]  /*5e50*/  HMMA.16816.F32 R108, R176, R194, R108 ;  /* 0x000000c2b06c723c */ /* 0x000fe2000000186c */
[----:B------:R-:W4:Y:S04]  /*5e60*/  LDSM.16.M88.4 R176, [R214+0x1800] ;  /* 0x00180000d6b0783b */ /* 0x000f280000000200 */
[----:B------:R-:W5:Y:S03]  /*5e70*/  LDSM.16.MT88.4 R192, [R213+0x4000] ;  /* 0x00400000d5c0783b */ /* 0x000f660000004200 */
        /* <DEDUP_REMOVED lines=9> */
[----:B------:R-:W-:Y:S07]  /*5f10*/  LDSM.16.MT88.4 R204, [R213+0x4800] ;  /* 0x00480000d5cc783b */ /* 0x000fee0000004200 */
[-C--:B---3--:R-:W-:Y:S08]  /*5f20*/  HMMA.16816.F32 R96, R196, R180.reuse, R96 ;  /* 0x000000b4c460723c */ /* 0x088ff00000001860 */
[C---:B------:R-:W-:Y:S08]  /*5f30*/  HMMA.16816.F32 R100, R172.reuse, R180, R100 ;  /* 0x000000b4ac64723c */ /* 0x040ff00000001864 */
[-C--:B------:R-:W-:Y:S01]  /*5f40*/  HMMA.16816.F32 R104, R172, R182.reuse, R104 ;  /* 0x000000b6ac68723c */ /* 0x080fe20000001868 */
[----:B------:R-:W1:Y:S07]  /*5f50*/  LDSM.16.MT88.4 R172, [R213+0x6800] ;  /* 0x00680000d5ac783b */ /* 0x000e6e0000004200 */
[----:B------:R-:W-:Y:S01]  /*5f60*/  HMMA.16816.F32 R108, R196, R182, R108 ;  /* 0x000000b6c46c723c */ /* 0x000fe2000000186c */
[----:B------:R-:W-:Y:S04]  /*5f70*/  LDSM.16.M88.4 R180, [R214+0x2000] ;  /* 0x00200000d6b4783b */ /* 0x000fe80000000200 */
[----:B------:R-:W2:Y:S03]  /*5f80*/  LDSM.16.MT88.4 R196, [R213+0x2000] ;  /* 0x00200000d5c4783b */ /* 0x000ea60000004200 */
[-C--:B----4-:R-:W-:Y:S08]  /*5f90*/  HMMA.16816.F32 R4, R176, R184.reuse, R4 ;  /* 0x000000b8b004723c */ /* 0x090ff00000001804 */
[C---:B------:R-:W-:Y:S08]  /*5fa0*/  HMMA.16816.F32 R8, R188.reuse, R184, R8 ;  /* 0x000000b8bc08723c */ /* 0x040ff00000001808 */
[-C--:B------:R-:W-:Y:S08]  /*5fb0*/  HMMA.16816.F32 R12, R188, R186.reuse, R12 ;  /* 0x000000babc0c723c */ /* 0x080ff0000000180c */
[C---:B------:R-:W-:Y:S01]  /*5fc0*/  HMMA.16816.F32 R16, R176.reuse, R186, R16 ;  /* 0x000000bab010723c */ /* 0x040fe20000001810 */
[----:B------:R-:W3:Y:S07]  /*5fd0*/  LDSM.16.MT88.4 R184, [R213+0x7000] ;  /* 0x00700000d5b8783b */ /* 0x000eee0000004200 */
[-C--:B-----5:R-:W-:Y:S08]  /*5fe0*/  HMMA.16816.F32 R20, R176, R192.reuse, R20 ;  /* 0x000000c0b014723c */ /* 0x0a0ff00000001814 */
[C---:B------:R-:W-:Y:S08]  /*5ff0*/  HMMA.16816.F32 R84, R188.reuse, R192, R84 ;  /* 0x000000c0bc54723c */ /* 0x040ff00000001854 */
[-C--:B------:R-:W-:Y:S08]  /*6000*/  HMMA.16816.F32 R88, R188, R194.reuse, R88 ;  /* 0x000000c2bc58723c */ /* 0x080ff00000001858 */
[C---:B------:R-:W-:Y:S08]  /*6010*/  HMMA.16816.F32 R92, R176.reuse, R194, R92 ;  /* 0x000000c2b05c723c */ /* 0x040ff0000000185c */
[-C--:B-1----:R-:W-:Y:S08]  /*6020*/  HMMA.16816.F32 R96, R176, R172.reuse, R96 ;  /* 0x000000acb060723c */ /* 0x082ff00000001860 */
[C---:B------:R-:W-:Y:S07]  /*6030*/  HMMA.16816.F32 R100, R188.reuse, R172, R100 ;  /* 0x000000acbc64723c */ /* 0x040fee0000001864 */
[----:B------:R-:W-:Y:S01]  /*6040*/  IMAD.U32 R173, RZ, RZ, UR8 ;  /* 0x00000008ffad7e24 */ /* 0x000fe2000f8e00ff */
[-C--:B------:R-:W-:Y:S01]  /*6050*/  HMMA.16816.F32 R104, R188, R174.reuse, R104 ;  /* 0x000000aebc68723c */ /* 0x080fe20000001868 */
[----:B------:R-:W-:Y:S03]  /*6060*/  UMOV UR8, UR9 ;  /* 0x0000000900087c82 */ /* 0x000fe60008000000 */
[----:B------:R-:W-:Y:S02]  /*6070*/  LEA.HI.X.SX32 R173, R173, R246, 0x1, P5 ;  /* 0x000000f6adad7211 */ /* 0x000fe400028f0eff */
[C---:B------:R-:W-:Y:S02]  /*6080*/  LEA R172, P5, R3.reuse, c[0x0][0x220], 0x2 ;  /* 0x0000880003ac7a11 */ /* 0x040fe400078a10ff */
[----:B------:R-:W-:Y:S04]  /*6090*/  HMMA.16816.F32 R108, R176, R174, R108 ;  /* 0x000000aeb06c723c */ /* 0x000fe8000000186c */
[----:B------:R-:W-:Y:S04]  /*60a0*/  LEA.HI.X R173, R3, c[0x0][0x224], R173, 0x2, P5 ;  /* 0x0000890003ad7a11 */ /* 0x000fe800028f14ad */
[-C--:B--2---:R-:W-:Y:S08]  /*60b0*/  HMMA.16816.F32 R4, R180, R196.reuse, R4 ;  /* 0x000000c4b404723c */ /* 0x084ff00000001804 */
[C---:B------:R-:W-:Y:S08]  /*60c0*/  HMMA.16816.F32 R8, R200.reuse, R196, R8 ;  /* 0x000000c4c808723c */ /* 0x040ff00000001808 */
[-C--:B------:R-:W-:Y:S07]  /*60d0*/  HMMA.16816.F32 R12, R200, R198.reuse, R12 ;  /* 0x000000c6c80c723c */ /* 0x080fee000000180c */
[----:B------:R-:W-:Y:S01]  /*60e0*/  RED.E.ADD.F32.FTZ.RN.STRONG.GPU [R172.64], R4 ;  /* 0x00000004ac00798e */ /* 0x000fe2000c10e792 */
        /* <DEDUP_REMOVED lines=24> */
[----:B------:R-:W-:Y:S03]  /*6270*/  HMMA.16816.F32 R108, R180, R186, R108 ;  /* 0x000000bab46c723c */ /* 0x000fe6000000186c */
        /* <DEDUP_REMOVED lines=19> */
[----:B------:R1:W-:Y:S04]  /*63b0*/  RED.E.ADD.F32.FTZ.RN.STRONG.GPU [R172.64+0x9000], R100 ;  /* 0x00900064ac00798e */ /* 0x0003e8000c10e792 */
[----:B------:R-:W-:Y:S04]  /*63c0*/  LDSM.16.MT88.2 R16, [R211+0x24480] ;  /* 0x02448000d310783b */ /* 0x000fe80000004100 */
[----:B------:R-:W-:Y:S04]  /*63d0*/  LDSM.16.MT88.2 R18, [R211+0x24c80] ;  /* 0x024c8000d312783b */ /* 0x000fe80000004100 */
[----:B------:R-:W-:Y:S04]  /*63e0*/  LDSM.16.MT88.2 R20, [R211+0x25480] ;  /* 0x02548000d314783b */ /* 0x000fe80000004100 */
[----:B------:R-:W-:Y:S04]  /*63f0*/  LDSM.16.MT88.2 R22, [R211+0x25c80] ;  /* 0x025c8000d316783b */ /* 0x000fe80000004100 */
[----:B------:R-:W-:Y:S04]  /*6400*/  LDSM.16.MT88.2 R88, [R212+0x23c80] ;  /* 0x023c8000d458783b */ /* 0x000fe80000004100 */
[----:B------:R-:W-:Y:S01]  /*6410*/  LDSM.16.MT88.2 R90, [R212+0x24480] ;  /* 0x02448000d45a783b */ /* 0x000fe20000004100 */
[----:B-1----:R-:W-:Y:S03]  /*6420*/  IMAD.SHL.U32 R100, R2, 0x2, RZ ;  /* 0x0000000202647824 */ /* 0x002fe600078e00ff */
[----:B------:R-:W-:Y:S04]  /*6430*/  RED.E.ADD.F32.FTZ.RN.STRONG.GPU [R172.64+0x9400], R101 ;  /* 0x00940065ac00798e */ /* 0x000fe8000c10e792 */
[----:B------:R-:W-:Y:S04]  /*6440*/  LDSM.16.MT88.2 R2, [R211+0x23c80] ;  /* 0x023c8000d302783b */ /* 0x000fe80000004100 */
[----:B------:R-:W1:Y:S04]  /*6450*/  LDSM.16.MT88.4 R4, [R100+0xf080] ;  /* 0x00f080006404783b */ /* 0x000e680000004200 */
[----:B------:R-:W2:Y:S04]  /*6460*/  LDSM.16.MT88.4 R8, [R100+0x11080] ;  /* 0x011080006408783b */ /* 0x000ea80000004200 */
[----:B------:R-:W3:Y:S04]  /*6470*/  LDSM.16.MT88.4 R12, [R100+0x13080] ;  /* 0x01308000640c783b */ /* 0x000ee80000004200 */
[----:B------:R-:W4:Y:S04]  /*6480*/  LDSM.16.MT88.4 R84, [R100+0xf880] ;  /* 0x00f880006454783b */ /* 0x000f280000004200 */
[----:B------:R-:W5:Y:S04]  /*6490*/  LDSM.16.MT88.4 R92, [R100+0x11880] ;  /* 0x01188000645c783b */ /* 0x000f680000004200 */
[----:B------:R-:W4:Y:S04]  /*64a0*/  LDSM.16.MT88.4 R96, [R100+0x13880] ;  /* 0x013880006460783b */ /* 0x000f280000004200 */
[----:B------:R-:W-:Y:S04]  /*64b0*/  RED.E.ADD.F32.FTZ.RN.STRONG.GPU [R172.64+0x9800], R102 ;  /* 0x00980066ac00798e */ /* 0x000fe8000c10e792 */
[----:B------:R-:W-:Y:S04]  /*64c0*/  RED.E.ADD.F32.FTZ.RN.STRONG.GPU [R172.64+0x9c00], R103 ;  /* 0x009c0067ac00798e */ /* 0x000fe8000c10e792 */
[----:B------:R-:W-:Y:S04]  /*64d0*/  LDSM.16.MT88.2 R102, [R212+0x25880] ;  /* 0x02588000d466783b */ /* 0x000fe80000004100 */
[----:B------:R-:W-:Y:S01]  /*64e0*/  RED.E.ADD.F32.FTZ.RN.STRONG.GPU [R172.64+0xa000], R108 ;  /* 0x00a0006cac00798e */ /* 0x000fe2000c10e792 */
[-C--:B-1----:R-:W-:Y:S03]  /*64f0*/  HMMA.16816.F32 R112, R4, R2.reuse, R112 ;  /* 0x000000020470723c */ /* 0x082fe60000001870 */
[----:B------:R-:W-:Y:S04]  /*6500*/  RED.E.ADD.F32.FTZ.RN.STRONG.GPU [R172.64+0xa400], R109 ;  /* 0x00a4006dac00798e */ /* 0x000fe8000c10e792 */
[----:B------:R-:W-:Y:S01]  /*6510*/  RED.E.ADD.F32.FTZ.RN.STRONG.GPU [R172.64+0xa800], R110 ;  /* 0x00a8006eac00798e */ /* 0x000fe2000c10e792 */
[-C--:B--2---:R-:W-:Y:S03]  /*6520*/  HMMA.16816.F32 R116, R8, R2.reuse, R116 ;  /* 0x000000020874723c */ /* 0x084fe60000001874 */
[----:B------:R-:W-:Y:S04]  /*6530*/  RED.E.ADD.F32.FTZ.RN.STRONG.GPU [R172.64+0xac00], R111 ;  /* 0x00ac006fac00798e */ /* 0x000fe8000c10e792 */
[----:B------:R-:W-:Y:S01]  /*6540*/  RED.E.ADD.F32.FTZ.RN.STRONG.GPU [R172.64+0xb000], R104 ;  /* 0x00b00068ac00798e */ /* 0x000fe2000c10e792 */
[C---:B---3--:R-:W-:Y:S03]  /*6550*/  HMMA.16816.F32 R120, R12.reuse, R2, R120 ;  /* 0x000000020c78723c */ /* 0x048fe60000001878 */
[----:B------:R-:W1:Y:S04]  /*6560*/  LDSM.16.MT88.2 R2, [R212+0x24c80] ;  /* 0x024c8000d402783b */ /* 0x000e680000004100 */
[----:B------:R-:W-:Y:S01]  /*6570*/  RED.E.ADD.F32.FTZ.RN.STRONG.GPU [R172.64+0xb400], R105 ;  /* 0x00b40069ac00798e */ /* 0x000fe2000c10e792 */
[-C--:B------:R-:W-:Y:S03]  /*6580*/  HMMA.16816.F32 R124, R12, R16.reuse, R124 ;  /* 0x000000100c7c723c */ /* 0x080fe6000000187c */
[----:B------:R-:W-:Y:S04]  /*6590*/  RED.E.ADD.F32.FTZ.RN.STRONG.GPU [R172.64+0xb800], R106 ;  /* 0x00b8006aac00798e */ /* 0x000fe8000c10e792 */
[----:B------:R-:W-:Y:S01]  /*65a0*/  RED.E.ADD.F32.FTZ.RN.STRONG.GPU [R172.64+0xbc00], R107 ;  /* 0x00bc006bac00798e */ /* 0x000fe2000c10e792 */
[-C--:B------:R-:W-:Y:S08]  /*65b0*/  HMMA.16816.F32 R128, R8, R16.reuse, R128 ;  /* 0x000000100880723c */ /* 0x080ff00000001880 */
[C---:B------:R-:W-:Y:S01]  /*65c0*/  HMMA.16816.F32 R132, R4.reuse, R16, R132 ;  /* 0x000000100484723c */ /* 0x040fe20000001884 */
[----:B------:R-:W2:Y:S07]  /*65d0*/  LDSM.16.MT88.2 R16, [R212+0x25480] ;  /* 0x02548000d410783b */ /* 0x000eae0000004100 */
[-C--:B------:R-:W-:Y:S08]  /*65e0*/  HMMA.16816.F32 R136, R4, R18.reuse, R136 ;  /* 0x000000120488723c */ /* 0x080ff00000001888 */
[-C--:B------:R-:W-:Y:S08]  /*65f0*/  HMMA.16816.F32 R140, R8, R18.reuse, R140 ;  /* 0x00000012088c723c */ /* 0x080ff0000000188c */
[C---:B------:R-:W-:Y:S01]  /*6600*/  HMMA.16816.F32 R144, R12.reuse, R18, R144 ;  /* 0x000000120c90723c */ /* 0x040fe20000001890 */
[----:B------:R-:W-:Y:S07]  /*6610*/  LDSM.16.MT88.2 R18, [R211+0x25880] ;  /* 0x02588000d312783b */ /* 0x000fee0000004100 */
[-C--:B------:R-:W-:Y:S08]  /*6620*/  HMMA.16816.F32 R148, R12, R20.reuse, R148 ;  /* 0x000000140c94723c */ /* 0x080ff00000001894 */
[-C--:B------:R-:W-:Y:S08]  /*6630*/  HMMA.16816.F32 R152, R8, R20.reuse, R152 ;  /* 0x000000140898723c */ /* 0x080ff00000001898 */
[C---:B------:R-:W-:Y:S08]  /*6640*/  HMMA.16816.F32 R156, R4.reuse, R20, R156 ;  /* 0x00000014049c723c */ /* 0x040ff0000000189c */
[-C--:B------:R-:W-:Y:S01]  /*6650*/  HMMA.16816.F32 R160, R4, R22.reuse, R160 ;  /* 0x0000001604a0723c */ /* 0x080fe200000018a0 */
[----:B------:R-:W3:Y:S04]  /*6660*/  LDSM.16.MT88.2 R4, [R212+0x25c80] ;  /* 0x025c8000d404783b */ /* 0x000ee80000004100 */
[----:B------:R-:W-:Y:S03]  /*6670*/  LDSM.16.MT88.2 R6, [R211+0x24880] ;  /* 0x02488000d306783b */ /* 0x000fe60000004100 */
[-C--:B------:R-:W-:Y:S01]  /*6680*/  HMMA.16816.F32 R164, R8, R22.reuse, R164 ;  /* 0x0000001608a4723c */ /* 0x080fe200000018a4 */
[----:B------:R-:W-:Y:S07]  /*6690*/  LDSM.16.MT88.4 R8, [R100+0x10080] ;  /* 0x010080006408783b */ /* 0x000fee0000004200 */
[----:B------:R-:W-:Y:S01]  /*66a0*/  HMMA.16816.F32 R168, R12, R22, R168 ;  /* 0x000000160ca8723c */ /* 0x000fe200000018a8 */
[----:B------:R-:W-:Y:S04]  /*66b0*/  LDSM.16.MT88.4 R12, [R100+0x12080] ;  /* 0x01208000640c783b */ /* 0x000fe80000004200 */
[----:B------:R-:W-:Y:S03]  /*66c0*/  LDSM.16.MT88.4 R20, [R100+0x14080] ;  /* 0x014080006414783b */ /* 0x000fe60000004200 */
[-C--:B----4-:R-:W-:Y:S08]  /*66d0*/  HMMA.16816.F32 R112, R84, R88.reuse, R112 ;  /* 0x000000585470723c */ /* 0x090ff00000001870 */
[-C--:B-----5:R-:W-:Y:S08]  /*66e0*/  HMMA.16816.F32 R116, R92, R88.reuse, R116 ;  /* 0x000000585c74723c */ /* 0x0a0ff00000001874 */
[C---:B------:R-:W-:Y:S08]  /*66f0*/  HMMA.16816.F32 R120, R96.reuse, R88, R120 ;  /* 0x000000586078723c */ /* 0x040ff00000001878 */
[-C--:B------:R-:W-:Y:S08]  /*6700*/  HMMA.16816.F32 R124, R96, R90.reuse, R124 ;  /* 0x0000005a607c723c */ /* 0x080ff0000000187c */
[-C--:B------:R-:W-:Y:S08]  /*6710*/  HMMA.16816.F32 R128, R92, R90.reuse, R128 ;  /* 0x0000005a5c80723c */ /* 0x080ff00000001880 */
[C---:B------:R-:W-:Y:S01]  /*6720*/  HMMA.16816.F32 R132, R84.reuse, R90, R132 ;  /* 0x0000005a5484723c */ /* 0x040fe20000001884 */
[----:B------:R-:W-:Y:S07]  /*6730*/  LDSM.16.MT88.4 R88, [R100+0x10880] ;  /* 0x010880006458783b */ /* 0x000fee0000004200 */
[-C--:B-1----:R-:W-:Y:S08]  /*6740*/  HMMA.16816.F32 R136, R84, R2.reuse, R136 ;  /* 0x000000025488723c */ /* 0x082ff00000001888 */
[-C--:B------:R-:W-:Y:S08]  /*6750*/  HMMA.16816.F32 R140, R92, R2.reuse, R140 ;  /* 0x000000025c8c723c */ /* 0x080ff0000000188c */
[C---:B------:R-:W-:Y:S01]  /*6760*/  HMMA.16816.F32 R144, R96.reuse, R2, R144 ;  /* 0x000000026090723c */ /* 0x040fe20000001890 */
[----:B------:R-:W1:Y:S07]  /*6770*/  LDSM.16.MT88.2 R2, [R211+0x24080] ;  /* 0x02408000d302783b */ /* 0x000e6e0000004100 */
[-C--:B--2---:R-:W-:Y:S08]  /*6780*/  HMMA.16816.F32 R148, R96, R16.reuse, R148 ;  /* 0x000000106094723c */ /* 0x084ff00000001894 */
[-C--:B------:R-:W-:Y:S08]  /*6790*/  HMMA.16816.F32 R152, R92, R16.reuse, R152 ;  /* 0x000000105c98723c */ /* 0x080ff00000001898 */
[C---:B------:R-:W-:Y:S01]  /*67a0*/  HMMA.16816.F32 R156, R84.reuse, R16, R156 ;  /* 0x00000010549c723c */ /* 0x040fe2000000189c */
[----:B------:R-:W2:Y:S07]  /*67b0*/  LDSM.16.MT88.2 R16, [R211+0x25080] ;  /* 0x02508000d310783b */ /* 0x000eae0000004100 */
[-C--:B---3--:R-:W-:Y:S01]  /*67c0*/  HMMA.16816.F32 R160, R84, R4.reuse, R160 ;  /* 0x0000000454a0723c */ /* 0x088fe200000018a0 */
[----:B------:R-:W3:Y:S04]  /*67d0*/  LDSM.16.MT88.2 R84, [R211+0x26080] ;  /* 0x02608000d354783b */ /* 0x000ee80000004100 */
[----:B------:R-:W-:Y:S03]  /*67e0*/  LDSM.16.MT88.2 R86, [R212+0x24880] ;  /* 0x02488000d456783b */ /* 0x000fe60000004100 */
[-C--:B------:R-:W-:Y:S01]  /*67f0*/  HMMA.16816.F32 R164, R92, R4.reuse, R164 ;  /* 0x000000045ca4723c */ /* 0x080fe200000018a4 */
[----:B------:R-:W-:Y:S07]  /*6800*/  LDSM.16.MT88.4 R92, [R100+0x12880] ;  /* 0x01288000645c783b */ /* 0x000fee0000004200 */
[----:B------:R-:W-:Y:S01]  /*6810*/  HMMA.16816.F32 R168, R96, R4, R168 ;  /* 0x0000000460a8723c */ /* 0x000fe200000018a8 */
[----:B------:R-:W4:Y:S04]  /*6820*/  LDSM.16.MT88.2 R4, [R212+0x24080] ;  /* 0x02408000d404783b */ /* 0x000f280000004100 */
[----:B------:R-:W5:Y:S03]  /*6830*/  LDSM.16.MT88.4 R96, [R100+0x14880] ;  /* 0x014880006460783b */ /* 0x000f660000004200 */
[-C--:B-1----:R-:W-:Y:S01]  /*6840*/  HMMA.16816.F32 R112, R8, R2.reuse, R112 ;  /* 0x000000020870723c */ /* 0x082fe20000001870 */
[----:B------:R-:W1:Y:S07]  /*6850*/  LDSM.16.MT88.2 R100, [R212+0x25080] ;  /* 0x02508000d464783b */ /* 0x000e6e0000004100 */
        /* <DEDUP_REMOVED lines=21> */
[-C--:B-1----:R-:W-:Y:S08]  /*69b0*/  HMMA.16816.F32 R136, R88, R100.reuse, R136 ;  /* 0x000000645888723c */ /* 0x082ff00000001888 */
[-C--:B------:R-:W-:Y:S08]  /*69c0*/  HMMA.16816.F32 R140, R92, R100.reuse, R140 ;  /* 0x000000645c8c723c */ /* 0x080ff0000000188c */
[C---:B------:R-:W-:Y:S08]  /*69d0*/  HMMA.16816.F32 R144, R96.reuse, R100, R144 ;  /* 0x000000646090723c */ /* 0x040ff00000001890 */
[-C--:B------:R-:W-:Y:S08]  /*69e0*/  HMMA.16816.F32 R148, R96, R102.reuse, R148 ;  /* 0x000000666094723c */ /* 0x080ff00000001894 */
[-C--:B------:R-:W-:Y:S08]  /*69f0*/  HMMA.16816.F32 R152, R92, R102.reuse, R152 ;  /* 0x000000665c98723c */ /* 0x080ff00000001898 */
[C---:B------:R-:W-:Y:S08]  /*6a00*/  HMMA.16816.F32 R156, R88.reuse, R102, R156 ;  /* 0x00000066589c723c */ /* 0x040ff0000000189c */
[-C--:B------:R-:W-:Y:S08]  /*6a10*/  HMMA.16816.F32 R160, R88, R2.reuse, R160 ;  /* 0x0000000258a0723c */ /* 0x080ff000000018a0 */
        /* <DEDUP_REMOVED lines=64> */
.L_x_831:
[----:B------:R-:W-:Y:S05]  /*6e20*/  @P1 BRA `(.L_x_843) ;  /* 0x0000370000001947 */ /* 0x000fea0003800000 */
[----:B------:R-:W-:Y:S01]  /*6e30*/  SHF.R.S32.HI R4, RZ, 0x1f, R230 ;  /* 0x0000001fff047819 */ /* 0x000fe200000114e6 */
[----:B------:R-:W-:Y:S01]  /*6e40*/  BAR.SYNC.DEFER_BLOCKING 0x1, 0x100 ;  /* 0x0044000000007b1d */ /* 0x000fe20000010000 */
[----:B------:R-:W-:Y:S02]  /*6e50*/  F2FP.PACK_AB R92, R27, R26 ;  /* 0x0000001a1b5c723e */ /* 0x000fe400000000ff */
[----:B------:R-:W-:-:S02]  /*6e60*/  LEA.HI R0, R4, R230, RZ, 0x3 ;  /* 0x000000e604007211 */ /* 0x000fc400078f18ff */
[-C--:B------:R-:W-:Y:S01]  /*6e70*/  LEA.HI R2, R4, R230.reuse, RZ, 0x2 ;  /* 0x000000e604027211 */ /* 0x080fe200078f10ff */
[----:B------:R-:W-:Y:S01]  /*6e80*/  BSSY B0, `(.L_x_844) ;  /* 0x0000303000007945 */ /* 0x000fe20003800000 */
[----:B------:R-:W-:Y:S02]  /*6e90*/  LOP3.LUT R3, R0, 0x1ffffff8, RZ, 0xc0, !PT ;  /* 0x1ffffff800037812 */ /* 0x000fe400078ec0ff */
[----:B------:R-:W-:Y:S02]  /*6ea0*/  SHF.R.S32.HI R90, RZ, 0x3, R0 ;  /* 0x00000003ff5a7819 */ /* 0x000fe40000011400 */
[-C--:B------:R-:W-:Y:S01]  /*6eb0*/  LEA.HI R5, R4, R230.reuse, RZ, 0x7 ;  /* 0x000000e604057211 */ /* 0x080fe200078f38ff */
[----:B------:R-:W-:Y:S01]  /*6ec0*/  IMAD.IADD R6, R230, 0x1, -R3 ;  /* 0x00000001e6067824 */ /* 0x000fe200078e0a03 */
[-C--:B------:R-:W-:Y:S01]  /*6ed0*/  LEA.HI R7, R4, R230.reuse, RZ, 0x5 ;  /* 0x000000e604077211 */ /* 0x080fe200078f28ff */
[----:B------:R-:W-:Y:S01]  /*6ee0*/  IMAD.SHL.U32 R3, R230, 0x80, RZ ;  /* 0x00000080e6037824 */ /* 0x000fe200078e00ff */
[----:B------:R-:W-:Y:S01]  /*6ef0*/  LEA.HI R9, R4, R230, RZ, 0x6 ;  /* 0x000000e604097211 */ /* 0x000fe200078f30ff */
[----:B------:R-:W-:Y:S01]  /*6f00*/  IMAD.SHL.U32 R88, R6, 0x8, RZ ;  /* 0x0000000806587824 */ /* 0x000fe200078e00ff */
[----:B------:R-:W-:-:S02]  /*6f10*/  SHF.R.S32.HI R4, RZ, 0x2, R2 ;  /* 0x00000002ff047819 */ /* 0x000fc40000011402 */
[----:B------:R-:W-:Y:S01]  /*6f20*/  SHF.R.S32.HI R0, RZ, 0x1f, R2 ;  /* 0x0000001fff007819 */ /* 0x000fe20000011402 */
[----:B------:R-:W-:Y:S01]  /*6f30*/  IMAD.SHL.U32 R2, R90, 0x40, RZ ;  /* 0x000000405a027824 */ /* 0x000fe200078e00ff */
[----:B------:R-:W-:Y:S01]  /*6f40*/  LOP3.LUT R10, R3, 0x180, RZ, 0xc0, !PT ;  /* 0x00000180030a7812 */ /* 0x000fe200078ec0ff */
[----:B------:R-:W-:Y:S01]  /*6f50*/  IMAD.SHL.U32 R3, R5, 0x4, RZ ;  /* 0x0000000405037824 */ /* 0x000fe200078e00ff */
[----:B------:R-:W-:Y:S02]  /*6f60*/  LEA.HI R0, R0, R4, RZ, 0x3 ;  /* 0x0000000400007211 */ /* 0x000fe400078f18ff */
[----:B------:R-:W-:Y:S02]  /*6f70*/  LOP3.LUT R8, R2, 0x1c0, RZ, 0xc0, !PT ;  /* 0x000001c002087812 */ /* 0x000fe400078ec0ff */
[----:B------:R-:W-:Y:S02]  /*6f80*/  SHF.R.U32.HI R6, RZ, 0x1, R7 ;  /* 0x00000001ff067819 */ /* 0x000fe40000011607 */
[----:B------:R-:W-:-:S02]  /*6f90*/  LOP3.LUT R5, R3, 0xfffffe00, RZ, 0xc0, !PT ;  /* 0xfffffe0003057812 */ /* 0x000fc400078ec0ff */
[----:B------:R-:W-:Y:S02]  /*6fa0*/  LOP3.LUT R2, R0, 0xfffffff8, RZ, 0xc0, !PT ;  /* 0xfffffff800027812 */ /* 0x000fe400078ec0ff */
[----:B------:R-:W-:Y:S02]  /*6fb0*/  LOP3.LUT R3, R8, 0x38, R88, 0xf8, !PT ;  /* 0x0000003808037812 */ /* 0x000fe400078ef858 */
[----:B------:R-:W-:Y:S02]  /*6fc0*/  LOP3.LUT R0, R10, 0x30, R6, 0xf8, !PT ;  /* 0x000000300a007812 */ /* 0x000fe400078ef806 */
[----:B------:R-:W-:Y:S02]  /*6fd0*/  SHF.R.U32.HI R8, RZ, 0x3, R8 ;  /* 0x00000003ff087819 */ /* 0x000fe40000011608 */
[----:B------:R-:W-:Y:S02]  /*6fe0*/  SHF.R.U32.HI R6, RZ, 0x3, R10 ;  /* 0x00000003ff067819 */ /* 0x000fe4000001160a */
[----:B------:R-:W-:Y:S01]  /*6ff0*/  F2FP.PACK_AB R179, R83, R82 ;  /* 0x0000005253b3723e */ /* 0x000fe200000000ff */
[----:B------:R-:W-:Y:S01]  /*7000*/  IMAD.SHL.U32 R83, R9, 0x8, RZ ;  /* 0x0000000809537824 */ /* 0x000fe200078e00ff */
[----:B------:R-:W-:-:S02]  /*7010*/  LOP3.LUT R10, R0, 0x2800, RZ, 0xfc, !PT ;  /* 0x00002800000a7812 */ /* 0x000fc400078efcff */
[----:B------:R-:W-:Y:S02]  /*7020*/  F2FP.PACK_AB R98, R43, R42 ;  /* 0x0000002a2b62723e */ /* 0x000fe400000000ff */
[----:B------:R-:W-:Y:S02]  /*7030*/  F2FP.PACK_AB R101, R49, R48 ;  /* 0x000000303165723e */ /* 0x000fe400000000ff */
[----:B------:R-:W-:Y:S02]  /*7040*/  LOP3.LUT R82, R3, R8, RZ, 0x3c, !PT ;  /* 0x0000000803527212 */ /* 0x000fe400078e3cff */
[----:B------:R-:W-:Y:S02]  /*7050*/  LOP3.LUT R27, R0, 0x2c40, RZ, 0xfc, !PT ;  /* 0x00002c40001b7812 */ /* 0x000fe400078efcff */
[----:B------:R-:W-:Y:S02]  /*7060*/  F2FP.PACK_AB R107, R57, R56 ;  /* 0x00000038396b723e */ /* 0x000fe400000000ff */
[----:B------:R-:W-:-:S02]  /*7070*/  IADD3 R2, R5, R4, -R2 ;  /* 0x0000000405027210 */ /* 0x000fc40007ffe802 */
[----:B------:R-:W-:Y:S02]  /*7080*/  LOP3.LUT R43, R6, R0, RZ, 0x3c, !PT ;  /* 0x00000000062b7212 */ /* 0x000fe400078e3cff */
[C---:B------:R-:W-:Y:S02]  /*7090*/  LOP3.LUT R3, R0.reuse, 0x3848, RZ, 0xfc, !PT ;  /* 0x0000384800037812 */ /* 0x040fe400078efcff */
[C---:B------:R-:W-:Y:S02]  /*70a0*/  LOP3.LUT R16, R0.reuse, 0x8, RZ, 0xfc, !PT ;  /* 0x0000000800107812 */ /* 0x040fe400078efcff */
[----:B------:R-:W-:Y:S02]  /*70b0*/  LOP3.LUT R48, R0, 0x3040, RZ, 0xfc, !PT ;  /* 0x0000304000307812 */ /* 0x000fe400078efcff */
[----:B------:R-:W-:Y:S02]  /*70c0*/  F2FP.PACK_AB R93, R33, R32 ;  /* 0x00000020215d723e */ /* 0x000fe400000000ff */
[----:B------:R-:W-:-:S02]  /*70d0*/  F2FP.PACK_AB R95, R35, R34 ;  /* 0x00000022235f723e */ /* 0x000fc400000000ff */
[----:B------:R-:W-:Y:S02]  /*70e0*/  F2FP.PACK_AB R99, R41, R40 ;  /* 0x000000282963723e */ /* 0x000fe400000000ff */
[----:B------:R-:W-:Y:S02]  /*70f0*/  F2FP.PACK_AB R106, R59, R58 ;  /* 0x0000003a3b6a723e */ /* 0x000fe400000000ff */
[C---:B------:R-:W-:Y:S02]  /*7100*/  LOP3.LUT R17, R0.reuse, 0x40, RZ, 0xfc, !PT ;  /* 0x0000004000117812 */ /* 0x040fe400078efcff */
[C---:B------:R-:W-:Y:S02]  /*7110*/  LOP3.LUT R14, R0.reuse, 0x1400, RZ, 0xfc, !PT ;  /* 0x00001400000e7812 */ /* 0x040fe400078efcff */
[C---:B------:R-:W-:Y:S02]  /*7120*/  LOP3.LUT R7, R0.reuse, 0x2848, RZ, 0xfc, !PT ;  /* 0x0000284800077812 */ /* 0x040fe400078efcff */
[----:B------:R-:W-:-:S02]  /*7130*/  LOP3.LUT R6, R0, 0x400, RZ, 0xfc, !PT ;  /* 0x0000040000067812 */ /* 0x000fc400078efcff */
[C---:B------:R-:W-:Y:S02]  /*7140*/  LOP3.LUT R5, R0.reuse, 0x440, RZ, 0xfc, !PT ;  /* 0x0000044000057812 */ /* 0x040fe400078efcff */
[C---:B------:R-:W-:Y:S02]  /*7150*/  LOP3.LUT R18, R0.reuse, 0x448, RZ, 0xfc, !PT ;  /* 0x0000044800127812 */ /* 0x040fe400078efcff */
[C---:B------:R-:W-:Y:S02]  /*7160*/  LOP3.LUT R56, R0.reuse, 0xc08, RZ, 0xfc, !PT ;  /* 0x00000c0800387812 */ /* 0x040fe400078efcff */
[----:B------:R-:W-:Y:S02]  /*7170*/  F2FP.PACK_AB R102, R39, R38 ;  /* 0x000000262766723e */ /* 0x000fe400000000ff */
[----:B------:R-:W-:Y:S02]  /*7180*/  F2FP.PACK_AB R105, R55, R54 ;  /* 0x000000363769723e */ /* 0x000fe400000000ff */
[----:B------:R-:W-:-:S02]  /*7190*/  LOP3.LUT R15, R0, 0x48, RZ, 0xfc, !PT ;  /* 0x00000048000f7812 */ /* 0x000fc400078efcff */
[C---:B------:R-:W-:Y:S02]  /*71a0*/  LOP3.LUT R4, R0.reuse, 0x408, RZ, 0xfc, !PT ;  /* 0x0000040800047812 */ /* 0x040fe400078efcff */
[C---:B------:R-:W-:Y:S02]  /*71b0*/  LOP3.LUT R33, R0.reuse, 0x840, RZ, 0xfc, !PT ;  /* 0x0000084000217812 */ /* 0x040fe400078efcff */
[C---:B------:R-:W-:Y:S02]  /*71c0*/  LOP3.LUT R34, R0.reuse, 0x808, RZ, 0xfc, !PT ;  /* 0x0000080800227812 */ /* 0x040fe400078efcff */
[C---:B------:R-:W-:Y:S02]  /*71d0*/  LOP3.LUT R40, R0.reuse, 0x1c40, RZ, 0xfc, !PT ;  /* 0x00001c4000287812 */ /* 0x040fe400078efcff */
[----:B------:R-:W-:Y:S02]  /*71e0*/  LOP3.LUT R58, R0, 0x2000, RZ, 0xfc, !PT ;  /* 0x00002000003a7812 */ /* 0x000fe400078efcff */
[----:B------:R-:W-:-:S02]  /*71f0*/  LOP3.LUT R35, R10, 0x180, RZ, 0xc0, !PT ;  /* 0x000001800a237812 */ /* 0x000fc400078ec0ff */
[----:B------:R-:W-:Y:S02]  /*7200*/  F2FP.PACK_AB R89, R25, R24 ;  /* 0x000000181959723e */ /* 0x000fe400000000ff */
[----:B------:R-:W-:Y:S02]  /*7210*/  F2FP.PACK_AB R91, R29, R28 ;  /* 0x0000001c1d5b723e */ /* 0x000fe400000000ff */
[----:B------:R-:W-:Y:S02]  /*7220*/  F2FP.PACK_AB R94, R31, R30 ;  /* 0x0000001e1f5e723e */ /* 0x000fe400000000ff */
[----:B------:R-:W-:Y:S02]  /*7230*/  F2FP.PACK_AB R97, R45, R44 ;  /* 0x0000002c2d61723e */ /* 0x000fe400000000ff */
[----:B------:R-:W-:Y:S02]  /*7240*/  F2FP.PACK_AB R103, R53, R52 ;  /* 0x000000343567723e */ /* 0x000fe400000000ff */
[----:B------:R-:W-:-:S02]  /*7250*/  F2FP.PACK_AB R177, R77, R76 ;  /* 0x0000004c4db1723e */ /* 0x000fc400000000ff */
        /* <DEDUP_REMOVED lines=8> */
[----:B------:R-:W-:Y:S02]  /*72e0*/  LOP3.LUT R59, R0, 0x2040, RZ, 0xfc, !PT ;  /* 0x00002040003b7812 */ /* 0x000fe400078efcff */
        /* <DEDUP_REMOVED lines=15> */
[----:B------:R-:W-:Y:S02]  /*73e0*/  LOP3.LUT R77, R0, 0x2448, RZ, 0xfc, !PT ;  /* 0x00002448004d7812 */ /* 0x000fe400078efcff */
[----:B------:R-:W-:Y:S02]  /*73f0*/  LOP3.LUT R52, R3, 0x1c0, RZ, 0xc0, !PT ;  /* 0x000001c003347812 */ /* 0x000fe400078ec0ff */
[----:B------:R-:W-:Y:S02]  /*7400*/  LOP3.LUT R49, R16, 0x180, RZ, 0xc0, !PT ;  /* 0x0000018010317812 */ /* 0x000fe400078ec0ff */
[----:B------:R-:W-:Y:S02]  /*7410*/  LOP3.LUT R27, R48, 0x1c0, RZ, 0xc0, !PT ;  /* 0x000001c0301b7812 */ /* 0x000fe400078ec0ff */
[----:B------:R-:W-:Y:S02]  /*7420*/  F2FP.PACK_AB R109, R69, R68 ;  /* 0x00000044456d723e */ /* 0x000fe400000000ff */
[----:B------:R-:W-:-:S02]  /*7430*/  F2FP.PACK_AB R108, R71, R70 ;  /* 0x00000046476c723e */ /* 0x000fc400000000ff */
[----:B------:R-:W-:Y:S02]  /*7440*/  F2FP.PACK_AB R110, R65, R64 ;  /* 0x00000040416e723e */ /* 0x000fe400000000ff */
[----:B------:R-:W-:Y:S02]  /*7450*/  F2FP.PACK_AB R174, R63, R62 ;  /* 0x0000003e3fae723e */ /* 0x000fe400000000ff */
[----:B------:R-:W-:Y:S02]  /*7460*/  F2FP.PACK_AB R173, R73, R72 ;  /* 0x0000004849ad723e */ /* 0x000fe400000000ff */
[----:B------:R-:W-:Y:S02]  /*7470*/  F2FP.PACK_AB R175, R75, R74 ;  /* 0x0000004a4baf723e */ /* 0x000fe400000000ff */
[C---:B------:R-:W-:Y:S02]  /*7480*/  LOP3.LUT R44, R0.reuse, 0x1c08, RZ, 0xfc, !PT ;  /* 0x00001c08002c7812 */ /* 0x040fe400078efcff */
[----:B------:R-:W-:-:S02]  /*7490*/  LOP3.LUT R47, R0, 0x3000, RZ, 0xfc, !PT ;  /* 0x00003000002f7812 */ /* 0x000fc400078efcff */
[C---:B------:R-:W-:Y:S02]  /*74a0*/  LOP3.LUT R50, R0.reuse, 0x3008, RZ, 0xfc, !PT ;  /* 0x0000300800327812 */ /* 0x040fe400078efcff */
[C---:B------:R-:W-:Y:S02]  /*74b0*/  LOP3.LUT R53, R0.reuse, 0x3048, RZ, 0xfc, !PT ;  /* 0x0000304800357812 */ /* 0x040fe400078efcff */
[C---:B------:R-:W-:Y:S02]  /*74c0*/  LOP3.LUT R55, R0.reuse, 0xc40, RZ, 0xfc, !PT ;  /* 0x00000c4000377812 */ /* 0x040fe400078efcff */
[C---:B------:R-:W-:Y:S02]  /*74d0*/  LOP3.LUT R60, R0.reuse, 0x2008, RZ, 0xfc, !PT ;  /* 0x00002008003c7812 */ /* 0x040fe400078efcff */
        /* <DEDUP_REMOVED lines=8> */
[----:B------:R-:W-:Y:S02]  /*7560*/  F2FP.PACK_AB R100, R37, R36 ;  /* 0x000000242564723e */ /* 0x000fe400000000ff */
[----:B------:R-:W-:Y:S01]  /*7570*/  F2FP.PACK_AB R178, R81, R80 ;  /* 0x0000005051b2723e */ /* 0x000fe200000000ff */
[----:B------:R-:W-:Y:S01]  /*7580*/  IMAD.IADD R81, R2, 0x1, R43 ;  /* 0x0000000102517824 */ /* 0x000fe200078e022b */
        /* <DEDUP_REMOVED lines=40> */
[----:B------:R-:W-:Y:S02]  /*7810*/  SHF.R.U32.HI R59, RZ, 0x3, R52 ;  /* 0x00000003ff3b7819 */ /* 0x000fe40000011634 */
[----:B------:R-:W-:Y:S02]  /*7820*/  LOP3.LUT R19, R44, 0x180, RZ, 0xc0, !PT ;  /* 0x000001802c137812 */ /* 0x000fe400078ec0ff */
[----:B------:R-:W-:Y:S02]  /*7830*/  LOP3.LUT R23, R47, 0x180, RZ, 0xc0, !PT ;  /* 0x000001802f177812 */ /* 0x000fe400078ec0ff */
[----:B------:R-:W-:Y:S02]  /*7840*/  LOP3.LUT R31, R50, 0x180, RZ, 0xc0, !PT ;  /* 0x00000180321f7812 */ /* 0x000fe400078ec0ff */
[----:B------:R-:W-:Y:S02]  /*7850*/  LOP3.LUT R34, R53, 0x1c0, RZ, 0xc0, !PT ;  /* 0x000001c035227812 */ /* 0x000fe400078ec0ff */
[----:B------:R-:W-:-:S02]  /*7860*/  LOP3.LUT R45, R55, 0x1c0, RZ, 0xc0, !PT ;  /* 0x000001c0372d7812 */ /* 0x000fc400078ec0ff */
[----:B------:R-:W-:Y:S02]  /*7870*/  LOP3.LUT R60, R60, 0x180, RZ, 0xc0, !PT ;  /* 0x000001803c3c7812 */ /* 0x000fe400078ec0ff */
[----:B------:R-:W-:Y:S02]  /*7880*/  LOP3.LUT R78, R78, 0x180, RZ, 0xc0, !PT ;  /* 0x000001804e4e7812 */ /* 0x000fe400078ec0ff */
[----:B------:R-:W-:Y:S02]  /*7890*/  SHF.R.U32.HI R57, RZ, 0x3, R51 ;  /* 0x00000003ff397819 */ /* 0x000fe40000011633 */
[----:B------:R-:W-:Y:S02]  /*78a0*/  SHF.R.U32.HI R52, RZ, 0x3, R42 ;  /* 0x00000003ff347819 */ /* 0x000fe4000001162a */
[----:B------:R-:W-:Y:S02]  /*78b0*/  SHF.R.U32.HI R43, RZ, 0x3, R25 ;  /* 0x00000003ff2b7819 */ /* 0x000fe40000011619 */
        /* <DEDUP_REMOVED lines=14> */
[----:B------:R-:W-:Y:S02]  /*79a0*/  SHF.R.U32.HI R53, RZ, 0x3, R46 ;  /* 0x00000003ff357819 */ /* 0x000fe4000001162e */
[----:B------:R-:W-:Y:S02]  /*79b0*/  SHF.R.U32.HI R42, RZ, 0x3, R22 ;  /* 0x00000003ff2a7819 */ /* 0x000fe40000011616 */
[----:B------:R-:W-:Y:S02]  /*79c0*/  SHF.R.U32.HI R25, RZ, 0x3, R6 ;  /* 0x00000003ff197819 */ /* 0x000fe40000011606 */
[----:B------:R-:W-:Y:S02]  /*79d0*/  SHF.R.U32.HI R24, RZ, 0x3, R5 ;  /* 0x00000003ff187819 */ /* 0x000fe40000011605 */
[----:B------:R-:W-:-:S02]  /*79e0*/  LOP3.LUT R80, R80, 0x180, RZ, 0xc0, !PT ;  /* 0x0000018050507812 */ /* 0x000fc400078ec0ff */
        /* <DEDUP_REMOVED lines=22> */
[----:B------:R-:W-:Y:S02]  /*7b50*/  F2FP.PACK_AB R172, R67, R66 ;  /* 0x0000004243ac723e */ /* 0x000fe400000000ff */
        /* <DEDUP_REMOVED lines=14> */
[----:B------:R-:W-:Y:S02]  /*7c40*/  LOP3.LUT R68, R57, 0x40, R0, 0x1e, !PT ;  /* 0x0000004039447812 */ /* 0x000fe400078e1e00 */
        /* <DEDUP_REMOVED lines=13> */
[--C-:B------:R-:W-:Y:S02]  /*7d20*/  LOP3.LUT R67, R55, 0x8, R0.reuse, 0x1e, !PT ;  /* 0x0000000837437812 */ /* 0x100fe400078e1e00 */
[----:B------:R-:W-:Y:S02]  /*7d30*/  LOP3.LUT R45, R25, 0x840, R0, 0x1e, !PT ;  /* 0x00000840192d7812 */ /* 0x000fe400078e1e00 */
[----:B------:R-:W-:-:S02]  /*7d40*/  SHF.R.U32.HI R80, RZ, 0x3, R80 ;  /* 0x00000003ff507819 */ /* 0x000fc40000011650 */
[--C-:B------:R-:W-:Y:S01]  /*7d50*/  LOP3.LUT R86, R59, 0x3848, R0.reuse, 0x1e, !PT ;  /* 0x000038483b567812 */ /* 0x100fe200078e1e00 */
[C---:B------:R-:W-:Y:S01]  /*7d60*/  IMAD.IADD R45, R2.reuse, 0x1, R45 ;  /* 0x00000001022d7824 */ /* 0x040fe200078e022d */
[--C-:B------:R-:W-:Y:S02]  /*7d70*/  LOP3.LUT R66, R53, 0x48, R0.reuse, 0x1e, !PT ;  /* 0x0000004835427812 */ /* 0x100fe400078e1e00 */
[----:B------:R-:W-:Y:S01]  /*7d80*/  LOP3.LUT R64, R51, 0x1440, R0, 0x1e, !PT ;  /* 0x0000144033407812 */ /* 0x000fe200078e1e00 */
[----:B------:R-:W-:Y:S01]  /*7d90*/  IMAD.IADD R86, R2, 0x1, R86 ;  /* 0x0000000102567824 */ /* 0x000fe200078e0256 */
[--C-:B------:R-:W-:Y:S02]  /*7da0*/  LOP3.LUT R62, R47, 0x2800, R0.reuse, 0x1e, !PT ;  /* 0x000028002f3e7812 */ /* 0x100fe400078e1e00 */
[--C-:B------:R-:W-:Y:S02]  /*7db0*/  LOP3.LUT R61, R46, 0x2840, R0.reuse, 0x1e, !PT ;  /* 0x000028402e3d7812 */ /* 0x100fe400078e1e00 */
[----:B------:R-:W-:-:S02]  /*7dc0*/  LOP3.LUT R25, R5, 0x2000, R0, 0x1e, !PT ;  /* 0x0000200005197812 */ /* 0x000fc400078e1e00 */
[--C-:B------:R-:W-:Y:S02]  /*7dd0*/  LOP3.LUT R65, R52, 0x1400, R0.reuse, 0x1e, !PT ;  /* 0x0000140034417812 */ /* 0x100fe400078e1e00 */
[--C-:B------:R-:W-:Y:S02]  /*7de0*/  LOP3.LUT R31, R49, 0x1448, R0.reuse, 0x1e, !PT ;  /* 0x00001448311f7812 */ /* 0x100fe400078e1e00 */
[--C-:B------:R-:W-:Y:S02]  /*7df0*/  LOP3.LUT R60, R44, 0x2808, R0.reuse, 0x1e, !PT ;  /* 0x000028082c3c7812 */ /* 0x100fe400078e1e00 */
[--C-:B------:R-:W-:Y:S01]  /*7e00*/  LOP3.LUT R51, R42, 0x400, R0.reuse, 0x1e, !PT ;  /* 0x000004002a337812 */ /* 0x100fe200078e1e00 */
[----:B------:R-:W-:Y:S01]  /*7e10*/  IMAD.IADD R31, R2, 0x1, R31 ;  /* 0x00000001021f7824 */ /* 0x000fe200078e021f */
[--C-:B------:R-:W-:Y:S02]  /*7e20*/  LOP3.LUT R55, R39, 0x408, R0.reuse, 0x1e, !PT ;  /* 0x0000040827377812 */ /* 0x100fe400078e1e00 */
[--C-:B------:R-:W-:Y:S01]  /*7e30*/  LOP3.LUT R57, R38, 0x448, R0.reuse, 0x1e, !PT ;  /* 0x0000044826397812 */ /* 0x100fe200078e1e00 */
[C---:B------:R-:W-:Y:S01]  /*7e40*/  IMAD.IADD R51, R2.reuse, 0x1, R51 ;  /* 0x0000000102337824 */ /* 0x040fe200078e0233 */
[--C-:B------:R-:W-:Y:S01]  /*7e50*/  LOP3.LUT R59, R37, 0x1800, R0.reuse, 0x1e, !PT ;  /* 0x00001800253b7812 */ /* 0x100fe200078e1e00 */
[----:B------:R-:W-:Y:S01]  /*7e60*/  IMAD.IADD R55, R2, 0x1, R55 ;  /* 0x0000000102377824 */ /* 0x000fe200078e0237 */
[--C-:B------:R-:W-:Y:S01]  /*7e70*/  LOP3.LUT R58, R36, 0x1840, R0.reuse, 0x1e, !PT ;  /* 0x00001840243a7812 */ /* 0x100fe200078e1e00 */
[C---:B------:R-:W-:Y:S01]  /*7e80*/  IMAD.IADD R57, R2.reuse, 0x1, R57 ;  /* 0x0000000102397824 */ /* 0x040fe200078e0239 */
[--C-:B------:R-:W-:Y:S01]  /*7e90*/  LOP3.LUT R56, R35, 0x1808, R0.reuse, 0x1e, !PT ;  /* 0x0000180823387812 */ /* 0x100fe200078e1e00 */
[C---:B------:R-:W-:Y:S01]  /*7ea0*/  IMAD.IADD R59, R2.reuse, 0x1, R59 ;  /* 0x00000001023b7824 */ /* 0x040fe200078e023b */
[----:B------:R-:W-:Y:S01]  /*7eb0*/  LOP3.LUT R54, R33, 0x1848, R0, 0x1e, !PT ;  /* 0x0000184821367812 */ /* 0x000fe200078e1e00 */
[C---:B------:R-:W-:Y:S01]  /*7ec0*/  IMAD.IADD R58, R2.reuse, 0x1, R58 ;  /* 0x00000001023a7824 */ /* 0x040fe200078e023a */
[----:B------:R-:W-:Y:S01]  /*7ed0*/  LOP3.LUT R48, R29, 0x2c08, R0, 0x1e, !PT ;  /* 0x00002c081d307812 */ /* 0x000fe200078e1e00 */
[----:B------:R-:W-:Y:S01]  /*7ee0*/  IMAD.IADD R56, R2, 0x1, R56 ;  /* 0x0000000102387824 */ /* 0x000fe200078e0238 */
[----:B------:R-:W-:Y:S01]  /*7ef0*/  LOP3.LUT R47, R28, 0x2c48, R0, 0x1e, !PT ;  /* 0x00002c481c2f7812 */ /* 0x000fe200078e1e00 */
[----:B------:R-:W-:Y:S01]  /*7f00*/  IMAD.IADD R54, R2, 0x1, R54 ;  /* 0x0000000102367824 */ /* 0x000fe200078e0236 */
[----:B------:R-:W-:Y:S01]  /*7f10*/  LOP3.LUT R46, R26, 0x800, R0, 0x1e, !PT ;  /* 0x000008001a2e7812 */ /* 0x000fe200078e1e00 */
[----:B------:R-:W-:Y:S01]  /*7f20*/  IMAD.IADD R48, R2, 0x1, R48 ;  /* 0x0000000102307824 */ /* 0x000fe200078e0230 */
[--C-:B------:R-:W-:Y:S01]  /*7f30*/  LOP3.LUT R19, R4, 0x2040, R0.reuse, 0x1e, !PT ;  /* 0x0000204004137812 */ /* 0x100fe200078e1e00 */
[C---:B------:R-:W-:Y:S01]  /*7f40*/  IMAD.IADD R47, R2.reuse, 0x1, R47 ;  /* 0x00000001022f7824 */ /* 0x040fe200078e022f */
[----:B------:R-:W-:Y:S01]  /*7f50*/  LOP3.LUT R5, R77, 0x2448, R0, 0x1e, !PT ;  /* 0x000024484d057812 */ /* 0x000fe200078e1e00 */
[----:B------:R-:W-:Y:S01]  /*7f60*/  IMAD.IADD R46, R2, 0x1, R46 ;  /* 0x00000001022e7824 */ /* 0x000fe200078e022e */
[--C-:B------:R-:W-:Y:S01]  /*7f70*/  LOP3.LUT R63, R50, 0x1408, R0.reuse, 0x1e, !PT ;  /* 0x00001408323f7812 */ /* 0x100fe200078e1e00 */
[----:B------:R-:W-:Y:S01]  /*7f80*/  IMAD.SHL.U32 R31, R31, 0x2, RZ ;  /* 0x000000021f1f7824 */ /* 0x000fe200078e00ff */
[----:B------:R-:W-:-:S02]  /*7f90*/  LOP3.LUT R49, R43, 0x2848, R0, 0x1e, !PT ;  /* 0x000028482b317812 */ /* 0x000fc400078e1e00 */
[----:B------:R-:W-:Y:S01]  /*7fa0*/  LOP3.LUT R44, R24, 0x808, R0, 0x1e, !PT ;  /* 0x00000808182c7812 */ /* 0x000fe200078e1e00 */
[C---:B------:R-:W-:Y:S01]  /*7fb0*/  IMAD.IADD R24, R2.reuse, 0x1, R68 ;  /* 0x0000000102187824 */ /* 0x040fe200078e0244 */
[--C-:B------:R-:W-:Y:S01]  /*7fc0*/  LOP3.LUT R42, R17, 0x1c00, R0.reuse, 0x1e, !PT ;  /* 0x00001c00112a7812 */ /* 0x100fe200078e1e00 */
[----:B------:R-:W-:Y:S01]  /*7fd0*/  IMAD.IADD R49, R2, 0x1, R49 ;  /* 0x0000000102317824 */ /* 0x000fe200078e0231 */
[--C-:B------:R-:W-:Y:S01]  /*7fe0*/  LOP3.LUT R40, R16, 0x1c40, R0.reuse, 0x1e, !PT ;  /* 0x00001c4010287812 */ /* 0x100fe200078e1e00 */
[----:B------:R-:W-:Y:S01]  /*7ff0*/  IMAD.SHL.U32 R24, R24, 0x2, RZ ;  /* 0x0000000218187824 */ /* 0x000fe200078e00ff */
[----:B------:R-:W-:Y:S01]  /*8000*/  LOP3.LUT R39, R15, 0x1c08, R0, 0x1e, !PT ;  /* 0x00001c080f277812 */ /* 0x000fe200078e1e00 */
[----:B------:R-:W-:Y:S01]  /*8010*/  IMAD.IADD R44, R2, 0x1, R44 ;  /* 0x00000001022c7824 */ /* 0x000fe200078e022c */
[----:B------:R-:W-:Y:S01]  /*8020*/  LOP3.LUT R38, R14, 0x1c48, R0, 0x1e, !PT ;  /* 0x00001c480e267812 */ /* 0x000fe200078e1e00 */
[C---:B------:R-:W-:Y:S01]  /*8030*/  IMAD.IADD R42, R2.reuse, 0x1, R42 ;  /* 0x00000001022a7824 */ /* 0x040fe200078e022a */
[----:B------:R-:W-:Y:S01]  /*8040*/  LOP3.LUT R37, R13, 0x3000, R0, 0x1e, !PT ;  /* 0x000030000d257812 */ /* 0x000fe200078e1e00 */
[----:B------:R-:W-:Y:S01]  /*8050*/  IMAD.IADD R40, R2, 0x1, R40 ;  /* 0x0000000102287824 */ /* 0x000fe200078e0228 */
[--C-:B------:R-:W-:Y:S01]  /*8060*/  LOP3.LUT R36, R12, 0x3040, R0.reuse, 0x1e, !PT ;  /* 0x000030400c247812 */ /* 0x100fe200078e1e00 */
[----:B------:R-:W-:Y:S01]  /*8070*/  IMAD.IADD R39, R2, 0x1, R39 ;  /* 0x0000000102277824 */ /* 0x000fe200078e0227 */
[----:B------:R-:W-:-:S02]  /*8080*/  LOP3.LUT R35, R11, 0x3008, R0, 0x1e, !PT ;  /* 0x000030080b237812 */ /* 0x000fc400078e1e00 */
[--C-:B------:R-:W-:Y:S02]  /*8090*/  LOP3.LUT R34, R10, 0x3048, R0.reuse, 0x1e, !PT ;  /* 0x000030480a227812 */ /* 0x100fe400078e1e00 */
[--C-:B------:R-:W-:Y:S02]  /*80a0*/  LOP3.LUT R33, R9, 0xc00, R0.reuse, 0x1e, !PT ;  /* 0x00000c0009217812 */ /* 0x100fe400078e1e00 */
[--C-:B------:R-:W-:Y:S02]  /*80b0*/  LOP3.LUT R29, R8, 0xc40, R0.reuse, 0x1e, !PT ;  /* 0x00000c40081d7812 */ /* 0x100fe400078e1e00 */
[--C-:B------:R-:W-:Y:S02]  /*80c0*/  LOP3.LUT R28, R7, 0xc08, R0.reuse, 0x1e, !PT ;  /* 0x00000c08071c7812 */ /* 0x100fe400078e1e00 */
[--C-:B------:R-:W-:Y:S02]  /*80d0*/  LOP3.LUT R26, R6, 0xc48, R0.reuse, 0x1e, !PT ;  /* 0x00000c48061a7812 */ /* 0x100fe400078e1e00 */
[----:B------:R-:W-:-:S02]  /*80e0*/  LOP3.LUT R18, R3, 0x2008, R0, 0x1e, !PT ;  /* 0x0000200803127812 */ /* 0x000fc400078e1e00 */
        /* <DEDUP_REMOVED lines=10> */
[C---:B------:R-:W-:Y:S01]  /*8190*/  IMAD.IADD R20, R2.reuse, 0x1, R64 ;  /* 0x0000000102147824 */ /* 0x040fe200078e0240 */
[--C-:B------:R-:W-:Y:S01]  /*81a0*/  LOP3.LUT R16, R21, 0x3400, R0.reuse, 0x1e, !PT ;  /* 0x0000340015107812 */ /* 0x100fe200078e1e00 */
[C---:B------:R-:W-:Y:S01]  /*81b0*/  IMAD.IADD R21, R2.reuse, 0x1, R65 ;  /* 0x0000000102157824 */ /* 0x040fe200078e0241 */
[--C-:B------:R-:W-:Y:S01]  /*81c0*/  LOP3.LUT R15, R23, 0x3440, R0.reuse, 0x1e, !PT ;  /* 0x00003440170f7812 */ /* 0x100fe200078e1e00 */
[C---:B------:R-:W-:Y:S01]  /*81d0*/  IMAD.IADD R23, R2.reuse, 0x1, R67 ;  /* 0x0000000102177824 */ /* 0x040fe200078e0243 */
[--C-:B------:R-:W-:Y:S01]  /*81e0*/  LOP3.LUT R14, R27, 0x3408, R0.reuse, 0x1e, !PT ;  /* 0x000034081b0e7812 */ /* 0x100fe200078e1e00 */
[C---:B------:R-:W-:Y:S01]  /*81f0*/  IMAD.IADD R27, R2.reuse, 0x1, R61 ;  /* 0x00000001021b7824 */ /* 0x040fe200078e023d */
[--C-:B------:R-:W-:Y:S01]  /*8200*/  LOP3.LUT R13, R69, 0x3448, R0.reuse, 0x1e, !PT ;  /* 0x00003448450d7812 */ /* 0x100fe200078e1e00 */
[----:B------:R-:W-:Y:S01]  /*8210*/  IMAD.IADD R32, R2, 0x1, R63 ;  /* 0x0000000102207824 */ /* 0x000fe200078e023f */
[----:B------:R-:W-:Y:S01]  /*8220*/  LOP3.LUT R12, R70, 0x1000, R0, 0x1e, !PT ;  /* 0x00001000460c7812 */ /* 0x000fe200078e1e00 */
[C---:B------:R-:W-:Y:S01]  /*8230*/  IMAD.IADD R62, R2.reuse, 0x1, R38 ;  /* 0x00000001023e7824 */ /* 0x040fe200078e0226 */
[--C-:B------:R-:W-:Y:S01]  /*8240*/  LOP3.LUT R11, R71, 0x1040, R0.reuse, 0x1e, !PT ;  /* 0x00001040470b7812 */ /* 0x100fe200078e1e00 */
[----:B------:R-:W-:Y:S01]  /*8250*/  IMAD.IADD R61, R2, 0x1, R37 ;  /* 0x00000001023d7824 */ /* 0x000fe200078e0225 */
[--C-:B------:R-:W-:Y:S01]  /*8260*/  LOP3.LUT R10, R72, 0x1008, R0.reuse, 0x1e, !PT ;  /* 0x00001008480a7812 */ /* 0x100fe200078e1e00 */
[----:B------:R-:W-:Y:S01]  /*8270*/  IMAD.SHL.U32 R23, R23, 0x2, RZ ;  /* 0x0000000217177824 */ /* 0x000fe200078e00ff */
[--C-:B------:R-:W-:Y:S01]  /*8280*/  LOP3.LUT R9, R73, 0x1048, R0.reuse, 0x1e, !PT ;  /* 0x0000104849097812 */ /* 0x100fe200078e1e00 */
[----:B------:R-:W-:Y:S01]  /*8290*/  IMAD.SHL.U32 R73, R81, 0x2, RZ ;  /* 0x0000000251497824 */ /* 0x000fe200078e00ff */
[--C-:B------:R-:W-:Y:S01]  /*82a0*/  LOP3.LUT R8, R74, 0x2400, R0.reuse, 0x1e, !PT ;  /* 0x000024004a087812 */ /* 0x100fe200078e1e00 */
[C---:B------:R-:W-:Y:S01]  /*82b0*/  IMAD.IADD R53, R2.reuse, 0x1, R53 ;  /* 0x0000000102357824 */ /* 0x040fe200078e0235 */
[----:B------:R-:W-:Y:S01]  /*82c0*/  LOP3.LUT R7, R75, 0x2440, R0, 0x1e, !PT ;  /* 0x000024404b077812 */ /* 0x000fe200078e1e00 */
[----:B------:R-:W-:Y:S01]  /*82d0*/  IMAD.IADD R52, R2, 0x1, R52 ;  /* 0x0000000102347824 */ /* 0x000fe200078e0234 */
[----:B------:R-:W-:Y:S01]  /*82e0*/  LOP3.LUT R6, R76, 0x2408, R0, 0x1e, !PT ;  /* 0x000024084c067812 */ /* 0x000fe200078e1e00 */
[C---:B------:R-:W-:Y:S01]  /*82f0*/  IMAD.IADD R50, R2.reuse, 0x1, R50 ;  /* 0x0000000102327824 */ /* 0x040fe200078e0232 */
[--C-:B------:R-:W-:Y:S01]  /*8300*/  LOP3.LUT R3, R79, 0x3840, R0.reuse, 0x1e, !PT ;  /* 0x000038404f037812 */ /* 0x100fe200078e1e00 */
[----:B------:R-:W-:Y:S01]  /*8310*/  IMAD.IADD R79, R2, 0x1, R5 ;  /* 0x00000001024f7824 */ /* 0x000fe200078e0205 */
[----:B------:R-:W-:Y:S01]  /*8320*/  LOP3.LUT R0, R80, 0x3808, R0, 0x1e, !PT ;  /* 0x0000380850007812 */ /* 0x000fe200078e1e00 */
[C---:B------:R-:W-:Y:S01]  /*8330*/  IMAD.IADD R43, R2.reuse, 0x1, R43 ;  /* 0x00000001022b7824 */ /* 0x040fe200078e022b */
[----:B------:R-:W-:Y:S01]  /*8340*/  PRMT R5, R89, 0x7632, R5 ;  /* 0x0000763259057816 */ /* 0x000fe20000000005 */
[----:B------:R-:W-:Y:S01]  /*8350*/  IMAD.IADD R84, R2, 0x1, R3 ;  /* 0x0000000102547824 */ /* 0x000fe200078e0203 */
[----:B------:R-:W-:Y:S01]  /*8360*/  LOP3.LUT R180, R82, 0x7ffffe00, R83, 0xf8, !PT ;  /* 0x7ffffe0052b47812 */ /* 0x000fe200078ef853 */
[----:B------:R-:W-:Y:S01]  /*8370*/  IMAD.IADD R60, R2, 0x1, R36 ;  /* 0x00000001023c7824 */ /* 0x000fe200078e0224 */
[----:B------:R-:W-:Y:S01]  /*8380*/  PRMT R4, R92, 0x7610, R4 ;  /* 0x000076105c047816 */ /* 0x000fe20000000004 */
[----:B------:R-:W-:Y:S01]  /*8390*/  IMAD.IADD R37, R2, 0x1, R35 ;  /* 0x0000000102257824 */ /* 0x000fe200078e0223 */
[----:B------:R-:W-:Y:S01]  /*83a0*/  PRMT R3, R92, 0x7632, R3 ;  /* 0x000076325c037816 */ /* 0x000fe20000000003 */
[C---:B------:R-:W-:Y:S01]  /*83b0*/  IMAD.IADD R38, R2.reuse, 0x1, R34 ;  /* 0x0000000102267824 */ /* 0x040fe200078e0222 */
[----:B------:R1:W-:Y:S01]  /*83c0*/  STS.U16 [R73+0x7880], R89 ;  /* 0x0078805949007388 */ /* 0x0003e20000000400 */
[----:B------:R-:W-:Y:S01]  /*83d0*/  IMAD.IADD R67, R2, 0x1, R33 ;  /* 0x0000000102437824 */ /* 0x000fe200078e0221 */
[----:B------:R-:W-:Y:S01]  /*83e0*/  ISETP.GT.AND P2, PT, R230, 0x27f, PT ;  /* 0x0000027fe600780c */ /* 0x000fe20003f44270 */
        /* <DEDUP_REMOVED lines=9> */
[----:B------:R-:W4:Y:S01]  /*8480*/  S2R R92, SR_CTAID.Z ;  /* 0x00000000005c7919 */ /* 0x000f220000002700 */
[----:B------:R-:W-:-:S02]  /*8490*/  IMAD.IADD R71, R2, 0x1, R18 ;  /* 0x0000000102477824 */ /* 0x000fc400078e0212 */
[C---:B------:R-:W-:Y:S02]  /*84a0*/  IMAD.IADD R70, R2.reuse, 0x1, R17 ;  /* 0x0000000102467824 */ /* 0x040fe400078e0211 */
[C---:B------:R-:W-:Y:S02]  /*84b0*/  IMAD.IADD R69, R2.reuse, 0x1, R16 ;  /* 0x0000000102457824 */ /* 0x040fe400078e0210 */
[C---:B------:R-:W-:Y:S02]  /*84c0*/  IMAD.IADD R68, R2.reuse, 0x1, R15 ;  /* 0x0000000102447824 */ /* 0x040fe400078e020f */
[C---:B------:R-:W-:Y:S02]  /*84d0*/  IMAD.IADD R78, R2.reuse, 0x1, R14 ;  /* 0x00000001024e7824 */ /* 0x040fe400078e020e */
[C---:B------:R-:W-:Y:S02]  /*84e0*/  IMAD.IADD R77, R2.reuse, 0x1, R13 ;  /* 0x00000001024d7824 */ /* 0x040fe400078e020d */
[C---:B------:R-:W-:Y:S01]  /*84f0*/  IMAD.IADD R76, R2.reuse, 0x1, R12 ;  /* 0x00000001024c7824 */ /* 0x040fe200078e020c */
[----:B-1----:R-:W-:Y:S01]  /*8500*/  SHF.R.S32.HI R89, RZ, 0x1f, R88 ;  /* 0x0000001fff597819 */ /* 0x002fe20000011458 */
[----:B------:R-:W-:-:S02]  /*8510*/  IMAD.IADD R75, R2, 0x1, R11 ;  /* 0x00000001024b7824 */ /* 0x000fc400078e020b */
[----:B------:R-:W-:Y:S01]  /*8520*/  IMAD.IADD R74, R2, 0x1, R10 ;  /* 0x00000001024a7824 */ /* 0x000fe200078e020a */
[----:B--2---:R-:W-:Y:S01]  /*8530*/  PRMT R5, R94, 0x7610, R5 ;  /* 0x000076105e057816 */ /* 0x004fe20000000005 */
[C---:B------:R-:W-:Y:S02]  /*8540*/  IMAD.IADD R83, R2.reuse, 0x1, R9 ;  /* 0x0000000102537824 */ /* 0x040fe400078e0209 */
[----:B------:R-:W-:Y:S01]  /*8550*/  IMAD.IADD R82, R2, 0x1, R8 ;  /* 0x0000000102527824 */ /* 0x000fe200078e0208 */
[----:B---3--:R-:W-:Y:S01]  /*8560*/  PRMT R4, R94, 0x7632, R4 ;  /* 0x000076325e047816 */ /* 0x008fe20000000004 */
[C---:B------:R-:W-:Y:S01]  /*8570*/  IMAD.IADD R81, R2.reuse, 0x1, R7 ;  /* 0x0000000102517824 */ /* 0x040fe200078e0207 */
[----:B----4-:R-:W-:Y:S01]  /*8580*/  SHF.R.S32.HI R94, RZ, 0x1f, R92 ;  /* 0x0000001fff5e7819 */ /* 0x010fe2000001145c */
[C---:B------:R-:W-:Y:S02]  /*8590*/  IMAD.IADD R80, R2.reuse, 0x1, R6 ;  /* 0x0000000102507824 */ /* 0x040fe400078e0206 */
[----:B------:R-:W-:Y:S01]  /*85a0*/  IMAD.IADD R87, R2, 0x1, R0 ;  /* 0x0000000102577824 */ /* 0x000fe200078e0200 */
[C---:B------:R-:W-:Y:S01]  /*85b0*/  PRMT R2, R91.reuse, 0x7610, R2 ;  /* 0x000076105b027816 */ /* 0x040fe20000000002 */
[----:B------:R-:W-:Y:S01]  /*85c0*/  IMAD.SHL.U32 R22, R22, 0x2, RZ ;  /* 0x0000000216167824 */ /* 0x000fe200078e00ff */
[----:B------:R-:W-:Y:S01]  /*85d0*/  PRMT R0, R91, 0x7632, R0 ;  /* 0x000076325b007816 */ /* 0x000fe20000000000 */
[----:B------:R-:W-:Y:S01]  /*85e0*/  IMAD.SHL.U32 R21, R21, 0x2, RZ ;  /* 0x0000000215157824 */ /* 0x000fe200078e00ff */
[----:B------:R-:W-:Y:S01]  /*85f0*/  SHF.R.S32.HI R91, RZ, 0x1f, R90 ;  /* 0x0000001fff5b7819 */ /* 0x000fe2000001145a */
[----:B------:R-:W-:Y:S01]  /*8600*/  IMAD.SHL.U32 R20, R20, 0x2, RZ ;  /* 0x0000000214147824 */ /* 0x000fe200078e00ff */
[----:B------:R1:W-:Y:S01]  /*8610*/  STS.U16 [R22+0x7880], R3 ;  /* 0x0078800316007388 */ /* 0x0003e20000000400 */
[----:B------:R-:W-:-:S02]  /*8620*/  IMAD.SHL.U32 R32, R32, 0x2, RZ ;  /* 0x0000000220207824 */ /* 0x000fc400078e00ff */
[----:B------:R-:W-:Y:S01]  /*8630*/  IMAD.SHL.U32 R30, R30, 0x2, RZ ;  /* 0x000000021e1e7824 */ /* 0x000fe200078e00ff */
[----:B------:R2:W-:Y:S01]  /*8640*/  STS.U16 [R21+0x7880], R2 ;  /* 0x0078800215007388 */ /* 0x0005e20000000400 */
[----:B------:R-:W-:Y:S02]  /*8650*/  IMAD.SHL.U32 R27, R27, 0x2, RZ ;  /* 0x000000021b1b7824 */ /* 0x000fe400078e00ff */
[----:B------:R-:W-:Y:S01]  /*8660*/  IMAD.SHL.U32 R41, R41, 0x2, RZ ;  /* 0x0000000229297824 */ /* 0x000fe200078e00ff */
[----:B------:R3:W-:Y:S01]  /*8670*/  STS.U16 [R20+0x7880], R0 ;  /* 0x0078800014007388 */ /* 0x0007e20000000400 */
[----:B------:R-:W-:Y:S02]  /*8680*/  IMAD.SHL.U32 R6, R49, 0x2, RZ ;  /* 0x0000000231067824 */ /* 0x000fe400078e00ff */
[----:B------:R-:W-:Y:S01]  /*8690*/  IMAD.SHL.U32 R8, R51, 0x2, RZ ;  /* 0x0000000233087824 */ /* 0x000fe200078e00ff */
[----:B------:R4:W-:Y:S01]  /*86a0*/  STS.U16 [R32+0x7880], R5 ;  /* 0x0078800520007388 */ /* 0x0009e20000000400 */
[----:B------:R-:W-:-:S02]  /*86b0*/  IMAD.SHL.U32 R7, R53, 0x2, RZ ;  /* 0x0000000235077824 */ /* 0x000fc400078e00ff */
[----:B------:R-:W-:Y:S01]  /*86c0*/  IMAD.SHL.U32 R9, R55, 0x2, RZ ;  /* 0x0000000237097824 */ /* 0x000fe200078e00ff */
[----:B------:R5:W-:Y:S01]  /*86d0*/  STS.U16 [R31+0x7880], R4 ;  /* 0x007880041f007388 */ /* 0x000be20000000400 */
[----:B------:R-:W-:Y:S02]  /*86e0*/  IMAD.SHL.U32 R14, R57, 0x2, RZ ;  /* 0x00000002390e7824 */ /* 0x000fe400078e00ff */
[----:B------:R-:W-:Y:S02]  /*86f0*/  IMAD.SHL.U32 R11, R59, 0x2, RZ ;  /* 0x000000023b0b7824 */ /* 0x000fe400078e00ff */
[----:B------:R-:W-:Y:S02]  /*8700*/  IMAD.SHL.U32 R10, R58, 0x2, RZ ;  /* 0x000000023a0a7824 */ /* 0x000fe400078e00ff */
[----:B------:R-:W-:Y:S01]  /*8710*/  IMAD.SHL.U32 R13, R56, 0x2, RZ ;  /* 0x00000002380d7824 */ /* 0x000fe200078e00ff */
[----:B-1----:R-:W-:Y:S01]  /*8720*/  PRMT R3, R93, 0x7610, R3 ;  /* 0x000076105d037816 */ /* 0x002fe20000000003 */
[----:B------:R-:W-:-:S02]  /*8730*/  IMAD.SHL.U32 R12, R54, 0x2, RZ ;  /* 0x00000002360c7824 */ /* 0x000fc400078e00ff */
[----:B------:R-:W-:Y:S01]  /*8740*/  IMAD.SHL.U32 R26, R52, 0x2, RZ ;  /* 0x00000002341a7824 */ /* 0x000fe200078e00ff */
[----:B--2---:R-:W-:Y:S01]  /*8750*/  PRMT R2, R93, 0x7632, R2 ;  /* 0x000076325d027816 */ /* 0x004fe20000000002 */
[----:B------:R1:W-:Y:S01]  /*8760*/  STS.U16 [R30+0x7880], R3 ;  /* 0x007880031e007388 */ /* 0x0003e20000000400 */
[----:B------:R-:W-:Y:S01]  /*8770*/  IMAD.SHL.U32 R15, R50, 0x2, RZ ;  /* 0x00000002320f7824 */ /* 0x000fe200078e00ff */
[C---:B---3--:R-:W-:Y:S02]  /*8780*/  PRMT R0, R95.reuse, 0x7610, R0 ;  /* 0x000076105f007816 */ /* 0x048fe40000000000 */
[----:B------:R2:W-:Y:S01]  /*8790*/  STS.U16 [R27+0x7880], R2 ;  /* 0x007880021b007388 */ /* 0x0005e20000000400 */
[----:B------:R-:W-:Y:S01]  /*87a0*/  IMAD.SHL.U32 R17, R48, 0x2, RZ ;  /* 0x0000000230117824 */ /* 0x000fe200078e00ff */
[----:B----4-:R-:W-:Y:S02]  /*87b0*/  PRMT R5, R95, 0x7632, R5 ;  /* 0x000076325f057816 */ /* 0x010fe40000000005 */
[----:B------:R3:W-:Y:S01]  /*87c0*/  STS.U16 [R41+0x7880], R0 ;  /* 0x0078800029007388 */ /* 0x0007e20000000400 */
[----:B------:R-:W-:Y:S01]  /*87d0*/  IMAD.SHL.U32 R16, R47, 0x2, RZ ;  /* 0x000000022f107824 */ /* 0x000fe200078e00ff */
[----:B-----5:R-:W-:-:S02]  /*87e0*/  PRMT R4, R97, 0x7610, R4 ;  /* 0x0000761061047816 */ /* 0x020fc40000000004 */
[----:B------:R4:W-:Y:S01]  /*87f0*/  STS.U16 [R6+0x7880], R5 ;  /* 0x0078800506007388 */ /* 0x0009e20000000400 */
[----:B------:R-:W-:Y:S02]  /*8800*/  IMAD.SHL.U32 R18, R46, 0x2, RZ ;  /* 0x000000022e127824 */ /* 0x000fe400078e00ff */
        /* <DEDUP_REMOVED lines=9> */
[C---:B--2---:R-:W-:Y:S01]  /*88a0*/  PRMT R2, R96.reuse, 0x7610, R2 ;  /* 0x0000761060027816 */ /* 0x044fe20000000002 */
[----:B------:R1:W-:Y:S01]  /*88b0*/  STS.U16 [R7+0x7880], R3 ;  /* 0x0078800307007388 */ /* 0x0003e20000000400 */
[----:B------:R-:W-:Y:S01]  /*88c0*/  IMAD.SHL.U32 R36, R61, 0x2, RZ ;  /* 0x000000023d247824 */ /* 0x000fe200078e00ff */
[----:B---3--:R-:W-:Y:S02]  /*88d0*/  PRMT R0, R96, 0x7632, R0 ;  /* 0x0000763260007816 */ /* 0x008fe40000000000 */
        /* <DEDUP_REMOVED lines=11> */
[----:B------:R-:W-:Y:S01]  /*8990*/  IMAD.SHL.U32 R43, R65, 0x2, RZ ;  /* 0x00000002412b7824 */ /* 0x000fe200078e00ff */
[----:B------:R-:W-:Y:S01]  /*89a0*/  CS2R R66, SRZ ;  /* 0x0000000000427805 */ /* 0x000fe2000001ff00 */
        /* <DEDUP_REMOVED lines=11> */
[----:B------:R-:W-:Y:S01]  /*8a60*/  CS2R R70, SRZ ;  /* 0x0000000000467805 */ /* 0x000fe2000001ff00 */
[----:B----4-:R-:W-:Y:S01]  /*8a70*/  PRMT R5, R100, 0x7632, R5 ;  /* 0x0000763264057816 */ /* 0x010fe20000000005 */
[----:B------:R3:W-:Y:S01]  /*8a80*/  STS.U16 [R26+0x7880], R0 ;  /* 0x007880001a007388 */ /* 0x0007e20000000400 */
[----:B------:R-:W-:Y:S01]  /*8a90*/  IMAD.SHL.U32 R54, R68, 0x2, RZ ;  /* 0x0000000244367824 */ /* 0x000fe200078e00ff */
[----:B-----5:R-:W-:-:S02]  /*8aa0*/  PRMT R4, R102, 0x7610, R4 ;  /* 0x0000761066047816 */ /* 0x020fc40000000004 */
[----:B------:R4:W-:Y:S01]  /*8ab0*/  STS.U16 [R15+0x7880], R5 ;  /* 0x007880050f007388 */ /* 0x0009e20000000400 */
[----:B------:R-:W-:Y:S01]  /*8ac0*/  IMAD.SHL.U32 R50, R78, 0x2, RZ ;  /* 0x000000024e327824 */ /* 0x000fe200078e00ff */
[----:B------:R-:W-:Y:S01]  /*8ad0*/  CS2R R68, SRZ ;  /* 0x0000000000447805 */ /* 0x000fe2000001ff00 */
[----:B------:R-:W-:Y:S01]  /*8ae0*/  IMAD.SHL.U32 R49, R77, 0x2, RZ ;  /* 0x000000024d317824 */ /* 0x000fe200078e00ff */
[----:B------:R5:W-:Y:S01]  /*8af0*/  STS.U16 [R17+0x7880], R4 ;  /* 0x0078800411007388 */ /* 0x000be20000000400 */
[----:B------:R-:W-:Y:S02]  /*8b00*/  IMAD.SHL.U32 R53, R76, 0x2, RZ ;  /* 0x000000024c357824 */ /* 0x000fe400078e00ff */
[----:B------:R-:W-:Y:S01]  /*8b10*/  IMAD.SHL.U32 R52, R75, 0x2, RZ ;  /* 0x000000024b347824 */ /* 0x000fe200078e00ff */
[----:B------:R-:W-:Y:S01]  /*8b20*/  CS2R R76, SRZ ;  /* 0x00000000004c7805 */ /* 0x000fe2000001ff00 */
[----:B------:R-:W-:Y:S02]  /*8b30*/  IMAD.SHL.U32 R63, R74, 0x2, RZ ;  /* 0x000000024a3f7824 */ /* 0x000fe400078e00ff */
[----:B------:R-:W-:Y:S01]  /*8b40*/  IMAD.SHL.U32 R57, R83, 0x2, RZ ;  /* 0x0000000253397824 */ /* 0x000fe200078e00ff */
[----:B------:R-:W-:Y:S01]  /*8b50*/  CS2R R74, SRZ ;  /* 0x00000000004a7805 */ /* 0x000fe2000001ff00 */
[----:B-1----:R-:W-:Y:S01]  /*8b60*/  PRMT R3, R102, 0x7632, R3 ;  /* 0x0000763266037816 */ /* 0x002fe20000000003 */
[----:B------:R-:W-:-:S02]  /*8b70*/  IMAD.SHL.U32 R56, R82, 0x2, RZ ;  /* 0x0000000252387824 */ /* 0x000fc400078e00ff */
[----:B------:R-:W-:Y:S01]  /*8b80*/  IMAD.SHL.U32 R55, R81, 0x2, RZ ;  /* 0x0000000251377824 */ /* 0x000fe200078e00ff */
[C---:B--2---:R-:W-:Y:S01]  /*8b90*/  PRMT R2, R101.reuse, 0x7610, R2 ;  /* 0x0000761065027816 */ /* 0x044fe20000000002 */
[----:B------:R1:W-:Y:S01]  /*8ba0*/  STS.U16 [R16+0x7880], R3 ;  /* 0x0078800310007388 */ /* 0x0003e20000000400 */
[----:B------:R-:W-:Y:S01]  /*8bb0*/  IMAD.SHL.U32 R58, R80, 0x2, RZ ;  /* 0x00000002503a7824 */ /* 0x000fe200078e00ff */
[----:B------:R-:W-:Y:S01]  /*8bc0*/  CS2R R82, SRZ ;  /* 0x0000000000527805 */ /* 0x000fe2000001ff00 */
[----:B---3--:R-:W-:Y:S01]  /*8bd0*/  PRMT R0, R101, 0x7632, R0 ;  /* 0x0000763265007816 */ /* 0x008fe20000000000 */
[----:B------:R2:W-:Y:S01]  /*8be0*/  STS.U16 [R18+0x7880], R2 ;  /* 0x0078800212007388 */ /* 0x0005e20000000400 */
[----:B------:R-:W-:Y:S01]  /*8bf0*/  IMAD.SHL.U32 R64, R79, 0x2, RZ ;  /* 0x000000024f407824 */ /* 0x000fe200078e00ff */
[----:B------:R-:W-:Y:S01]  /*8c00*/  CS2R R80, SRZ ;  /* 0x0000000000507805 */ /* 0x000fe2000001ff00 */
[C---:B----4-:R-:W-:Y:S01]  /*8c10*/  PRMT R5, R104.reuse, 0x7610, R5 ;  /* 0x0000761068057816 */ /* 0x050fe20000000005 */
[----:B------:R3:W-:Y:S01]  /*8c20*/  STS.U16 [R33+0x7880], R0 ;  /* 0x0078800021007388 */ /* 0x0007e20000000400 */
[----:B------:R-:W-:Y:S01]  /*8c30*/  IMAD.SHL.U32 R62, R85, 0x2, RZ ;  /* 0x00000002553e7824 */ /* 0x000fe200078e00ff */
[----:B------:R-:W-:Y:S01]  /*8c40*/  CS2R R78, SRZ ;  /* 0x00000000004e7805 */ /* 0x000fe2000001ff00 */
[----:B-----5:R-:W-:Y:S01]  /*8c50*/  PRMT R4, R104, 0x7632, R4 ;  /* 0x0000763268047816 */ /* 0x020fe20000000004 */
[----:B------:R4:W-:Y:S01]  /*8c60*/  STS.U16 [R25+0x7880], R5 ;  /* 0x0078800519007388 */ /* 0x0009e20000000400 */
[----:B------:R-:W-:-:S02]  /*8c70*/  IMAD.SHL.U32 R61, R84, 0x2, RZ ;  /* 0x00000002543d7824 */ /* 0x000fc400078e00ff */
[----:B------:R-:W-:Y:S01]  /*8c80*/  IMAD.SHL.U32 R60, R87, 0x2, RZ ;  /* 0x00000002573c7824 */ /* 0x000fe200078e00ff */
[----:B------:R5:W-:Y:S01]  /*8c90*/  STS.U16 [R19+0x7880], R4 ;  /* 0x0078800413007388 */ /* 0x000be20000000400 */
[----:B------:R-:W-:Y:S01]  /*8ca0*/  IMAD.SHL.U32 R59, R86, 0x2, RZ ;  /* 0x00000002563b7824 */ /* 0x000fe200078e00ff */
[----:B------:R-:W-:Y:S01]  /*8cb0*/  CS2R R84, SRZ ;  /* 0x0000000000547805 */ /* 0x000fe2000001ff00 */
[----:B------:R-:W-:Y:S01]  /*8cc0*/  CS2R R86, SRZ ;  /* 0x0000000000567805 */ /* 0x000fe2000001ff00 */
[C---:B-1----:R-:W-:Y:S02]  /*8cd0*/  PRMT R3, R103.reuse, 0x7610, R3 ;  /* 0x0000761067037816 */ /* 0x042fe40000000003 */
[----:B--2---:R-:W-:-:S03]  /*8ce0*/  PRMT R2, R103, 0x7632, R2 ;  /* 0x0000763267027816 */ /* 0x004fc60000000002 */
[----:B------:R1:W-:Y:S01]  /*8cf0*/  STS.U16 [R29+0x7880], R3 ;  /* 0x007880031d007388 */ /* 0x0003e20000000400 */
[----:B---3--:R-:W-:-:S03]  /*8d00*/  PRMT R0, R105, 0x7610, R0 ;  /* 0x0000761069007816 */ /* 0x008fc60000000000 */
[----:B------:R2:W-:Y:S01]  /*8d10*/  STS.U16 [R28+0x7880], R2 ;  /* 0x007880021c007388 */ /* 0x0005e20000000400 */
[----:B----4-:R-:W-:-:S03]  /*8d20*/  PRMT R5, R105, 0x7632, R5 ;  /* 0x0000763269057816 */ /* 0x010fc60000000005 */
[----:B------:R3:W-:Y:S01]  /*8d30*/  STS.U16 [R40+0x7880], R0 ;  /* 0x0078800028007388 */ /* 0x0007e20000000400 */
[----:B-----5:R-:W-:-:S03]  /*8d40*/  PRMT R4, R107, 0x7610, R4 ;  /* 0x000076106b047816 */ /* 0x020fc60000000004 */
[----:B------:R4:W-:Y:S04]  /*8d50*/  STS.U16 [R34+0x7880], R5 ;  /* 0x0078800522007388 */ /* 0x0009e80000000400 */
[----:B------:R5:W-:Y:S01]  /*8d60*/  STS.U16 [R36+0x7880], R4 ;  /* 0x0078800424007388 */ /* 0x000be20000000400 */
[----:B-1----:R-:W-:Y:S02]  /*8d70*/  PRMT R3, R107, 0x7632, R3 ;  /* 0x000076326b037816 */ /* 0x002fe40000000003 */
        /* <DEDUP_REMOVED lines=37> */
[----:B------:R-:W-:Y:S04]  /*8fd0*/  STS.U16 [R57+0x7880], R5 ;  /* 0x0078800539007388 */ /* 0x000fe80000000400 */
[----:B------:R4:W-:Y:S01]  /*8fe0*/  STS.U16 [R56+0x7880], R4 ;  /* 0x0078800438007388 */ /* 0x0009e20000000400 */
[----:B-1----:R-:W-:Y:S02]  /*8ff0*/  PRMT R3, R177, 0x7632, R3 ;  /* 0x00007632b1037816 */ /* 0x002fe40000000003 */
[----:B--2---:R-:W-:-:S03]  /*9000*/  PRMT R2, R176, 0x7610, R2 ;  /* 0x00007610b0027816 */ /* 0x004fc60000000002 */
[----:B------:R1:W-:Y:S01]  /*9010*/  STS.U16 [R55+0x7880], R3 ;  /* 0x0078800337007388 */ /* 0x0003e20000000400 */
[----:B---3--:R-:W-:-:S03]  /*9020*/  PRMT R0, R176, 0x7632, R0 ;  /* 0x00007632b0007816 */ /* 0x008fc60000000000 */
[----:B------:R2:W-:Y:S04]  /*9030*/  STS.U16 [R58+0x7880], R2 ;  /* 0x007880023a007388 */ /* 0x0005e80000000400 */
[----:B------:R3:W-:Y:S01]  /*9040*/  STS.U16 [R64+0x7880], R0 ;  /* 0x0078800040007388 */ /* 0x0007e20000000400 */
[C---:B----4-:R-:W-:Y:S02]  /*9050*/  PRMT R4, R179.reuse, 0x7610, R4 ;  /* 0x00007610b3047816 */ /* 0x050fe40000000004 */
[----:B-1----:R-:W-:Y:S02]  /*9060*/  PRMT R3, R179, 0x7632, R3 ;  /* 0x00007632b3037816 */ /* 0x002fe40000000003 */
[C---:B--2---:R-:W-:Y:S02]  /*9070*/  PRMT R2, R178.reuse, 0x7610, R2 ;  /* 0x00007610b2027816 */ /* 0x044fe40000000002 */
[----:B---3--:R-:W-:-:S03]  /*9080*/  PRMT R0, R178, 0x7632, R0 ;  /* 0x00007632b2007816 */ /* 0x008fc60000000000 */
[----:B------:R1:W-:Y:S04]  /*9090*/  STS.U16 [R62+0x7880], R2 ;  /* 0x007880023e007388 */ /* 0x0003e80000000400 */
[----:B------:R2:W-:Y:S04]  /*90a0*/  STS.U16 [R61+0x7880], R0 ;  /* 0x007880003d007388 */ /* 0x0005e80000000400 */
[----:B------:R3:W-:Y:S04]  /*90b0*/  STS.U16 [R60+0x7880], R4 ;  /* 0x007880043c007388 */ /* 0x0007e80000000400 */
[----:B------:R4:W-:Y:S01]  /*90c0*/  STS.U16 [R59+0x7880], R3 ;  /* 0x007880033b007388 */ /* 0x0009e20000000400 */
[----:B-1----:R-:W-:-:S02]  /*90d0*/  F2FP.PACK_AB R2, R115, R114 ;  /* 0x000000727302723e */ /* 0x002fc400000000ff */
[----:B--2---:R-:W-:-:S04]  /*90e0*/  F2FP.PACK_AB R0, R113, R112 ;  /* 0x000000707100723e */ /* 0x004fc800000000ff */
[C---:B------:R-:W-:Y:S02]  /*90f0*/  PRMT R5, R0.reuse, 0x7610, R5 ;  /* 0x0000761000057816 */ /* 0x040fe40000000005 */
[----:B---3--:R-:W-:Y:S02]  /*9100*/  PRMT R4, R0, 0x7632, R4 ;  /* 0x0000763200047816 */ /* 0x008fe40000000004 */
[C---:B----4-:R-:W-:Y:S01]  /*9110*/  PRMT R3, R2.reuse, 0x7610, R3 ;  /* 0x0000761002037816 */ /* 0x050fe20000000003 */
[----:B------:R1:W-:Y:S01]  /*9120*/  STS.U16 [R73+0x80], R5 ;  /* 0x0000800549007388 */ /* 0x0003e20000000400 */
[----:B------:R-:W-:Y:S02]  /*9130*/  PRMT R2, R2, 0x7632, R2 ;  /* 0x0000763202027816 */ /* 0x000fe40000000002 */
[----:B------:R-:W-:Y:S01]  /*9140*/  F2FP.PACK_AB R0, R117, R116 ;  /* 0x000000747500723e */ /* 0x000fe200000000ff */
[----:B------:R2:W-:Y:S04]  /*9150*/  STS.U16 [R24+0x80], R4 ;  /* 0x0000800418007388 */ /* 0x0005e80000000400 */
[----:B------:R-:W-:Y:S04]  /*9160*/  STS.U16 [R23+0x80], R3 ;  /* 0x0000800317007388 */ /* 0x000fe80000000400 */
[----:B------:R3:W-:Y:S04]  /*9170*/  STS.U16 [R22+0x80], R2 ;  /* 0x0000800216007388 */ /* 0x0007e80000000400 */
[----:B------:R4:W-:Y:S01]  /*9180*/  STS.U16 [R21+0x80], R0 ;  /* 0x0000800015007388 */ /* 0x0009e20000000400 */
[----:B-1----:R-:W-:Y:S01]  /*9190*/  CS2R R72, SRZ ;  /* 0x0000000000487805 */ /* 0x002fe2000001ff00 */
[----:B--2---:R-:W-:-:S05]  /*91a0*/  PRMT R4, R0, 0x7632, R4 ;  /* 0x0000763200047816 */ /* 0x004fca0000000004 */
[----:B------:R1:W-:Y:S01]  /*91b0*/  STS.U16 [R20+0x80], R4 ;  /* 0x0000800414007388 */ /* 0x0003e20000000400 */
[----:B---3--:R-:W-:Y:S01]  /*91c0*/  F2FP.PACK_AB R2, R119, R118 ;  /* 0x000000767702723e */ /* 0x008fe200000000ff */
[----:B------:R-:W-:Y:S01]  /*91d0*/  CS2R R22, SRZ ;  /* 0x0000000000167805 */ /* 0x000fe2000001ff00 */
[----:B----4-:R-:W-:Y:S02]  /*91e0*/  F2FP.PACK_AB R0, R121, R120 ;  /* 0x000000787900723e */ /* 0x010fe400000000ff */
[C---:B------:R-:W-:Y:S02]  /*91f0*/  PRMT R5, R2.reuse, 0x7610, R5 ;  /* 0x0000761002057816 */ /* 0x040fe40000000005 */
[----:B------:R-:W-:Y:S02]  /*9200*/  PRMT R3, R2, 0x7632, R3 ;  /* 0x0000763202037816 */ /* 0x000fe40000000003 */
[C---:B------:R-:W-:Y:S01]  /*9210*/  PRMT R2, R0.reuse, 0x7632, R2 ;  /* 0x0000763200027816 */ /* 0x040fe20000000002 */
[----:B------:R2:W-:Y:S04]  /*9220*/  STS.U16 [R32+0x80], R5 ;  /* 0x0000800520007388 */ /* 0x0005e80000000400 */
[----:B------:R-:W-:Y:S01]  /*9230*/  STS.U16 [R31+0x80], R3 ;  /* 0x000080031f007388 */ /* 0x000fe20000000400 */
[----:B-1----:R-:W-:Y:S01]  /*9240*/  PRMT R4, R0, 0x7610, R4 ;  /* 0x0000761000047816 */ /* 0x002fe20000000004 */
[----:B------:R-:W-:Y:S01]  /*9250*/  CS2R R20, SRZ ;  /* 0x0000000000147805 */ /* 0x000fe2000001ff00 */
[----:B------:R-:W-:-:S03]  /*9260*/  F2FP.PACK_AB R0, R123, R122 ;  /* 0x0000007a7b00723e */ /* 0x000fc600000000ff */
[----:B------:R1:W-:Y:S04]  /*9270*/  STS.U16 [R30+0x80], R4 ;  /* 0x000080041e007388 */ /* 0x0003e80000000400 */
[----:B------:R3:W-:Y:S01]  /*9280*/  STS.U16 [R27+0x80], R2 ;  /* 0x000080021b007388 */ /* 0x0007e20000000400 */
[----:B--2---:R-:W-:-:S05]  /*9290*/  PRMT R5, R0, 0x7610, R5 ;  /* 0x0000761000057816 */ /* 0x004fca0000000005 */
[----:B------:R-:W-:Y:S01]  /*92a0*/  STS.U16 [R41+0x80], R5 ;  /* 0x0000800529007388 */ /* 0x000fe20000000400 */
[----:B-1----:R-:W-:Y:S01]  /*92b0*/  PRMT R4, R0, 0x7632, R4 ;  /* 0x0000763200047816 */ /* 0x002fe20000000004 */
[----:B------:R-:W-:Y:S01]  /*92c0*/  CS2R R30, SRZ ;  /* 0x00000000001e7805 */ /* 0x000fe2000001ff00 */
[----:B------:R-:W-:Y:S02]  /*92d0*/  F2FP.PACK_AB R0, R135, R134 ;  /* 0x000000868700723e */ /* 0x000fe400000000ff */
[----:B---3--:R-:W-:Y:S01]  /*92e0*/  F2FP.PACK_AB R2, R133, R132 ;  /* 0x000000848502723e */ /* 0x008fe200000000ff */
[----:B------:R1:W-:Y:S03]  /*92f0*/  STS.U16 [R6+0x80], R4 ;  /* 0x0000800406007388 */ /* 0x0003e60000000400 */
[C---:B------:R-:W-:Y:S02]  /*9300*/  PRMT R3, R2.reuse, 0x7610, R3 ;  /* 0x0000761002037816 */ /* 0x040fe40000000003 */
[----:B------:R-:W-:-:S03]  /*9310*/  PRMT R2, R2, 0x7632, R2 ;  /* 0x0000763202027816 */ /* 0x000fc60000000002 */
[----:B------:R-:W-:Y:S04]  /*9320*/  STS.U16 [R8+0x80], R3 ;  /* 0x0000800308007388 */ /* 0x000fe80000000400 */
[----:B------:R2:W-:Y:S04]  /*9330*/  STS.U16 [R7+0x80], R2 ;  /* 0x0000800207007388 */ /* 0x0005e80000000400 */
[----:B------:R3:W-:Y:S01]  /*9340*/  STS.U16 [R9+0x80], R0 ;  /* 0x0000800009007388 */ /* 0x0007e20000000400 */
[----:B-1----:R-:W-:Y:S01]  /*9350*/  PRMT R4, R0, 0x7632, R4 ;  /* 0x0000763200047816 */ /* 0x002fe20000000004 */
[----:B------:R-:W-:-:S04]  /*9360*/  IMAD R6, R94, c[0x0][0x340], RZ ;  /* 0x0000d0005e067a24 */ /* 0x000fc800078e02ff */
[----:B------:R1:W-:Y:S01]  /*9370*/  STS.U16 [R14+0x80], R4 ;  /* 0x000080040e007388 */ /* 0x0003e20000000400 */
[----:B------:R-:W-:Y:S01]  /*9380*/  IMAD R6, R92, c[0x0][0x344], R6 ;  /* 0x0000d1005c067a24 */ /* 0x000fe200078e0206 */
[----:B--2---:R-:W-:Y:S02]  /*9390*/  F2FP.PACK_AB R2, R129, R128 ;  /* 0x000000808102723e */ /* 0x004fe400000000ff */
[----:B---3--:R-:W-:Y:S02]  /*93a0*/  F2FP.PACK_AB R0, R131, R130 ;  /* 0x000000828300723e */ /* 0x008fe400000000ff */
[C---:B------:R-:W-:Y:S02]  /*93b0*/  PRMT R5, R2.reuse, 0x7610, R5 ;  /* 0x0000761002057816 */ /* 0x040fe40000000005 */
[----:B------:R-:W-:Y:S02]  /*93c0*/  PRMT R3, R2, 0x7632, R3 ;  /* 0x0000763202037816 */ /* 0x000fe40000000003 */
[C---:B------:R-:W-:Y:S01]  /*93d0*/  PRMT R2, R0.reuse, 0x7632, R2 ;  /* 0x0000763200027816 */ /* 0x040fe20000000002 */
[----:B------:R2:W-:Y:S04]  /*93e0*/  STS.U16 [R11+0x80], R5 ;  /* 0x000080050b007388 */ /* 0x0005e80000000400 */
[----:B------:R-:W-:Y:S01]  /*93f0*/  STS.U16 [R10+0x80], R3 ;  /* 0x000080030a007388 */ /* 0x000fe20000000400 */
[----:B-1----:R-:W-:-:S02]  /*9400*/  PRMT R4, R0, 0x7610, R4 ;  /* 0x0000761000047816 */ /* 0x002fc40000000004 */
[----:B------:R-:W-:-:S03]  /*9410*/  F2FP.PACK_AB R0, R125, R124 ;  /* 0x0000007c7d00723e */ /* 0x000fc600000000ff */
[----:B------:R1:W-:Y:S04]  /*9420*/  STS.U16 [R13+0x80], R4 ;  /* 0x000080040d007388 */ /* 0x0003e80000000400 */
[----:B------:R3:W-:Y:S01]  /*9430*/  STS.U16 [R12+0x80], R2 ;  /* 0x000080020c007388 */ /* 0x0007e20000000400 */
[----:B--2---:R-:W-:-:S05]  /*9440*/  PRMT R5, R0, 0x7610, R5 ;  /* 0x0000761000057816 */ /* 0x004fca0000000005 */
[----:B------:R2:W-:Y:S01]  /*9450*/  STS.U16 [R26+0x80], R5 ;  /* 0x000080051a007388 */ /* 0x0005e20000000400 */
[----:B-1----:R-:W-:Y:S02]  /*9460*/  PRMT R4, R0, 0x7632, R4 ;  /* 0x0000763200047816 */ /* 0x002fe40000000004 */
[----:B------:R-:W-:Y:S02]  /*9470*/  F2FP.PACK_AB R0, R137, R136 ;  /* 0x000000888900723e */ /* 0x000fe400000000ff */
[----:B---3--:R-:W-:Y:S01]  /*9480*/  F2FP.PACK_AB R2, R127, R126 ;  /* 0x0000007e7f02723e */ /* 0x008fe200000000ff */
[----:B------:R1:W-:Y:S01]  /*9490*/  STS.U16 [R15+0x80], R4 ;  /* 0x000080040f007388 */ /* 0x0003e20000000400 */
[----:B------:R-:W-:Y:S02]  /*94a0*/  CS2R R12, SRZ ;  /* 0x00000000000c7805 */ /* 0x000fe4000001ff00 */
[C---:B------:R-:W-:Y:S02]  /*94b0*/  PRMT R3, R2.reuse, 0x7610, R3 ;  /* 0x0000761002037816 */ /* 0x040fe40000000003 */
[----:B------:R-:W-:-:S03]  /*94c0*/  PRMT R2, R2, 0x7632, R2 ;  /* 0x0000763202027816 */ /* 0x000fc60000000002 */
[----:B------:R-:W-:Y:S04]  /*94d0*/  STS.U16 [R17+0x80], R3 ;  /* 0x0000800311007388 */ /* 0x000fe80000000400 */
[----:B------:R3:W-:Y:S01]  /*94e0*/  STS.U16 [R16+0x80], R2 ;  /* 0x0000800210007388 */ /* 0x0007e20000000400 */
[----:B--2---:R-:W-:-:S03]  /*94f0*/  CS2R R26, SRZ ;  /* 0x00000000001a7805 */ /* 0x004fc6000001ff00 */
[----:B------:R2:W-:Y:S01]  /*9500*/  STS.U16 [R18+0x80], R0 ;  /* 0x0000800012007388 */ /* 0x0005e20000000400 */
[----:B-1----:R-:W-:Y:S01]  /*9510*/  PRMT R4, R0, 0x7632, R4 ;  /* 0x0000763200047816 */ /* 0x002fe20000000004 */
[----:B------:R-:W-:-:S04]  /*9520*/  CS2R R14, SRZ ;  /* 0x00000000000e7805 */ /* 0x000fc8000001ff00 */
[----:B------:R1:W-:Y:S01]  /*9530*/  STS.U16 [R33+0x80], R4 ;  /* 0x0000800421007388 */ /* 0x0003e20000000400 */
[----:B---3--:R-:W-:Y:S01]  /*9540*/  F2FP.PACK_AB R2, R139, R138 ;  /* 0x0000008a8b02723e */ /* 0x008fe200000000ff */
[----:B------:R-:W-:Y:S01]  /*9550*/  CS2R R16, SRZ ;  /* 0x0000000000107805 */ /* 0x000fe2000001ff00 */
[----:B--2---:R-:W-:Y:S02]  /*9560*/  F2FP.PACK_AB R0, R141, R140 ;  /* 0x0000008c8d00723e */ /* 0x004fe400000000ff */
[C---:B------:R-:W-:Y:S02]  /*9570*/  PRMT R5, R2.reuse, 0x7610, R5 ;  /* 0x0000761002057816 */ /* 0x040fe40000000005 */
[----:B------:R-:W-:Y:S02]  /*9580*/  PRMT R3, R2, 0x7632, R3 ;  /* 0x0000763202037816 */ /* 0x000fe40000000003 */
[C---:B------:R-:W-:Y:S01]  /*9590*/  PRMT R2, R0.reuse, 0x7632, R2 ;  /* 0x0000763200027816 */ /* 0x040fe20000000002 */
[----:B------:R2:W-:Y:S04]  /*95a0*/  STS.U16 [R25+0x80], R5 ;  /* 0x0000800519007388 */ /* 0x0005e80000000400 */
[----:B------:R3:W-:Y:S01]  /*95b0*/  STS.U16 [R19+0x80], R3 ;  /* 0x0000800313007388 */ /* 0x0007e20000000400 */
[----:B-1----:R-:W-:Y:S01]  /*95c0*/  PRMT R4, R0, 0x7610, R4 ;  /* 0x0000761000047816 */ /* 0x002fe20000000004 */
[----:B------:R-:W-:Y:S01]  /*95d0*/  CS2R R32, SRZ ;  /* 0x0000000000207805 */ /* 0x000fe2000001ff00 */
[----:B------:R-:W-:-:S03]  /*95e0*/  F2FP.PACK_AB R0, R143, R142 ;  /* 0x0000008e8f00723e */ /* 0x000fc600000000ff */
[----:B------:R1:W-:Y:S04]  /*95f0*/  STS.U16 [R29+0x80], R4 ;  /* 0x000080041d007388 */ /* 0x0003e80000000400 */
[----:B------:R4:W-:Y:S01]  /*9600*/  STS.U16 [R28+0x80], R2 ;  /* 0x000080021c007388 */ /* 0x0009e20000000400 */
[----:B--2---:R-:W-:Y:S01]  /*9610*/  PRMT R5, R0, 0x7610, R5 ;  /* 0x0000761000057816 */ /* 0x004fe20000000005 */
[----:B------:R-:W-:Y:S01]  /*9620*/  CS2R R24, SRZ ;  /* 0x0000000000187805 */ /* 0x000fe2000001ff00 */
[----:B---3--:R-:W-:-:S03]  /*9630*/  CS2R R18, SRZ ;  /* 0x0000000000127805 */ /* 0x008fc6000001ff00 */
[----:B------:R2:W-:Y:S01]  /*9640*/  STS.U16 [R40+0x80], R5 ;  /* 0x0000800528007388 */ /* 0x0005e20000000400 */
[----:B-1----:R-:W-:Y:S02]  /*9650*/  PRMT R4, R0, 0x7632, R4 ;  /* 0x0000763200047816 */ /* 0x002fe40000000004 */
[----:B------:R-:W-:Y:S02]  /*9660*/  F2FP.PACK_AB R0, R147, R146 ;  /* 0x000000929300723e */ /* 0x000fe400000000ff */
[----:B----4-:R-:W-:Y:S01]  /*9670*/  F2FP.PACK_AB R2, R145, R144 ;  /* 0x000000909102723e */ /* 0x010fe200000000ff */
        /* <DEDUP_REMOVED lines=8> */
[----:B-1----:R-:W-:-:S05]  /*9700*/  PRMT R4, R0, 0x7632, R4 ;  /* 0x0000763200047816 */ /* 0x002fca0000000004 */
[----:B------:R1:W-:Y:S01]  /*9710*/  STS.U16 [R44+0x80], R4 ;  /* 0x000080042c007388 */ /* 0x0003e20000000400 */
[----:B---3--:R-:W-:Y:S01]  /*9720*/  F2FP.PACK_AB R2, R157, R156 ;  /* 0x0000009c9d02723e */ /* 0x008fe200000000ff */
[----:B------:R-:W-:Y:S01]  /*9730*/  CS2R R34, SRZ ;  /* 0x0000000000227805 */ /* 0x000fe2000001ff00 */
[----:B--2---:R-:W-:Y:S01]  /*9740*/  F2FP.PACK_AB R0, R159, R158 ;  /* 0x0000009e9f00723e */ /* 0x004fe200000000ff */
[----:B------:R-:W-:Y:S01]  /*9750*/  CS2R R36, SRZ ;  /* 0x0000000000247805 */ /* 0x000fe2000001ff00 */
[C---:B------:R-:W-:Y:S02]  /*9760*/  PRMT R5, R2.reuse, 0x7610, R5 ;  /* 0x0000761002057816 */ /* 0x040fe40000000005 */
[----:B------:R-:W-:Y:S02]  /*9770*/  PRMT R3, R2, 0x7632, R3 ;  /* 0x0000763202037816 */ /* 0x000fe40000000003 */
[C---:B------:R-:W-:Y:S01]  /*9780*/  PRMT R2, R0.reuse, 0x7632, R2 ;  /* 0x0000763200027816 */ /* 0x040fe20000000002 */
[----:B------:R2:W-:Y:S04]  /*9790*/  STS.U16 [R39+0x80], R5 ;  /* 0x0000800527007388 */ /* 0x0005e80000000400 */
[----:B------:R3:W-:Y:S01]  /*97a0*/  STS.U16 [R38+0x80], R3 ;  /* 0x0000800326007388 */ /* 0x0007e20000000400 */
[----:B-1----:R-:W-:-:S02]  /*97b0*/  PRMT R4, R0, 0x7610, R4 ;  /* 0x0000761000047816 */ /* 0x002fc40000000004 */
[----:B------:R-:W-:-:S03]  /*97c0*/  F2FP.PACK_AB R0, R153, R152 ;  /* 0x000000989900723e */ /* 0x000fc600000000ff */
[----:B------:R1:W-:Y:S04]  /*97d0*/  STS.U16 [R43+0x80], R4 ;  /* 0x000080042b007388 */ /* 0x0003e80000000400 */
[----:B------:R4:W-:Y:S01]  /*97e0*/  STS.U16 [R42+0x80], R2 ;  /* 0x000080022a007388 */ /* 0x0009e20000000400 */
[----:B--2---:R-:W-:Y:S01]  /*97f0*/  PRMT R5, R0, 0x7610, R5 ;  /* 0x0000761000057816 */ /* 0x004fe20000000005 */
[----:B---3--:R-:W-:-:S04]  /*9800*/  CS2R R38, SRZ ;  /* 0x0000000000267805 */ /* 0x008fc8000001ff00 */
        /* <DEDUP_REMOVED lines=8> */
[----:B------:R3:W-:Y:S04]  /*9890*/  STS.U16 [R47+0x80], R3 ;  /* 0x000080032f007388 */ /* 0x0007e80000000400 */
[----:B------:R4:W-:Y:S04]  /*98a0*/  STS.U16 [R46+0x80], R2 ;  /* 0x000080022e007388 */ /* 0x0009e80000000400 */
[----:B------:R5:W-:Y:S04]  /*98b0*/  STS.U16 [R48+0x80], R0 ;  /* 0x0000800030007388 */ /* 0x000be80000000400 */
[----:B--2---:R-:W2:Y:S01]  /*98c0*/  S2R R51, SR_CTAID.Y ;  /* 0x0000000000337919 */ /* 0x004ea20000002600 */
[----:B-1----:R-:W-:Y:S01]  /*98d0*/  CS2R R44, SRZ ;  /* 0x00000000002c7805 */ /* 0x002fe2000001ff00 */
[----:B---3--:R-:W-:-:S02]  /*98e0*/  PRMT R3, R0, 0x7632, R3 ;  /* 0x0000763200037816 */ /* 0x008fc40000000003 */
[----:B----4-:R-:W-:-:S03]  /*98f0*/  F2FP.PACK_AB R2, R151, R150 ;  /* 0x000000969702723e */ /* 0x010fc600000000ff */
[----:B------:R1:W-:Y:S01]  /*9900*/  STS.U16 [R54+0x80], R3 ;  /* 0x0000800336007388 */ /* 0x0003e20000000400 */
[----:B------:R-:W-:Y:S01]  /*9910*/  CS2R R46, SRZ ;  /* 0x00000000002e7805 */ /* 0x000fe2000001ff00 */
[----:B-----5:R-:W-:Y:S02]  /*9920*/  F2FP.PACK_AB R0, R161, R160 ;  /* 0x000000a0a100723e */ /* 0x020fe400000000ff */
[C---:B------:R-:W-:Y:S02]  /*9930*/  PRMT R4, R2.reuse, 0x7610, R4 ;  /* 0x0000761002047816 */ /* 0x040fe40000000004 */
[----:B------:R-:W-:Y:S02]  /*9940*/  PRMT R2, R2, 0x7632, R2 ;  /* 0x0000763202027816 */ /* 0x000fe40000000002 */
[----:B--2---:R-:W-:Y:S01]  /*9950*/  SHF.R.S32.HI R93, RZ, 0x1f, R51 ;  /* 0x0000001fff5d7819 */ /* 0x004fe20000011433 */
[----:B------:R2:W-:Y:S01]  /*9960*/  STS.U16 [R50+0x80], R4 ;  /* 0x0000800432007388 */ /* 0x0005e20000000400 */
[----:B------:R-:W-:-:S03]  /*9970*/  IADD3 R48, R88, 0x40, RZ ;  /* 0x0000004058307810 */ /* 0x000fc60007ffe0ff */
[----:B------:R3:W-:Y:S01]  /*9980*/  STS.U16 [R49+0x80], R2 ;  /* 0x0000800231007388 */ /* 0x0007e20000000400 */
[C---:B-1----:R-:W-:Y:S02]  /*9990*/  PRMT R3, R0.reuse, 0x7610, R3 ;  /* 0x0000761000037816 */ /* 0x042fe40000000003 */
[----:B------:R-:W-:-:S03]  /*99a0*/  PRMT R0, R0, 0x7632, R0 ;  /* 0x0000763200007816 */ /* 0x000fc60000000000 */
[----:B------:R1:W-:Y:S04]  /*99b0*/  STS.U16 [R53+0x80], R3 ;  /* 0x0000800335007388 */ /* 0x0003e80000000400 */
[----:B------:R4:W-:Y:S01]  /*99c0*/  STS.U16 [R52+0x80], R0 ;  /* 0x0000800034007388 */ /* 0x0009e20000000400 */
[----:B--2---:R-:W-:Y:S01]  /*99d0*/  IMAD.MOV.U32 R50, RZ, RZ, -0x50 ;  /* 0xffffffb0ff327424 */ /* 0x004fe200078e00ff */
[----:B---3--:R-:W-:Y:S02]  /*99e0*/  F2FP.PACK_AB R2, R163, R162 ;  /* 0x000000a2a302723e */ /* 0x008fe400000000ff */
[----:B------:R-:W-:Y:S02]  /*99f0*/  IADD3 R49, R88, 0x80, RZ ;  /* 0x0000008058317810 */ /* 0x000fe40007ffe0ff */
[----:B------:R-:W-:-:S02]  /*9a00*/  PRMT R5, R2, 0x7610, R5 ;  /* 0x0000761002057816 */ /* 0x000fc40000000005 */
[----:B------:R-:W-:-:S03]  /*9a10*/  PRMT R4, R2, 0x7632, R4 ;  /* 0x0000763202047816 */ /* 0x000fc60000000004 */
[----:B------:R2:W-:Y:S04]  /*9a20*/  STS.U16 [R63+0x80], R5 ;  /* 0x000080053f007388 */ /* 0x0005e80000000400 */
[----:B------:R-:W-:Y:S01]  /*9a30*/  STS.U16 [R57+0x80], R4 ;  /* 0x0000800439007388 */ /* 0x000fe20000000400 */
[----:B-1----:R-:W-:Y:S02]  /*9a40*/  F2FP.PACK_AB R3, R167, R166 ;  /* 0x000000a6a703723e */ /* 0x002fe400000000ff */
[----:B----4-:R-:W-:Y:S01]  /*9a50*/  F2FP.PACK_AB R0, R165, R164 ;  /* 0x000000a4a500723e */ /* 0x010fe200000000ff */
[----:B------:R-:W-:-:S03]  /*9a60*/  CS2R R52, SRZ ;  /* 0x0000000000347805 */ /* 0x000fc6000001ff00 */
[C---:B------:R-:W-:Y:S02]  /*9a70*/  PRMT R2, R0.reuse, 0x7610, R2 ;  /* 0x0000761000027816 */ /* 0x040fe40000000002 */
[----:B------:R-:W-:-:S03]  /*9a80*/  PRMT R0, R0, 0x7632, R0 ;  /* 0x0000763200007816 */ /* 0x000fc60000000000 */
[----:B------:R1:W-:Y:S04]  /*9a90*/  STS.U16 [R56+0x80], R2 ;  /* 0x0000800238007388 */ /* 0x0003e80000000400 */
[----:B------:R3:W-:Y:S01]  /*9aa0*/  STS.U16 [R55+0x80], R0 ;  /* 0x0000800037007388 */ /* 0x0007e20000000400 */
[----:B--2---:R-:W-:-:S03]  /*9ab0*/  PRMT R5, R3, 0x7632, R5 ;  /* 0x0000763203057816 */ /* 0x004fc60000000005 */
[----:B------:R2:W-:Y:S04]  /*9ac0*/  STS.U16 [R58+0x80], R3 ;  /* 0x000080033a007388 */ /* 0x0005e80000000400 */
[----:B------:R4:W-:Y:S01]  /*9ad0*/  STS.U16 [R64+0x80], R5 ;  /* 0x0000800540007388 */ /* 0x0009e20000000400 */
[----:B-1----:R-:W-:Y:S01]  /*9ae0*/  F2FP.PACK_AB R2, R169, R168 ;  /* 0x000000a8a902723e */ /* 0x002fe200000000ff */
[----:B------:R-:W-:-:S03]  /*9af0*/  CS2R R56, SRZ ;  /* 0x0000000000387805 */ /* 0x000fc6000001ff00 */
[C---:B------:R-:W-:Y:S01]  /*9b00*/  PRMT R4, R2.reuse, 0x7610, R4 ;  /* 0x0000761002047816 */ /* 0x040fe20000000004 */
[----:B---3--:R-:W-:Y:S01]  /*9b10*/  CS2R R54, SRZ ;  /* 0x0000000000367805 */ /* 0x008fe2000001ff00 */
[----:B------:R-:W-:Y:S02]  /*9b20*/  F2FP.PACK_AB R0, R171, R170 ;  /* 0x000000aaab00723e */ /* 0x000fe400000000ff */
[----:B--2---:R-:W-:Y:S01]  /*9b30*/  PRMT R3, R2, 0x7632, R3 ;  /* 0x0000763202037816 */ /* 0x004fe20000000003 */
[----:B------:R1:W-:Y:S01]  /*9b40*/  STS.U16 [R62+0x80], R4 ;  /* 0x000080043e007388 */ /* 0x0003e20000000400 */
[C---:B------:R-:W-:Y:S02]  /*9b50*/  PRMT R2, R0.reuse, 0x7610, R2 ;  /* 0x0000761000027816 */ /* 0x040fe40000000002 */
[----:B------:R-:W-:Y:S01]  /*9b60*/  PRMT R0, R0, 0x7632, R0 ;  /* 0x0000763200007816 */ /* 0x000fe20000000000 */
[----:B------:R-:W-:Y:S01]  /*9b70*/  STS.U16 [R61+0x80], R3 ;  /* 0x000080033d007388 */ /* 0x000fe20000000400 */
[----:B----4-:R-:W-:-:S03]  /*9b80*/  CS2R R64, SRZ ;  /* 0x0000000000407805 */ /* 0x010fc6000001ff00 */
[----:B------:R2:W-:Y:S04]  /*9b90*/  STS.U16 [R60+0x80], R2 ;  /* 0x000080023c007388 */ /* 0x0005e80000000400 */
[----:B------:R3:W-:Y:S04]  /*9ba0*/  STS.U16 [R59+0x80], R0 ;  /* 0x000080003b007388 */ /* 0x0007e80000000400 */
[----:B-1----:R-:W1:Y:S01]  /*9bb0*/  S2R R4, SR_CTAID.X ;  /* 0x0000000000047919 */ /* 0x002e620000002500 */
[----:B------:R-:W-:Y:S01]  /*9bc0*/  CS2R R62, SRZ ;  /* 0x00000000003e7805 */ /* 0x000fe2000001ff00 */
[----:B--2---:R-:W-:Y:S01]  /*9bd0*/  CS2R R60, SRZ ;  /* 0x00000000003c7805 */ /* 0x004fe2000001ff00 */
[----:B------:R-:W-:Y:S01]  /*9be0*/  IMAD.WIDE.U32 R2, R51, c[0x0][0x338], R88 ;  /* 0x0000ce0033027a25 */ /* 0x000fe200078e0058 */
[----:B---3--:R-:W-:-:S03]  /*9bf0*/  CS2R R58, SRZ ;  /* 0x00000000003a7805 */ /* 0x008fc6000001ff00 */
[----:B------:R-:W-:Y:S01]  /*9c00*/  IMAD.SHL.U32 R0, R180, 0x2, RZ ;  /* 0x00000002b4007824 */ /* 0x000fe200078e00ff */
[----:B------:R-:W-:Y:S01]  /*9c10*/  BAR.SYNC.DEFER_BLOCKING 0x1, 0x100 ;  /* 0x0044000000007b1d */ /* 0x000fe20000010000 */
[----:B-1----:R-:W-:-:S05]  /*9c20*/  IMAD R50, R4, R50, c[0x0][0x2f0] ;  /* 0x0000bc0004327624 */ /* 0x002fca00078e0232 */
[----:B------:R-:W-:-:S04]  /*9c30*/  IMNMX R50, R50, 0x50, PT ;  /* 0x0000005032327817 */ /* 0x000fc80003800200 */
[----:B------:R-:W-:Y:S01]  /*9c40*/  ISETP.GE.AND P6, PT, R90, R50, PT ;  /* 0x000000325a00720c */ /* 0x000fe20003fc6270 */
[----:B------:R-:W1:Y:S04]  /*9c50*/  @!P2 LDS.128 R12, [R0+0x7880] ;  /* 0x00788000000ca984 */ /* 0x000e680000000c00 */
[----:B------:R-:W2:Y:S04]  /*9c60*/  @!P2 LDS.128 R16, [R0+0xa080] ;  /* 0x00a080000010a984 */ /* 0x000ea80000000c00 */
[----:B------:R-:W3:Y:S04]  /*9c70*/  @!P2 LDS.128 R20, [R0+0xc880] ;  /* 0x00c880000014a984 */ /* 0x000ee80000000c00 */
[----:B------:R-:W4:Y:S04]  /*9c80*/  @!P1 LDS.128 R24, [R0+0x8880] ;  /* 0x0088800000189984 */ /* 0x000f280000000c00 */
[----:B------:R-:W5:Y:S04]  /*9c90*/  @!P1 LDS.128 R28, [R0+0xb080] ;  /* 0x00b08000001c9984 */ /* 0x000f680000000c00 */
[----:B------:R-:W1:Y:S04]  /*9ca0*/  @!P1 LDS.128 R32, [R0+0xd880] ;  /* 0x00d8800000209984 */ /* 0x000e680000000c00 */
        /* <DEDUP_REMOVED lines=11> */
[----:B------:R2:W1:Y:S02]  /*9d60*/  @!P0 LDS.128 R84, [R0+0x7080] ;  /* 0x0070800000548984 */ /* 0x0004640000000c00 */
[----:B--2---:R-:W-:-:S04]  /*9d70*/  IMAD R0, R93, c[0x0][0x338], RZ ;  /* 0x0000ce005d007a24 */ /* 0x004fc800078e02ff */
[----:B------:R-:W-:-:S04]  /*9d80*/  IMAD R0, R51, c[0x0][0x33c], R0 ;  /* 0x0000cf0033007a24 */ /* 0x000fc800078e0200 */
[----:B------:R-:W-:-:S04]  /*9d90*/  IMAD.IADD R3, R3, 0x1, R0 ;  /* 0x0000000103037824 */ /* 0x000fc800078e0200 */
[----:B------:R-:W-:-:S04]  /*9da0*/  IMAD.WIDE.U32 R10, R92, c[0x0][0x340], R2 ;  /* 0x0000d0005c0a7a25 */ /* 0x000fc800078e0002 */
[----:B------:R-:W-:-:S04]  /*9db0*/  IMAD.WIDE R2, R4, 0x50, R90 ;  /* 0x0000005004027825 */ /* 0x000fc800078e025a */
[----:B------:R-:W-:Y:S01]  /*9dc0*/  IMAD.IADD R7, R11, 0x1, R6 ;  /* 0x000000010b077824 */ /* 0x000fe200078e0206 */
[----:B------:R-:W-:Y:S05]  /*9dd0*/  @P6 BRA `(.L_x_845) ;  /* 0x000000d000006947 */ /* 0x000fea0003800000 */
[----:B-1-345:R-:W-:Y:S01]  /*9de0*/  IMAD R0, R3, c[0x0][0x330], RZ ;  /* 0x0000cc0003007a24 */ /* 0x03afe200078e02ff */
        /* <DEDUP_REMOVED lines=12> */
.L_x_845:
[----:B-1-345:R-:W-:Y:S05]  /*9eb0*/  BSYNC B0 ;  /* 0x0000000000007941 */ /* 0x03afea0003800000 */
.L_x_844:
[----:B------:R-:W-:Y:S01]  /*9ec0*/  IADD3 R0, R90, 0x20, RZ ;  /* 0x000000205a007810 */ /* 0x000fe20007ffe0ff */
[----:B------:R-:W-:Y:S03]  /*9ed0*/  BSSY B0, `(.L_x_846) ;  /* 0x0000013000007945 */ /* 0x000fe60003800000 */
[----:B------:R-:W-:-:S13]  /*9ee0*/  ISETP.GE.AND P5, PT, R0, R50, PT ;  /* 0x000000320000720c */ /* 0x000fda0003fa6270 */
[----:B------:R-:W-:Y:S05]  /*9ef0*/  @P5 BRA `(.L_x_847) ;  /* 0x0000010000005947 */ /* 0x000fea0003800000 */
[----:B------:R-:W-:Y:S02]  /*9f00*/  IADD3 R0, P0, R2, 0x20, RZ ;  /* 0x0000002002007810 */ /* 0x000fe40007f1e0ff */
[----:B------:R-:W-:Y:S02]  /*9f10*/  MOV R5, R7 ;  /* 0x0000000700057202 */ /* 0x000fe40000000f00 */
        /* <DEDUP_REMOVED lines=11> */
[----:B------:R1:W-:Y:S04]  /*9fd0*/  @!P2 STG.E.128 [R4.64], R24 ;  /* 0x000000180400a986 */ /* 0x0003e8000c101d12 */
[----:B------:R1:W-:Y:S04]  /*9fe0*/  @!P1 STG.E.128 [R4.64+0x80], R28 ;  /* 0x0000801c04009986 */ /* 0x0003e8000c101d12 */
[----:B------:R1:W-:Y:S02]  /*9ff0*/  @!P0 STG.E.128 [R4.64+0x100], R32 ;  /* 0x0001002004008986 */ /* 0x0003e4000c101d12 */
.L_x_847:
[----:B------:R-:W-:Y:S05]  /*a000*/  BSYNC B0 ;  /* 0x0000000000007941 */ /* 0x000fea0003800000 */
.L_x_846:
[----:B------:R-:W-:Y:S01]  /*a010*/  IADD3 R0, R90, 0x40, RZ ;  /* 0x000000405a007810 */ /* 0x000fe20007ffe0ff */
[----:B------:R-:W-:Y:S03]  /*a020*/  BSSY B0, `(.L_x_848) ;  /* 0x0000012000007945 */ /* 0x000fe60003800000 */
[----:B------:R-:W-:-:S13]  /*a030*/  ISETP.GE.AND P4, PT, R0, R50, PT ;  /* 0x000000320000720c */ /* 0x000fda0003f86270 */
[----:B------:R-:W-:Y:S05]  /*a040*/  @P4 BRA `(.L_x_849) ;  /* 0x000000f000004947 */ /* 0x000fea0003800000 */
[----:B------:R-:W-:Y:S01]  /*a050*/  IADD3 R0, P0, R2, 0x40, RZ ;  /* 0x0000004002007810 */ /* 0x000fe20007f1e0ff */
[----:B------:R-:W-:Y:S01]  /*a060*/  IMAD.MOV.U32 R6, RZ, RZ, R10 ;  /* 0x000000ffff067224 */ /* 0x000fe200078e000a */
[----:B------:R-:W-:Y:S02]  /*a070*/  ISETP.GE.AND P2, PT, R88, c[0x0][0x324], PT ;  /* 0x0000c90058007a0c */ /* 0x000fe40003f46270 */
[----:B------:R-:W-:Y:S01]  /*a080*/  ISETP.GE.AND P1, PT, R48, c[0x0][0x324], PT ;  /* 0x0000c90030007a0c */ /* 0x000fe20003f26270 */
[----:B-1----:R-:W-:Y:S01]  /*a090*/  IMAD.X R4, RZ, RZ, R3, P0 ;  /* 0x000000ffff047224 */ /* 0x002fe200000e0603 */
[----:B------:R-:W-:Y:S01]  /*a0a0*/  ISETP.GE.AND P0, PT, R49, c[0x0][0x324], PT ;  /* 0x0000c90031007a0c */ /* 0x000fe20003f06270 */
[----:B------:R-:W-:-:S04]  /*a0b0*/  IMAD.WIDE.U32 R6, R0, c[0x0][0x330], R6 ;  /* 0x0000cc0000067a25 */ /* 0x000fc800078e0006 */
        /* <DEDUP_REMOVED lines=8> */
.L_x_849:
[----:B------:R-:W-:Y:S05]  /*a140*/  BSYNC B0 ;  /* 0x0000000000007941 */ /* 0x000fea0003800000 */
.L_x_848:
        /* <DEDUP_REMOVED lines=23> */
.L_x_851:
[----:B------:R-:W-:Y:S05]  /*a2c0*/  BSYNC B0 ;  /* 0x0000000000007941 */ /* 0x000fea0003800000 */
.L_x_850:
        /* <DEDUP_REMOVED lines=18> */
.L_x_853:
[----:B------:R-:W-:Y:S05]  /*a3f0*/  BSYNC B0 ;  /* 0x0000000000007941 */ /* 0x000fea0003800000 */
.L_x_852:
[----:B------:R-:W-:Y:S05]  /*a400*/  @P4 EXIT ;  /* 0x000000000000494d */ /* 0x000fea0003800000 */
[----:B------:R-:W-:Y:S02]  /*a410*/  IADD3 R0, P0, R2, 0x40, RZ ;  /* 0x0000004002007810 */ /* 0x000fe40007f1e0ff */
[----:B------:R-:W-:-:S03]  /*a420*/  ISETP.GE.AND P1, PT, R88, c[0x0][0x2f4], PT ;  /* 0x0000bd0058007a0c */ /* 0x000fc60003f26270 */
[----:B------:R-:W-:Y:S01]  /*a430*/  IMAD.X R2, RZ, RZ, R3, P0 ;  /* 0x000000ffff027224 */ /* 0x000fe200000e0603 */
[----:B------:R-:W-:Y:S02]  /*a440*/  MOV R3, R7 ;  /* 0x0000000700037202 */ /* 0x000fe40000000f00 */
[----:B------:R-:W-:Y:S01]  /*a450*/  ISETP.GE.AND P0, PT, R48, c[0x0][0x2f4], PT ;  /* 0x0000bd0030007a0c */ /* 0x000fe20003f06270 */
[----:B------:R-:W-:Y:S02]  /*a460*/  IMAD R6, R2, c[0x0][0x300], RZ ;  /* 0x0000c00002067a24 */ /* 0x000fe400078e02ff */
[----:B------:R-:W-:-:S04]  /*a470*/  IMAD.MOV.U32 R2, RZ, RZ, R10 ;  /* 0x000000ffff027224 */ /* 0x000fc800078e000a */
[----:B-1----:R-:W-:-:S04]  /*a480*/  IMAD.WIDE.U32 R4, R0, c[0x0][0x300], R2 ;  /* 0x0000c00000047a25 */ /* 0x002fc800078e0002 */
[----:B------:R-:W-:Y:S01]  /*a490*/  IMAD R0, R0, c[0x0][0x304], R6 ;  /* 0x0000c10000007a24 */ /* 0x000fe200078e0206 */
[----:B------:R-:W-:-:S03]  /*a4a0*/  LEA R2, P2, R4, c[0x0][0x2e8], 0x1 ;  /* 0x0000ba0004027a11 */ /* 0x000fc600078408ff */
        /* <DEDUP_REMOVED lines=8> */
.L_x_843:
[----:B------:R-:W1:Y:S01]  /*a530*/  S2R R19, SR_CTAID.Y ;  /* 0x0000000000137919 */ /* 0x000e620000002600 */
[----:B------:R-:W-:Y:S01]  /*a540*/  SHF.R.S32.HI R0, RZ, 0x1f, R230 ;  /* 0x0000001fff007819 */ /* 0x000fe200000114e6 */
[----:B------:R-:W-:Y:S01]  /*a550*/  BSSY B0, `(.L_x_854) ;  /* 0x0000028000007945 */ /* 0x000fe20003800000 */
[----:B------:R-:W-:Y:S01]  /*a560*/  MOV R18, 0xffffffb0 ;  /* 0xffffffb000127802 */ /* 0x000fe20000000f00 */
[----:B------:R-:W2:Y:S01]  /*a570*/  S2R R4, SR_CTAID.X ;  /* 0x0000000000047919 */ /* 0x000ea20000002500 */
[----:B------:R-:W-:-:S03]  /*a580*/  LEA.HI R8, R0, R230, RZ, 0x3 ;  /* 0x000000e600087211 */ /* 0x000fc600078f18ff */
[----:B------:R-:W3:Y:S01]  /*a590*/  S2R R20, SR_CTAID.Z ;  /* 0x0000000000147919 */ /* 0x000ee20000002700 */
[----:B------:R-:W-:Y:S02]  /*a5a0*/  LOP3.LUT R0, R8, 0x1ffffff8, RZ, 0xc0, !PT ;  /* 0x1ffffff808007812 */ /* 0x000fe400078ec0ff */
[----:B------:R-:W-:-:S03]  /*a5b0*/  SHF.R.S32.HI R8, RZ, 0x3, R8 ;  /* 0x00000003ff087819 */ /* 0x000fc60000011408 */
[----:B------:R-:W-:Y:S01]  /*a5c0*/  IMAD.IADD R0, R230, 0x1, -R0 ;  /* 0x00000001e6007824 */ /* 0x000fe200078e0a00 */
[----:B------:R-:W-:-:S03]  /*a5d0*/  SHF.R.S32.HI R9, RZ, 0x1f, R8 ;  /* 0x0000001fff097819 */ /* 0x000fc60000011408 */
[----:B------:R-:W-:-:S05]  /*a5e0*/  IMAD.SHL.U32 R10, R0, 0x8, RZ ;  /* 0x00000008000a7824 */ /* 0x000fca00078e00ff */
[----:B------:R-:W-:Y:S02]  /*a5f0*/  SHF.R.S32.HI R11, RZ, 0x1f, R10 ;  /* 0x0000001fff0b7819 */ /* 0x000fe4000001140a */
[----:B-1----:R-:W-:Y:S02]  /*a600*/  SHF.R.S32.HI R21, RZ, 0x1f, R19 ;  /* 0x0000001fff157819 */ /* 0x002fe40000011413 */
[----:B------:R-:W-:Y:S01]  /*a610*/  IADD3 R16, R10, 0x40, RZ ;  /* 0x000000400a107810 */ /* 0x000fe20007ffe0ff */
[----:B--2---:R-:W-:Y:S01]  /*a620*/  IMAD R18, R4, R18, c[0x0][0x2f0] ;  /* 0x0000bc0004127624 */ /* 0x004fe200078e0212 */
[----:B------:R-:W-:Y:S01]  /*a630*/  IADD3 R17, R10, 0x80, RZ ;  /* 0x000000800a117810 */ /* 0x000fe20007ffe0ff */
[----:B------:R-:W-:Y:S01]  /*a640*/  IMAD R0, R21, c[0x0][0x308], RZ ;  /* 0x0000c20015007a24 */ /* 0x000fe200078e02ff */
[----:B---3--:R-:W-:Y:S01]  /*a650*/  SHF.R.S32.HI R22, RZ, 0x1f, R20 ;  /* 0x0000001fff167819 */ /* 0x008fe20000011414 */
[----:B------:R-:W-:Y:S01]  /*a660*/  IMAD.WIDE.U32 R2, R19, c[0x0][0x308], R10 ;  /* 0x0000c20013027a25 */ /* 0x000fe200078e000a */
[----:B------:R-:W-:-:S03]  /*a670*/  ISETP.GE.AND P6, PT, R8, R18, PT ;  /* 0x000000120800720c */ /* 0x000fc60003fc6270 */
[----:B------:R-:W-:Y:S02]  /*a680*/  IMAD R0, R19, c[0x0][0x30c], R0 ;  /* 0x0000c30013007a24 */ /* 0x000fe400078e0200 */
[----:B------:R-:W-:Y:S02]  /*a690*/  IMAD R6, R22, c[0x0][0x310], RZ ;  /* 0x0000c40016067a24 */ /* 0x000fe400078e02ff */
[----:B------:R-:W-:Y:S02]  /*a6a0*/  IMAD.IADD R3, R3, 0x1, R0 ;  /* 0x0000000103037824 */ /* 0x000fe400078e0200 */
[C---:B------:R-:W-:Y:S02]  /*a6b0*/  IMAD R6, R20.reuse, c[0x0][0x314], R6 ;  /* 0x0000c50014067a24 */ /* 0x040fe400078e0206 */
[----:B------:R-:W-:-:S04]  /*a6c0*/  IMAD.WIDE.U32 R14, R20, c[0x0][0x310], R2 ;  /* 0x0000c400140e7a25 */ /* 0x000fc800078e0002 */
[----:B------:R-:W-:Y:S01]  /*a6d0*/  IMAD.WIDE R2, R4, 0x50, R8 ;  /* 0x0000005004027825 */ /* 0x000fe200078e0208 */
        /* <DEDUP_REMOVED lines=15> */
.L_x_855:
[----:B------:R-:W-:Y:S05]  /*a7d0*/  BSYNC B0 ;  /* 0x0000000000007941 */ /* 0x000fea0003800000 */
.L_x_854:
        /* <DEDUP_REMOVED lines=8> */
[----:B-1----:R-:W-:Y:S01]  /*a860*/  IMAD.X R4, RZ, RZ, R3, P0 ;  /* 0x000000ffff047224 */ /* 0x002fe200000e0603 */
        /* <DEDUP_REMOVED lines=11> */
.L_x_857:
[----:B------:R-:W-:Y:S05]  /*a920*/  BSYNC B0 ;  /* 0x0000000000007941 */ /* 0x000fea0003800000 */
.L_x_856:
        /* <DEDUP_REMOVED lines=19> */
.L_x_859:
[----:B------:R-:W-:Y:S05]  /*aa60*/  BSYNC B0 ;  /* 0x0000000000007941 */ /* 0x000fea0003800000 */
.L_x_858:
        /* <DEDUP_REMOVED lines=23> */
.L_x_861:
[----:B------:R-:W-:Y:S05]  /*abe0*/  BSYNC B0 ;  /* 0x0000000000007941 */ /* 0x000fea0003800000 */
.L_x_860:
[----:B------:R-:W-:Y:S01]  /*abf0*/  BSSY B0, `(.L_x_862) ;  /* 0x0000012000007945 */ /* 0x000fe20003800000 */
[----:B------:R-:W-:Y:S05]  /*ac00*/  @P5 BRA `(.L_x_863) ;  /* 0x0000010000005947 */ /* 0x000fea0003800000 */
[----:B------:R-:W-:Y:S01]  /*ac10*/  IADD3 R0, P0, R2, 0x20, RZ ;  /* 0x0000002002007810 */ /* 0x000fe20007f1e0ff */
[----:B------:R-:W-:Y:S01]  /*ac20*/  IMAD.MOV.U32 R8, RZ, RZ, R12 ;  /* 0x000000ffff087224 */ /* 0x000fe200078e000c */
[----:B------:R-:W-:-:S02]  /*ac30*/  MOV R9, R7 ;  /* 0x0000000700097202 */ /* 0x000fc40000000f00 */
        /* <DEDUP_REMOVED lines=13> */
.L_x_863:
[----:B------:R-:W-:Y:S05]  /*ad10*/  BSYNC B0 ;  /* 0x0000000000007941 */ /* 0x000fea0003800000 */
.L_x_862:
        /* <DEDUP_REMOVED lines=19> */
.L_x_864:
        /* <DEDUP_REMOVED lines=11> */
.L_x_1411:


//--------------------- .text._ZN7cutlass13device_kernelIN5flash19enable_sm80_to_sm89INS1_16FlashAttnBwdSm80INS1_25CollectiveMainloopBwdSm80ILi2ELi1EN4cute5tupleIJNS5_1CILi64EEENS7_ILi80EEENS7_ILi192EEEEEENS_6half_tEfNS_4arch4Sm80ELb0ELb1ELb1ELb0ELb1ELb0ELb1ELb0ELi2ELi4ELi2ELi2ELb0EEENS1_21CollectiveEpilogueBwdISB_SC_SE_Li256ELb0ELb1ELi4EEENS1_19SingleTileSchedulerILb0ELb0ELb0ELi80EEEEEEEEEvNT_6ParamsE --------------------------
	.section	.text._ZN7cutlass13device_kernelIN5flash19enable_sm80_to_sm89INS1_16FlashAttnBwdSm80INS1_25CollectiveMainloopBwdSm80ILi2ELi1EN4cute5tupleIJNS5_1CILi64EEENS7_ILi80EEENS7_ILi192EEEEEENS_6half_tEfNS_4arch4Sm80ELb0ELb1ELb1ELb0ELb1ELb0ELb1ELb0ELi2ELi4ELi2ELi2ELb0EEENS1_21CollectiveEpilogueBwdISB_SC_SE_Li256ELb0ELb1ELi4EEENS1_19SingleTileSchedulerILb0ELb0ELb0ELi80EEEEEEEEEvNT_6ParamsE,"ax",@progbits
	.sectioninfo	@"SHI_REGISTERS=255"
	.align	128
.text._ZN7cutlass13device_kernelIN5flash19enable_sm80_to_sm89INS1_16FlashAttnBwdSm80INS1_25CollectiveMainloopBwdSm80ILi2ELi1EN4cute5tupleIJNS5_1CILi64EEENS7_ILi80EEENS7_ILi192EEEEEENS_6half_tEfNS_4arch4Sm80ELb0ELb1ELb1ELb0ELb1ELb0ELb1ELb0ELi2ELi4ELi2ELi2ELb0EEENS1_21CollectiveEpilogueBwdISB_SC_SE_Li256ELb0ELb1ELi4EEENS1_19SingleTileSchedulerILb0ELb0ELb0ELi80EEEEEEEEEvNT_6ParamsE:
        .type           _ZN7cutlass13device_kernelIN5flash19enable_sm80_to_sm89INS1_16FlashAttnBwdSm80INS1_25CollectiveMainloopBwdSm80ILi2ELi1EN4cute5tupleIJNS5_1CILi64EEENS7_ILi80EEENS7_ILi192EEEEEENS_6half_tEfNS_4arch4Sm80ELb0ELb1ELb1ELb0ELb1ELb0ELb1ELb0ELi2ELi4ELi2ELi2ELb0EEENS1_21CollectiveEpilogueBwdISB_SC_SE_Li256ELb0ELb1ELi4EEENS1_19SingleTileSchedulerILb0ELb0ELb0ELi80EEEEEEEEEvNT_6ParamsE,@function
        .size           _ZN7cutlass13device_kernelIN5flash19enable_sm80_to_sm89INS1_16FlashAttnBwdSm80INS1_25CollectiveMainloopBwdSm80ILi2ELi1EN4cute5tupleIJNS5_1CILi64EEENS7_ILi80EEENS7_ILi192EEEEEENS_6half_tEfNS_4arch4Sm80ELb0ELb1ELb1ELb0ELb1ELb0ELb1ELb0ELi2ELi4ELi2ELi2ELb0EEENS1_21CollectiveEpilogueBwdISB_SC_SE_Li256ELb0ELb1ELi4EEENS1_19SingleTileSchedulerILb0ELb0ELb0ELi80EEEEEEEEEvNT_6ParamsE,(.L_x_1412 - _ZN7cutlass13device_kernelIN5flash19enable_sm80_to_sm89INS1_16FlashAttnBwdSm80INS1_25CollectiveMainloopBwdSm80ILi2ELi1EN4cute5tupleIJNS5_1CILi64EEENS7_ILi80EEENS7_ILi192EEEEEENS_6half_tEfNS_4arch4Sm80ELb0ELb1ELb1ELb0ELb1ELb0ELb1ELb0ELi2ELi4ELi2ELi2ELb0EEENS1_21CollectiveEpilogueBwdISB_SC_SE_Li256ELb0ELb1ELi4EEENS1_19SingleTileSchedulerILb0ELb0ELb0ELi80EEEEEEEEEvNT_6ParamsE)
        .other          _ZN7cutlass13device_kernelIN5flash19enable_sm80_to_sm89INS1_16FlashAttnBwdSm80INS1_25CollectiveMainloopBwdSm80ILi2ELi1EN4cute5tupleIJNS5_1CILi64EEENS7_ILi80EEENS7_ILi192EEEEEENS_6half_tEfNS_4arch4Sm80ELb0ELb1ELb1ELb0ELb1ELb0ELb1ELb0ELi2ELi4ELi2ELi2ELb0EEENS1_21CollectiveEpilogueBwdISB_SC_SE_Li256ELb0ELb1ELi4EEENS1_19SingleTileSchedulerILb0ELb0ELb0ELi80EEEEEEEEEvNT_6ParamsE,@"STO_CUDA_ENTRY STV_DEFAULT"
_ZN7cutlass13device_kernelIN5flash19enable_sm80_to_sm89INS1_16FlashAttnBwdSm80INS1_25CollectiveMainloopBwdSm80ILi2ELi1EN4cute5tupleIJNS5_1CILi64EEENS7_ILi80EEENS7_ILi192EEEEEENS_6half_tEfNS_4arch4Sm80ELb0ELb1ELb1ELb0ELb1ELb0ELb1ELb0ELi2ELi4ELi2ELi2ELb0EEENS1_21CollectiveEpilogueBwdISB_SC_SE_Li256ELb0ELb1ELi4EEENS1_19SingleTileSchedulerILb0ELb0ELb0ELi80EEEEEEEEEvNT_6ParamsE:
        /* <DEDUP_REMOVED lines=25> */
.L_x_865:
        /* <DEDUP_REMOVED lines=564> */
.L_x_877:
        /* <DEDUP_REMOVED lines=213> */
.L_x_869:
[----:B------:R-:W-:Y:S11]  /*3220*/  ISETP.NE.AND P0, PT, R249, c[0x0][0x2a8], PT ;  /* 0x0000aa00f9007a0c */ /* 0x000ff60003f05270 */
[----:B------:R-:W-:Y:S02]  /*3230*/  @!UPT UIADD3 URZ, URZ, URZ, URZ ;  /* 0x0000003f3f3ff290 */ /* 0x000fe4000fffe03f */
[----:B------:R-:W-:Y:S05]  /*3240*/  @P0 IMAD.HI.U32 R4, R3, c[0x0][0x2ac], RZ ;  /* 0x0000ab0003040a27 */ /* 0x000fea00078e00ff */
[----:B------:R-:W-:Y:S02]  /*3250*/  @P0 SHF.R.U32.HI R3, RZ, c[0x0][0x2b0], R4 ;  /* 0x0000ac00ff030a19 */ /* 0x000fe40000011604 */
.L_x_870:
[----:B------:R-:W-:Y:S05]  /*3260*/  BSYNC B0 ;  /* 0x0000000000007941 */ /* 0x000fea0003800000 */
.L_x_868:
[C-C-:B------:R-:W-:Y:S01]  /*3270*/  IADD3 R4, R2.reuse, c[0x0][0x2a4], R228.reuse ;  /* 0x0000a90002047a10 */ /* 0x140fe20007ffe0e4 */
[----:B------:R-:W-:Y:S01]  /*3280*/  IMAD R3, R3, c[0x0][0x2a8], R235 ;  /* 0x0000aa0003037a24 */ /* 0x000fe200078e02eb */
[----:B------:R-:W-:Y:S02]  /*3290*/  IADD3 R109, R2, UR10, R228 ;  /* 0x0000000a026d7c10 */ /* 0x000fe4000fffe0e4 */
[----:B------:R-:W-:Y:S02]  /*32a0*/  IMNMX R4, R229, R4, PT ;  /* 0x00000004e5047217 */ /* 0x000fe40003800200 */
[----:B------:R-:W-:Y:S02]  /*32b0*/  IADD3 R110, R3, c[0x0][0x2a8], RZ ;  /* 0x0000aa00036e7a10 */ /* 0x000fe40007ffe0ff */
[----:B------:R-:W-:Y:S02]  /*32c0*/  IMNMX R109, R109, R3, !PT ;  /* 0x000000036d6d7217 */ /* 0x000fe40007800200 */
[----:B------:R-:W-:Y:S02]  /*32d0*/  IMNMX R110, R4, R110, PT ;  /* 0x0000006e046e7217 */ /* 0x000fe40003800200 */
.L_x_867:
        /* <DEDUP_REMOVED lines=17> */
.L_x_873:
[----:B------:R-:W-:Y:S11]  /*33f0*/  ISETP.NE.AND P0, PT, R249, c[0x0][0x2a8], PT ;  /* 0x0000aa00f9007a0c */ /* 0x000ff60003f05270 */
[----:B------:R-:W-:Y:S02]  /*3400*/  @!UPT UIADD3 URZ, URZ, URZ, URZ ;  /* 0x0000003f3f3ff290 */ /* 0x000fe4000fffe03f */
[----:B------:R-:W-:Y:S05]  /*3410*/  @P0 IMAD.HI.U32 R3, R2, c[0x0][0x2ac], RZ ;  /* 0x0000ab0002030a27 */ /* 0x000fea00078e00ff */
[----:B------:R-:W-:Y:S02]  /*3420*/  @P0 SHF.R.U32.HI R2, RZ, c[0x0][0x2b0], R3 ;  /* 0x0000ac00ff020a19 */ /* 0x000fe40000011603 */
.L_x_874:
[----:B------:R-:W-:Y:S05]  /*3430*/  BSYNC B0 ;  /* 0x0000000000007941 */ /* 0x000fea0003800000 */
.L_x_872:
[----:B------:R-:W-:Y:S05]  /*3440*/  IMAD R2, R2, c[0x0][0x2a8], R235 ;  /* 0x0000aa0002027a24 */ /* 0x000fea00078e02eb */
[----:B------:R-:W-:Y:S02]  /*3450*/  IADD3 R3, R2, c[0x0][0x2a8], RZ ;  /* 0x0000aa0002037a10 */ /* 0x000fe40007ffe0ff */
[----:B------:R-:W-:Y:S02]  /*3460*/  IMNMX R107, R107, R2, !PT ;  /* 0x000000026b6b7217 */ /* 0x000fe40007800200 */
[----:B------:R-:W-:Y:S02]  /*3470*/  IMNMX R108, R108, R3, PT ;  /* 0x000000036c6c7217 */ /* 0x000fe40003800200 */
.L_x_871:
        /* <DEDUP_REMOVED lines=79> */
.L_x_875:
        /* <DEDUP_REMOVED lines=547> */
.L_x_876:
        /* <DEDUP_REMOVED lines=296> */
.L_x_866:
        /* <DEDUP_REMOVED lines=777> */
.L_x_880:
[----:B-1-345:R-:W-:Y:S05]  /*9eb0*/  BSYNC B0 ;  /* 0x0000000000007941 */ /* 0x03afea0003800000 */
.L_x_879:
        /* <DEDUP_REMOVED lines=20> */
.L_x_882:
[----:B------:R-:W-:Y:S05]  /*a000*/  BSYNC B0 ;  /* 0x0000000000007941 */ /* 0x000fea0003800000 */
.L_x_881:
        /* <DEDUP_REMOVED lines=19> */
.L_x_884:
[----:B------:R-:W-:Y:S05]  /*a140*/  BSYNC B0 ;  /* 0x0000000000007941 */ /* 0x000fea0003800000 */
.L_x_883:
        /* <DEDUP_REMOVED lines=23> */
.L_x_886:
[----:B------:R-:W-:Y:S05]  /*a2c0*/  BSYNC B0 ;  /* 0x0000000000007941 */ /* 0x000fea0003800000 */
.L_x_885:
        /* <DEDUP_REMOVED lines=18> */
.L_x_888:
[----:B------:R-:W-:Y:S05]  /*a3f0*/  BSYNC B0 ;  /* 0x0000000000007941 */ /* 0x000fea0003800000 */
.L_x_887:
        /* <DEDUP_REMOVED lines=19> */
.L_x_878:
        /* <DEDUP_REMOVED lines=42> */
.L_x_890:
[----:B------:R-:W-:Y:S05]  /*a7d0*/  BSYNC B0 ;  /* 0x0000000000007941 */ /* 0x000fea0003800000 */
.L_x_889:
        /* <DEDUP_REMOVED lines=20> */
.L_x_892:
[----:B------:R-:W-:Y:S05]  /*a920*/  BSYNC B0 ;  /* 0x0000000000007941 */ /* 0x000fea0003800000 */
.L_x_891:
        /* <DEDUP_REMOVED lines=19> */
.L_x_894:
[----:B------:R-:W-:Y:S05]  /*aa60*/  BSYNC B0 ;  /* 0x0000000000007941 */ /* 0x000fea0003800000 */
.L_x_893:
        /* <DEDUP_REMOVED lines=23> */
.L_x_896:
[----:B------:R-:W-:Y:S05]  /*abe0*/  BSYNC B0 ;  /* 0x0000000000007941 */ /* 0x000fea0003800000 */
.L_x_895:
        /* <DEDUP_REMOVED lines=18> */
.L_x_898:
[----:B------:R-:W-:Y:S05]  /*ad10*/  BSYNC B0 ;  /* 0x0000000000007941 */ /* 0x000fea0003800000 */
.L_x_897:
        /* <DEDUP_REMOVED lines=19> */
.L_x_899:
        /* <DEDUP_REMOVED lines=11> */
.L_x_1412:


//--------------------- .text._ZN7cutlass13device_kernelIN5flash19enable_sm80_to_sm89INS1_16FlashAttnBwdSm80INS1_25CollectiveMainloopBwdSm80ILi2ELi1EN4cute5tupleIJNS5_1CILi64EEENS7_ILi80EEENS7_ILi192EEEEEENS_6half_tEfNS_4arch4Sm80ELb0ELb1ELb1ELb0ELb0ELb0ELb1ELb0ELi2ELi4ELi2ELi2ELb0EEENS1_24CollectiveEpilogueBwdGQAISB_fSE_Li256ELb0ELb0EEENS1_19SingleTileSchedulerILb0ELb0ELb0ELi80EEEEEEEEEvNT_6ParamsE --------------------------
	.section	.text._ZN7cutlass13device_kernelIN5flash19enable_sm80_to_sm89INS1_16FlashAttnBwdSm80INS1_25CollectiveMainloopBwdSm80ILi2ELi1EN4cute5tupleIJNS5_1CILi64EEENS7_ILi80EEENS7_ILi192EEEEEENS_6half_tEfNS_4arch4Sm80ELb0ELb1ELb1ELb0ELb0ELb0ELb1ELb0ELi2ELi4ELi2ELi2ELb0EEENS1_24CollectiveEpilogueBwdGQAISB_fSE_Li256ELb0ELb0EEENS1_19SingleTileSchedulerILb0ELb0ELb0ELi80EEEEEEEEEvNT_6ParamsE,"ax",@progbits
	.sectioninfo	@"SHI_REGISTERS=255"
	.align	128
.text._ZN7cutlass13device_kernelIN5flash19enable_sm80_to_sm89INS1_16FlashAttnBwdSm80INS1_25CollectiveMainloopBwdSm80ILi2ELi1EN4cute5tupleIJNS5_1CILi64EEENS7_ILi80EEENS7_ILi192EEEEEENS_6half_tEfNS_4arch4Sm80ELb0ELb1ELb1ELb0ELb0ELb0ELb1ELb0ELi2ELi4ELi2ELi2ELb0EEENS1_24CollectiveEpilogueBwdGQAISB_fSE_Li256ELb0ELb0EEENS1_19SingleTileSchedulerILb0ELb0ELb0ELi80EEEEEEEEEvNT_6ParamsE:
        .type           _ZN7cutlass13device_kernelIN5flash19enable_sm80_to_sm89INS1_16FlashAttnBwdSm80INS1_25CollectiveMainloopBwdSm80ILi2ELi1EN4cute5tupleIJNS5_1CILi64EEENS7_ILi80EEENS7_ILi192EEEEEENS_6half_tEfNS_4arch4Sm80ELb0ELb1ELb1ELb0ELb0ELb0ELb1ELb0ELi2ELi4ELi2ELi2ELb0EEENS1_24CollectiveEpilogueBwdGQAISB_fSE_Li256ELb0ELb0EEENS1_19SingleTileSchedulerILb0ELb0ELb0ELi80EEEEEEEEEvNT_6ParamsE,@function
        .size           _ZN7cutlass13device_kernelIN5flash19enable_sm80_to_sm89INS1_16FlashAttnBwdSm80INS1_25CollectiveMainloopBwdSm80ILi2ELi1EN4cute5tupleIJNS5_1CILi64EEENS7_ILi80EEENS7_ILi192EEEEEENS_6half_tEfNS_4arch4Sm80ELb0ELb1ELb1ELb0ELb0ELb0ELb1ELb0ELi2ELi4ELi2ELi2ELb0EEENS1_24CollectiveEpilogueBwdGQAISB_fSE_Li256ELb0ELb0EEENS1_19SingleTileSchedulerILb0ELb0ELb0ELi80EEEEEEEEEvNT_6ParamsE,(.L_x_1413 - _ZN7cutlass13device_kernelIN5flash19enable_sm80_to_sm89INS1_16FlashAttnBwdSm80INS1_25CollectiveMainloopBwdSm80ILi2ELi1EN4cute5tupleIJNS5_1CILi64EEENS7_ILi80EEENS7_ILi192EEEEEENS_6half_tEfNS_4arch4Sm80ELb0ELb1ELb1ELb0ELb0ELb0ELb1ELb0ELi2ELi4ELi2ELi2ELb0EEENS1_24CollectiveEpilogueBwdGQAISB_fSE_Li256ELb0ELb0EEENS1_19SingleTileSchedulerILb0ELb0ELb0ELi80EEEEEEEEEvNT_6ParamsE)
        .other          _ZN7cutlass13device_kernelIN5flash19enable_sm80_to_sm89INS1_16FlashAttnBwdSm80INS1_25CollectiveMainloopBwdSm80ILi2ELi1EN4cute5tupleIJNS5_1CILi64EEENS7_ILi80EEENS7_ILi192EEEEEENS_6half_tEfNS_4arch4Sm80ELb0ELb1ELb1ELb0ELb0ELb0ELb1ELb0ELi2ELi4ELi2ELi2ELb0EEENS1_24CollectiveEpilogueBwdGQAISB_fSE_Li256ELb0ELb0EEENS1_19SingleTileSchedulerILb0ELb0ELb0ELi80EEEEEEEEEvNT_6ParamsE,@"STO_CUDA_ENTRY STV_DEFAULT"
_ZN7cutlass13device_kernelIN5flash19enable_sm80_to_sm89INS1_16FlashAttnBwdSm80INS1_25CollectiveMainloopBwdSm80ILi2ELi1EN4cute5tupleIJNS5_1CILi64EEENS7_ILi80EEENS7_ILi192EEEEEENS_6half_tEfNS_4arch4Sm80ELb0ELb1ELb1ELb0ELb0ELb0ELb1ELb0ELi2ELi4ELi2ELi2ELb0EEENS1_24CollectiveEpilogueBwdGQAISB_fSE_Li256ELb0ELb0EEENS1_19SingleTileSchedulerILb0ELb0ELb0ELi80EEEEEEEEEvNT_6ParamsE:
        /* <DEDUP_REMOVED lines=25> */
.L_x_900:
        /* <DEDUP_REMOVED lines=77> */
[--C-:B------:R-:W-:Y:S01]  /*0660*/  IMAD.MOV.U32 R6, RZ, RZ, R84.reuse ;  /* 0x000000ffff067224 */ /* 0x100fe200078e0054 */
[----:B------:R-:W1:Y:S01]  /*0670*/  S2R R248, SR_CTAID.Z ;  /* 0x0000000000f87919 */ /* 0x000e620000002700 */
[----:B------:R-:W-:Y:S01]  /*0680*/  USHF.R.S32.HI UR18, URZ, 0x1f, UR19 ;  /* 0x0000001f3f127899 */ /* 0x000fe20008011413 */
[----:B------:R-:W-:Y:S01]  /*0690*/  ISETP.NE.AND P0, PT, R0, 0x1, PT ;  /* 0x000000010000780c */ /* 0x000fe20003f05270 */
[----:B------:R-:W-:Y:S01]  /*06a0*/  IMAD.SHL.U32 R236, R230, 0x4, RZ ;  /* 0x00000004e6ec7824 */ /* 0x000fe200078e00ff */
[-C--:B------:R-:W-:Y:S01]  /*06b0*/  LEA.HI R19, R16, R230.reuse, RZ, 0x3 ;  /* 0x000000e610137211 */ /* 0x080fe200078f18ff */
[----:B------:R-:W2:Y:S01]  /*06c0*/  S2R R20, SR_CTAID.X ;  /* 0x0000000000147919 */ /* 0x000ea20000002500 */
[----:B------:R-:W-:Y:S01]  /*06d0*/  ULDC.64 UR4, c[0x0][0x278] ;  /* 0x00009e0000047ab9 */ /* 0x000fe20000000a00 */
[----:B------:R-:W-:Y:S01]  /*06e0*/  SHF.R.S32.HI R28, RZ, 0x1f, R84 ;  /* 0x0000001fff1c7819 */ /* 0x000fe20000011454 */
[----:B------:R-:W-:Y:S01]  /*06f0*/  UIMAD UR8, UR18, UR4, URZ ;  /* 0x00000004120872a4 */ /* 0x000fe2000f8e023f */
[--C-:B------:R-:W-:Y:S01]  /*0700*/  SHF.R.S32.HI R237, RZ, 0x1f, R236.reuse ;  /* 0x0000001fffed7819 */ /* 0x100fe200000114ec */
[----:B------:R-:W-:Y:S01]  /*0710*/  USHF.L.U32 UR20, UR14, 0x6, URZ ;  /* 0x000000060e147899 */ /* 0x000fe2000800063f */
[----:B------:R-:W-:Y:S01]  /*0720*/  SHF.R.S32.HI R234, RZ, 0x3, R19 ;  /* 0x00000003ffea7819 */ /* 0x000fe20000011413 */
[----:B------:R-:W-:Y:S01]  /*0730*/  IMAD R8, R28, c[0x0][0x270], RZ ;  /* 0x00009c001c087a24 */ /* 0x000fe200078e02ff */
[----:B------:R-:W-:Y:S01]  /*0740*/  UIMAD.WIDE.U32 UR12, UR19, UR4, URZ ;  /* 0x00000004130c72a5 */ /* 0x000fe2000f8e003f */
[C---:B------:R-:W-:Y:S01]  /*0750*/  IMAD.WIDE.U32 R4, R84.reuse, c[0x0][0x270], R236 ;  /* 0x00009c0054047a25 */ /* 0x040fe200078e00ec */
[----:B------:R-:W-:Y:S01]  /*0760*/  UIMAD UR8, UR19, UR5, UR8 ;  /* 0x00000005130872a4 */ /* 0x000fe2000f8e0208 */
[----:B------:R-:W-:Y:S01]  /*0770*/  SHF.R.S32.HI R235, RZ, 0x1f, R234 ;  /* 0x0000001fffeb7819 */ /* 0x000fe200000114ea */
[----:B------:R-:W-:Y:S01]  /*0780*/  ULDC.64 UR6, c[0x0][0x290] ;  /* 0x0000a40000067ab9 */ /* 0x000fe20000000a00 */
[C---:B------:R-:W-:Y:S01]  /*0790*/  @P0 IMAD.HI.U32 R0, R84.reuse, c[0x0][0x24c], RZ ;  /* 0x0000930054000a27 */ /* 0x040fe200078e00ff */
[----:B------:R-:W-:Y:S01]  /*07a0*/  ULDC.64 UR4, c[0x0][0x1e8] ;  /* 0x00007a0000047ab9 */ /* 0x000fe20000000a00 */
[----:B------:R-:W-:Y:S01]  /*07b0*/  SHF.R.S32.HI R231, RZ, 0x1f, R230 ;  /* 0x0000001fffe77819 */ /* 0x000fe200000114e6 */
[----:B------:R-:W-:Y:S01]  /*07c0*/  UIMAD UR4, UR18, UR4, URZ ;  /* 0x00000004120472a4 */ /* 0x000fe2000f8e023f */
[----:B------:R-:W-:Y:S01]  /*07d0*/  IMAD R8, R84, c[0x0][0x274], R8 ;  /* 0x00009d0054087a24 */ /* 0x000fe200078e0208 */
[----:B------:R-:W-:Y:S01]  /*07e0*/  @P0 SHF.R.U32.HI R6, RZ, c[0x0][0x250], R0 ;  /* 0x00009400ff060a19 */ /* 0x000fe20000011600 */
[----:B------:R-:W-:Y:S01]  /*07f0*/  IMAD.U32 R13, RZ, RZ, UR20 ;  /* 0x00000014ff0d7e24 */ /* 0x000fe2000f8e00ff */
[----:B------:R-:W-:Y:S01]  /*0800*/  LOP3.LUT R0, R19, 0xfffffff8, RZ, 0xc0, !PT ;  /* 0xfffffff813007812 */ /* 0x000fe200078ec0ff */
[----:B------:R-:W-:Y:S01]  /*0810*/  IMAD R12, R28, c[0x0][0x288], RZ ;  /* 0x0000a2001c0c7a24 */ /* 0x000fe200078e02ff */
[----:B------:R-:W-:Y:S01]  /*0820*/  SHF.R.S32.HI R7, RZ, 0x1f, R6 ;  /* 0x0000001fff077819 */ /* 0x000fe20000011406 */
[----:B------:R-:W-:Y:S01]  /*0830*/  UIMAD.WIDE.U32 UR10, UR19, UR6, URZ ;  /* 0x00000006130a72a5 */ /* 0x000fe2000f8e003f */
[----:B------:R-:W-:Y:S01]  /*0840*/  IMAD.IADD R15, R5, 0x1, R8 ;  /* 0x00000001050f7824 */ /* 0x000fe200078e0208 */
[----:B------:R-:W-:Y:S01]  /*0850*/  UIMAD UR6, UR18, UR6, URZ ;  /* 0x00000006120672a4 */ /* 0x000fe2000f8e023f */
[----:B------:R-:W-:Y:S01]  /*0860*/  IMAD.IADD R17, R230, 0x1, -R0 ;  /* 0x00000001e6117824 */ /* 0x000fe200078e0a00 */
[----:B------:R-:W-:Y:S01]  /*0870*/  UIMAD UR21, UR19, UR5, UR4 ;  /* 0x00000005131572a4 */ /* 0x000fe2000f8e0204 */
[----:B------:R-:W-:Y:S01]  /*0880*/  IMAD R0, R7, c[0x0][0x1e0], RZ ;  /* 0x0000780007007a24 */ /* 0x000fe200078e02ff */
[----:B------:R-:W-:Y:S01]  /*0890*/  IADD3 R18, P3, P2, R13, UR12, R4 ;  /* 0x0000000c0d127c10 */ /* 0x000fe2000fa7e004 */
[----:B------:R-:W-:Y:S01]  /*08a0*/  IMAD.SHL.U32 R10, R17, 0x8, RZ ;  /* 0x00000008110a7824 */ /* 0x000fe200078e00ff */
[----:B------:R-:W-:Y:S01]  /*08b0*/  ULDC.64 UR4, c[0x0][0x1b8] ;  /* 0x00006e0000047ab9 */ /* 0x000fe20000000a00 */
[----:B------:R-:W-:Y:S01]  /*08c0*/  IMAD R0, R6, c[0x0][0x1e4], R0 ;  /* 0x0000790006007a24 */ /* 0x000fe200078e0200 */
[----:B------:R-:W-:Y:S01]  /*08d0*/  UIMAD UR7, UR19, UR7, UR6 ;  /* 0x00000007130772a4 */ /* 0x000fe2000f8e0206 */
[----:B------:R-:W-:Y:S01]  /*08e0*/  IMAD R7, R7, c[0x0][0x1b0], RZ ;  /* 0x00006c0007077a24 */ /* 0x000fe200078e02ff */
[----:B------:R-:W-:Y:S01]  /*08f0*/  SHF.R.S32.HI R11, RZ, 0x1f, R10 ;  /* 0x0000001fff0b7819 */ /* 0x000fe2000001140a */
[----:B------:R-:W-:Y:S01]  /*0900*/  IMAD.WIDE.U32 R8, R84, c[0x0][0x288], R236 ;  /* 0x0000a20054087a25 */ /* 0x000fe200078e00ec */
[----:B------:R-:W-:Y:S01]  /*0910*/  UIMAD UR6, UR18, UR4, URZ ;  /* 0x00000004120672a4 */ /* 0x000fe2000f8e023f */
[----:B------:R-:W-:Y:S01]  /*0920*/  ISETP.GE.AND P6, PT, R10, c[0x0][0x1cc], PT ;  /* 0x000073000a007a0c */ /* 0x000fe20003fc6270 */
[----:B------:R-:W-:Y:S01]  /*0930*/  USHF.R.S32.HI UR4, URZ, 0x1f, UR20 ;  /* 0x0000001f3f047899 */ /* 0x000fe20008011414 */
[----:B------:R-:W-:Y:S01]  /*0940*/  IMAD.WIDE.U32 R2, R6, c[0x0][0x1e0], R10 ;  /* 0x0000780006027a25 */ /* 0x000fe200078e000a */
[----:B------:R-:W-:Y:S01]  /*0950*/  IADD3 R22, P1, P0, R13, UR10, R8 ;  /* 0x0000000a0d167c10 */ /* 0x000fe2000f83e008 */
[----:B------:R-:W-:Y:S01]  /*0960*/  UIMAD UR6, UR19, UR5, UR6 ;  /* 0x00000005130672a4 */ /* 0x000fe2000f8e0206 */
[----:B------:R-:W-:Y:S01]  /*0970*/  IADD3 R23, R10, 0x80, RZ ;  /* 0x000000800a177810 */ /* 0x000fe20007ffe0ff */
[----:B------:R-:W-:Y:S01]  /*0980*/  IMAD.IADD R3, R3, 0x1, R0 ;  /* 0x0000000103037824 */ /* 0x000fe200078e0200 */
[----:B------:R-:W-:Y:S01]  /*0990*/  UIADD3 UR5, UR13, UR8, URZ ;  /* 0x000000080d057290 */ /* 0x000fe2000fffe03f */
[----:B------:R-:W-:Y:S01]  /*09a0*/  IMAD R12, R84, c[0x0][0x28c], R12 ;  /* 0x0000a300540c7a24 */ /* 0x000fe200078e020c */
[----:B------:R-:W-:Y:S01]  /*09b0*/  UIADD3 UR8, UR11, UR7, URZ ;  /* 0x000000070b087290 */ /* 0x000fe2000fffe03f */
[C---:B------:R-:W-:Y:S01]  /*09c0*/  IMAD R0, R6.reuse, c[0x0][0x1b4], R7 ;  /* 0x00006d0006007a24 */ /* 0x040fe200078e0207 */
[----:B------:R-:W-:Y:S01]  /*09d0*/  UIMAD UR15, UR15, -0x50, URZ ;  /* 0xffffffb00f0f78a4 */ /* 0x000fe2000f8e023f */
[----:B------:R-:W-:Y:S01]  /*09e0*/  IMAD.WIDE.U32 R4, R6, c[0x0][0x1b0], R10 ;  /* 0x00006c0006047a25 */ /* 0x000fe200078e000a */
[----:B------:R-:W-:Y:S01]  /*09f0*/  ULDC UR26, c[0x0][0x198] ;  /* 0x00006600001a7ab9 */ /* 0x000fe20000000800 */
[----:B------:R-:W-:Y:S01]  /*0a00*/  CS2R R170, SRZ ;  /* 0x0000000000aa7805 */ /* 0x000fe2000001ff00 */
[----:B------:R-:W-:Y:S01]  /*0a10*/  UIADD3 UR26, UR15, UR26, URZ ;  /* 0x0000001a0f1a7290 */ /* 0x000fe2000fffe03f */
[----:B-1----:R-:W-:Y:S01]  /*0a20*/  IMAD.WIDE.U32 R6, R248, c[0x0][0x1e8], R2 ;  /* 0x00007a00f8067a25 */ /* 0x002fe200078e0002 */
[----:B------:R-:W-:Y:S01]  /*0a30*/  UISETP.GE.AND UP1, UPT, UR15, 0x1, UPT ;  /* 0x000000010f00788c */ /* 0x000fe2000bf26270 */
[----:B------:R-:W-:Y:S01]  /*0a40*/  CS2R R168, SRZ ;  /* 0x0000000000a87805 */ /* 0x000fe2000001ff00 */
[----:B------:R-:W-:Y:S01]  /*0a50*/  UISETP.GE.AND UP0, UPT, UR15, 0x2, UPT ;  /* 0x000000020f00788c */ /* 0x000fe2000bf06270 */
[----:B------:R-:W-:Y:S01]  /*0a60*/  IMAD.IADD R14, R9, 0x1, R12 ;  /* 0x00000001090e7824 */ /* 0x000fe200078e020c */
[----:B------:R-:W-:Y:S01]  /*0a70*/  UP2UR UR24, UPR, URZ, 0x2 ;  /* 0x000000023f187883 */ /* 0x000fe20008000000 */
[----:B--2---:R-:W-:Y:S01]  /*0a80*/  IMAD.WIDE R12, R20, 0x50, R234 ;  /* 0x00000050140c7825 */ /* 0x004fe200078e02ea */
[----:B------:R-:W-:Y:S01]  /*0a90*/  IADD3 R20, R10, 0x40, RZ ;  /* 0x000000400a147810 */ /* 0x000fe20007ffe0ff */
[----:B------:R-:W-:Y:S01]  /*0aa0*/  UISETP.GE.AND UP1, UPT, UR15, 0x11, UPT ;  /* 0x000000110f00788c */ /* 0x000fe2000bf26270 */
[----:B------:R-:W-:Y:S01]  /*0ab0*/  CS2R R166, SRZ ;  /* 0x0000000000a67805 */ /* 0x000fe2000001ff00 */
[----:B------:R-:W-:Y:S01]  /*0ac0*/  IMAD.IADD R3, R5, 0x1, R0 ;  /* 0x0000000105037824 */ /* 0x000fe200078e0200 */
[----:B------:R-:W-:Y:S01]  /*0ad0*/  IADD3 R5, R7, UR21, RZ ;  /* 0x0000001507057c10 */ /* 0x000fe2000fffe0ff */
[----:B------:R-:W-:Y:S01]  /*0ae0*/  IMAD.SHL.U32 R0, R234, 0x40, RZ ;  /* 0x00000040ea007824 */ /* 0x000fe200078e00ff */
[----:B------:R-:W-:Y:S01]  /*0af0*/  ISETP.GE.AND P5, PT, R20, c[0x0][0x1cc], PT ;  /* 0x0000730014007a0c */ /* 0x000fe20003fa6270 */
[----:B------:R-:W-:Y:S01]  /*0b00*/  IMAD.MOV.U32 R2, RZ, RZ, R4 ;  /* 0x000000ffff027224 */ /* 0x000fe200078e0004 */
[----:B------:R-:W-:Y:S01]  /*0b10*/  UP2UR UR23, UPR, URZ, 0x1 ;  /* 0x000000013f177883 */ /* 0x000fe20008000000 */
[----:B------:R-:W-:Y:S01]  /*0b20*/  IMAD.MOV.U32 R4, RZ, RZ, R6 ;  /* 0x000000ffff047224 */ /* 0x000fe200078e0006 */
[----:B------:R-:W-:Y:S01]  /*0b30*/  LOP3.LUT R0, R0, 0x1c0, RZ, 0xc0, !PT ;  /* 0x000001c000007812 */ /* 0x000fe200078ec0ff */
[----:B------:R-:W-:Y:S01]  /*0b40*/  IMAD R7, R13, c[0x0][0x1d8], RZ ;  /* 0x000076000d077a24 */ /* 0x000fe200078e02ff */
[----:B------:R-:W-:Y:S01]  /*0b50*/  UISETP.GE.AND UP0, UPT, UR15, 0x12, UPT ;  /* 0x000000120f00788c */ /* 0x000fe2000bf06270 */
[----:B------:R-:W-:Y:S01]  /*0b60*/  IMAD.U32 R6, RZ, RZ, UR4 ;  /* 0x00000004ff067e24 */ /* 0x000fe2000f8e00ff */
[----:B------:R-:W-:Y:S01]  /*0b70*/  USHF.R.S32.HI UR4, URZ, 0x1f, UR14 ;  /* 0x0000001f3f047899 */ /* 0x000fe2000801140e */
[C---:B------:R-:W-:Y:S01]  /*0b80*/  IMAD R7, R12.reuse, c[0x0][0x1dc], R7 ;  /* 0x000077000c077a24 */ /* 0x040fe200078e0207 */
[----:B------:R-:W-:Y:S01]  /*0b90*/  CS2R R164, SRZ ;  /* 0x0000000000a47805 */ /* 0x000fe2000001ff00 */
[----:B------:R-:W-:Y:S01]  /*0ba0*/  IMAD.WIDE.U32 R4, R12, c[0x0][0x1d8], R4 ;  /* 0x000076000c047a25 */ /* 0x000fe200078e0004 */
[C---:B------:R-:W-:Y:S01]  /*0bb0*/  IADD3.X R15, R6.reuse, UR5, R15, P3, P2 ;  /* 0x00000005060f7c10 */ /* 0x040fe20009fe440f */
[----:B------:R-:W-:Y:S01]  /*0bc0*/  CS2R R162, SRZ ;  /* 0x0000000000a27805 */ /* 0x000fe2000001ff00 */
[----:B------:R-:W-:Y:S01]  /*0bd0*/  IADD3.X R24, R6, UR8, R14, P1, P0 ;  /* 0x0000000806187c10 */ /* 0x000fe20008fe040e */
[----:B------:R-:W-:Y:S01]  /*0be0*/  IMAD.WIDE.U32 R8, R248, c[0x0][0x1b8], R2 ;  /* 0x00006e00f8087a25 */ /* 0x000fe200078e0002 */
[----:B------:R-:W-:Y:S01]  /*0bf0*/  LOP3.LUT R6, R0, 0x38, R10, 0xf8, !PT ;  /* 0x0000003800067812 */ /* 0x000fe200078ef80a */
[----:B------:R-:W-:Y:S01]  /*0c00*/  CS2R R160, SRZ ;  /* 0x0000000000a07805 */ /* 0x000fe2000001ff00 */
[----:B------:R-:W-:Y:S01]  /*0c10*/  SHF.R.U32.HI R3, RZ, 0x3, R0 ;  /* 0x00000003ff037819 */ /* 0x000fe20000011600 */
[----:B------:R-:W-:Y:S01]  /*0c20*/  IMAD.IADD R0, R5, 0x1, R7 ;  /* 0x0000000105007824 */ /* 0x000fe200078e0207 */
[----:B------:R-:W-:Y:S01]  /*0c30*/  LEA R2, P0, R4, c[0x0][0x1c0], 0x1 ;  /* 0x0000700004027a11 */ /* 0x000fe200078008ff */
[----:B------:R-:W-:Y:S01]  /*0c40*/  IMAD.MOV.U32 R7, RZ, RZ, c[0x0][0x1d8] ;  /* 0x00007600ff077624 */ /* 0x000fe200078e00ff */
[----:B------:R-:W-:Y:S01]  /*0c50*/  LOP3.LUT R6, R6, R3, RZ, 0x3c, !PT ;  /* 0x0000000306067212 */ /* 0x000fe200078e3cff */
[----:B------:R-:W-:Y:S01]  /*0c60*/  IMAD.MOV.U32 R5, RZ, RZ, c[0x0][0x1dc] ;  /* 0x00007700ff057624 */ /* 0x000fe200078e00ff */
[----:B------:R-:W-:Y:S01]  /*0c70*/  LEA.HI.X R3, R4, c[0x0][0x1c4], R0, 0x1, P0 ;  /* 0x0000710004037a11 */ /* 0x000fe200000f0c00 */
[----:B------:R-:W-:Y:S01]  /*0c80*/  IMAD.U32 R0, RZ, RZ, UR15 ;  /* 0x0000000fff007e24 */ /* 0x000fe2000f8e00ff */
[----:B------:R-:W-:Y:S01]  /*0c90*/  LEA.HI R4, R16, R230, RZ, 0x6 ;  /* 0x000000e610047211 */ /* 0x000fe200078f30ff */
[----:B------:R-:W-:Y:S01]  /*0ca0*/  IMAD.MOV.U32 R26, RZ, RZ, 0x5 ;  /* 0x00000005ff1a7424 */ /* 0x000fe200078e00ff */
[----:B------:R-:W-:Y:S01]  /*0cb0*/  ISETP.GE.AND P0, PT, R23, c[0x0][0x1cc], PT ;  /* 0x0000730017007a0c */ /* 0x000fe20003f06270 */
[C---:B------:R-:W-:Y:S01]  /*0cc0*/  IMAD.SHL.U32 R14, R7.reuse, 0x20, RZ ;  /* 0x00000020070e7824 */ /* 0x040fe200078e00ff */
[----:B------:R-:W-:Y:S01]  /*0cd0*/  IADD3 R0, R0, c[0x0][0x198], -R234 ;  /* 0x0000660000007a10 */ /* 0x000fe20007ffe8ea */
[----:B------:R-:W-:Y:S01]  /*0ce0*/  IMAD.MOV.U32 R25, RZ, RZ, c[0x0][0x178] ;  /* 0x00005e00ff197624 */ /* 0x000fe200078e00ff */
[----:B------:R-:W-:Y:S01]  /*0cf0*/  SHF.R.S32.HI R21, RZ, 0x6, R4 ;  /* 0x00000006ff157819 */ /* 0x000fe20000011404 */
[----:B------:R-:W-:Y:S01]  /*0d00*/  IMAD.MOV.U32 R27, RZ, RZ, 0x6 ;  /* 0x00000006ff1b7424 */ /* 0x000fe200078e00ff */
[C---:B------:R-:W-:Y:S01]  /*0d10*/  ISETP.LT.OR P2, PT, R0.reuse, 0x1, P6 ;  /* 0x000000010000780c */ /* 0x040fe20003741670 */
[----:B------:R-:W-:Y:S01]  /*0d20*/  IMAD.MOV.U32 R222, RZ, RZ, 0x10 ;  /* 0x00000010ffde7424 */ /* 0x000fe200078e00ff */
[----:B------:R-:W-:Y:S01]  /*0d30*/  LEA R4, P4, R7, R2, 0x6 ;  /* 0x0000000207047211 */ /* 0x000fe200078830ff */
[----:B------:R-:W-:Y:S01]  /*0d40*/  IMAD R6, R21, 0x200, R6 ;  /* 0x0000020015067824 */ /* 0x000fe200078e0206 */
[----:B------:R-:W-:Y:S01]  /*0d50*/  ISETP.LT.OR P3, PT, R0, 0x1, P5 ;  /* 0x000000010000780c */ /* 0x000fe20002f61670 */
[----:B------:R-:W-:Y:S01]  /*0d60*/  IMAD.MOV.U32 R212, RZ, RZ, 0x120 ;  /* 0x00000120ffd47424 */ /* 0x000fe200078e00ff */
[----:B------:R-:W-:Y:S01]  /*0d70*/  LEA.HI.X R5, R7, R3, R5, 0x6, P4 ;  /* 0x0000000307057211 */ /* 0x000fe200020f3405 */
[----:B------:R-:W-:Y:S01]  /*0d80*/  IMAD.SHL.U32 R226, R6, 0x2, RZ ;  /* 0x0000000206e27824 */ /* 0x000fe200078e00ff */
[----:B------:R-:W-:Y:S01]  /*0d90*/  ISETP.LT.OR P4, PT, R0, 0x1, P0 ;  /* 0x000000010000780c */ /* 0x000fe20000781670 */
[----:B------:R-:W-:Y:S01]  /*0da0*/  IMAD R6, R13, c[0x0][0x1a8], RZ ;  /* 0x00006a000d067a24 */ /* 0x000fe200078e02ff */
[----:B------:R-:W-:Y:S01]  /*0db0*/  ISETP.GT.AND P1, PT, R230, 0x7f, PT ;  /* 0x0000007fe600780c */ /* 0x000fe20003f24270 */
[----:B------:R-:W-:Y:S01]  /*0dc0*/  IMAD.MOV.U32 R251, RZ, RZ, 0x1 ;  /* 0x00000001fffb7424 */ /* 0x000fe200078e00ff */
[C---:B------:R-:W-:Y:S01]  /*0dd0*/  ISETP.LT.OR P6, PT, R0.reuse, 0x21, P6 ;  /* 0x000000210000780c */ /* 0x040fe200037c1670 */
[----:B------:R-:W-:Y:S01]  /*0de0*/  @!PT LDS RZ, [RZ] ;  /* 0x00000000fffff984 */ /* 0x000fe20000000800 */
[----:B------:R-:W-:Y:S01]  /*0df0*/  @!PT LDS RZ, [RZ] ;  /* 0x00000000fffff984 */ /* 0x000fe20000000800 */
[----:B------:R-:W-:Y:S01]  /*0e00*/  @!PT LDS RZ, [RZ] ;  /* 0x00000000fffff984 */ /* 0x000fe20000000800 */
[----:B------:R1:W-:Y:S01]  /*0e10*/  LDGSTS.E.BYPASS.LTC128B.128 [R226+0x7880], [R2.64], !P2 ;  /* 0x0788000002e27fae */ /* 0x0003e2000d101d50 */
[----:B------:R-:W-:Y:S01]  /*0e20*/  ISETP.LT.OR P2, PT, R0, 0x21, P5 ;  /* 0x000000210000780c */ /* 0x000fe20002f41670 */
[----:B------:R-:W-:Y:S01]  /*0e30*/  IMAD R13, R12, c[0x0][0x1ac], R6 ;  /* 0x00006b000c0d7a24 */ /* 0x000fe200078e0206 */
[C---:B------:R-:W-:Y:S01]  /*0e40*/  ISETP.LT.OR P0, PT, R0.reuse, 0x21, P0 ;  /* 0x000000210000780c */ /* 0x040fe20000701670 */
[----:B------:R1:W-:Y:S01]  /*0e50*/  LDGSTS.E.BYPASS.LTC128B.128 [R226+0xa080], [R2.64+0x80], !P3 ;  /* 0x0a08008002e27fae */ /* 0x0003e2000d901d50 */
[----:B------:R-:W-:Y:S01]  /*0e60*/  IADD3 R9, R9, UR6, RZ ;  /* 0x0000000609097c10 */ /* 0x000fe2000fffe0ff */
[----:B------:R-:W-:Y:S01]  /*0e70*/  ULDC.64 UR6, c[0x0][0x188] ;  /* 0x0000620000067ab9 */ /* 0x000fe20000000a00 */
[----:B------:R-:W-:Y:S01]  /*0e80*/  SHF.L.U64.HI R7, R7, R26, c[0x0][0x1dc] ;  /* 0x0000770007077619 */ /* 0x000fe2000001021a */
[----:B------:R1:W-:Y:S01]  /*0e90*/  LDGSTS.E.BYPASS.LTC128B.128 [R226+0xc880], [R2.64+0x100], !P4 ;  /* 0x0c88010002e27fae */ /* 0x0003e2000e101d50 */
[----:B------:R-:W-:Y:S01]  /*0ea0*/  UIMAD UR6, UR18, UR6, URZ ;  /* 0x00000006120672a4 */ /* 0x000fe2000f8e023f */
[----:B------:R-:W-:Y:S01]  /*0eb0*/  @!P1 ISETP.GE.AND P4, PT, R0, 0x41, PT ;  /* 0x000000410000980c */ /* 0x000fe20003f86270 */
[----:B------:R-:W-:Y:S01]  /*0ec0*/  IMAD.WIDE.U32 R8, R12, c[0x0][0x1a8], R8 ;  /* 0x00006a000c087a25 */ /* 0x000fe200078e0008 */
[----:B------:R2:W-:Y:S01]  /*0ed0*/  LDGSTS.E.BYPASS.LTC128B.128 [R226+0x8880], [R4.64], !P6 ;  /* 0x0888000004e27fae */ /* 0x0005e2000f101d50 */
[----:B------:R-:W-:Y:S01]  /*0ee0*/  @!P1 ISETP.LT.OR P5, PT, R0, 0x41, P5 ;  /* 0x000000410000980c */ /* 0x000fe20002fa1670 */
[----:B------:R-:W-:Y:S01]  /*0ef0*/  UIMAD UR7, UR19, UR7, UR6 ;  /* 0x00000007130772a4 */ /* 0x000fe2000f8e0206 */
[C---:B------:R-:W-:Y:S01]  /*0f00*/  @!P1 ISETP.GE.OR P6, PT, R10.reuse, c[0x0][0x1cc], !P4 ;  /* 0x000073000a009a0c */ /* 0x040fe200067c6670 */
[----:B------:R2:W-:Y:S01]  /*0f10*/  LDGSTS.E.BYPASS.LTC128B.128 [R226+0xb080], [R4.64+0x80], !P2 ;  /* 0x0b08008004e27fae */ /* 0x0005e2000d101d50 */
[----:B------:R-:W-:Y:S01]  /*0f20*/  ISETP.GE.AND P2, PT, R10, c[0x0][0x19c], PT ;  /* 0x000067000a007a0c */ /* 0x000fe20003f46270 */
[----:B------:R-:W-:Y:S01]  /*0f30*/  CS2R R158, SRZ ;  /* 0x00000000009e7805 */ /* 0x000fe2000001ff00 */
[----:B------:R-:W-:Y:S01]  /*0f40*/  @!P1 LEA R6, P3, R14, R4, 0x1 ;  /* 0x000000040e069211 */ /* 0x000fe200078608ff */
[----:B------:R2:W-:Y:S01]  /*0f50*/  LDGSTS.E.BYPASS.LTC128B.128 [R226+0xd880], [R4.64+0x100], !P0 ;  /* 0x0d88010004e27fae */ /* 0x0005e2000c101d50 */
[----:B------:R-:W-:Y:S01]  /*0f60*/  @!P1 ISETP.GE.OR P4, PT, R23, c[0x0][0x1cc], !P4 ;  /* 0x0000730017009a0c */ /* 0x000fe20006786670 */
[----:B------:R-:W-:Y:S01]  /*0f70*/  CS2R R156, SRZ ;  /* 0x00000000009c7805 */ /* 0x000fe2000001ff00 */
[----:B------:R-:W-:Y:S01]  /*0f80*/  ISETP.LT.OR P0, PT, R0, 0x1, P2 ;  /* 0x000000010000780c */ /* 0x000fe20001701670 */
[----:B------:R-:W-:Y:S01]  /*0f90*/  CS2R R154, SRZ ;  /* 0x00000000009a7805 */ /* 0x000fe2000001ff00 */
[----:B------:R-:W-:Y:S01]  /*0fa0*/  @!P1 LEA.HI.X R7, R14, R5, R7, 0x1, P3 ;  /* 0x000000050e079211 */ /* 0x000fe200018f0c07 */
[----:B------:R-:W-:Y:S01]  /*0fb0*/  CS2R R152, SRZ ;  /* 0x0000000000987805 */ /* 0x000fe2000001ff00 */
[----:B------:R-:W-:Y:S01]  /*0fc0*/  SHF.L.U64.HI R29, R25, R26, c[0x0][0x17c] ;  /* 0x00005f00191d7619 */ /* 0x000fe2000001021a */
[----:B------:R-:W-:Y:S01]  /*0fd0*/  CS2R R150, SRZ ;  /* 0x0000000000967805 */ /* 0x000fe2000001ff00 */
[----:B------:R-:W-:Y:S01]  /*0fe0*/  CS2R R148, SRZ ;  /* 0x0000000000947805 */ /* 0x000fe2000001ff00 */
[----:B------:R3:W-:Y:S01]  /*0ff0*/  @!P1 LDGSTS.E.BYPASS.LTC128B.128 [R226+0x9880], [R6.64], !P6 ;  /* 0x0988000006e29fae */ /* 0x0007e2000f101d50 */
[----:B------:R-:W-:Y:S01]  /*1000*/  ISETP.GE.AND P6, PT, R20, c[0x0][0x19c], PT ;  /* 0x0000670014007a0c */ /* 0x000fe20003fc6270 */
[----:B------:R-:W-:Y:S01]  /*1010*/  CS2R R146, SRZ ;  /* 0x0000000000927805 */ /* 0x000fe2000001ff00 */
[----:B------:R-:W-:Y:S01]  /*1020*/  CS2R R144, SRZ ;  /* 0x0000000000907805 */ /* 0x000fe2000001ff00 */
[----:B------:R3:W-:Y:S01]  /*1030*/  @!P1 LDGSTS.E.BYPASS.LTC128B.128 [R226+0xc080], [R6.64+0x80], !P5 ;  /* 0x0c08008006e29fae */ /* 0x0007e2000e901d50 */
[----:B-1----:R-:W-:Y:S01]  /*1040*/  IMAD.IADD R3, R9, 0x1, R13 ;  /* 0x0000000109037824 */ /* 0x002fe200078e020d */
[----:B------:R-:W-:Y:S01]  /*1050*/  LEA R2, P3, R8, c[0x0][0x190], 0x1 ;  /* 0x0000640008027a11 */ /* 0x000fe200078608ff */
[----:B------:R-:W-:Y:S01]  /*1060*/  IMAD R9, R28, c[0x0][0x180], RZ ;  /* 0x000060001c097a24 */ /* 0x000fe200078e02ff */
[----:B------:R-:W-:Y:S01]  /*1070*/  ISETP.GE.AND P5, PT, R23, c[0x0][0x19c], PT ;  /* 0x0000670017007a0c */ /* 0x000fe20003fa6270 */
[----:B------:R3:W-:Y:S01]  /*1080*/  @!P1 LDGSTS.E.BYPASS.LTC128B.128 [R226+0xe880], [R6.64+0x100], !P4 ;  /* 0x0e88010006e29fae */ /* 0x0007e2000e101d50 */
[----:B------:R-:W-:Y:S01]  /*1090*/  LEA.HI.X R3, R8, c[0x0][0x194], R3, 0x1, P3 ;  /* 0x0000650008037a11 */ /* 0x000fe200018f0c03 */
[----:B------:R-:W-:Y:S01]  /*10a0*/  CS2R R142, SRZ ;  /* 0x00000000008e7805 */ /* 0x000fe2000001ff00 */
[C---:B------:R-:W-:Y:S01]  /*10b0*/  ISETP.LT.OR P4, PT, R0.reuse, 0x1, P6 ;  /* 0x000000010000780c */ /* 0x040fe20003781670 */
[----:B------:R-:W-:Y:S01]  /*10c0*/  CS2R R140, SRZ ;  /* 0x00000000008c7805 */ /* 0x000fe2000001ff00 */
[----:B------:R-:W-:Y:S01]  /*10d0*/  ISETP.LT.OR P3, PT, R0, 0x1, P5 ;  /* 0x000000010000780c */ /* 0x000fe20002f61670 */
[----:B------:R1:W-:Y:S01]  /*10e0*/  LDGSTS.E.BYPASS.LTC128B.128 [R226+0x80], [R2.64], !P0 ;  /* 0x0008000002e27fae */ /* 0x0003e2000c101d50 */
[----:B------:R-:W-:Y:S01]  /*10f0*/  CS2R R138, SRZ ;  /* 0x00000000008a7805 */ /* 0x000fe2000001ff00 */
[----:B--2---:R-:W-:Y:S01]  /*1100*/  IMAD.MOV.U32 R4, RZ, RZ, c[0x0][0x1a8] ;  /* 0x00006a00ff047624 */ /* 0x004fe200078e00ff */
[----:B------:R-:W-:Y:S01]  /*1110*/  CS2R R136, SRZ ;  /* 0x0000000000887805 */ /* 0x000fe2000001ff00 */
[----:B------:R-:W-:Y:S01]  /*1120*/  CS2R R134, SRZ ;  /* 0x0000000000867805 */ /* 0x000fe2000001ff00 */
[----:B------:R-:W-:Y:S01]  /*1130*/  CS2R R132, SRZ ;  /* 0x0000000000847805 */ /* 0x000fe2000001ff00 */
[----:B------:R-:W-:Y:S01]  /*1140*/  IMAD.SHL.U32 R5, R4, 0x20, RZ ;  /* 0x0000002004057824 */ /* 0x000fe200078e00ff */
[----:B------:R-:W-:Y:S01]  /*1150*/  CS2R R130, SRZ ;  /* 0x0000000000827805 */ /* 0x000fe2000001ff00 */
[----:B------:R-:W-:Y:S01]  /*1160*/  CS2R R128, SRZ ;  /* 0x0000000000807805 */ /* 0x000fe2000001ff00 */
[----:B------:R-:W-:Y:S01]  /*1170*/  CS2R R126, SRZ ;  /* 0x00000000007e7805 */ /* 0x000fe2000001ff00 */
[----:B------:R1:W-:Y:S01]  /*1180*/  LDGSTS.E.BYPASS.LTC128B.128 [R226+0x2880], [R2.64+0x80], !P4 ;  /* 0x0288008002e27fae */ /* 0x0003e2000e101d50 */
[C---:B------:R-:W-:Y:S01]  /*1190*/  ISETP.LT.OR P4, PT, R0.reuse, 0x21, P2 ;  /* 0x000000210000780c */ /* 0x040fe20001781670 */
[----:B------:R-:W-:Y:S01]  /*11a0*/  CS2R R124, SRZ ;  /* 0x00000000007c7805 */ /* 0x000fe2000001ff00 */
[----:B------:R-:W-:Y:S01]  /*11b0*/  @!P1 ISETP.LT.OR P2, PT, R0, 0x41, P2 ;  /* 0x000000410000980c */ /* 0x000fe20001741670 */
[----:B------:R1:W-:Y:S01]  /*11c0*/  LDGSTS.E.BYPASS.LTC128B.128 [R226+0x5080], [R2.64+0x100], !P3 ;  /* 0x0508010002e27fae */ /* 0x0003e2000d901d50 */
[----:B------:R-:W-:Y:S01]  /*11d0*/  ISETP.GE.AND P3, PT, R20, c[0x0][0x16c], PT ;  /* 0x00005b0014007a0c */ /* 0x000fe20003f66270 */
[----:B------:R-:W-:Y:S01]  /*11e0*/  CS2R R122, SRZ ;  /* 0x00000000007a7805 */ /* 0x000fe2000001ff00 */
[----:B------:R-:W-:Y:S01]  /*11f0*/  CS2R R120, SRZ ;  /* 0x0000000000787805 */ /* 0x000fe2000001ff00 */
[----:B------:R-:W-:Y:S01]  /*1200*/  CS2R R118, SRZ ;  /* 0x0000000000767805 */ /* 0x000fe2000001ff00 */
[----:B------:R-:W-:Y:S01]  /*1210*/  SEL R8, RZ, 0xffffffff, P3 ;  /* 0xffffffffff087807 */ /* 0x000fe20001800000 */
[----:B------:R-:W-:Y:S01]  /*1220*/  CS2R R116, SRZ ;  /* 0x0000000000747805 */ /* 0x000fe2000001ff00 */
[----:B---3--:R-:W-:Y:S01]  /*1230*/  IMAD.MOV.U32 R7, RZ, RZ, c[0x0][0x1ac] ;  /* 0x00006b00ff077624 */ /* 0x008fe200078e00ff */
[----:B------:R-:W-:Y:S01]  /*1240*/  LEA R6, P0, R4, R2, 0x6 ;  /* 0x0000000204067211 */ /* 0x000fe200078030ff */
[----:B------:R-:W-:Y:S01]  /*1250*/  CS2R R114, SRZ ;  /* 0x0000000000727805 */ /* 0x000fe2000001ff00 */
[----:B------:R-:W-:Y:S01]  /*1260*/  ISETP.LT.OR P3, PT, R0, 0x21, P6 ;  /* 0x000000210000780c */ /* 0x000fe20003761670 */
[----:B------:R-:W-:Y:S01]  /*1270*/  IMAD.SHL.U32 R8, R8, 0x2, RZ ;  /* 0x0000000208087824 */ /* 0x000fe200078e00ff */
[C---:B------:R-:W-:Y:S01]  /*1280*/  LEA.HI.X R7, R4.reuse, R3, R7, 0x6, P0 ;  /* 0x0000000304077211 */ /* 0x040fe200000f3407 */
[----:B------:R-:W-:Y:S01]  /*1290*/  CS2R R112, SRZ ;  /* 0x0000000000707805 */ /* 0x000fe2000001ff00 */
[----:B------:R-:W-:Y:S01]  /*12a0*/  SHF.L.U64.HI R4, R4, R26, c[0x0][0x1ac] ;  /* 0x00006b0004047619 */ /* 0x000fe2000001021a */
[----:B------:R-:W-:Y:S01]  /*12b0*/  CS2R R82, SRZ ;  /* 0x0000000000527805 */ /* 0x000fe2000001ff00 */
[C---:B------:R-:W-:Y:S01]  /*12c0*/  @!P1 LEA R12, P0, R5.reuse, R6, 0x1 ;  /* 0x00000006050c9211 */ /* 0x040fe200078008ff */
[----:B------:R2:W-:Y:S01]  /*12d0*/  LDGSTS.E.BYPASS.LTC128B.128 [R226+0x1080], [R6.64], !P4 ;  /* 0x0108000006e27fae */ /* 0x0005e2000e101d50 */
[----:B------:R-:W-:Y:S01]  /*12e0*/  @!P1 ISETP.LT.OR P6, PT, R0, 0x41, P6 ;  /* 0x000000410000980c */ /* 0x000fe200037c1670 */
[----:B------:R-:W-:Y:S01]  /*12f0*/  CS2R R80, SRZ ;  /* 0x0000000000507805 */ /* 0x000fe2000001ff00 */
[----:B------:R-:W-:Y:S01]  /*1300*/  @!P1 LEA.HI.X R13, R5, R7, R4, 0x1, P0 ;  /* 0x00000007050d9211 */ /* 0x000fe200000f0c04 */
[----:B------:R-:W-:Y:S01]  /*1310*/  IMAD R4, R235, c[0x0][0x178], RZ ;  /* 0x00005e00eb047a24 */ /* 0x000fe200078e02ff */
[----:B------:R-:W-:Y:S01]  /*1320*/  ISETP.GE.AND P0, PT, R10, c[0x0][0x16c], PT ;  /* 0x00005b000a007a0c */ /* 0x000fe20003f06270 */
[----:B------:R2:W-:Y:S01]  /*1330*/  LDGSTS.E.BYPASS.LTC128B.128 [R226+0x3880], [R6.64+0x80], !P3 ;  /* 0x0388008006e27fae */ /* 0x0005e2000d901d50 */
[----:B------:R-:W-:Y:S01]  /*1340*/  CS2R R78, SRZ ;  /* 0x00000000004e7805 */ /* 0x000fe2000001ff00 */
[C---:B------:R-:W-:Y:S01]  /*1350*/  IMAD R4, R234.reuse, c[0x0][0x17c], R4 ;  /* 0x00005f00ea047a24 */ /* 0x040fe200078e0204 */
[----:B------:R-:W-:Y:S01]  /*1360*/  SEL R5, RZ, 0x1, P0 ;  /* 0x00000001ff057807 */ /* 0x000fe20000000000 */
[----:B-1----:R-:W-:Y:S01]  /*1370*/  IMAD.WIDE.U32 R2, R234, c[0x0][0x178], R10 ;  /* 0x00005e00ea027a25 */ /* 0x002fe200078e000a */
[----:B------:R-:W-:Y:S01]  /*1380*/  ISETP.GE.AND P0, PT, R23, c[0x0][0x16c], PT ;  /* 0x00005b0017007a0c */ /* 0x000fe20003f06270 */
[----:B------:R-:W-:Y:S01]  /*1390*/  CS2R R76, SRZ ;  /* 0x00000000004c7805 */ /* 0x000fe2000001ff00 */
[----:B------:R-:W-:Y:S01]  /*13a0*/  LOP3.LUT R8, R8, 0x2, R5, 0xe2, !PT ;  /* 0x0000000208087812 */ /* 0x000fe200078ee205 */
[----:B------:R-:W-:Y:S01]  /*13b0*/  IMAD.IADD R3, R3, 0x1, R4 ;  /* 0x0000000103037824 */ /* 0x000fe200078e0204 */
[----:B------:R-:W-:Y:S01]  /*13c0*/  SEL R14, RZ, 0x4, P0 ;  /* 0x00000004ff0e7807 */ /* 0x000fe20000000000 */
[----:B------:R-:W-:Y:S01]  /*13d0*/  IMAD R4, R84, c[0x0][0x184], R9 ;  /* 0x0000610054047a24 */ /* 0x000fe200078e0209 */
[----:B------:R-:W-:Y:S01]  /*13e0*/  ISETP.LT.OR P0, PT, R0, 0x21, P5 ;  /* 0x000000210000780c */ /* 0x000fe20002f01670 */
[----:B------:R-:W-:Y:S01]  /*13f0*/  IMAD.WIDE.U32 R2, R84, c[0x0][0x180], R2 ;  /* 0x0000600054027a25 */ /* 0x000fe200078e0002 */
[----:B------:R-:W-:Y:S01]  /*1400*/  @!P1 ISETP.LT.OR P5, PT, R0, 0x41, P5 ;  /* 0x000000410000980c */ /* 0x000fe20002fa1670 */
[----:B------:R-:W-:Y:S01]  /*1410*/  CS2R R74, SRZ ;  /* 0x00000000004a7805 */ /* 0x000fe2000001ff00 */
[-C--:B------:R-:W-:Y:S01]  /*1420*/  SHF.L.U64.HI R9, R25, R27.reuse, c[0x0][0x17c] ;  /* 0x00005f0019097619 */ /* 0x080fe2000001021b */
        /* <DEDUP_REMOVED lines=11> */
[----:B------:R2:W-:Y:S01]  /*14e0*/  LDGSTS.E.BYPASS.LTC128B.128 [R226+0x6080], [R6.64+0x100], !P0 ;  /* 0x0608010006e27fae */ /* 0x0005e2000c101d50 */
[----:B------:R-:W-:Y:S01]  /*14f0*/  ULDC.64 UR6, c[0x0][0x218] ;  /* 0x0000860000067ab9 */ /* 0x000fe20000000a00 */
[----:B------:R-:W-:Y:S01]  /*1500*/  CS2R R62, SRZ ;  /* 0x00000000003e7805 */ /* 0x000fe2000001ff00 */
[----:B------:R-:W-:Y:S01]  /*1510*/  IMAD.IADD R3, R5, 0x1, R0 ;  /* 0x0000000105037824 */ /* 0x000fe200078e0200 */
[----:B------:R-:W-:Y:S01]  /*1520*/  LOP3.LUT R0, R8, R14, RZ, 0xfc, !PT ;  /* 0x0000000e08007212 */ /* 0x000fe200078efcff */
[----:B------:R-:W-:Y:S01]  /*1530*/  IMAD.SHL.U32 R11, R25, 0x40, RZ ;  /* 0x00000040190b7824 */ /* 0x000fe200078e00ff */
[----:B------:R1:W-:Y:S01]  /*1540*/  @!P1 LDGSTS.E.BYPASS.LTC128B.128 [R226+0x2080], [R12.64], !P2 ;  /* 0x020800000ce29fae */ /* 0x0003e2000d101d50 */
[----:B------:R-:W-:Y:S01]  /*1550*/  IMAD R5, R9, UR14, RZ ;  /* 0x0000000e09057c24 */ /* 0x000fe2000f8e02ff */
[C---:B------:R-:W-:Y:S01]  /*1560*/  LOP3.LUT P4, RZ, R0.reuse, 0x1, RZ, 0xc0, !PT ;  /* 0x0000000100ff7812 */ /* 0x040fe2000788c0ff */
[----:B------:R-:W-:Y:S01]  /*1570*/  IMAD.MOV.U32 R2, RZ, RZ, R4 ;  /* 0x000000ffff027224 */ /* 0x000fe200078e0004 */
[C---:B------:R-:W-:Y:S01]  /*1580*/  LOP3.LUT P3, RZ, R0.reuse, 0x2, RZ, 0xc0, !PT ;  /* 0x0000000200ff7812 */ /* 0x040fe2000786c0ff */
[----:B------:R-:W-:Y:S01]  /*1590*/  IMAD.MOV.U32 R240, RZ, RZ, R244 ;  /* 0x000000fffff07224 */ /* 0x000fe200078e00f4 */
[----:B------:R-:W-:Y:S01]  /*15a0*/  LOP3.LUT P2, RZ, R0, 0x4, RZ, 0xc0, !PT ;  /* 0x0000000400ff7812 */ /* 0x000fe2000784c0ff */
[----:B------:R-:W-:Y:S01]  /*15b0*/  IMAD R4, R28, c[0x0][0x210], RZ ;  /* 0x000084001c047a24 */ /* 0x000fe200078e02ff */
[----:B------:R1:W-:Y:S01]  /*15c0*/  @!P1 LDGSTS.E.BYPASS.LTC128B.128 [R226+0x4880], [R12.64+0x80], !P6 ;  /* 0x048800800ce29fae */ /* 0x0003e2000f101d50 */
[C---:B------:R-:W-:Y:S01]  /*15d0*/  IMAD R14, R11.reuse, UR4, R5 ;  /* 0x000000040b0e7c24 */ /* 0x040fe2000f8e0205 */
[----:B------:R-:W-:Y:S01]  /*15e0*/  UIMAD UR6, UR18, UR6, URZ ;  /* 0x00000006120672a4 */ /* 0x000fe2000f8e023f */
[----:B------:R-:W-:Y:S01]  /*15f0*/  IMAD.WIDE.U32 R8, R11, UR14, R240 ;  /* 0x0000000e0b087c25 */ /* 0x000fe2000f8e00f0 */
[----:B------:R1:W-:Y:S01]  /*1600*/  @!P1 LDGSTS.E.BYPASS.LTC128B.128 [R226+0x7080], [R12.64+0x100], !P5 ;  /* 0x070801000ce29fae */ /* 0x0003e2000e901d50 */
[----:B------:R-:W-:Y:S01]  /*1610*/  CS2R R60, SRZ ;  /* 0x00000000003c7805 */ /* 0x000fe2000001ff00 */
[----:B------:R-:W-:Y:S01]  /*1620*/  UIMAD UR6, UR19, UR7, UR6 ;  /* 0x00000007130672a4 */ /* 0x000fe2000f8e0206 */
[C---:B------:R-:W-:Y:S01]  /*1630*/  IMAD R11, R84.reuse, c[0x0][0x214], R4 ;  /* 0x00008500540b7a24 */ /* 0x040fe200078e0204 */
[----:B------:R-:W0:Y:S01]  /*1640*/  LDGDEPBAR ;  /* 0x00000000000079af */ /* 0x000e220000000000 */
[----:B------:R-:W-:Y:S01]  /*1650*/  IMAD.WIDE.U32 R4, R84, c[0x0][0x210], R2 ;  /* 0x0000840054047a25 */ /* 0x000fe200078e0002 */
[----:B------:R-:W-:Y:S01]  /*1660*/  LEA R2, P0, R8, c[0x0][0x160], 0x1 ;  /* 0x0000580008027a11 */ /* 0x000fe200078008ff */
        /* <DEDUP_REMOVED lines=8> */
[----:B------:R-:W-:Y:S01]  /*16f0*/  IMAD.MOV.U32 R14, RZ, RZ, c[0x0][0x208] ;  /* 0x00008200ff0e7624 */ /* 0x000fe200078e00ff */
[----:B------:R-:W-:Y:S01]  /*1700*/  IADD3 R0, -R234, c[0x0][0x168], -R11 ;  /* 0x00005a00ea007a10 */ /* 0x000fe20007ffe90b */
[----:B------:R-:W-:Y:S01]  /*1710*/  IMAD.WIDE.U32 R242, R248, c[0x0][0x218], R4 ;  /* 0x00008600f8f27a25 */ /* 0x000fe200078e0004 */
[----:B------:R-:W-:Y:S01]  /*1720*/  LEA.HI.X R3, R8, c[0x0][0x164], R3, 0x1, P0 ;  /* 0x0000590008037a11 */ /* 0x000fe200000f0c03 */
[----:B------:R-:W-:Y:S01]  /*1730*/  CS2R R48, SRZ ;  /* 0x0000000000307805 */ /* 0x000fe2000001ff00 */
[C---:B------:R-:W-:Y:S01]  /*1740*/  ISETP.LT.OR P6, PT, R0.reuse, 0x1, !P4 ;  /* 0x000000010000780c */ /* 0x040fe200067c1670 */
[----:B------:R-:W-:Y:S01]  /*1750*/  IMAD.SHL.U32 R8, R25, 0x20, RZ ;  /* 0x0000002019087824 */ /* 0x000fe200078e00ff */
[----:B------:R-:W-:Y:S01]  /*1760*/  ISETP.LT.OR P1, PT, R0, 0x1, !P3 ;  /* 0x000000010000780c */ /* 0x000fe20005f21670 */
[----:B--2---:R-:W-:Y:S01]  /*1770*/  IMAD.SHL.U32 R7, R14, 0x40, RZ ;  /* 0x000000400e077824 */ /* 0x004fe200078e00ff */
[C---:B------:R-:W-:Y:S01]  /*1780*/  ISETP.LT.OR P5, PT, R0.reuse, 0x1, !P2 ;  /* 0x000000010000780c */ /* 0x040fe200057a1670 */
[----:B------:R-:W-:Y:S01]  /*1790*/  IMAD.MOV.U32 R238, RZ, RZ, R242 ;  /* 0x000000ffffee7224 */ /* 0x000fe200078e00f2 */
[----:B------:R-:W-:Y:S01]  /*17a0*/  ISETP.LT.OR P0, PT, R0, 0x21, !P4 ;  /* 0x000000210000780c */ /* 0x000fe20006701670 */
[C---:B-1----:R-:W-:Y:S01]  /*17b0*/  IMAD.SHL.U32 R13, R14.reuse, 0x20, RZ ;  /* 0x000000200e0d7824 */ /* 0x042fe200078e00ff */
[----:B------:R-:W-:Y:S01]  /*17c0*/  SHF.L.U64.HI R6, R14, R27, c[0x0][0x20c] ;  /* 0x000083000e067619 */ /* 0x000fe2000001021b */
[----:B------:R-:W-:Y:S01]  /*17d0*/  CS2R R46, SRZ ;  /* 0x00000000002e7805 */ /* 0x000fe2000001ff00 */
[----:B------:R-:W-:Y:S01]  /*17e0*/  IADD3 R239, R243, UR6, RZ ;  /* 0x00000006f3ef7c10 */ /* 0x000fe2000fffe0ff */
[----:B------:R-:W-:Y:S01]  /*17f0*/  ULDC.64 UR6, c[0x0][0x240] ;  /* 0x0000900000067ab9 */ /* 0x000fe20000000a00 */
[----:B------:R-:W-:Y:S01]  /*1800*/  P2R R12, PR, RZ, 0x10 ;  /* 0x00000010ff0c7803 */ /* 0x000fe20000000000 */
[----:B------:R1:W-:Y:S01]  /*1810*/  LDGSTS.E.BYPASS.LTC128B.128 [R226+0xf080], [R2.64], !P6 ;  /* 0x0f08000002e27fae */ /* 0x0003e2000f101d50 */
[----:B------:R-:W-:Y:S01]  /*1820*/  ISETP.LT.OR P6, PT, R0, 0x21, !P3 ;  /* 0x000000210000780c */ /* 0x000fe20005fc1670 */
[----:B------:R-:W-:Y:S01]  /*1830*/  IMAD R6, R6, UR14, RZ ;  /* 0x0000000e06067c24 */ /* 0x000fe2000f8e02ff */
[----:B------:R-:W-:Y:S01]  /*1840*/  IADD3 R11, -R11, c[0x0][0x168], -R234 ;  /* 0x00005a000b0b7a10 */ /* 0x000fe20007ffe9ea */
[----:B------:R1:W-:Y:S01]  /*1850*/  LDGSTS.E.BYPASS.LTC128B.128 [R226+0x11080], [R2.64+0x80], !P1 ;  /* 0x1108008002e27fae */ /* 0x0003e2000c901d50 */
[----:B------:R-:W-:Y:S01]  /*1860*/  LEA R4, P1, R8, R2, 0x1 ;  /* 0x0000000208047211 */ /* 0x000fe200078208ff */
[----:B------:R-:W-:Y:S01]  /*1870*/  UIMAD UR6, UR18, UR6, URZ ;  /* 0x00000006120672a4 */ /* 0x000fe2000f8e023f */
[----:B------:R-:W-:Y:S01]  /*1880*/  ISETP.GE.AND P4, PT, R10, c[0x0][0x1fc], PT ;  /* 0x00007f000a007a0c */ /* 0x000fe20003f86270 */
[----:B------:R1:W-:Y:S01]  /*1890*/  LDGSTS.E.BYPASS.LTC128B.128 [R226+0x13080], [R2.64+0x100], !P5 ;  /* 0x1308010002e27fae */ /* 0x0003e2000e901d50 */
[----:B------:R-:W-:Y:S01]  /*18a0*/  LEA.HI.X R5, R8, R3, R29, 0x1, P1 ;  /* 0x0000000308057211 */ /* 0x000fe200008f0c1d */
[----:B------:R-:W-:Y:S01]  /*18b0*/  UIMAD UR25, UR19, UR7, UR6 ;  /* 0x00000007131972a4 */ /* 0x000fe2000f8e0206 */
[----:B------:R-:W-:Y:S01]  /*18c0*/  ISETP.LT.OR P5, PT, R0, 0x21, !P2 ;  /* 0x000000210000780c */ /* 0x000fe200057a1670 */
[C---:B------:R-:W-:Y:S01]  /*18d0*/  IMAD R0, R7.reuse, UR4, R6 ;  /* 0x0000000407007c24 */ /* 0x040fe2000f8e0206 */
[----:B------:R-:W-:Y:S01]  /*18e0*/  ISETP.GT.AND P1, PT, R230, 0xf, PT ;  /* 0x0000000fe600780c */ /* 0x000fe20003f24270 */
[----:B------:R2:W-:Y:S01]  /*18f0*/  LDGSTS.E.BYPASS.LTC128B.128 [R226+0x10080], [R4.64], !P0 ;  /* 0x1008000004e27fae */ /* 0x0005e2000c101d50 */
[----:B------:R-:W-:Y:S01]  /*1900*/  LEA R8, P0, R18, c[0x0][0x258], 0x2 ;  /* 0x0000960012087a11 */ /* 0x000fe200078010ff */
[----:B------:R-:W-:Y:S01]  /*1910*/  IMAD.WIDE.U32 R6, R7, UR14, R238 ;  /* 0x0000000e07067c25 */ /* 0x000fe2000f8e00ee */
[----:B------:R-:W-:Y:S01]  /*1920*/  SHF.L.U64.HI R252, R14, R26, c[0x0][0x20c] ;  /* 0x000083000efc7619 */ /* 0x000fe2000001021a */
[----:B------:R2:W-:Y:S01]  /*1930*/  LDGSTS.E.BYPASS.LTC128B.128 [R226+0x12080], [R4.64+0x80], !P6 ;  /* 0x1208008004e27fae */ /* 0x0005e2000f101d50 */
[----:B------:R-:W-:Y:S01]  /*1940*/  LEA.HI.X R9, R18, c[0x0][0x25c], R15, 0x2, P0 ;  /* 0x0000970012097a11 */ /* 0x000fe200000f140f */
[----:B------:R-:W-:Y:S01]  /*1950*/  IMAD.IADD R0, R7, 0x1, R0 ;  /* 0x0000000107007824 */ /* 0x000fe200078e0200 */
[----:B------:R-:W-:Y:S01]  /*1960*/  ISETP.LT.OR P0, PT, R11, 0x1, P4 ;  /* 0x000000010b00780c */ /* 0x000fe20002701670 */
[----:B------:R-:W-:Y:S01]  /*1970*/  UMOV UR7, 0x1 ;  /* 0x0000000100077882 */ /* 0x000fe20000000000 */
[----:B------:R-:W-:Y:S01]  /*1980*/  ISETP.GE.AND P6, PT, R20, c[0x0][0x1fc], PT ;  /* 0x00007f0014007a0c */ /* 0x000fe20003fc6270 */
[----:B------:R2:W-:Y:S01]  /*1990*/  LDGSTS.E.BYPASS.LTC128B.128 [R226+0x14080], [R4.64+0x100], !P5 ;  /* 0x1408010004e27fae */ /* 0x0005e2000e901d50 */
[----:B------:R-:W-:Y:S01]  /*19a0*/  ULDC UR6, c[0x0][0x168] ;  /* 0x00005a0000067ab9 */ /* 0x000fe20000000800 */
[----:B------:R-:W-:Y:S01]  /*19b0*/  CS2R R44, SRZ ;  /* 0x00000000002c7805 */ /* 0x000fe2000001ff00 */
[----:B------:R-:W-:Y:S01]  /*19c0*/  UIADD3 UR6, UR26, -UR6, UR7 ;  /* 0x800000061a067290 */ /* 0x000fe2000fffe007 */
[----:B------:R-:W-:Y:S01]  /*19d0*/  CS2R R42, SRZ ;  /* 0x00000000002a7805 */ /* 0x000fe2000001ff00 */
[----:B------:R-:W-:Y:S01]  /*19e0*/  CS2R R40, SRZ ;  /* 0x0000000000287805 */ /* 0x000fe2000001ff00 */
[----:B------:R-:W-:Y:S01]  /*19f0*/  CS2R R38, SRZ ;  /* 0x0000000000267805 */ /* 0x000fe2000001ff00 */
[----:B------:R-:W-:Y:S01]  /*1a00*/  CS2R R36, SRZ ;  /* 0x0000000000247805 */ /* 0x000fe2000001ff00 */
[----:B------:R-:W-:Y:S01]  /*1a10*/  CS2R R34, SRZ ;  /* 0x0000000000227805 */ /* 0x000fe2000001ff00 */
[----:B------:R-:W-:Y:S01]  /*1a20*/  CS2R R32, SRZ ;  /* 0x0000000000207805 */ /* 0x000fe2000001ff00 */
[----:B------:R-:W-:Y:S01]  /*1a30*/  CS2R R30, SRZ ;  /* 0x00000000001e7805 */ /* 0x000fe2000001ff00 */
[----:B-1----:R-:W-:Y:S01]  /*1a40*/  LEA R2, P5, R6, c[0x0][0x1f0], 0x1 ;  /* 0x00007c0006027a11 */ /* 0x002fe200078a08ff */
[----:B------:R-:W-:Y:S01]  /*1a50*/  CS2R R26, SRZ ;  /* 0x00000000001a7805 */ /* 0x000fe2000001ff00 */
[----:B------:R-:W-:Y:S01]  /*1a60*/  IADD3 R247, R226, 0xf080, RZ ;  /* 0x0000f080e2f77810 */ /* 0x000fe20007ffe0ff */
[----:B------:R-:W-:Y:S01]  /*1a70*/  ULDC UR19, c[0x0][0x2a0] ;  /* 0x0000a80000137ab9 */ /* 0x000fe20000000800 */
[----:B------:R-:W-:Y:S01]  /*1a80*/  LEA.HI.X R3, R6, c[0x0][0x1f4], R0, 0x1, P5 ;  /* 0x00007d0006037a11 */ /* 0x000fe200028f0c00 */
[----:B------:R-:W-:Y:S01]  /*1a90*/  IMAD R0, R28, c[0x0][0x238], RZ ;  /* 0x00008e001c007a24 */ /* 0x000fe200078e02ff */
[----:B------:R-:W-:Y:S01]  /*1aa0*/  ISETP.GE.AND P5, PT, R23, c[0x0][0x1fc], PT ;  /* 0x00007f0017007a0c */ /* 0x000fe20003fa6270 */
[----:B------:R-:W-:Y:S01]  /*1ab0*/  CS2R R28, SRZ ;  /* 0x00000000001c7805 */ /* 0x000fe2000001ff00 */
[----:B------:R-:W-:Y:S01]  /*1ac0*/  UP2UR UR22, UPR, URZ, 0x2 ;  /* 0x000000023f167883 */ /* 0x000fe20008000000 */
[----:B------:R-:W-:Y:S01]  /*1ad0*/  IMAD R0, R84, c[0x0][0x23c], R0 ;  /* 0x00008f0054007a24 */ /* 0x000fe200078e0200 */
[----:B------:R-:W-:-:S02]  /*1ae0*/  UMOV UR4, URZ ;  /* 0x0000003f00047c82 */ /* 0x000fc40008000000 */
[----:B------:R-:W-:Y:S02]  /*1af0*/  UMOV UR20, 0x1 ;  /* 0x0000000100147882 */ /* 0x000fe40000000000 */
[----:B------:R-:W-:Y:S01]  /*1b00*/  ULDC UR18, c[0x0][0x168] ;  /* 0x00005a0000127ab9 */ /* 0x000fe20000000800 */
[----:B--2---:R-:W-:Y:S01]  /*1b10*/  @!P1 IMAD.SHL.U32 R4, R230, 0x10, RZ ;  /* 0x00000010e6049824 */ /* 0x004fe200078e00ff */
[----:B------:R-:W-:Y:S02]  /*1b20*/  ULOP3.LUT UR19, URZ, UR19, URZ, 0x33, !UPT ;  /* 0x000000133f137292 */ /* 0x000fe4000f8e333f */
[----:B------:R-:W-:Y:S02]  /*1b30*/  UISETP.GE.AND UP6, UPT, UR15, 0x21, UPT ;  /* 0x000000210f00788c */ /* 0x000fe4000bfc6270 */
[----:B------:R1:W-:Y:S01]  /*1b40*/  @!P1 LDGSTS.E.BYPASS.LTC128B.128 [R4+0x21080], [R8.64] ;  /* 0x2108000008049fae */ /* 0x0003e2000b901d50 */
[----:B------:R-:W-:Y:S02]  /*1b50*/  UP2UR UR21, UPR, URZ, 0x1 ;  /* 0x000000013f157883 */ /* 0x000fe40008000000 */
[----:B------:R-:W-:Y:S01]  /*1b60*/  UISETP.GE.AND UP5, UPT, UR15, 0x22, UPT ;  /* 0x000000220f00788c */ /* 0x000fe2000bfa6270 */
[----:B------:R-:W0:Y:S01]  /*1b70*/  LDGDEPBAR ;  /* 0x00000000000079af */ /* 0x000e220000000000 */
[----:B------:R-:W-:-:S02]  /*1b80*/  UISETP.GE.AND UP4, UPT, UR15, 0x31, UPT ;  /* 0x000000310f00788c */ /* 0x000fc4000bf86270 */
[----:B------:R-:W-:Y:S01]  /*1b90*/  UISETP.GE.AND UP3, UPT, UR15, 0x32, UPT ;  /* 0x000000320f00788c */ /* 0x000fe2000bf66270 */
[----:B------:R2:W-:Y:S01]  /*1ba0*/  LDGSTS.E.BYPASS.LTC128B.128 [R226+0x1b080], [R2.64], !P0 ;  /* 0x1b08000002e27fae */ /* 0x0005e2000c101d50 */
[C---:B------:R-:W-:Y:S01]  /*1bb0*/  ISETP.LT.OR P0, PT, R11.reuse, 0x1, P6 ;  /* 0x000000010b00780c */ /* 0x040fe20003701670 */
[----:B------:R-:W-:Y:S01]  /*1bc0*/  UISETP.GE.AND UP2, UPT, UR15, 0x41, UPT ;  /* 0x000000410f00788c */ /* 0x000fe2000bf46270 */
[----:B------:R-:W-:Y:S01]  /*1bd0*/  ISETP.LT.OR P6, PT, R11, 0x21, P6 ;  /* 0x000000210b00780c */ /* 0x000fe200037c1670 */
[----:B------:R-:W-:-:S10]  /*1be0*/  UISETP.GE.AND UP1, UPT, UR15, 0x42, UPT ;  /* 0x000000420f00788c */ /* 0x000fd4000bf26270 */
[----:B------:R2:W-:Y:S01]  /*1bf0*/  LDGSTS.E.BYPASS.LTC128B.128 [R226+0x1d080], [R2.64+0x80], !P0 ;  /* 0x1d08008002e27fae */ /* 0x0005e2000c101d50 */
[----:B-1----:R-:W-:-:S04]  /*1c00*/  LEA R4, P0, R13, R2, 0x1 ;  /* 0x000000020d047211 */ /* 0x002fc800078008ff */
[----:B------:R-:W-:Y:S02]  /*1c10*/  LEA.HI.X R5, R13, R3, R252, 0x1, P0 ;  /* 0x000000030d057211 */ /* 0x000fe400000f0cfc */
[C---:B------:R-:W-:Y:S02]  /*1c20*/  ISETP.LT.OR P0, PT, R11.reuse, 0x1, P5 ;  /* 0x000000010b00780c */ /* 0x040fe40002f01670 */
[----:B------:R-:W-:Y:S02]  /*1c30*/  ISETP.LT.OR P5, PT, R11, 0x21, P5 ;  /* 0x000000210b00780c */ /* 0x000fe40002fa1670 */
[----:B------:R-:W-:-:S04]  /*1c40*/  LEA.HI R13, R16, R230, RZ, 0x4 ;  /* 0x000000e6100d7211 */ /* 0x000fc800078f20ff */
[----:B------:R-:W-:-:S04]  /*1c50*/  SHF.R.S32.HI R6, RZ, 0x4, R13 ;  /* 0x00000004ff067819 */ /* 0x000fc8000001140d */
[----:B------:R-:W-:Y:S01]  /*1c60*/  LEA.HI R9, R13, R6, RZ, 0x1 ;  /* 0x000000060d097211 */ /* 0x000fe200078f08ff */
[----:B------:R2:W-:Y:S01]  /*1c70*/  LDGSTS.E.BYPASS.LTC128B.128 [R226+0x1f080], [R2.64+0x100], !P0 ;  /* 0x1f08010002e27fae */ /* 0x0005e2000c101d50 */
[----:B------:R-:W-:Y:S02]  /*1c80*/  ISETP.LT.OR P0, PT, R11, 0x21, P4 ;  /* 0x000000210b00780c */ /* 0x000fe40002701670 */
[----:B------:R-:W-:Y:S02]  /*1c90*/  ISETP.NE.AND P4, PT, R12, RZ, PT ;  /* 0x000000ff0c00720c */ /* 0x000fe40003f85270 */
[CC--:B------:R-:W-:Y:S02]  /*1ca0*/  LEA.HI R12, R16.reuse, R230.reuse, RZ, 0x2 ;  /* 0x000000e6100c7211 */ /* 0x0c0fe400078f10ff */
[----:B------:R-:W-:Y:S02]  /*1cb0*/  LEA.HI R11, R16, R230, RZ, 0x5 ;  /* 0x000000e6100b7211 */ /* 0x000fe400078f28ff */
[----:B------:R-:W-:-:S02]  /*1cc0*/  SHF.R.S32.HI R7, RZ, 0x1f, R12 ;  /* 0x0000001fff077819 */ /* 0x000fc4000001140c */
[--C-:B------:R-:W-:Y:S02]  /*1cd0*/  SHF.R.S32.HI R8, RZ, 0x1f, R11.reuse ;  /* 0x0000001fff087819 */ /* 0x100fe4000001140b */
[----:B------:R-:W-:Y:S01]  /*1ce0*/  SHF.R.S32.HI R15, RZ, 0x5, R11 ;  /* 0x00000005ff0f7819 */ /* 0x000fe2000001140b */
[----:B------:R1:W-:Y:S01]  /*1cf0*/  LDGSTS.E.BYPASS.LTC128B.128 [R226+0x1c080], [R4.64], !P0 ;  /* 0x1c08000004e27fae */ /* 0x0003e2000c101d50 */
[----:B------:R-:W-:Y:S02]  /*1d00*/  ISETP.GE.AND P0, PT, R10, c[0x0][0x1fc], PT ;  /* 0x00007f000a007a0c */ /* 0x000fe40003f06270 */
[----:B------:R-:W-:Y:S01]  /*1d10*/  LEA.HI R10, R16, R230, RZ, 0x7 ;  /* 0x000000e6100a7211 */ /* 0x000fe200078f38ff */
[----:B------:R1:W-:Y:S01]  /*1d20*/  LDGSTS.E.BYPASS.LTC128B.128 [R226+0x1e080], [R4.64+0x80], !P6 ;  /* 0x1e08008004e27fae */ /* 0x0003e2000f101d50 */
[----:B------:R-:W-:Y:S02]  /*1d30*/  LOP3.LUT R9, R9, 0xfffffffe, RZ, 0xc0, !PT ;  /* 0xfffffffe09097812 */ /* 0x000fe400078ec0ff */
[----:B------:R-:W-:Y:S01]  /*1d40*/  SHF.R.S32.HI R18, RZ, 0x7, R10 ;  /* 0x00000007ff127819 */ /* 0x000fe2000001140a */
[----:B------:R1:W-:Y:S01]  /*1d50*/  LDGSTS.E.BYPASS.LTC128B.128 [R226+0x20080], [R4.64+0x100], !P5 ;  /* 0x2008010004e27fae */ /* 0x0003e2000e901d50 */
[----:B------:R-:W-:-:S02]  /*1d60*/  ISETP.GE.AND P5, PT, R230, 0x10, PT ;  /* 0x00000010e600780c */ /* 0x000fc40003fa6270 */
[----:B------:R-:W-:Y:S01]  /*1d70*/  ISETP.GE.AND P6, PT, R20, c[0x0][0x1fc], PT ;  /* 0x00007f0014007a0c */ /* 0x000fe20003fc6270 */
[----:B--2---:R-:W-:Y:S01]  /*1d80*/  IMAD.WIDE.U32 R2, R84, c[0x0][0x238], R230 ;  /* 0x00008e0054027a25 */ /* 0x004fe200078e00e6 */
[----:B------:R-:W-:-:S03]  /*1d90*/  SEL R20, RZ, 0x1, P0 ;  /* 0x00000001ff147807 */ /* 0x000fc60000000000 */
[----:B------:R-:W-:Y:S01]  /*1da0*/  IMAD.IADD R3, R3, 0x1, R0 ;  /* 0x0000000103037824 */ /* 0x000fe200078e0200 */
[----:B------:R-:W-:-:S03]  /*1db0*/  SHF.R.S32.HI R0, RZ, 0x2, R12 ;  /* 0x00000002ff007819 */ /* 0x000fc6000001140c */
[----:B------:R-:W-:Y:S01]  /*1dc0*/  IMAD.WIDE.U32 R248, R248, c[0x0][0x240], R2 ;  /* 0x00009000f8f87a25 */ /* 0x000fe200078e0002 */
[----:B------:R-:W-:-:S03]  /*1dd0*/  LEA.HI R7, R7, R0, RZ, 0x3 ;  /* 0x0000000007077211 */ /* 0x000fc600078f18ff */
[----:B------:R-:W-:Y:S01]  /*1de0*/  IMAD.SHL.U32 R3, R18, 0x8, RZ ;  /* 0x0000000812037824 */ /* 0x000fe200078e00ff */
[----:B------:R-:W-:Y:S02]  /*1df0*/  LOP3.LUT R7, R7, 0xfffffff8, RZ, 0xc0, !PT ;  /* 0xfffffff807077812 */ /* 0x000fe400078ec0ff */
[----:B------:R-:W-:Y:S02]  /*1e00*/  IADD3 R250, R249, UR25, RZ ;  /* 0x00000019f9fa7c10 */ /* 0x000fe4000fffe0ff */
[----:B------:R-:W-:Y:S01]  /*1e10*/  LOP3.LUT R10, R3, 0x8, RZ, 0xc0, !PT ;  /* 0x00000008030a7812 */ /* 0x000fe200078ec0ff */
[----:B------:R-:W-:Y:S01]  /*1e20*/  IMAD.IADD R14, R0, 0x1, -R7 ;  /* 0x00000001000e7824 */ /* 0x000fe200078e0a07 */
[----:B------:R-:W-:Y:S01]  /*1e30*/  LEA.HI R7, R8, R15, RZ, 0x2 ;  /* 0x0000000f08077211 */ /* 0x000fe200078f10ff */
[----:B------:R-:W-:Y:S01]  /*1e40*/  IMAD.IADD R0, R6, 0x1, -R9 ;  /* 0x0000000106007824 */ /* 0x000fe200078e0a09 */
[----:B------:R-:W-:Y:S02]  /*1e50*/  LOP3.LUT R6, R11, 0xffffffe0, RZ, 0xc0, !PT ;  /* 0xffffffe00b067812 */ /* 0x000fe400078ec0ff */
[----:B------:R-:W-:-:S02]  /*1e60*/  LOP3.LUT R2, R7, 0xfffffffc, RZ, 0xc0, !PT ;  /* 0xfffffffc07027812 */ /* 0x000fc400078ec0ff */
[----:B-1----:R-:W-:Y:S02]  /*1e70*/  LOP3.LUT R5, R12, 0x3ffffffc, RZ, 0xc0, !PT ;  /* 0x3ffffffc0c057812 */ /* 0x002fe400078ec0ff */
[----:B------:R-:W-:Y:S01]  /*1e80*/  LEA R8, P0, R22, c[0x0][0x280], 0x2 ;  /* 0x0000a00016087a11 */ /* 0x000fe200078010ff */
[----:B------:R-:W-:Y:S01]  /*1e90*/  IMAD.IADD R16, R15, 0x1, -R2 ;  /* 0x000000010f107824 */ /* 0x000fe200078e0a02 */
[----:B------:R-:W-:Y:S01]  /*1ea0*/  LEA.HI R12, R18, R18, RZ, 0x1 ;  /* 0x00000012120c7211 */ /* 0x000fe200078f08ff */
[----:B------:R-:W-:Y:S01]  /*1eb0*/  IMAD.SHL.U32 R2, R14, 0x10, RZ ;  /* 0x000000100e027824 */ /* 0x000fe200078e00ff */
[----:B------:R-:W-:Y:S01]  /*1ec0*/  LEA.HI.X R9, R22, c[0x0][0x284], R24, 0x2, P0 ;  /* 0x0000a10016097a11 */ /* 0x000fe200000f1418 */
[C---:B------:R-:W-:Y:S01]  /*1ed0*/  IMAD.SHL.U32 R3, R16.reuse, 0x100, RZ ;  /* 0x0000010010037824 */ /* 0x040fe200078e00ff */
[----:B------:R-:W-:Y:S01]  /*1ee0*/  LEA.HI R4, R16, R16, RZ, 0x1 ;  /* 0x0000001010047211 */ /* 0x000fe200078f08ff */
[----:B------:R-:W-:Y:S01]  /*1ef0*/  IMAD.IADD R5, R230, 0x1, -R5 ;  /* 0x00000001e6057824 */ /* 0x000fe200078e0a05 */
[----:B------:R-:W-:Y:S01]  /*1f00*/  LOP3.LUT R2, R10, 0x70, R2, 0xf8, !PT ;  /* 0x000000700a027812 */ /* 0x000fe200078ef802 */
[----:B------:R-:W-:Y:S01]  /*1f10*/  CS2R R24, SRZ ;  /* 0x0000000000187805 */ /* 0x000fe2000001ff00 */
[----:B------:R-:W-:Y:S01]  /*1f20*/  LOP3.LUT P0, RZ, R14, 0x1, RZ, 0xc0, !PT ;  /* 0x000000010eff7812 */ /* 0x000fe2000780c0ff */
[----:B------:R-:W-:Y:S01]  /*1f30*/  IMAD.SHL.U32 R4, R4, 0x100, RZ ;  /* 0x0000010004047824 */ /* 0x000fe200078e00ff */
[----:B------:R-:W-:-:S04]  /*1f40*/  LOP3.LUT R2, R2, 0x100, R3, 0xf8, !PT ;  /* 0x0000010002027812 */ /* 0x000fc800078ef803 */
[----:B------:R-:W-:Y:S02]  /*1f50*/  LOP3.LUT R4, R4, 0x7ffffe00, RZ, 0xc0, !PT ;  /* 0x7ffffe0004047812 */ /* 0x000fe400078ec0ff */
[----:B------:R-:W-:-:S03]  /*1f60*/  SHF.R.U32.HI R3, RZ, 0x3, R2 ;  /* 0x00000003ff037819 */ /* 0x000fc60000011602 */
[----:B------:R-:W-:Y:S01]  /*1f70*/  IMAD R7, R5, 0x2, R4 ;  /* 0x0000000205077824 */ /* 0x000fe200078e0204 */
[----:B------:R-:W-:Y:S01]  /*1f80*/  LOP3.LUT R2, R2, 0x28, R3, 0x78, !PT ;  /* 0x0000002802027812 */ /* 0x000fe200078e7803 */
[C---:B------:R-:W-:Y:S01]  /*1f90*/  IMAD.IADD R3, R230.reuse, 0x1, -R6 ;  /* 0x00000001e6037824 */ /* 0x040fe200078e0a06 */
[----:B------:R-:W-:Y:S01]  /*1fa0*/  LOP3.LUT R4, R13, 0xfffffff0, RZ, 0xc0, !PT ;  /* 0xfffffff00d047812 */ /* 0x000fe200078ec0ff */
[C---:B------:R-:W-:Y:S01]  /*1fb0*/  @!P5 IMAD.SHL.U32 R5, R230.reuse, 0x10, RZ ;  /* 0x00000010e605d824 */ /* 0x040fe200078e00ff */
[----:B------:R-:W-:Y:S01]  /*1fc0*/  SEL R13, RZ, 0xffffffff, P6 ;  /* 0xffffffffff0d7807 */ /* 0x000fe20003000000 */
[----:B------:R-:W-:Y:S01]  /*1fd0*/  IMAD.IADD R6, R7, 0x1, R2 ;  /* 0x0000000107067824 */ /* 0x000fe200078e0202 */
[----:B------:R-:W-:Y:S01]  /*1fe0*/  LOP3.LUT P6, RZ, R17, 0x2, RZ, 0xc0, !PT ;  /* 0x0000000211ff7812 */ /* 0x000fe200078cc0ff */
[----:B------:R-:W-:Y:S01]  /*1ff0*/  IMAD.IADD R2, R230, 0x1, -R4 ;  /* 0x00000001e6027824 */ /* 0x000fe200078e0a04 */
[----:B------:R-:W-:Y:S01]  /*2000*/  SHF.R.S32.HI R4, RZ, 0x1f, R3 ;  /* 0x0000001fff047819 */ /* 0x000fe20000011403 */
[----:B------:R1:W-:Y:S01]  /*2010*/  @!P5 LDGSTS.E.BYPASS.LTC128B.128 [R5+0x21280], [R8.64] ;  /* 0x212800000805dfae */ /* 0x0003e2000b901d50 */
[----:B------:R-:W-:Y:S01]  /*2020*/  IMAD.SHL.U32 R224, R6, 0x2, RZ ;  /* 0x0000000206e07824 */ /* 0x000fe200078e00ff */
[----:B------:R-:W-:Y:S01]  /*2030*/  SEL R208, R222, 0xfffffff0, !P6 ;  /* 0xfffffff0ded07807 */ /* 0x000fe20007000000 */
[----:B------:R-:W-:Y:S01]  /*2040*/  IMAD.SHL.U32 R7, R15, 0x100, RZ ;  /* 0x000001000f077824 */ /* 0x000fe200078e00ff */
[C---:B------:R-:W-:Y:S01]  /*2050*/  LOP3.LUT P6, RZ, R2.reuse, 0x2, RZ, 0xc0, !PT ;  /* 0x0000000202ff7812 */ /* 0x040fe200078cc0ff */
[----:B------:R-:W-:Y:S01]  /*2060*/  IMAD.SHL.U32 R211, R2, 0x2, RZ ;  /* 0x0000000202d37824 */ /* 0x000fe200078e00ff */
[----:B------:R-:W-:Y:S01]  /*2070*/  IADD3 R225, R224, 0x215a0, RZ ;  /* 0x000215a0e0e17810 */ /* 0x000fe20007ffe0ff */
[----:B------:R-:W0:Y:S01]  /*2080*/  LDGDEPBAR ;  /* 0x00000000000079af */ /* 0x000e220000000000 */
[----:B------:R-:W-:-:S02]  /*2090*/  ISETP.GE.AND P5, PT, R23, c[0x0][0x1fc], PT ;  /* 0x00007f0017007a0c */ /* 0x000fc40003fa6270 */
[----:B------:R-:W-:Y:S01]  /*20a0*/  SEL R212, R212, 0xe0, !P6 ;  /* 0x000000e0d4d47807 */ /* 0x000fe20007000000 */
[----:B------:R-:W0:Y:S01]  /*20b0*/  LDGDEPBAR ;  /* 0x00000000000079af */ /* 0x000e220000000000 */
[----:B-1----:R-:W-:Y:S01]  /*20c0*/  LEA.HI R8, R4, R3, RZ, 0x2 ;  /* 0x0000000304087211 */ /* 0x002fe200078f10ff */
[----:B------:R-:W-:-:S03]  /*20d0*/  IMAD.SHL.U32 R5, R2, 0x10, RZ ;  /* 0x0000001002057824 */ /* 0x000fc600078e00ff */
[----:B------:R-:W-:Y:S02]  /*20e0*/  LOP3.LUT R6, R8, 0x7ffffffc, RZ, 0xc0, !PT ;  /* 0x7ffffffc08067812 */ /* 0x000fe400078ec0ff */
[----:B------:R-:W-:Y:S02]  /*20f0*/  LOP3.LUT R4, R5, 0xf0, RZ, 0xc0, !PT ;  /* 0x000000f005047812 */ /* 0x000fe400078ec0ff */
[----:B------:R-:W-:Y:S01]  /*2100*/  IADD3 R5, R224, 0x21480, RZ ;  /* 0x00021480e0057810 */ /* 0x000fe20007ffe0ff */
[----:B------:R-:W-:Y:S01]  /*2110*/  IMAD.IADD R11, R3, 0x1, -R6 ;  /* 0x00000001030b7824 */ /* 0x000fe200078e0a06 */
[----:B------:R-:W-:Y:S02]  /*2120*/  SHF.R.S32.HI R3, RZ, 0x1f, R2 ;  /* 0x0000001fff037819 */ /* 0x000fe40000011402 */
[C---:B------:R-:W-:Y:S02]  /*2130*/  LOP3.LUT R10, R4.reuse, R10, RZ, 0xfc, !PT ;  /* 0x0000000a040a7212 */ /* 0x040fe400078efcff */
[----:B------:R-:W-:Y:S01]  /*2140*/  LEA.HI R213, R3, R2, RZ, 0x3 ;  /* 0x0000000203d57211 */ /* 0x000fe200078f18ff */
[----:B------:R-:W-:Y:S01]  /*2150*/  IMAD.SHL.U32 R3, R17, 0x40, RZ ;  /* 0x0000004011037824 */ /* 0x000fe200078e00ff */
[----:B------:R-:W-:Y:S01]  /*2160*/  LOP3.LUT R9, R4, 0x100, R7, 0xf8, !PT ;  /* 0x0000010004097812 */ /* 0x000fe200078ef807 */
[----:B------:R-:W-:Y:S01]  /*2170*/  IMAD.SHL.U32 R7, R21, 0x8, RZ ;  /* 0x0000000815077824 */ /* 0x000fe200078e00ff */
[C---:B------:R-:W-:Y:S01]  /*2180*/  LOP3.LUT R4, R213.reuse, 0xfffffff8, RZ, 0xc0, !PT ;  /* 0xfffffff8d5047812 */ /* 0x040fe200078ec0ff */
[----:B------:R-:W-:Y:S01]  /*2190*/  IMAD.SHL.U32 R213, R213, 0x40, RZ ;  /* 0x00000040d5d57824 */ /* 0x000fe200078e00ff */
[----:B------:R-:W-:Y:S01]  /*21a0*/  LOP3.LUT R6, R3, 0x1c0, RZ, 0xc0, !PT ;  /* 0x000001c003067812 */ /* 0x000fe200078ec0ff */
[----:B------:R-:W-:Y:S01]  /*21b0*/  IMAD.SHL.U32 R3, R16, 0x10, RZ ;  /* 0x0000001010037824 */ /* 0x000fe200078e00ff */
[----:B------:R-:W-:Y:S01]  /*21c0*/  @P0 IADD3 R225, R5, 0xe0, RZ ;  /* 0x000000e005e10810 */ /* 0x000fe20007ffe0ff */
[----:B------:R-:W-:Y:S01]  /*21d0*/  IMAD.IADD R4, R2, 0x1, -R4 ;  /* 0x0000000102047824 */ /* 0x000fe200078e0a04 */
[----:B------:R-:W-:Y:S01]  /*21e0*/  LOP3.LUT R5, R6, 0x8, R19, 0xf8, !PT ;  /* 0x0000000806057812 */ /* 0x000fe200078ef813 */
[----:B------:R-:W-:Y:S01]  /*21f0*/  IMAD.SHL.U32 R2, R0, 0x20, RZ ;  /* 0x0000002000027824 */ /* 0x000fe200078e00ff */
[----:B------:R-:W-:-:S02]  /*2200*/  LEA.HI.SX32 R227, R8, R3, 0x1e ;  /* 0x0000000308e37211 */ /* 0x000fc400078ff2ff */
[----:B------:R-:W-:Y:S02]  /*2210*/  LOP3.LUT R3, R6, 0x30, R3, 0xf8, !PT ;  /* 0x0000003006037812 */ /* 0x000fe400078ef803 */
[----:B------:R-:W-:Y:S02]  /*2220*/  SHF.R.U32.HI R14, RZ, 0x3, R6 ;  /* 0x00000003ff0e7819 */ /* 0x000fe40000011606 */
[----:B------:R-:W-:Y:S02]  /*2230*/  LOP3.LUT R2, R2, 0x20, RZ, 0xc0, !PT ;  /* 0x0000002002027812 */ /* 0x000fe400078ec0ff */
[----:B------:R-:W-:Y:S01]  /*2240*/  LOP3.LUT R6, R12, 0x1ffffffe, RZ, 0xc0, !PT ;  /* 0x1ffffffe0c067812 */ /* 0x000fe200078ec0ff */
[----:B------:R-:W-:Y:S01]  /*2250*/  IMAD.MOV.U32 R12, RZ, RZ, 0x20 ;  /* 0x00000020ff0c7424 */ /* 0x000fe200078e00ff */
[----:B------:R-:W-:Y:S02]  /*2260*/  LOP3.LUT R211, R10, 0x18, R211, 0x78, !PT ;  /* 0x000000180ad37812 */ /* 0x000fe400078e78d3 */
[----:B------:R-:W-:Y:S01]  /*2270*/  LOP3.LUT R10, R2, 0x18, R7, 0xf8, !PT ;  /* 0x00000018020a7812 */ /* 0x000fe200078ef807 */
[----:B------:R-:W-:Y:S01]  /*2280*/  IMAD.IADD R6, R18, 0x1, -R6 ;  /* 0x0000000112067824 */ /* 0x000fe200078e0a06 */
[----:B------:R-:W-:Y:S01]  /*2290*/  LOP3.LUT P0, RZ, R17, 0x4, RZ, 0xc0, !PT ;  /* 0x0000000411ff7812 */ /* 0x000fe2000780c0ff */
[----:B------:R-:W-:Y:S01]  /*22a0*/  IMAD.SHL.U32 R2, R0, 0x8, RZ ;  /* 0x0000000800027824 */ /* 0x000fe200078e00ff */
[----:B------:R-:W-:Y:S01]  /*22b0*/  LOP3.LUT R5, R5, R14, RZ, 0x3c, !PT ;  /* 0x0000000e05057212 */ /* 0x000fe200078e3cff */
[----:B------:R-:W-:Y:S01]  /*22c0*/  IMAD R11, R6, 0x4, R11 ;  /* 0x00000004060b7824 */ /* 0x000fe200078e020b */
[----:B------:R-:W-:Y:S01]  /*22d0*/  SEL R209, R12, 0xffffffe0, !P0 ;  /* 0xffffffe00cd17807 */ /* 0x000fe20004000000 */
[----:B------:R-:W-:Y:S01]  /*22e0*/  IMAD.SHL.U32 R211, R211, 0x2, RZ ;  /* 0x00000002d3d37824 */ /* 0x000fe200078e00ff */
[----:B------:R-:W-:Y:S01]  /*22f0*/  LOP3.LUT R6, R2, 0x8, RZ, 0xc0, !PT ;  /* 0x0000000802067812 */ /* 0x000fe200078ec0ff */
[----:B------:R-:W-:Y:S01]  /*2300*/  IMAD.SHL.U32 R2, R13, 0x2, RZ ;  /* 0x000000020d027824 */ /* 0x000fe200078e00ff */
[----:B------:R-:W-:Y:S01]  /*2310*/  SEL R8, RZ, 0x4, P5 ;  /* 0x00000004ff087807 */ /* 0x000fe20002800000 */
[----:B------:R-:W-:Y:S01]  /*2320*/  IMAD R212, R212, 0x2, R211 ;  /* 0x00000002d4d47824 */ /* 0x000fe200078e02d3 */
[----:B------:R-:W-:-:S02]  /*2330*/  LOP3.LUT P5, RZ, R4, 0x4, RZ, 0xc0, !PT ;  /* 0x0000000404ff7812 */ /* 0x000fc400078ac0ff */
[C---:B------:R-:W-:Y:S01]  /*2340*/  LOP3.LUT P0, RZ, R4.reuse, 0x2, RZ, 0xc0, !PT ;  /* 0x0000000204ff7812 */ /* 0x040fe2000780c0ff */
[----:B------:R-:W-:Y:S01]  /*2350*/  IMAD.SHL.U32 R4, R4, 0x40, RZ ;  /* 0x0000004004047824 */ /* 0x000fe200078e00ff */
[----:B------:R-:W-:Y:S01]  /*2360*/  LOP3.LUT R7, R3, 0x8, R19, 0xf8, !PT ;  /* 0x0000000803077812 */ /* 0x000fe200078ef813 */
[----:B------:R-:W-:Y:S01]  /*2370*/  IMAD R3, R18, 0x200, R5 ;  /* 0x0000020012037824 */ /* 0x000fe200078e0205 */
[----:B------:R-:W-:Y:S02]  /*2380*/  LOP3.LUT R5, R2, 0x2, R20, 0xe2, !PT ;  /* 0x0000000202057812 */ /* 0x000fe400078ee214 */
[----:B------:R-:W-:Y:S02]  /*2390*/  LOP3.LUT R4, R4, 0x1c0, RZ, 0xc0, !PT ;  /* 0x000001c004047812 */ /* 0x000fe400078ec0ff */
[----:B------:R-:W-:Y:S02]  /*23a0*/  LOP3.LUT R2, R7, R14, RZ, 0x3c, !PT ;  /* 0x0000000e07027212 */ /* 0x000fe400078e3cff */
[----:B------:R-:W-:-:S02]  /*23b0*/  LOP3.LUT R228, R5, R8, RZ, 0xfc, !PT ;  /* 0x0000000805e47212 */ /* 0x000fc400078efcff */
[----:B------:R-:W-:Y:S01]  /*23c0*/  LOP3.LUT R213, R213, 0xfffffe00, RZ, 0xc0, !PT ;  /* 0xfffffe00d5d57812 */ /* 0x000fe200078ec0ff */
[----:B------:R-:W-:Y:S01]  /*23d0*/  IMAD R218, R0, 0x200, R2 ;  /* 0x0000020000da7824 */ /* 0x000fe200078e0202 */
[----:B------:R-:W-:Y:S02]  /*23e0*/  SHF.R.U32.HI R5, RZ, 0x3, R4 ;  /* 0x00000003ff057819 */ /* 0x000fe40000011604 */
[----:B------:R-:W-:Y:S01]  /*23f0*/  SHF.R.U32.HI R214, RZ, 0x3, R9 ;  /* 0x00000003ffd67819 */ /* 0x000fe20000011609 */
[----:B------:R-:W-:Y:S01]  /*2400*/  IMAD R2, R16, 0x400, R213 ;  /* 0x0000040010027824 */ /* 0x000fe200078e02d5 */
[C---:B------:R-:W-:Y:S02]  /*2410*/  LOP3.LUT R0, R5.reuse, R4, R6, 0x1e, !PT ;  /* 0x0000000405007212 */ /* 0x040fe400078e1e06 */
[----:B------:R-:W-:Y:S02]  /*2420*/  SEL R222, R222, 0xfffffff0, !P0 ;  /* 0xfffffff0dede7807 */ /* 0x000fe40004000000 */
[----:B------:R-:W-:Y:S01]  /*2430*/  LOP3.LUT R214, R214, 0x38, RZ, 0xc0, !PT ;  /* 0x00000038d6d67812 */ /* 0x000fe200078ec0ff */
[----:B------:R-:W-:Y:S01]  /*2440*/  IMAD.IADD R219, R2, 0x1, R0 ;  /* 0x0000000102db7824 */ /* 0x000fe200078e0200 */
[----:B------:R-:W-:Y:S01]  /*2450*/  LOP3.LUT R4, R5, R10, R4, 0x1e, !PT ;  /* 0x0000000a05047212 */ /* 0x000fe200078e1e04 */
[----:B------:R-:W-:Y:S01]  /*2460*/  IMAD.SHL.U32 R0, R3, 0x2, RZ ;  /* 0x0000000203007824 */ /* 0x000fe200078e00ff */
[----:B------:R-:W-:Y:S01]  /*2470*/  SEL R2, R12, 0xffffffe0, !P5 ;  /* 0xffffffe00c027807 */ /* 0x000fe20006800000 */
[----:B------:R-:W-:Y:S01]  /*2480*/  IMAD.SHL.U32 R216, R219, 0x2, RZ ;  /* 0x00000002dbd87824 */ /* 0x000fe200078e00ff */
[----:B------:R-:W-:Y:S01]  /*2490*/  LOP3.LUT R214, R214, R9, R6, 0x1e, !PT ;  /* 0x00000009d6d67212 */ /* 0x000fe200078e1e06 */
[----:B------:R-:W-:Y:S01]  /*24a0*/  IMAD.SHL.U32 R3, R11, 0x2, RZ ;  /* 0x000000020b037824 */ /* 0x000fe200078e00ff */
[----:B------:R-:W-:Y:S01]  /*24b0*/  LOP3.LUT R213, R4, R213, RZ, 0xfc, !PT ;  /* 0x000000d504d57212 */ /* 0x000fe200078efcff */
[--C-:B------:R-:W-:Y:S01]  /*24c0*/  IMAD R208, R208, 0x2, R0.reuse ;  /* 0x00000002d0d07824 */ /* 0x100fe200078e0200 */
[----:B------:R-:W-:Y:S01]  /*24d0*/  IADD3 R215, R216, 0x1b080, RZ ;  /* 0x0001b080d8d77810 */ /* 0x000fe20007ffe0ff */
[----:B------:R-:W-:Y:S01]  /*24e0*/  IMAD.SHL.U32 R221, R222, 0x2, RZ ;  /* 0x00000002dedd7824 */ /* 0x000fe200078e00ff */
[----:B------:R-:W-:Y:S01]  /*24f0*/  IADD3 R229, -R3, UR6, RZ ;  /* 0x0000000603e57c10 */ /* 0x000fe2000fffe1ff */
[C---:B------:R-:W-:Y:S01]  /*2500*/  IMAD R210, R209.reuse, 0x2, R0 ;  /* 0x00000002d1d27824 */ /* 0x040fe200078e0200 */
[----:B------:R-:W-:Y:S01]  /*2510*/  LEA R214, R214, 0x23c80, 0x1 ;  /* 0x00023c80d6d67811 */ /* 0x000fe200078e08ff */
[----:B------:R-:W-:Y:S01]  /*2520*/  IMAD R209, R209, 0x2, R208 ;  /* 0x00000002d1d17824 */ /* 0x000fe200078e02d0 */
[C---:B------:R-:W-:Y:S01]  /*2530*/  IADD3 R232, -R3.reuse, UR26, RZ ;  /* 0x0000001a03e87c10 */ /* 0x040fe2000fffe1ff */
[----:B------:R-:W-:Y:S01]  /*2540*/  IMAD R215, R2, 0x2, R215 ;  /* 0x0000000202d77824 */ /* 0x000fe200078e02d7 */
[----:B------:R-:W-:Y:S01]  /*2550*/  IADD3 R246, -R3, UR15, RZ ;  /* 0x0000000f03f67c10 */ /* 0x000fe2000fffe1ff */
[----:B------:R-:W-:Y:S01]  /*2560*/  IMAD.IADD R220, R219, 0x1, R2 ;  /* 0x00000001dbdc7824 */ /* 0x000fe200078e0202 */
[----:B------:R-:W-:Y:S01]  /*2570*/  LEA R213, R213, 0x80, 0x1 ;  /* 0x00000080d5d57811 */ /* 0x000fe200078e08ff */
[----:B------:R-:W-:Y:S01]  /*2580*/  IMAD.IADD R217, R216, 0x1, R221 ;  /* 0x00000001d8d97824 */ /* 0x000fe200078e02dd */
[----:B------:R-:W-:Y:S01]  /*2590*/  ISETP.LE.AND P0, PT, R251, c[0x0][0x2a8], PT ;  /* 0x0000aa00fb007a0c */ /* 0x000fe20003f03270 */
[----:B------:R-:W-:Y:S01]  /*25a0*/  IMAD.IADD R223, R219, 0x1, R222 ;  /* 0x00000001dbdf7824 */ /* 0x000fe200078e02de */
[----:B------:R-:W-:-:S02]  /*25b0*/  IADD3 R233, R229, c[0x0][0x2a4], RZ ;  /* 0x0000a900e5e97a10 */ /* 0x000fc40007ffe0ff */
.L_x_912:
        /* <DEDUP_REMOVED lines=213> */
.L_x_904:
[----:B------:R-:W-:Y:S11]  /*3310*/  ISETP.NE.AND P0, PT, R251, c[0x0][0x2a8], PT ;  /* 0x0000aa00fb007a0c */ /* 0x000ff60003f05270 */
[----:B------:R-:W-:Y:S02]  /*3320*/  @!UPT UIADD3 URZ, URZ, URZ, URZ ;  /* 0x0000003f3f3ff290 */ /* 0x000fe4000fffe03f */
[----:B------:R-:W-:Y:S05]  /*3330*/  @P0 IMAD.HI.U32 R4, R3, c[0x0][0x2ac], RZ ;  /* 0x0000ab0003040a27 */ /* 0x000fea00078e00ff */
[----:B------:R-:W-:Y:S02]  /*3340*/  @P0 SHF.R.U32.HI R3, RZ, c[0x0][0x2b0], R4 ;  /* 0x0000ac00ff030a19 */ /* 0x000fe40000011604 */
.L_x_905:
[----:B------:R-:W-:Y:S05]  /*3350*/  BSYNC B0 ;  /* 0x0000000000007941 */ /* 0x000fea0003800000 */
.L_x_903:
[C-C-:B------:R-:W-:Y:S01]  /*3360*/  IADD3 R4, R2.reuse, c[0x0][0x2a4], R229.reuse ;  /* 0x0000a90002047a10 */ /* 0x140fe20007ffe0e5 */
[----:B------:R-:W-:Y:S01]  /*3370*/  IMAD R3, R3, c[0x0][0x2a8], R246 ;  /* 0x0000aa0003037a24 */ /* 0x000fe200078e02f6 */
[----:B------:R-:W-:Y:S02]  /*3380*/  IADD3 R107, R2, UR19, R229 ;  /* 0x00000013026b7c10 */ /* 0x000fe4000fffe0e5 */
[----:B------:R-:W-:Y:S02]  /*3390*/  IMNMX R4, R232, R4, PT ;  /* 0x00000004e8047217 */ /* 0x000fe40003800200 */
[----:B------:R-:W-:Y:S02]  /*33a0*/  IADD3 R108, R3, c[0x0][0x2a8], RZ ;  /* 0x0000aa00036c7a10 */ /* 0x000fe40007ffe0ff */
[----:B------:R-:W-:Y:S02]  /*33b0*/  IMNMX R107, R107, R3, !PT ;  /* 0x000000036b6b7217 */ /* 0x000fe40007800200 */
[----:B------:R-:W-:Y:S02]  /*33c0*/  IMNMX R108, R4, R108, PT ;  /* 0x0000006c046c7217 */ /* 0x000fe40003800200 */
.L_x_902:
        /* <DEDUP_REMOVED lines=17> */
.L_x_908:
[----:B------:R-:W-:Y:S11]  /*34e0*/  ISETP.NE.AND P0, PT, R251, c[0x0][0x2a8], PT ;  /* 0x0000aa00fb007a0c */ /* 0x000ff60003f05270 */
[----:B------:R-:W-:Y:S02]  /*34f0*/  @!UPT UIADD3 URZ, URZ, URZ, URZ ;  /* 0x0000003f3f3ff290 */ /* 0x000fe4000fffe03f */
[----:B------:R-:W-:Y:S05]  /*3500*/  @P0 IMAD.HI.U32 R3, R2, c[0x0][0x2ac], RZ ;  /* 0x0000ab0002030a27 */ /* 0x000fea00078e00ff */
[----:B------:R-:W-:Y:S02]  /*3510*/  @P0 SHF.R.U32.HI R2, RZ, c[0x0][0x2b0], R3 ;  /* 0x0000ac00ff020a19 */ /* 0x000fe40000011603 */
.L_x_909:
[----:B------:R-:W-:Y:S05]  /*3520*/  BSYNC B0 ;  /* 0x0000000000007941 */ /* 0x000fea0003800000 */
.L_x_907:
[----:B------:R-:W-:Y:S05]  /*3530*/  IMAD R2, R2, c[0x0][0x2a8], R246 ;  /* 0x0000aa0002027a24 */ /* 0x000fea00078e02f6 */
[----:B------:R-:W-:Y:S02]  /*3540*/  IADD3 R3, R2, c[0x0][0x2a8], RZ ;  /* 0x0000aa0002037a10 */ /* 0x000fe40007ffe0ff */
[----:B------:R-:W-:Y:S02]  /*3550*/  IMNMX R105, R105, R2, !PT ;  /* 0x0000000269697217 */ /* 0x000fe40007800200 */
[----:B------:R-:W-:Y:S02]  /*3560*/  IMNMX R106, R106, R3, PT ;  /* 0x000000036a6a7217 */ /* 0x000fe40003800200 */
.L_x_906:
[----:B------:R-:W-:Y:S04]  /*3570*/  DEPBAR.LE SB0, 0x0 ;  /* 0x000080000000791a */ /* 0x000fe80000000000 */
[----:B------:R-:W-:Y:S01]  /*3580*/  BAR.SYNC.DEFER_BLOCKING 0x0 ;  /* 0x0000000000007b1d */ /* 0x000fe20000010000 */
[----:B------:R-:W-:Y:S04]  /*3590*/  UIADD3 UR15, UR14, 0x1, URZ ;  /* 0x000000010e0f7890 */ /* 0x000fe8000fffe03f */
        /* <DEDUP_REMOVED lines=17> */
[----:B------:R-:W-:Y:S01]  /*36b0*/  IMAD.U32 R10, RZ, RZ, UR14 ;  /* 0x0000000eff0a7e24 */ /* 0x000fe2000f8e00ff */
[----:B------:R-:W-:Y:S01]  /*36c0*/  UIMAD.WIDE.U32 UR26, UR15, UR6, URZ ;  /* 0x000000060f1a72a5 */ /* 0x000fe2000f8e003f */
[----:B------:R-:W-:Y:S01]  /*36d0*/  IMAD.MOV.U32 R14, RZ, RZ, 0x5 ;  /* 0x00000005ff0e7424 */ /* 0x000fe200078e00ff */
[----:B------:R-:W-:Y:S01]  /*36e0*/  USHF.R.S32.HI UR25, URZ, 0x1f, UR15 ;  /* 0x0000001f3f197899 */ /* 0x000fe2000801140f */
[----:B------:R-:W-:Y:S02]  /*36f0*/  IMAD.MOV.U32 R11, RZ, RZ, c[0x0][0x178] ;  /* 0x00005e00ff0b7624 */ /* 0x000fe400078e00ff */
[----:B------:R-:W-:Y:S01]  /*3700*/  @!P1 IMAD.MOV.U32 R5, RZ, RZ, R237 ;  /* 0x000000ffff059224 */ /* 0x000fe200078e00ed */
[----:B------:R-:W-:Y:S01]  /*3710*/  UIMAD UR25, UR25, UR6, URZ ;  /* 0x00000006191972a4 */ /* 0x000fe2000f8e023f */
[----:B------:R-:W-:Y:S01]  /*3720*/  IMAD.MOV.U32 R18, RZ, RZ, c[0x0][0x178] ;  /* 0x00005e00ff127624 */ /* 0x000fe200078e00ff */
[----:B------:R-:W-:Y:S01]  /*3730*/  SHF.L.U64.HI R11, R11, R14, c[0x0][0x17c] ;  /* 0x00005f000b0b7619 */ /* 0x000fe2000001020e */
[----:B------:R-:W-:Y:S02]  /*3740*/  USHF.L.U32 UR6, UR26, 0x6, URZ ;  /* 0x000000061a067899 */ /* 0x000fe4000800063f */
[----:B------:R-:W-:Y:S01]  /*3750*/  IMAD.SHL.U32 R18, R18, 0x20, RZ ;  /* 0x0000002012127824 */ /* 0x000fe200078e00ff */
[----:B------:R-:W-:Y:S04]  /*3760*/  UIMAD UR25, UR15, UR7, UR25 ;  /* 0x000000070f1972a4 */ /* 0x000fe8000f8e0219 */
[----:B------:R-:W-:Y:S04]  /*3770*/  UIADD3 UR25, UR27, UR25, URZ ;  /* 0x000000191b197290 */ /* 0x000fe8000fffe03f */
[----:B------:R-:W-:Y:S01]  /*3780*/  USHF.L.U64.HI UR25, UR26, 0x6, UR25 ;  /* 0x000000061a197899 */ /* 0x000fe20008010219 */
[----:B---3--:R-:W-:Y:S05]  /*3790*/  @!P1 SHF.R.S32.HI R4, RZ, 0x1f, R6 ;  /* 0x0000001fff049819 */ /* 0x008fea0000011406 */
[----:B------:R-:W-:Y:S02]  /*37a0*/  @!P1 IMAD R7, R4, c[0x0][0x270], RZ ;  /* 0x00009c0004079a24 */ /* 0x000fe400078e02ff */
[----:B------:R-:W-:Y:S02]  /*37b0*/  @!P1 IMAD.MOV.U32 R4, RZ, RZ, R236 ;  /* 0x000000ffff049224 */ /* 0x000fe400078e00ec */
[C---:B------:R-:W-:Y:S02]  /*37c0*/  @!P1 IMAD R7, R6.reuse, c[0x0][0x274], R7 ;  /* 0x00009d0006079a24 */ /* 0x040fe400078e0207 */
[----:B------:R-:W-:Y:S01]  /*37d0*/  @!P1 IMAD.WIDE.U32 R4, R6, c[0x0][0x270], R4 ;  /* 0x00009c0006049a25 */ /* 0x000fe200078e0004 */
[----:B------:R-:W-:Y:S04]  /*37e0*/  @!P1 LEA R6, R10, 0x40, 0x6 ;  /* 0x000000400a069811 */ /* 0x000fe800078e30ff */
[----:B------:R-:W-:Y:S01]  /*37f0*/  @!P1 IADD3 R15, P5, P0, R6, UR12, R4 ;  /* 0x0000000c060f9c10 */ /* 0x000fe2000f8be004 */
[----:B------:R-:W-:Y:S01]  /*3800*/  @!P1 IMAD.IADD R4, R5, 0x1, R7 ;  /* 0x0000000105049824 */ /* 0x000fe200078e0207 */
[----:B------:R-:W-:Y:S04]  /*3810*/  @!P1 SHF.R.S32.HI R6, RZ, 0x1f, R6 ;  /* 0x0000001fff069819 */ /* 0x000fe80000011406 */
[----:B------:R-:W-:Y:S02]  /*3820*/  @!P1 IADD3.X R19, R6, UR5, R4, P5, P0 ;  /* 0x0000000506139c10 */ /* 0x000fe4000afe0404 */
[C---:B------:R-:W-:Y:S04]  /*3830*/  IADD3 R7, P5, P0, R244.reuse, UR6, R18 ;  /* 0x00000006f4077c10 */ /* 0x040fe8000f8be012 */
[C---:B------:R-:W-:Y:S02]  /*3840*/  IADD3.X R18, R241.reuse, UR25, R11, P5, P0 ;  /* 0x00000019f1127c10 */ /* 0x040fe4000afe040b */
[----:B------:R-:W-:Y:S01]  /*3850*/  IADD3 R4, P5, R244, UR6, RZ ;  /* 0x00000006f4047c10 */ /* 0x000fe2000ffbe0ff */
[----:B------:R-:W-:Y:S03]  /*3860*/  UIMAD UR6, UR15, -0x40, UR18 ;  /* 0xffffffc00f0678a4 */ /* 0x000fe6000f8e0212 */
[----:B------:R-:W-:Y:S02]  /*3870*/  IADD3.X R11, R241, UR25, RZ, P5, !PT ;  /* 0x00000019f10b7c10 */ /* 0x000fe4000affe4ff */
[C---:B------:R-:W-:Y:S02]  /*3880*/  LEA R6, P5, R7.reuse, c[0x0][0x160], 0x1 ;  /* 0x0000580007067a11 */ /* 0x040fe400078a08ff */
[----:B------:R-:W-:Y:S02]  /*3890*/  IADD3 R5, -R234, UR6, RZ ;  /* 0x00000006ea057c10 */ /* 0x000fe4000fffe1ff */
[C---:B------:R-:W-:Y:S02]  /*38a0*/  LEA R10, P0, R4.reuse, c[0x0][0x160], 0x1 ;  /* 0x00005800040a7a11 */ /* 0x040fe400078008ff */
[----:B------:R-:W-:Y:S02]  /*38b0*/  LEA.HI.X R7, R7, c[0x0][0x164], R18, 0x1, P5 ;  /* 0x0000590007077a11 */ /* 0x000fe400028f0c12 */
[----:B------:R-:W-:Y:S02]  /*38c0*/  ISETP.LT.OR P5, PT, R5, 0x1, !P4 ;  /* 0x000000010500780c */ /* 0x000fe400067a1670 */
[----:B------:R-:W-:Y:S01]  /*38d0*/  LEA.HI.X R11, R4, c[0x0][0x164], R11, 0x1, P0 ;  /* 0x00005900040b7a11 */ /* 0x000fe200000f0c0b */
[----:B------:R-:W-:Y:S01]  /*38e0*/  IMAD.U32 R4, RZ, RZ, UR20 ;  /* 0x00000014ff047e24 */ /* 0x000fe2000f8e00ff */
[C---:B------:R-:W-:Y:S03]  /*38f0*/  @!P1 LEA R14, P0, R15.reuse, c[0x0][0x258], 0x2 ;  /* 0x000096000f0e9a11 */ /* 0x040fe600078010ff */
[----:B------:R-:W-:Y:S01]  /*3900*/  IMAD R4, R4, 0x6000, R247 ;  /* 0x0000600004047824 */ /* 0x000fe200078e02f7 */
[----:B------:R-:W-:Y:S02]  /*3910*/  @!P1 LEA.HI.X R15, R15, c[0x0][0x25c], R19, 0x2, P0 ;  /* 0x000097000f0f9a11 */ /* 0x000fe400000f1413 */
[C---:B------:R-:W-:Y:S03]  /*3920*/  ISETP.LT.OR P0, PT, R5.reuse, 0x1, !P3 ;  /* 0x000000010500780c */ /* 0x040fe60005f01670 */
[----:B------:R-:W-:Y:S01]  /*3930*/  @!PT LDS RZ, [RZ] ;  /* 0x00000000fffff984 */ /* 0x000fe20000000800 */
[----:B------:R-:W-:Y:S01]  /*3940*/  @!PT LDS RZ, [RZ] ;  /* 0x00000000fffff984 */ /* 0x000fe20000000800 */
[----:B------:R-:W-:Y:S01]  /*3950*/  @!PT LDS RZ, [RZ] ;  /* 0x00000000fffff984 */ /* 0x000fe20000000800 */
[----:B------:R3:W-:Y:S01]  /*3960*/  LDGSTS.E.BYPASS.LTC128B.128 [R4], [R10.64], !P5 ;  /* 0x000000000a047fae */ /* 0x0007e2000e901d50 */
[C---:B------:R-:W-:Y:S09]  /*3970*/  ISETP.LT.OR P5, PT, R5.reuse, 0x1, !P2 ;  /* 0x000000010500780c */ /* 0x040ff200057a1670 */
[----:B------:R3:W-:Y:S01]  /*3980*/  LDGSTS.E.BYPASS.LTC128B.128 [R4+0x2000], [R10.64+0x80], !P0 ;  /* 0x020000800a047fae */ /* 0x0007e2000c101d50 */
[C---:B------:R-:W-:Y:S04]  /*3990*/  ISETP.LT.OR P0, PT, R5.reuse, 0x21, !P4 ;  /* 0x000000210500780c */ /* 0x040fe80006701670 */
[----:B------:R3:W-:Y:S01]  /*39a0*/  LDGSTS.E.BYPASS.LTC128B.128 [R4+0x4000], [R10.64+0x100], !P5 ;  /* 0x040001000a047fae */ /* 0x0007e2000e901d50 */
[C---:B------:R-:W-:Y:S08]  /*39b0*/  ISETP.LT.OR P5, PT, R5.reuse, 0x21, !P3 ;  /* 0x000000210500780c */ /* 0x040ff00005fa1670 */
[----:B------:R4:W-:Y:S01]  /*39c0*/  LDGSTS.E.BYPASS.LTC128B.128 [R4+0x1000], [R6.64], !P0 ;  /* 0x0100000006047fae */ /* 0x0009e2000c101d50 */
[----:B------:R-:W-:Y:S04]  /*39d0*/  ISETP.LT.OR P0, PT, R5, 0x21, !P2 ;  /* 0x000000210500780c */ /* 0x000fe80005701670 */
[----:B------:R4:W-:Y:S09]  /*39e0*/  LDGSTS.E.BYPASS.LTC128B.128 [R4+0x3000], [R6.64+0x80], !P5 ;  /* 0x0300008006047fae */ /* 0x0009f2000e901d50 */
[----:B------:R4:W-:Y:S01]  /*39f0*/  LDGSTS.E.BYPASS.LTC128B.128 [R4+0x5000], [R6.64+0x100], !P0 ;  /* 0x0500010006047fae */ /* 0x0009e2000c101d50 */
[----:B---3--:R-:W-:Y:S04]  /*3a00*/  IMAD.U32 R10, RZ, RZ, UR20 ;  /* 0x00000014ff0a7e24 */ /* 0x008fe8000f8e00ff */
[----:B------:R-:W-:Y:S04]  /*3a10*/  @!P1 IMAD R5, R10, 0x10, R230 ;  /* 0x000000100a059824 */ /* 0x000fe800078e02e6 */
[----:B------:R-:W-:Y:S04]  /*3a20*/  @!P1 IMAD.SHL.U32 R5, R5, 0x4, RZ ;  /* 0x0000000405059824 */ /* 0x000fe800078e00ff */
[----:B------:R-:W-:Y:S05]  /*3a30*/  @!P1 IMAD.SHL.U32 R5, R5, 0x4, RZ ;  /* 0x0000000405059824 */ /* 0x000fea00078e00ff */
[----:B------:R4:W-:Y:S02]  /*3a40*/  @!P1 LDGSTS.E.BYPASS.LTC128B.128 [R5+0x21080], [R14.64] ;  /* 0x210800000e059fae */ /* 0x0009e4000b901d50 */
.L_x_910:
        /* <DEDUP_REMOVED lines=84> */
[C---:B------:R-:W-:Y:S04]  /*3f90*/  ISETP.LT.OR P5, PT, R106.reuse, 0x11, P5 ;  /* 0x000000116a00780c */ /* 0x040fe80002fa1670 */
        /* <DEDUP_REMOVED lines=26> */
[----:B------:R-:W-:Y:S01]  /*4140*/  FSEL R176, R189, -INF , !P5 ;  /* 0xff800000bdb07808 */ /* 0x000fe20006800000 */
[--C-:B------:R-:W-:Y:S01]  /*4150*/  FFMA.FTZ R100, R175, c[0x0][0x29c], -R109.reuse ;  /* 0x0000a700af647a23 */ /* 0x100fe2000001086d */
[----:B------:R-:W-:Y:S02]  /*4160*/  PLOP3.LUT P5, PT, PT, PT, UP5, 0x40, 0x0 ;  /* 0x000000000000781c */ /* 0x000fe40003fae858 */
[----:B-----5:R-:W-:Y:S01]  /*4170*/  HMMA.16816.F32 R20, R96, R90, R20 ;  /* 0x0000005a6014723c */ /* 0x020fe20000001814 */
[----:B------:R-:W5:Y:S01]  /*4180*/  LDSM.16.M88.2 R90, [R209+0xc080] ;  /* 0x00c08000d15a783b */ /* 0x000f620000000100 */
[----:B------:R3:W-:Y:S01]  /*4190*/  MUFU.EX2 R177, R100 ;  /* 0x0000006400b17308 */ /* 0x0007e20000000800 */
[C---:B------:R-:W-:Y:S03]  /*41a0*/  ISETP.GT.AND P5, PT, R105.reuse, 0x21, P5 ;  /* 0x000000216900780c */ /* 0x040fe60002fa4270 */
[----:B------:R-:W-:Y:S01]  /*41b0*/  LDSM.16.M88.4 R96, [R216+0x1f080] ;  /* 0x01f08000d860783b */ /* 0x000fe20000000200 */
[----:B------:R-:W-:Y:S01]  /*41c0*/  ISETP.LT.OR P5, PT, R106, 0x22, P5 ;  /* 0x000000226a00780c */ /* 0x000fe20002fa1670 */
[C---:B--2---:R-:W-:Y:S03]  /*41d0*/  HMMA.16816.F32 R4, R92.reuse, R88, R4 ;  /* 0x000000585c04723c */ /* 0x044fe60000001804 */
[----:B------:R-:W2:Y:S02]  /*41e0*/  LDSM.16.M88.2 R88, [R0+0xc880] ;  /* 0x00c880000058783b */ /* 0x000ea40000000100 */
[----:B------:R-:W-:Y:S02]  /*41f0*/  FSEL R103, R188, -INF , !P5 ;  /* 0xff800000bc677808 */ /* 0x000fe40006800000 */
[----:B------:R-:W-:Y:S01]  /*4200*/  PLOP3.LUT P5, PT, PT, PT, UP4, 0x40, 0x0 ;  /* 0x000000000000781c */ /* 0x000fe20003fae848 */
[C---:B-1----:R-:W-:Y:S01]  /*4210*/  HMMA.16816.F32 R8, R92.reuse, R2, R8 ;  /* 0x000000025c08723c */ /* 0x042fe20000001808 */
[----:B------:R-:W1:Y:S02]  /*4220*/  LDSM.16.M88.2 R2, [R0+0xd080] ;  /* 0x00d080000002783b */ /* 0x000e640000000100 */
[----:B------:R-:W-:Y:S04]  /*4230*/  ISETP.GT.AND P5, PT, R105, 0x30, P5 ;  /* 0x000000306900780c */ /* 0x000fe80002fa4270 */
[----:B------:R-:W-:Y:S01]  /*4240*/  ISETP.LT.OR P5, PT, R106, 0x31, P5 ;  /* 0x000000316a00780c */ /* 0x000fe20002fa1670 */
[C---:B---3--:R-:W-:Y:S01]  /*4250*/  HMMA.16816.F32 R12, R92.reuse, R84, R12 ;  /* 0x000000545c0c723c */ /* 0x048fe2000000180c */
[----:B------:R-:W3:Y:S03]  /*4260*/  LDSM.16.M88.2 R84, [R0+0xd880] ;  /* 0x00d880000054783b */ /* 0x000ee60000000100 */
[----:B------:R-:W-:Y:S01]  /*4270*/  FSEL R174, R185, -INF , !P5 ;  /* 0xff800000b9ae7808 */ /* 0x000fe20006800000 */
[--C-:B------:R-:W-:Y:S01]  /*4280*/  FFMA.FTZ R100, R176, c[0x0][0x29c], -R109.reuse ;  /* 0x0000a700b0647a23 */ /* 0x100fe2000001086d */
[----:B------:R-:W-:Y:S02]  /*4290*/  PLOP3.LUT P5, PT, PT, PT, UP3, 0x40, 0x0 ;  /* 0x000000000000781c */ /* 0x000fe40003fae838 */
[C---:B----4-:R-:W-:Y:S01]  /*42a0*/  HMMA.16816.F32 R16, R92.reuse, R86, R16 ;  /* 0x000000565c10723c */ /* 0x050fe20000001810 */
[----:B------:R-:W4:Y:S01]  /*42b0*/  LDSM.16.M88.2 R86, [R0+0xe080] ;  /* 0x00e080000056783b */ /* 0x000f220000000100 */
[----:B------:R1:W-:Y:S01]  /*42c0*/  MUFU.EX2 R178, R100 ;  /* 0x0000006400b27308 */ /* 0x0003e20000000800 */
[C---:B------:R-:W-:Y:S04]  /*42d0*/  ISETP.GT.AND P5, PT, R105.reuse, 0x31, P5 ;  /* 0x000000316900780c */ /* 0x040fe80002fa4270 */
[----:B------:R-:W-:Y:S01]  /*42e0*/  ISETP.LT.OR P5, PT, R106, 0x32, P5 ;  /* 0x000000326a00780c */ /* 0x000fe20002fa1670 */
[----:B-----5:R-:W-:Y:S01]  /*42f0*/  HMMA.16816.F32 R20, R92, R90, R20 ;  /* 0x0000005a5c14723c */ /* 0x020fe20000001814 */
[----:B------:R-:W5:Y:S03]  /*4300*/  LDSM.16.M88.2 R90, [R0+0xe880] ;  /* 0x00e88000005a783b */ /* 0x000f660000000100 */
        /* <DEDUP_REMOVED lines=8> */
[C---:B------:R-:W-:Y:S01]  /*4390*/  ISETP.LT.OR P5, PT, R106.reuse, 0x41, P5 ;  /* 0x000000416a00780c */ /* 0x040fe20002fa1670 */
[--C-:B------:R-:W-:Y:S03]  /*43a0*/  FFMA.FTZ R100, R103, c[0x0][0x29c], -R109.reuse ;  /* 0x0000a70067647a23 */ /* 0x100fe6000001086d */
[----:B------:R-:W-:Y:S01]  /*43b0*/  FSEL R173, R183, -INF , !P5 ;  /* 0xff800000b7ad7808 */ /* 0x000fe20006800000 */
[C---:B---3--:R-:W-:Y:S01]  /*43c0*/  HMMA.16816.F32 R12, R96.reuse, R84, R12 ;  /* 0x00000054600c723c */ /* 0x048fe2000000180c */
[----:B------:R-:W3:Y:S01]  /*43d0*/  LDSM.16.M88.2 R84, [R208+0xd880] ;  /* 0x00d88000d054783b */ /* 0x000ee20000000100 */
[----:B------:R2:W-:Y:S01]  /*43e0*/  MUFU.EX2 R175, R100 ;  /* 0x0000006400af7308 */ /* 0x0005e20000000800 */
[----:B------:R-:W-:Y:S04]  /*43f0*/  PLOP3.LUT P5, PT, PT, PT, UP1, 0x40, 0x0 ;  /* 0x000000000000781c */ /* 0x000fe80003fae818 */
[----:B------:R-:W-:Y:S01]  /*4400*/  ISETP.GT.AND P5, PT, R105, 0x41, P5 ;  /* 0x000000416900780c */ /* 0x000fe20002fa4270 */
[C---:B----4-:R-:W-:Y:S01]  /*4410*/  HMMA.16816.F32 R16, R96.reuse, R86, R16 ;  /* 0x000000566010723c */ /* 0x050fe20000001810 */
[----:B------:R-:W4:Y:S02]  /*4420*/  LDSM.16.M88.2 R86, [R208+0xe080] ;  /* 0x00e08000d056783b */ /* 0x000f240000000100 */
[----:B------:R-:W-:Y:S04]  /*4430*/  ISETP.LT.OR P5, PT, R106, 0x42, P5 ;  /* 0x000000426a00780c */ /* 0x000fe80002fa1670 */
[----:B------:R-:W-:Y:S01]  /*4440*/  FSEL R172, R182, -INF , !P5 ;  /* 0xff800000b6ac7808 */ /* 0x000fe20006800000 */
[----:B-----5:R-:W-:Y:S01]  /*4450*/  HMMA.16816.F32 R20, R96, R90, R20 ;  /* 0x0000005a6014723c */ /* 0x020fe20000001814 */
[----:B------:R-:W5:Y:S01]  /*4460*/  LDSM.16.M88.2 R90, [R208+0xe880] ;  /* 0x00e88000d05a783b */ /* 0x000f620000000100 */
[----:B------:R-:W-:Y:S01]  /*4470*/  PLOP3.LUT P5, PT, PT, PT, UP0, 0x40, 0x0 ;  /* 0x000000000000781c */ /* 0x000fe20003fae808 */
[----:B------:R-:W-:Y:S03]  /*4480*/  UISETP.NE.AND UP0, UPT, UR25, URZ, UPT ;  /* 0x0000003f1900728c */ /* 0x000fe6000bf05270 */
[----:B------:R-:W-:Y:S01]  /*4490*/  ISETP.GT.AND P5, PT, R107, 0x1, P5 ;  /* 0x000000016b00780c */ /* 0x000fe20002fa4270 */
[--C-:B------:R-:W-:Y:S01]  /*44a0*/  FFMA.FTZ R96, R101, c[0x0][0x29c], -R109.reuse ;  /* 0x0000a70065607a23 */ /* 0x100fe2000001086d */
[C---:B--2---:R-:W-:Y:S03]  /*44b0*/  HMMA.16816.F32 R4, R92.reuse, R88, R4 ;  /* 0x000000585c04723c */ /* 0x044fe60000001804 */
[----:B------:R2:W2:Y:S01]  /*44c0*/  MUFU.EX2 R180, R96 ;  /* 0x0000006000b47308 */ /* 0x0004a20000000800 */
[----:B------:R-:W-:Y:S01]  /*44d0*/  LDSM.16.M88.2 R88, [R210+0xc880] ;  /* 0x00c88000d258783b */ /* 0x000fe20000000100 */
[----:B------:R-:W-:Y:S01]  /*44e0*/  ISETP.LT.OR P5, PT, R108, 0x2, P5 ;  /* 0x000000026c00780c */ /* 0x000fe20002fa1670 */
[--C-:B------:R-:W-:Y:S02]  /*44f0*/  FFMA.FTZ R100, R102, c[0x0][0x29c], -R109.reuse ;  /* 0x0000a70066647a23 */ /* 0x100fe4000001086d */
[C---:B-1----:R-:W-:Y:S01]  /*4500*/  HMMA.16816.F32 R8, R92.reuse, R2, R8 ;  /* 0x000000025c08723c */ /* 0x042fe20000001808 */
[----:B------:R-:W-:Y:S03]  /*4510*/  LDSM.16.M88.2 R2, [R210+0xd080] ;  /* 0x00d08000d202783b */ /* 0x000fe60000000100 */
[----:B------:R-:W-:Y:S02]  /*4520*/  FSEL R101, R199, -INF , !P5 ;  /* 0xff800000c7657808 */ /* 0x000fe40006800000 */
[----:B------:R-:W-:Y:S01]  /*4530*/  PLOP3.LUT P5, PT, PT, PT, UP0, 0x40, 0x0 ;  /* 0x000000000000781c */ /* 0x000fe20003fae808 */
[----:B------:R-:W-:Y:S01]  /*4540*/  UISETP.NE.AND UP0, UPT, UR7, URZ, UPT ;  /* 0x0000003f0700728c */ /* 0x000fe2000bf05270 */
[C---:B---3--:R-:W-:Y:S01]  /*4550*/  HMMA.16816.F32 R12, R92.reuse, R84, R12 ;  /* 0x000000545c0c723c */ /* 0x048fe2000000180c */
[----:B------:R-:W-:Y:S02]  /*4560*/  LDSM.16.M88.2 R84, [R210+0xd880] ;  /* 0x00d88000d254783b */ /* 0x000fe40000000100 */
[----:B------:R-:W-:Y:S04]  /*4570*/  ISETP.GT.AND P5, PT, R107, RZ, P5 ;  /* 0x000000ff6b00720c */ /* 0x000fe80002fa4270 */
        /* <DEDUP_REMOVED lines=9> */
[C---:B------:R-:W-:Y:S03]  /*4610*/  ISETP.GT.AND P5, PT, R107.reuse, 0x10, P5 ;  /* 0x000000106b00780c */ /* 0x040fe60002fa4270 */
[--C-:B------:R-:W-:Y:S01]  /*4620*/  FFMA.FTZ R92, R174, c[0x0][0x29c], -R109.reuse ;  /* 0x0000a700ae5c7a23 */ /* 0x100fe2000001086d */
[----:B------:R-:W-:Y:S01]  /*4630*/  ISETP.LT.OR P5, PT, R108, 0x11, P5 ;  /* 0x000000116c00780c */ /* 0x000fe20002fa1670 */
[----:B------:R4:W-:Y:S03]  /*4640*/  MUFU.EX2 R174, R100 ;  /* 0x0000006400ae7308 */ /* 0x0009e60000000800 */
[----:B------:R-:W-:Y:S02]  /*4650*/  FSEL R106, R200, -INF , !P5 ;  /* 0xff800000c86a7808 */ /* 0x000fe40006800000 */
[----:B------:R-:W-:Y:S04]  /*4660*/  PLOP3.LUT P5, PT, PT, PT, UP0, 0x40, 0x0 ;  /* 0x000000000000781c */ /* 0x000fe80003fae808 */
[C---:B------:R-:W-:Y:S01]  /*4670*/  ISETP.GT.AND P5, PT, R107.reuse, 0x11, P5 ;  /* 0x000000116b00780c */ /* 0x040fe20002fa4270 */
[----:B------:R5:W2:Y:S03]  /*4680*/  MUFU.EX2 R176, R92 ;  /* 0x0000005c00b07308 */ /* 0x000aa60000000800 */
[----:B------:R-:W-:Y:S04]  /*4690*/  ISETP.LT.OR P5, PT, R108, 0x12, P5 ;  /* 0x000000126c00780c */ /* 0x000fe80002fa1670 */
[----:B------:R-:W-:Y:S02]  /*46a0*/  FSEL R105, R198, -INF , !P5 ;  /* 0xff800000c6697808 */ /* 0x000fe40006800000 */
[----:B------:R-:W-:Y:S04]  /*46b0*/  PLOP3.LUT P5, PT, PT, PT, UP6, 0x40, 0x0 ;  /* 0x000000000000781c */ /* 0x000fe80003fae868 */
        /* <DEDUP_REMOVED lines=18> */
[C---:B------:R-:W-:Y:S04]  /*47e0*/  ISETP.LT.OR P5, PT, R108.reuse, 0x22, P5 ;  /* 0x000000226c00780c */ /* 0x040fe80002fa1670 */
[----:B------:R-:W-:Y:S01]  /*47f0*/  FSEL R102, R195, -INF , !P5 ;  /* 0xff800000c3667808 */ /* 0x000fe20006800000 */
[----:B---3--:R-:W-:Y:S01]  /*4800*/  HMMA.16816.F32 R20, R96, R90, R20 ;  /* 0x0000005a6014723c */ /* 0x008fe20000001814 */
[----:B------:R-:W-:Y:S01]  /*4810*/  LDSM.16.M88.2 R90, [R209+0xe880] ;  /* 0x00e88000d15a783b */ /* 0x000fe20000000100 */
[----:B------:R-:W-:Y:S02]  /*4820*/  PLOP3.LUT P5, PT, PT, PT, UP4, 0x40, 0x0 ;  /* 0x000000000000781c */ /* 0x000fe40003fae848 */
[--C-:B-1----:R-:W-:Y:S02]  /*4830*/  FFMA.FTZ R100, R101, c[0x0][0x29c], -R110.reuse ;  /* 0x0000a70065647a23 */ /* 0x102fe4000001086e */
[----:B------:R-:W1:Y:S01]  /*4840*/  LDS R96, [R227.X4+0x212a0] ;  /* 0x0212a000e3607984 */ /* 0x000e620000004800 */
[----:B------:R-:W-:Y:S01]  /*4850*/  ISETP.GT.AND P5, PT, R107, 0x30, P5 ;  /* 0x000000306b00780c */ /* 0x000fe20002fa4270 */
[----:B------:R-:W-:Y:S01]  /*4860*/  MUFU.EX2 R172, R100 ;  /* 0x0000006400ac7308 */ /* 0x000fe20000000800 */
[--C-:B------:R-:W-:Y:S02]  /*4870*/  FFMA.FTZ R97, R111, c[0x0][0x29c], -R110.reuse ;  /* 0x0000a7006f617a23 */ /* 0x100fe4000001086e */
[C---:B------:R-:W-:Y:S04]  /*4880*/  ISETP.LT.OR P5, PT, R108.reuse, 0x31, P5 ;  /* 0x000000316c00780c */ /* 0x040fe80002fa1670 */
[----:B------:R-:W-:Y:S02]  /*4890*/  FSEL R101, R197, -INF , !P5 ;  /* 0xff800000c5657808 */ /* 0x000fe40006800000 */
[----:B------:R-:W-:Y:S01]  /*48a0*/  PLOP3.LUT P5, PT, PT, PT, UP3, 0x40, 0x0 ;  /* 0x000000000000781c */ /* 0x000fe20003fae838 */
[----:B----4-:R-:W3:Y:S03]  /*48b0*/  MUFU.EX2 R104, R97 ;  /* 0x0000006100687308 */ /* 0x010ee60000000800 */
[----:B------:R-:W-:Y:S01]  /*48c0*/  ISETP.GT.AND P5, PT, R107, 0x31, P5 ;  /* 0x000000316b00780c */ /* 0x000fe20002fa4270 */
[C---:B-----5:R-:W-:Y:S05]  /*48d0*/  HMMA.16816.F32 R4, R92.reuse, R88, R4 ;  /* 0x000000585c04723c */ /* 0x060fea0000001804 */
[----:B------:R-:W-:Y:S02]  /*48e0*/  ISETP.LT.OR P5, PT, R108, 0x32, P5 ;  /* 0x000000326c00780c */ /* 0x000fe40002fa1670 */
[--C-:B------:R-:W-:Y:S01]  /*48f0*/  FFMA.FTZ R88, R106, c[0x0][0x29c], -R110.reuse ;  /* 0x0000a7006a587a23 */ /* 0x100fe2000001086e */
[C---:B------:R-:W-:Y:S03]  /*4900*/  HMMA.16816.F32 R8, R92.reuse, R2, R8 ;  /* 0x000000025c08723c */ /* 0x040fe60000001808 */
[----:B------:R4:W-:Y:S01]  /*4910*/  MUFU.EX2 R100, R88 ;  /* 0x0000005800647308 */ /* 0x0009e20000000800 */
[----:B------:R-:W-:Y:S02]  /*4920*/  FSEL R89, R194, -INF , !P5 ;  /* 0xff800000c2597808 */ /* 0x000fe40006800000 */
[----:B------:R-:W-:Y:S01]  /*4930*/  PLOP3.LUT P5, PT, PT, PT, UP2, 0x40, 0x0 ;  /* 0x000000000000781c */ /* 0x000fe20003fae828 */
[--C-:B------:R-:W-:Y:S01]  /*4940*/  FFMA.FTZ R2, R105, c[0x0][0x29c], -R110.reuse ;  /* 0x0000a70069027a23 */ /* 0x100fe2000001086e */
[C---:B------:R-:W-:Y:S03]  /*4950*/  HMMA.16816.F32 R12, R92.reuse, R84, R12 ;  /* 0x000000545c0c723c */ /* 0x040fe6000000180c */
[----:B------:R-:W-:Y:S01]  /*4960*/  ISETP.GT.AND P5, PT, R107, 0x40, P5 ;  /* 0x000000406b00780c */ /* 0x000fe20002fa4270 */
[----:B------:R-:W-:Y:S01]  /*4970*/  FFMA.FTZ R3, R102, c[0x0][0x29c], -R110 ;  /* 0x0000a70066037a23 */ /* 0x000fe2000001086e */
[----:B------:R5:W3:Y:S01]  /*4980*/  MUFU.EX2 R99, R2 ;  /* 0x0000000200637308 */ /* 0x000ae20000000800 */
[----:B------:R-:W-:Y:S02]  /*4990*/  SHF.L.U32 R102, R218, 0x1, RZ ;  /* 0x00000001da667819 */ /* 0x000fe400000006ff */
[C---:B--2---:R-:W-:Y:S03]  /*49a0*/  HMMA.16816.F32 R16, R92.reuse, R86, R16 ;  /* 0x000000565c10723c */ /* 0x044fe60000001810 */
[----:B------:R-:W-:Y:S01]  /*49b0*/  ISETP.LT.OR P5, PT, R108, 0x41, P5 ;  /* 0x000000416c00780c */ /* 0x000fe20002fa1670 */
[--C-:B-1----:R-:W-:Y:S01]  /*49c0*/  FADD.FTZ R6, R6, -R96.reuse ;  /* 0x8000006006067221 */ /* 0x102fe20000010000 */
[----:B------:R-:W-:Y:S01]  /*49d0*/  F2FP.PACK_AB R85, R180, R181 ;  /* 0x000000b5b455723e */ /* 0x000fe200000000ff */
[----:B------:R-:W-:Y:S01]  /*49e0*/  FADD.FTZ R7, R7, -R96 ;  /* 0x8000006007077221 */ /* 0x000fe20000010000 */
[----:B------:R-:W-:Y:S01]  /*49f0*/  F2FP.PACK_AB R84, R177, R179 ;  /* 0x000000b3b154723e */ /* 0x000fe200000000ff */
[----:B------:R-:W-:Y:S01]  /*4a00*/  HMMA.16816.F32 R20, R92, R90, R20 ;  /* 0x0000005a5c14723c */ /* 0x000fe20000001814 */
[----:B------:R1:W-:Y:S03]  /*4a10*/  MUFU.EX2 R95, R3 ;  /* 0x00000003005f7308 */ /* 0x0003e60000000800 */
[--C-:B------:R-:W-:Y:S01]  /*4a20*/  FFMA.FTZ R86, R101, c[0x0][0x29c], -R110.reuse ;  /* 0x0000a70065567a23 */ /* 0x100fe2000001086e */
[----:B----4-:R-:W-:Y:S01]  /*4a30*/  FSEL R88, R193, -INF , !P5 ;  /* 0xff800000c1587808 */ /* 0x010fe20006800000 */
[--C-:B------:R-:W-:Y:S01]  /*4a40*/  FFMA.FTZ R87, R89, c[0x0][0x29c], -R110.reuse ;  /* 0x0000a70059577a23 */ /* 0x100fe2000001086e */
[----:B------:R-:W-:Y:S01]  /*4a50*/  PLOP3.LUT P5, PT, PT, PT, UP1, 0x40, 0x0 ;  /* 0x000000000000781c */ /* 0x000fe20003fae818 */
[----:B------:R-:W-:Y:S03]  /*4a60*/  FMUL.FTZ R6, R181, R6 ;  /* 0x00000006b5067220 */ /* 0x000fe60000410000 */
[----:B------:R-:W-:Y:S01]  /*4a70*/  MUFU.EX2 R97, R86 ;  /* 0x0000005600617308 */ /* 0x000fe20000000800 */
[----:B------:R-:W-:Y:S01]  /*4a80*/  ISETP.GT.AND P5, PT, R107, 0x41, P5 ;  /* 0x000000416b00780c */ /* 0x000fe20002fa4270 */
[--C-:B-----5:R-:W-:Y:S02]  /*4a90*/  FFMA.FTZ R2, R103, c[0x0][0x29c], -R110.reuse ;  /* 0x0000a70067027a23 */ /* 0x120fe4000001086e */
[----:B------:R-:W-:Y:S01]  /*4aa0*/  FFMA.FTZ R88, R88, c[0x0][0x29c], -R110 ;  /* 0x0000a70058587a23 */ /* 0x000fe2000001086e */
[----:B------:R-:W-:Y:S01]  /*4ab0*/  ISETP.LT.OR P5, PT, R108, 0x42, P5 ;  /* 0x000000426c00780c */ /* 0x000fe20002fa1670 */
[--C-:B------:R-:W-:Y:S02]  /*4ac0*/  FADD.FTZ R10, R10, -R96.reuse ;  /* 0x800000600a0a7221 */ /* 0x100fe40000010000 */
[--C-:B------:R-:W-:Y:S02]  /*4ad0*/  FADD.FTZ R15, R15, -R96.reuse ;  /* 0x800000600f0f7221 */ /* 0x100fe40000010000 */
[----:B------:R2:W4:Y:S01]  /*4ae0*/  MUFU.EX2 R98, R2 ;  /* 0x0000000200627308 */ /* 0x0005220000000800 */
[----:B------:R-:W-:Y:S02]  /*4af0*/  FMUL.FTZ R10, R179, R10 ;  /* 0x0000000ab30a7220 */ /* 0x000fe40000410000 */
[----:B------:R-:W-:Y:S02]  /*4b00*/  FMUL.FTZ R7, R180, R7 ;  /* 0x00000007b4077220 */ /* 0x000fe40000410000 */
[----:B-1----:R-:W-:Y:S02]  /*4b10*/  FFMA.FTZ R3, -R191, R191, 1 ;  /* 0x3f800000bf037423 */ /* 0x002fe400000101bf */
[--C-:B------:R-:W-:Y:S02]  /*4b20*/  FADD.FTZ R11, R11, -R96.reuse ;  /* 0x800000600b0b7221 */ /* 0x100fe40000010000 */
[----:B------:R-:W-:Y:S01]  /*4b30*/  FMUL.FTZ R6, R6, R3 ;  /* 0x0000000306067220 */ /* 0x000fe20000410000 */
[----:B------:R1:W5:Y:S01]  /*4b40*/  MUFU.EX2 R94, R87 ;  /* 0x00000057005e7308 */ /* 0x0003620000000800 */
[----:B------:R-:W-:Y:S02]  /*4b50*/  FFMA.FTZ R3, -R187, R187, 1 ;  /* 0x3f800000bb037423 */ /* 0x000fe400000101bb */
[----:B------:R-:W-:Y:S02]  /*4b60*/  FMUL.FTZ R15, R175, R15 ;  /* 0x0000000faf0f7220 */ /* 0x000fe40000410000 */
[----:B------:R-:W-:Y:S01]  /*4b70*/  FMUL.FTZ R91, R10, R3 ;  /* 0x000000030a5b7220 */ /* 0x000fe20000410000 */
[----:B------:R-:W-:Y:S01]  /*4b80*/  F2FP.PACK_AB R10, R174, R176 ;  /* 0x000000b0ae0a723e */ /* 0x000fe200000000ff */
[--C-:B------:R-:W-:Y:S02]  /*4b90*/  FADD.FTZ R18, R18, -R96.reuse ;  /* 0x8000006012127221 */ /* 0x100fe40000010000 */
[----:B------:R-:W-:Y:S01]  /*4ba0*/  FADD.FTZ R23, R23, -R96 ;  /* 0x8000006017177221 */ /* 0x000fe20000010000 */
[----:B------:R3:W-:Y:S01]  /*4bb0*/  MUFU.EX2 R93, R88 ;  /* 0x00000058005d7308 */ /* 0x0007e20000000800 */
[----:B------:R-:W-:Y:S02]  /*4bc0*/  FFMA.FTZ R3, -R188, R188, 1 ;  /* 0x3f800000bc037423 */ /* 0x000fe400000101bc */
[----:B------:R-:W-:Y:S01]  /*4bd0*/  FMUL.FTZ R89, R177, R11 ;  /* 0x0000000bb1597220 */ /* 0x000fe20000410000 */
[----:B--2---:R-:W-:Y:S01]  /*4be0*/  FSEL R2, R192, -INF , !P5 ;  /* 0xff800000c0027808 */ /* 0x004fe20006800000 */
[----:B------:R-:W-:Y:S01]  /*4bf0*/  FMUL.FTZ R92, R176, R18 ;  /* 0x00000012b05c7220 */ /* 0x000fe20000410000 */
[----:B------:R-:W-:Y:S01]  /*4c00*/  F2FP.PACK_AB R11, R175, R178 ;  /* 0x000000b2af0b723e */ /* 0x000fe200000000ff */
[----:B------:R-:W-:Y:S02]  /*4c10*/  FMUL.FTZ R18, R109, R23 ;  /* 0x000000176d127220 */ /* 0x000fe40000410000 */
[----:B------:R-:W-:Y:S02]  /*4c20*/  FFMA.FTZ R110, R2, c[0x0][0x29c], -R110 ;  /* 0x0000a700026e7a23 */ /* 0x000fe4000001086e */
[----:B------:R-:W-:Y:S02]  /*4c30*/  FFMA.FTZ R2, -R190, R190, 1 ;  /* 0x3f800000be027423 */ /* 0x000fe400000101be */
[--C-:B------:R-:W-:Y:S02]  /*4c40*/  FADD.FTZ R14, R14, -R96.reuse ;  /* 0x800000600e0e7221 */ /* 0x100fe40000010000 */
        /* <DEDUP_REMOVED lines=11> */
[----:B------:R-:W-:Y:S02]  /*4d00*/  FMUL.FTZ R14, R178, R14 ;  /* 0x0000000eb20e7220 */ /* 0x000fe40000410000 */
[--C-:B------:R-:W-:Y:S02]  /*4d10*/  FADD.FTZ R22, R22, -R96.reuse ;  /* 0x8000006016167221 */ /* 0x100fe40000010000 */
[----:B------:R4:W-:Y:S01]  /*4d20*/  STS [R224+0x21480], R3 ;  /* 0x02148003e0007388 */ /* 0x0009e20000000800 */
[----:B------:R-:W-:Y:S02]  /*4d30*/  FFMA.FTZ R6, -R189, R189, 1 ;  /* 0x3f800000bd067423 */ /* 0x000fe400000101bd */
[----:B------:R-:W-:Y:S02]  /*4d40*/  FMUL.FTZ R90, R173, R22 ;  /* 0x00000016ad5a7220 */ /* 0x000fe40000410000 */
[----:B------:R-:W-:Y:S01]  /*4d50*/  FMUL.FTZ R88, R14, R6 ;  /* 0x000000060e587220 */ /* 0x000fe20000410000 */
[----:B------:R-:W-:Y:S01]  /*4d60*/  STS [R225], R85 ;  /* 0x00000055e1007388 */ /* 0x000fe20000000800 */
[----:B------:R-:W-:Y:S02]  /*4d70*/  FFMA.FTZ R6, -R183, R183, 1 ;  /* 0x3f800000b7067423 */ /* 0x000fe400000101b7 */
[----:B------:R-:W-:Y:S02]  /*4d80*/  FFMA.FTZ R15, -R185, R185, 1 ;  /* 0x3f800000b90f7423 */ /* 0x000fe400000101b9 */
[----:B------:R-:W-:Y:S02]  /*4d90*/  FMUL.FTZ R6, R90, R6 ;  /* 0x000000065a067220 */ /* 0x000fe40000410000 */
[----:B------:R-:W-:Y:S01]  /*4da0*/  FMUL.FTZ R22, R92, R15 ;  /* 0x0000000f5c167220 */ /* 0x000fe20000410000 */
[----:B------:R-:W-:Y:S01]  /*4db0*/  F2FP.PACK_AB R15, R89, R91 ;  /* 0x0000005b590f723e */ /* 0x000fe200000000ff */
[----:B------:R-:W-:Y:S01]  /*4dc0*/  FADD.FTZ R19, R19, -R96 ;  /* 0x8000006013137221 */ /* 0x000fe20000010000 */
[----:B------:R-:W-:Y:S01]  /*4dd0*/  F2FP.PACK_AB R18, R18, R6 ;  /* 0x000000061212723e */ /* 0x000fe200000000ff */
[----:B------:R-:W-:Y:S01]  /*4de0*/  FFMA.FTZ R14, -R184, R184, 1 ;  /* 0x3f800000b80e7423 */ /* 0x000fe200000101b8 */
[----:B------:R-:W-:Y:S01]  /*4df0*/  F2FP.PACK_AB R6, R99, R100 ;  /* 0x000000646306723e */ /* 0x000fe200000000ff */
[----:B------:R-:W-:Y:S04]  /*4e00*/  FMUL.FTZ R19, R174, R19 ;  /* 0x00000013ae137220 */ /* 0x000fe80000410000 */
[----:B------:R5:W-:Y:S01]  /*4e10*/  STS [R224+0x21c80], R6 ;  /* 0x021c8006e0007388 */ /* 0x000be20000000800 */
[----:B------:R-:W-:Y:S01]  /*4e20*/  FMUL.FTZ R19, R19, R14 ;  /* 0x0000000e13137220 */ /* 0x000fe20000410000 */
[----:B----4-:R-:W-:Y:S02]  /*4e30*/  F2FP.PACK_AB R3, R95, R98 ;  /* 0x000000625f03723e */ /* 0x010fe400000000ff */
[----:B------:R-:W-:Y:S01]  /*4e40*/  F2FP.PACK_AB R14, R87, R88 ;  /* 0x00000058570e723e */ /* 0x000fe200000000ff */
        /* <DEDUP_REMOVED lines=11> */
[----:B-----5:R-:W-:Y:S01]  /*4f00*/  F2FP.PACK_AB R6, R94, R97 ;  /* 0x000000615e06723e */ /* 0x020fe200000000ff */
        /* <DEDUP_REMOVED lines=161> */
[----:B------:R-:W-:Y:S01]  /*5920*/  ULDC.64 UR6, c[0x0][0x208] ;  /* 0x0000820000067ab9 */ /* 0x000fe20000000a00 */
[----:B------:R-:W-:Y:S01]  /*5930*/  IMAD.MOV.U32 R2, RZ, RZ, R236 ;  /* 0x000000ffff027224 */ /* 0x000fe200078e00ec */
[----:B------:R-:W-:Y:S01]  /*5940*/  USHF.L.U32 UR26, UR15, 0x6, URZ ;  /* 0x000000060f1a7899 */ /* 0x000fe2000800063f */
[----:B------:R-:W-:Y:S01]  /*5950*/  IMAD.MOV.U32 R3, RZ, RZ, R237 ;  /* 0x000000ffff037224 */ /* 0x000fe200078e00ed */
[----:B------:R-:W-:Y:S01]  /*5960*/  UIMAD.WIDE.U32 UR28, UR15, UR6, URZ ;  /* 0x000000060f1c72a5 */ /* 0x000fe2000f8e003f */
[----:B------:R-:W-:Y:S01]  /*5970*/  IMAD.MOV.U32 R202, RZ, RZ, c[0x0][0x208] ;  /* 0x00008200ffca7624 */ /* 0x000fe200078e00ff */
[----:B------:R-:W-:Y:S02]  /*5980*/  USHF.R.S32.HI UR25, URZ, 0x1f, UR15 ;  /* 0x0000001f3f197899 */ /* 0x000fe4000801140f */
[----:B------:R-:W-:Y:S02]  /*5990*/  IMAD.U32 R9, RZ, RZ, UR26 ;  /* 0x0000001aff097e24 */ /* 0x000fe4000f8e00ff */
[----:B------:R-:W-:Y:S01]  /*59a0*/  IMAD.SHL.U32 R202, R202, 0x20, RZ ;  /* 0x00000020caca7824 */ /* 0x000fe200078e00ff */
[----:B------:R-:W-:Y:S02]  /*59b0*/  UIMAD UR25, UR25, UR6, URZ ;  /* 0x00000006191972a4 */ /* 0x000fe4000f8e023f */
[----:B------:R-:W-:Y:S02]  /*59c0*/  USHF.R.S32.HI UR6, URZ, 0x1f, UR26 ;  /* 0x0000001f3f067899 */ /* 0x000fe4000801141a */
[----:B------:R-:W-:Y:S02]  /*59d0*/  UIMAD UR25, UR15, UR7, UR25 ;  /* 0x000000070f1972a4 */ /* 0x000fe4000f8e0219 */
[----:B------:R-:W-:Y:S02]  /*59e0*/  USHF.L.U32 UR7, UR28, 0x6, URZ ;  /* 0x000000061c077899 */ /* 0x000fe4000800063f */
[----:B------:R-:W-:Y:S01]  /*59f0*/  IMAD.U32 R10, RZ, RZ, UR6 ;  /* 0x00000006ff0a7e24 */ /* 0x000fe2000f8e00ff */
[----:B------:R-:W-:Y:S01]  /*5a00*/  UIADD3 UR25, UR29, UR25, URZ ;  /* 0x000000191d197290 */ /* 0x000fe2000fffe03f */
[----:B-1----:R-:W-:Y:S01]  /*5a10*/  SHF.R.S32.HI R4, RZ, 0x1f, R5 ;  /* 0x0000001fff047819 */ /* 0x002fe20000011405 */
[----:B------:R-:W-:Y:S02]  /*5a20*/  IMAD.WIDE.U32 R2, R5, c[0x0][0x288], R2 ;  /* 0x0000a20005027a25 */ /* 0x000fe400078e0002 */
[----:B------:R-:W-:Y:S02]  /*5a30*/  USHF.L.U64.HI UR25, UR28, 0x6, UR25 ;  /* 0x000000061c197899 */ /* 0x000fe40008010219 */
[----:B------:R-:W-:Y:S01]  /*5a40*/  IMAD R4, R4, c[0x0][0x288], RZ ;  /* 0x0000a20004047a24 */ /* 0x000fe200078e02ff */
[----:B------:R-:W-:Y:S03]  /*5a50*/  IADD3 R9, P5, P0, R9, UR10, R2 ;  /* 0x0000000a09097c10 */ /* 0x000fe6000f8be002 */
[----:B------:R-:W-:Y:S04]  /*5a60*/  IMAD R4, R5, c[0x0][0x28c], R4 ;  /* 0x0000a30005047a24 */ /* 0x000fe800078e0204 */
[----:B------:R-:W-:Y:S05]  /*5a70*/  IMAD.IADD R2, R3, 0x1, R4 ;  /* 0x0000000103027824 */ /* 0x000fea00078e0204 */
[----:B------:R-:W-:Y:S02]  /*5a80*/  IADD3.X R10, R10, UR8, R2, P5, P0 ;  /* 0x000000080a0a7c10 */ /* 0x000fe4000afe0402 */
[C---:B------:R-:W-:Y:S04]  /*5a90*/  IADD3 R3, P5, P0, R242.reuse, UR7, R202 ;  /* 0x00000007f2037c10 */ /* 0x040fe8000f8be0ca */
[C---:B------:R-:W-:Y:S02]  /*5aa0*/  IADD3.X R8, R239.reuse, UR25, R252, P5, P0 ;  /* 0x00000019ef087c10 */ /* 0x040fe4000afe04fc */
[----:B------:R-:W-:Y:S04]  /*5ab0*/  IADD3 R2, P0, R242, UR7, RZ ;  /* 0x00000007f2027c10 */ /* 0x000fe8000ff1e0ff */
[C---:B------:R-:W-:Y:S02]  /*5ac0*/  LEA R6, P5, R2.reuse, c[0x0][0x1f0], 0x1 ;  /* 0x00007c0002067a11 */ /* 0x040fe400078a08ff */
[----:B------:R-:W-:Y:S02]  /*5ad0*/  IADD3.X R5, R239, UR25, RZ, P0, !PT ;  /* 0x00000019ef057c10 */ /* 0x000fe400087fe4ff */
[C---:B------:R-:W-:Y:S02]  /*5ae0*/  LEA R4, P0, R3.reuse, c[0x0][0x1f0], 0x1 ;  /* 0x00007c0003047a11 */ /* 0x040fe400078008ff */
[----:B------:R-:W-:Y:S01]  /*5af0*/  LEA.HI.X R7, R2, c[0x0][0x1f4], R5, 0x1, P5 ;  /* 0x00007d0002077a11 */ /* 0x000fe200028f0c05 */
[----:B------:R-:W-:Y:S01]  /*5b00*/  IMAD.U32 R2, RZ, RZ, UR26 ;  /* 0x0000001aff027e24 */ /* 0x000fe2000f8e00ff */
[----:B------:R-:W-:Y:S02]  /*5b10*/  LEA.HI.X R5, R3, c[0x0][0x1f4], R8, 0x1, P0 ;  /* 0x00007d0003057a11 */ /* 0x000fe400000f0c08 */
[C---:B------:R-:W-:Y:S02]  /*5b20*/  LEA R8, P0, R9.reuse, c[0x0][0x280], 0x2 ;  /* 0x0000a00009087a11 */ /* 0x040fe400078010ff */
[----:B------:R-:W-:Y:S02]  /*5b30*/  IADD3 R2, -R234, c[0x0][0x168], -R2 ;  /* 0x00005a00ea027a10 */ /* 0x000fe40007ffe902 */
[----:B------:R-:W-:Y:S02]  /*5b40*/  LEA.HI.X R9, R9, c[0x0][0x284], R10, 0x2, P0 ;  /* 0x0000a10009097a11 */ /* 0x000fe400000f140a */
[----:B------:R-:W-:Y:S02]  /*5b50*/  ISETP.LT.OR P0, PT, R2, 0x1, !P6 ;  /* 0x000000010200780c */ /* 0x000fe40007701670 */
[----:B------:R-:W-:Y:S02]  /*5b60*/  LOP3.LUT P5, RZ, R228, 0x2, RZ, 0xc0, !PT ;  /* 0x00000002e4ff7812 */ /* 0x000fe400078ac0ff */
[C---:B------:R-:W-:Y:S09]  /*5b70*/  ISETP.LT.OR P6, PT, R2.reuse, 0x21, !P6 ;  /* 0x000000210200780c */ /* 0x040ff200077c1670 */
        /* <DEDUP_REMOVED lines=17> */
.L_x_911:
[-C--:B-12345:R-:W-:Y:S01]  /*5c90*/  HMMA.16816.F32 R4, R108, R16.reuse, RZ ;  /* 0x000000106c04723c */ /* 0x0befe200000018ff */
[----:B------:R-:W-:Y:S01]  /*5ca0*/  LDSM.16.M88.4 R196, [R214+0x1400] ;  /* 0x00140000d6c4783b */ /* 0x000fe20000000200 */
[----:B------:R-:W-:Y:S02]  /*5cb0*/  UIMAD UR14, UR14, 0x3000, URZ ;  /* 0x000030000e0e78a4 */ /* 0x000fe4000f8e023f */
[----:B------:R-:W-:Y:S01]  /*5cc0*/  IMAD.U32 R2, RZ, RZ, UR4 ;  /* 0x00000004ff027e24 */ /* 0x000fe2000f8e00ff */
[----:B------:R-:W-:Y:S01]  /*5cd0*/  LDSM.16.MT88.4 R200, [R213+0x6000] ;  /* 0x00600000d5c8783b */ /* 0x000fe20000004200 */
        /* <DEDUP_REMOVED lines=34> */
[-C--:B------:R-:W-:Y:S08]  /*5f00*/  HMMA.16816.F32 R96, R176, R192.reuse, R96 ;  /* 0x000000c0b060723c */ /* 0x080ff00000001860 */
[C---:B------:R-:W-:Y:S08]  /*5f10*/  HMMA.16816.F32 R100, R184.reuse, R192, R100 ;  /* 0x000000c0b864723c */ /* 0x040ff00000001864 */
[-C--:B------:R-:W-:Y:S01]  /*5f20*/  HMMA.16816.F32 R104, R184, R194.reuse, R104 ;  /* 0x000000c2b868723c */ /* 0x080fe20000001868 */
[----:B------:R-:W3:Y:S07]  /*5f30*/  LDSM.16.M88.4 R184, [R214+0x1800] ;  /* 0x00180000d6b8783b */ /* 0x000eee0000000200 */
[----:B------:R-:W-:Y:S01]  /*5f40*/  HMMA.16816.F32 R108, R176, R194, R108 ;  /* 0x000000c2b06c723c */ /* 0x000fe2000000186c */
[----:B------:R-:W4:Y:S04]  /*5f50*/  LDSM.16.M88.4 R176, [R214+0x1c00] ;  /* 0x001c0000d6b0783b */ /* 0x000f280000000200 */
[----:B------:R-:W-:Y:S03]  /*5f60*/  LDSM.16.MT88.4 R192, [R213+0x2000] ;  /* 0x00200000d5c0783b */ /* 0x000fe60000004200 */
        /* <DEDUP_REMOVED lines=8> */
[C---:B------:R-:W-:Y:S01]  /*5ff0*/  HMMA.16816.F32 R92, R172.reuse, R190, R92 ;  /* 0x000000beac5c723c */ /* 0x040fe2000000185c */
[----:B------:R-:W-:Y:S07]  /*6000*/  LDSM.16.M88.4 R188, [R214+0x2000] ;  /* 0x00200000d6bc783b */ /* 0x000fee0000000200 */
[-C--:B------:R-:W-:Y:S08]  /*6010*/  HMMA.16816.F32 R96, R172, R200.reuse, R96 ;  /* 0x000000c8ac60723c */ /* 0x080ff00000001860 */
[C---:B------:R-:W-:Y:S08]  /*6020*/  HMMA.16816.F32 R100, R196.reuse, R200, R100 ;  /* 0x000000c8c464723c */ /* 0x040ff00000001864 */
[-C--:B------:R-:W-:Y:S01]  /*6030*/  HMMA.16816.F32 R104, R196, R202.reuse, R104 ;  /* 0x000000cac468723c */ /* 0x080fe20000001868 */
[----:B------:R-:W-:Y:S07]  /*6040*/  LDSM.16.M88.4 R196, [R214+0x2400] ;  /* 0x00240000d6c4783b */ /* 0x000fee0000000200 */
[----:B------:R-:W-:Y:S01]  /*6050*/  HMMA.16816.F32 R108, R172, R202, R108 ;  /* 0x000000caac6c723c */ /* 0x000fe2000000186c */
[----:B------:R-:W2:Y:S04]  /*6060*/  LDSM.16.MT88.4 R172, [R213+0x6800] ;  /* 0x00680000d5ac783b */ /* 0x000ea80000004200 */
[----:B------:R-:W5:Y:S03]  /*6070*/  LDSM.16.MT88.4 R200, [R213+0x4800] ;  /* 0x00480000d5c8783b */ /* 0x000f660000004200 */
[-C--:B---3--:R-:W-:Y:S08]  /*6080*/  HMMA.16816.F32 R4, R184, R204.reuse, R4 ;  /* 0x000000ccb804723c */ /* 0x088ff00000001804 */
[C---:B----4-:R-:W-:Y:S08]  /*6090*/  HMMA.16816.F32 R8, R176.reuse, R204, R8 ;  /* 0x000000ccb008723c */ /* 0x050ff00000001808 */
[-C--:B------:R-:W-:Y:S08]  /*60a0*/  HMMA.16816.F32 R12, R176, R206.reuse, R12 ;  /* 0x000000ceb00c723c */ /* 0x080ff0000000180c */
[C---:B------:R-:W-:Y:S01]  /*60b0*/  HMMA.16816.F32 R16, R184.reuse, R206, R16 ;  /* 0x000000ceb810723c */ /* 0x040fe20000001810 */
[----:B------:R-:W3:Y:S07]  /*60c0*/  LDSM.16.MT88.4 R204, [R213+0x7000] ;  /* 0x00700000d5cc783b */ /* 0x000eee0000004200 */
[-C--:B-1----:R-:W-:Y:S08]  /*60d0*/  HMMA.16816.F32 R20, R184, R180.reuse, R20 ;  /* 0x000000b4b814723c */ /* 0x082ff00000001814 */
[C---:B------:R-:W-:Y:S08]  /*60e0*/  HMMA.16816.F32 R84, R176.reuse, R180, R84 ;  /* 0x000000b4b054723c */ /* 0x040ff00000001854 */
[-C--:B------:R-:W-:Y:S08]  /*60f0*/  HMMA.16816.F32 R88, R176, R182.reuse, R88 ;  /* 0x000000b6b058723c */ /* 0x080ff00000001858 */
[C---:B------:R-:W-:Y:S08]  /*6100*/  HMMA.16816.F32 R92, R184.reuse, R182, R92 ;  /* 0x000000b6b85c723c */ /* 0x040ff0000000185c */
[-C--:B--2---:R-:W-:Y:S08]  /*6110*/  HMMA.16816.F32 R96, R184, R172.reuse, R96 ;  /* 0x000000acb860723c */ /* 0x084ff00000001860 */
        /* <DEDUP_REMOVED lines=8> */
[-C--:B------:R-:W-:Y:S08]  /*61a0*/  HMMA.16816.F32 R4, R188, R192.reuse, R4 ;  /* 0x000000c0bc04723c */ /* 0x080ff00000001804 */
[C---:B------:R-:W-:Y:S08]  /*61b0*/  HMMA.16816.F32 R8, R196.reuse, R192, R8 ;  /* 0x000000c0c408723c */ /* 0x040ff00000001808 */
[-C--:B------:R-:W-:Y:S07]  /*61c0*/  HMMA.16816.F32 R12, R196, R194.reuse, R12 ;  /* 0x000000c2c40c723c */ /* 0x080fee000000180c */
[----:B------:R-:W-:Y:S01]  /*61d0*/  RED.E.ADD.F32.FTZ.RN.STRONG.GPU [R172.64], R4 ;  /* 0x00000004ac00798e */ /* 0x000fe2000c10e790 */
[C---:B------:R-:W-:Y:S03]  /*61e0*/  HMMA.16816.F32 R16, R188.reuse, R194, R16 ;  /* 0x000000c2bc10723c */ /* 0x040fe60000001810 */
[----:B------:R-:W-:Y:S04]  /*61f0*/  RED.E.ADD.F32.FTZ.RN.STRONG.GPU [R172.64+0x400], R5 ;  /* 0x00040005ac00798e */ /* 0x000fe8000c10e790 */
[----:B------:R-:W-:Y:S01]  /*6200*/  RED.E.ADD.F32.FTZ.RN.STRONG.GPU [R172.64+0x800], R6 ;  /* 0x00080006ac00798e */ /* 0x000fe2000c10e790 */
[-C--:B-----5:R-:W-:Y:S03]  /*6210*/  HMMA.16816.F32 R20, R188, R200.reuse, R20 ;  /* 0x000000c8bc14723c */ /* 0x0a0fe60000001814 */
        /* <DEDUP_REMOVED lines=207> */
.L_x_901:
[----:B------:R-:W-:Y:S05]  /*6f10*/  @P1 EXIT ;  /* 0x000000000000194d */ /* 0x000fea0003800000 */
[----:B------:R-:W1:Y:S01]  /*6f20*/  S2R R0, SR_CTAID.Y ;  /* 0x0000000000007919 */ /* 0x000e620000002600 */
[----:B------:R-:W2:Y:S01]  /*6f30*/  S2UR UR5, SR_CTAID.X ;  /* 0x00000000000579c3 */ /* 0x000ea20000002500 */
[----:B------:R-:W-:Y:S02]  /*6f40*/  MOV R2, 0x1 ;  /* 0x0000000100027802 */ /* 0x000fe40000000f00 */
[----:B------:R-:W3:Y:S04]  /*6f50*/  S2R R11, SR_CTAID.Z ;  /* 0x00000000000b7919 */ /* 0x000ee80000002700 */
[----:B------:R-:W-:Y:S01]  /*6f60*/  BAR.SYNC.DEFER_BLOCKING 0x1, 0x100 ;  /* 0x0044000000007b1d */ /* 0x000fe20000010000 */
[----:B------:R-:W-:-:S13]  /*6f70*/  ISETP.NE.AND P1, PT, R2, c[0x0][0x338], PT ;  /* 0x0000ce0002007a0c */ /* 0x000fda0003f25270 */
[----:B-1----:R-:W-:Y:S01]  /*6f80*/  @P1 IMAD.HI.U32 R3, R0, c[0x0][0x33c], RZ ;  /* 0x0000cf0000031a27 */ /* 0x002fe200078e00ff */
[----:B--2---:R-:W-:-:S04]  /*6f90*/  UIMAD UR5, UR5, 0x3c00, URZ ;  /* 0x00003c00050578a4 */ /* 0x004fc8000f8e023f */
[----:B------:R-:W-:Y:S01]  /*6fa0*/  @P1 SHF.R.U32.HI R0, RZ, c[0x0][0x340], R3 ;  /* 0x0000d000ff001a19 */ /* 0x000fe20000011603 */
[----:B------:R-:W-:Y:S01]  /*6fb0*/  USHF.R.S32.HI UR4, URZ, 0x1f, UR5 ;  /* 0x0000001f3f047899 */ /* 0x000fe20008011405 */
[----:B------:R-:W-:Y:S02]  /*6fc0*/  IADD3 R2, P0, R230, UR5, RZ ;  /* 0x00000005e6027c10 */ /* 0x000fe4000ff1e0ff */
[----:B------:R-:W-:-:S03]  /*6fd0*/  SHF.R.S32.HI R4, RZ, 0x1f, R0 ;  /* 0x0000001fff047819 */ /* 0x000fc60000011400 */
[----:B------:R-:W-:Y:S02]  /*6fe0*/  LEA.HI.X.SX32 R3, R230, UR4, 0x1, P0 ;  /* 0x00000004e6037c11 */ /* 0x000fe400080f0eff */
[C---:B------:R-:W-:Y:S02]  /*6ff0*/  IMAD R6, R4.reuse, c[0x0][0x328], RZ ;  /* 0x0000ca0004067a24 */ /* 0x040fe400078e02ff */
[----:B------:R-:W-:Y:S02]  /*7000*/  IMAD R7, R4, c[0x0][0x300], RZ ;  /* 0x0000c00004077a24 */ /* 0x000fe400078e02ff */
[----:B------:R-:W-:-:S04]  /*7010*/  IMAD.WIDE.U32 R4, R0, c[0x0][0x328], R2 ;  /* 0x0000ca0000047a25 */ /* 0x000fc800078e0002 */
[----:B------:R-:W-:-:S04]  /*7020*/  IMAD.WIDE.U32 R2, R0, c[0x0][0x300], R2 ;  /* 0x0000c00000027a25 */ /* 0x000fc800078e0002 */
[C---:B------:R-:W-:Y:S02]  /*7030*/  IMAD R6, R0.reuse, c[0x0][0x32c], R6 ;  /* 0x0000cb0000067a24 */ /* 0x040fe400078e0206 */
[----:B------:R-:W-:Y:S01]  /*7040*/  IMAD R0, R0, c[0x0][0x304], R7 ;  /* 0x0000c10000007a24 */ /* 0x000fe200078e0207 */
[----:B---3--:R-:W-:Y:S02]  /*7050*/  SHF.R.S32.HI R7, RZ, 0x1f, R11 ;  /* 0x0000001fff077819 */ /* 0x008fe4000001140b */
        /* <DEDUP_REMOVED lines=135> */
.L_x_913:
        /* <DEDUP_REMOVED lines=11> */
.L_x_1413:


//--------------------- .text._ZN7cutlass13device_kernelIN5flash19enable_sm80_to_sm89INS1_16FlashAttnBwdSm80INS1_25CollectiveMainloopBwdSm80ILi2ELi1EN4cute5tupleIJNS5_1CILi64EEENS7_ILi80EEENS7_ILi192EEEEEENS_6half_tEfNS_4arch4Sm80ELb0ELb1ELb1ELb0ELb1ELb0ELb1ELb0ELi2ELi4ELi2ELi2ELb0EEENS1_24CollectiveEpilogueBwdGQAISB_fSE_Li256ELb0ELb1EEENS1_19SingleTileSchedulerILb0ELb0ELb0ELi80EEEEEEEEEvNT_6ParamsE --------------------------
	.section	.text._ZN7cutlass13device_kernelIN5flash19enable_sm80_to_sm89INS1_16FlashAttnBwdSm80INS1_25CollectiveMainloopBwdSm80ILi2ELi1EN4cute5tupleIJNS5_1CILi64EEENS7_ILi80EEENS7_ILi192EEEEEENS_6half_tEfNS_4arch4Sm80ELb0ELb1ELb1ELb0ELb1ELb0ELb1ELb0ELi2ELi4ELi2ELi2ELb0EEENS1_24CollectiveEpilogueBwdGQAISB_fSE_Li256ELb0ELb1EEENS1_19SingleTileSchedulerILb0ELb0ELb0ELi80EEEEEEEEEvNT_6ParamsE,"ax",@progbits
	.sectioninfo	@"SHI_REGISTERS=255"
	.align	128
.text._ZN7cutlass13device_kernelIN5flash19enable_sm80_to_sm89INS1_16FlashAttnBwdSm80INS1_25CollectiveMainloopBwdSm80ILi2ELi1EN4cute5tupleIJNS5_1CILi64EEENS7_ILi80EEENS7_ILi192EEEEEENS_6half_tEfNS_4arch4Sm80ELb0ELb1ELb1ELb0ELb1ELb0ELb1ELb0ELi2ELi4ELi2ELi2ELb0EEENS1_24CollectiveEpilogueBwdGQAISB_fSE_Li256ELb0ELb1EEENS1_19SingleTileSchedulerILb0ELb0ELb0ELi80EEEEEEEEEvNT_6ParamsE:
        .type           _ZN7cutlass13device_kernelIN5flash19enable_sm80_to_sm89INS1_16FlashAttnBwdSm80INS1_25CollectiveMainloopBwdSm80ILi2ELi1EN4cute5tupleIJNS5_1CILi64EEENS7_ILi80EEENS7_ILi192EEEEEENS_6half_tEfNS_4arch4Sm80ELb0ELb1ELb1ELb0ELb1ELb0ELb1ELb0ELi2ELi4ELi2ELi2ELb0EEENS1_24CollectiveEpilogueBwdGQAISB_fSE_Li256ELb0ELb1EEENS1_19SingleTileSchedulerILb0ELb0ELb0ELi80EEEEEEEEEvNT_6ParamsE,@function
        .size           _ZN7cutlass13device_kernelIN5flash19enable_sm80_to_sm89INS1_16FlashAttnBwdSm80INS1_25CollectiveMainloopBwdSm80ILi2ELi1EN4cute5tupleIJNS5_1CILi64EEENS7_ILi80EEENS7_ILi192EEEEEENS_6half_tEfNS_4arch4Sm80ELb0ELb1ELb1ELb0ELb1ELb0ELb1ELb0ELi2ELi4ELi2ELi2ELb0EEENS1_24CollectiveEpilogueBwdGQAISB_fSE_Li256ELb0ELb1EEENS1_19SingleTileSchedulerILb0ELb0ELb0ELi80EEEEEEEEEvNT_6ParamsE,(.L_x_1414 - _ZN7cutlass13device_kernelIN5flash19enable_sm80_to_sm89INS1_16FlashAttnBwdSm80INS1_25CollectiveMainloopBwdSm80ILi2ELi1EN4cute5tupleIJNS5_1CILi64EEENS7_ILi80EEENS7_ILi192EEEEEENS_6half_tEfNS_4arch4Sm80ELb0ELb1ELb1ELb0ELb1ELb0ELb1ELb0ELi2ELi4ELi2ELi2ELb0EEENS1_24CollectiveEpilogueBwdGQAISB_fSE_Li256ELb0ELb1EEENS1_19SingleTileSchedulerILb0ELb0ELb0ELi80EEEEEEEEEvNT_6ParamsE)
        .other          _ZN7cutlass13device_kernelIN5flash19enable_sm80_to_sm89INS1_16FlashAttnBwdSm80INS1_25CollectiveMainloopBwdSm80ILi2ELi1EN4cute5tupleIJNS5_1CILi64EEENS7_ILi80EEENS7_ILi192EEEEEENS_6half_tEfNS_4arch4Sm80ELb0ELb1ELb1ELb0ELb1ELb0ELb1ELb0ELi2ELi4ELi2ELi2ELb0EEENS1_24CollectiveEpilogueBwdGQAISB_fSE_Li256ELb0ELb1EEENS1_19SingleTileSchedulerILb0ELb0ELb0ELi80EEEEEEEEEvNT_6ParamsE,@"STO_CUDA_ENTRY STV_DEFAULT"
_ZN7cutlass13device_kernelIN5flash19enable_sm80_to_sm89INS1_16FlashAttnBwdSm80INS1_25CollectiveMainloopBwdSm80ILi2ELi1EN4cute5tupleIJNS5_1CILi64EEENS7_ILi80EEENS7_ILi192EEEEEENS_6half_tEfNS_4arch4Sm80ELb0ELb1ELb1ELb0ELb1ELb0ELb1ELb0ELi2ELi4ELi2ELi2ELb0EEENS1_24CollectiveEpilogueBwdGQAISB_fSE_Li256ELb0ELb1EEENS1_19SingleTileSchedulerILb0ELb0ELb0ELi80EEEEEEEEEvNT_6ParamsE:
        /* <DEDUP_REMOVED lines=25> */
.L_x_914:
        /* <DEDUP_REMOVED lines=159> */
[----:B------:R-:W-:Y:S01]  /*0b80*/  IMAD.WIDE.U32 R8, R248, c[0x0][0x1b8], R2 ;  /* 0x00006e00f8087a25 */ /* 0x000fe200078e0002 */
[----:B------:R-:W-:Y:S01]  /*0b90*/  CS2R R164, SRZ ;  /* 0x0000000000a47805 */ /* 0x000fe2000001ff00 */
[----:B------:R-:W-:Y:S01]  /*0ba0*/  CS2R R162, SRZ ;  /* 0x0000000000a27805 */ /* 0x000fe2000001ff00 */
[----:B------:R-:W-:Y:S01]  /*0bb0*/  IADD3.X R15, R6, UR5, R15, P3, P2 ;  /* 0x00000005060f7c10 */ /* 0x000fe20009fe440f */
[----:B------:R-:W-:Y:S01]  /*0bc0*/  IMAD R7, R12, c[0x0][0x1dc], R7 ;  /* 0x000077000c077a24 */ /* 0x000fe200078e0207 */
        /* <DEDUP_REMOVED lines=17> */
[----:B------:R-:W-:Y:S01]  /*0ce0*/  IMAD.MOV.U32 R27, RZ, RZ, 0x6 ;  /* 0x00000006ff1b7424 */ /* 0x000fe200078e00ff */
        /* <DEDUP_REMOVED lines=13> */
[----:B------:R-:W-:Y:S01]  /*0dc0*/  CS2R R158, SRZ ;  /* 0x00000000009e7805 */ /* 0x000fe2000001ff00 */
        /* <DEDUP_REMOVED lines=21> */
[C---:B------:R-:W-:Y:S01]  /*0f20*/  @!P1 ISETP.GE.OR P4, PT, R23.reuse, c[0x0][0x1cc], !P4 ;  /* 0x0000730017009a0c */ /* 0x040fe20006786670 */
[----:B------:R-:W-:Y:S01]  /*0f30*/  CS2R R156, SRZ ;  /* 0x00000000009c7805 */ /* 0x000fe2000001ff00 */
[----:B------:R-:W-:Y:S01]  /*0f40*/  ISETP.GE.AND P2, PT, R10, c[0x0][0x19c], PT ;  /* 0x000067000a007a0c */ /* 0x000fe20003f46270 */
[----:B------:R2:W-:Y:S01]  /*0f50*/  LDGSTS.E.BYPASS.LTC128B.128 [R226+0xd880], [R2.64+0x100], !P0 ;  /* 0x0d88010002e27fae */ /* 0x0005e2000c101d50 */
[----:B------:R-:W-:Y:S01]  /*0f60*/  @!P1 LEA R6, P3, R14, R2, 0x1 ;  /* 0x000000020e069211 */ /* 0x000fe200078608ff */
[----:B------:R-:W-:Y:S01]  /*0f70*/  CS2R R154, SRZ ;  /* 0x00000000009a7805 */ /* 0x000fe2000001ff00 */
[----:B------:R-:W-:Y:S01]  /*0f80*/  ISETP.LT.OR P0, PT, R0, 0x1, P2 ;  /* 0x000000010000780c */ /* 0x000fe20001701670 */
[----:B------:R-:W-:Y:S01]  /*0f90*/  CS2R R152, SRZ ;  /* 0x0000000000987805 */ /* 0x000fe2000001ff00 */
[----:B------:R-:W-:Y:S01]  /*0fa0*/  @!P1 LEA.HI.X R7, R14, R3, R7, 0x1, P3 ;  /* 0x000000030e079211 */ /* 0x000fe200018f0c07 */
[----:B------:R-:W-:Y:S01]  /*0fb0*/  IMAD R14, R28, c[0x0][0x180], RZ ;  /* 0x000060001c0e7a24 */ /* 0x000fe200078e02ff */
[----:B------:R-:W-:Y:S01]  /*0fc0*/  CS2R R150, SRZ ;  /* 0x0000000000967805 */ /* 0x000fe2000001ff00 */
[----:B------:R-:W-:Y:S01]  /*0fd0*/  CS2R R148, SRZ ;  /* 0x0000000000947805 */ /* 0x000fe2000001ff00 */
[----:B------:R-:W-:Y:S01]  /*0fe0*/  CS2R R146, SRZ ;  /* 0x0000000000927805 */ /* 0x000fe2000001ff00 */
[----:B------:R3:W-:Y:S01]  /*0ff0*/  @!P1 LDGSTS.E.BYPASS.LTC128B.128 [R226+0x9880], [R6.64], !P6 ;  /* 0x0988000006e29fae */ /* 0x0007e2000f101d50 */
[----:B------:R-:W-:Y:S01]  /*1000*/  ISETP.GE.AND P6, PT, R20, c[0x0][0x19c], PT ;  /* 0x0000670014007a0c */ /* 0x000fe20003fc6270 */
[----:B------:R-:W-:Y:S01]  /*1010*/  CS2R R144, SRZ ;  /* 0x0000000000907805 */ /* 0x000fe2000001ff00 */
[----:B------:R-:W-:Y:S01]  /*1020*/  CS2R R142, SRZ ;  /* 0x00000000008e7805 */ /* 0x000fe2000001ff00 */
[----:B------:R3:W-:Y:S01]  /*1030*/  @!P1 LDGSTS.E.BYPASS.LTC128B.128 [R226+0xc080], [R6.64+0x80], !P5 ;  /* 0x0c08008006e29fae */ /* 0x0007e2000e901d50 */
[----:B------:R-:W-:Y:S01]  /*1040*/  ISETP.GE.AND P5, PT, R23, c[0x0][0x19c], PT ;  /* 0x0000670017007a0c */ /* 0x000fe20003fa6270 */
[----:B-1----:R-:W-:Y:S01]  /*1050*/  IMAD.MOV.U32 R5, RZ, RZ, c[0x0][0x1ac] ;  /* 0x00006b00ff057624 */ /* 0x002fe200078e00ff */
[----:B------:R-:W-:Y:S01]  /*1060*/  CS2R R140, SRZ ;  /* 0x00000000008c7805 */ /* 0x000fe2000001ff00 */
[----:B------:R3:W-:Y:S01]  /*1070*/  @!P1 LDGSTS.E.BYPASS.LTC128B.128 [R226+0xe880], [R6.64+0x100], !P4 ;  /* 0x0e88010006e29fae */ /* 0x0007e2000e101d50 */
[----:B------:R-:W-:Y:S01]  /*1080*/  ISETP.LT.OR P4, PT, R0, 0x1, P6 ;  /* 0x000000010000780c */ /* 0x000fe20003781670 */
[----:B------:R-:W-:Y:S01]  /*1090*/  CS2R R138, SRZ ;  /* 0x00000000008a7805 */ /* 0x000fe2000001ff00 */
[----:B------:R-:W-:Y:S01]  /*10a0*/  CS2R R136, SRZ ;  /* 0x0000000000887805 */ /* 0x000fe2000001ff00 */
[----:B------:R-:W-:Y:S01]  /*10b0*/  CS2R R134, SRZ ;  /* 0x0000000000867805 */ /* 0x000fe2000001ff00 */
[----:B------:R-:W-:Y:S01]  /*10c0*/  CS2R R132, SRZ ;  /* 0x0000000000847805 */ /* 0x000fe2000001ff00 */
[----:B------:R-:W-:Y:S01]  /*10d0*/  CS2R R130, SRZ ;  /* 0x0000000000827805 */ /* 0x000fe2000001ff00 */
[----:B------:R-:W-:Y:S01]  /*10e0*/  CS2R R128, SRZ ;  /* 0x0000000000807805 */ /* 0x000fe2000001ff00 */
[----:B------:R-:W-:Y:S01]  /*10f0*/  CS2R R126, SRZ ;  /* 0x00000000007e7805 */ /* 0x000fe2000001ff00 */
[----:B--2---:R-:W-:Y:S01]  /*1100*/  IMAD.IADD R3, R9, 0x1, R13 ;  /* 0x0000000109037824 */ /* 0x004fe200078e020d */
[C---:B------:R-:W-:Y:S01]  /*1110*/  LEA R2, P3, R8.reuse, c[0x0][0x190], 0x1 ;  /* 0x0000640008027a11 */ /* 0x040fe200078608ff */
[----:B------:R-:W-:Y:S01]  /*1120*/  CS2R R124, SRZ ;  /* 0x00000000007c7805 */ /* 0x000fe2000001ff00 */
[----:B------:R-:W-:Y:S01]  /*1130*/  CS2R R122, SRZ ;  /* 0x00000000007a7805 */ /* 0x000fe2000001ff00 */
[----:B------:R-:W-:Y:S01]  /*1140*/  CS2R R120, SRZ ;  /* 0x0000000000787805 */ /* 0x000fe2000001ff00 */
[----:B------:R-:W-:Y:S01]  /*1150*/  LEA.HI.X R3, R8, c[0x0][0x194], R3, 0x1, P3 ;  /* 0x0000650008037a11 */ /* 0x000fe200018f0c03 */
[----:B------:R-:W-:Y:S01]  /*1160*/  CS2R R118, SRZ ;  /* 0x0000000000767805 */ /* 0x000fe2000001ff00 */
[C---:B------:R-:W-:Y:S01]  /*1170*/  ISETP.LT.OR P3, PT, R0.reuse, 0x1, P5 ;  /* 0x000000010000780c */ /* 0x040fe20002f61670 */
[----:B------:R-:W-:Y:S01]  /*1180*/  CS2R R116, SRZ ;  /* 0x0000000000747805 */ /* 0x000fe2000001ff00 */
[----:B------:R-:W-:Y:S01]  /*1190*/  CS2R R114, SRZ ;  /* 0x0000000000727805 */ /* 0x000fe2000001ff00 */
[----:B------:R1:W-:Y:S01]  /*11a0*/  LDGSTS.E.BYPASS.LTC128B.128 [R226+0x80], [R2.64], !P0 ;  /* 0x0008000002e27fae */ /* 0x0003e2000c101d50 */
[----:B------:R-:W-:Y:S01]  /*11b0*/  CS2R R112, SRZ ;  /* 0x0000000000707805 */ /* 0x000fe2000001ff00 */
[----:B------:R-:W-:Y:S01]  /*11c0*/  CS2R R82, SRZ ;  /* 0x0000000000527805 */ /* 0x000fe2000001ff00 */
[----:B------:R-:W-:Y:S01]  /*11d0*/  CS2R R80, SRZ ;  /* 0x0000000000507805 */ /* 0x000fe2000001ff00 */
[----:B------:R1:W-:Y:S01]  /*11e0*/  LDGSTS.E.BYPASS.LTC128B.128 [R226+0x2880], [R2.64+0x80], !P4 ;  /* 0x0288008002e27fae */ /* 0x0003e2000e101d50 */
[C---:B------:R-:W-:Y:S01]  /*11f0*/  ISETP.LT.OR P4, PT, R0.reuse, 0x21, P2 ;  /* 0x000000210000780c */ /* 0x040fe20001781670 */
[----:B------:R-:W-:Y:S01]  /*1200*/  CS2R R78, SRZ ;  /* 0x00000000004e7805 */ /* 0x000fe2000001ff00 */
[----:B------:R-:W-:Y:S01]  /*1210*/  @!P1 ISETP.LT.OR P2, PT, R0, 0x41, P2 ;  /* 0x000000410000980c */ /* 0x000fe20001741670 */
[----:B---3--:R-:W-:Y:S01]  /*1220*/  IMAD.MOV.U32 R6, RZ, RZ, c[0x0][0x1a8] ;  /* 0x00006a00ff067624 */ /* 0x008fe200078e00ff */
[----:B------:R-:W-:Y:S01]  /*1230*/  CS2R R76, SRZ ;  /* 0x00000000004c7805 */ /* 0x000fe2000001ff00 */
[----:B------:R1:W-:Y:S01]  /*1240*/  LDGSTS.E.BYPASS.LTC128B.128 [R226+0x5080], [R2.64+0x100], !P3 ;  /* 0x0508010002e27fae */ /* 0x0003e2000d901d50 */
[----:B------:R-:W-:Y:S01]  /*1250*/  ISETP.GE.AND P3, PT, R20, c[0x0][0x16c], PT ;  /* 0x00005b0014007a0c */ /* 0x000fe20003f66270 */
[C---:B------:R-:W-:Y:S01]  /*1260*/  IMAD.SHL.U32 R7, R6.reuse, 0x20, RZ ;  /* 0x0000002006077824 */ /* 0x040fe200078e00ff */
[C---:B------:R-:W-:Y:S01]  /*1270*/  LEA R4, P0, R6.reuse, R2, 0x6 ;  /* 0x0000000206047211 */ /* 0x040fe200078030ff */
[----:B------:R-:W-:Y:S01]  /*1280*/  CS2R R74, SRZ ;  /* 0x00000000004a7805 */ /* 0x000fe2000001ff00 */
[----:B------:R-:W-:Y:S01]  /*1290*/  SEL R12, RZ, 0xffffffff, P3 ;  /* 0xffffffffff0c7807 */ /* 0x000fe20001800000 */
[----:B------:R-:W-:Y:S01]  /*12a0*/  CS2R R72, SRZ ;  /* 0x0000000000487805 */ /* 0x000fe2000001ff00 */
[C---:B------:R-:W-:Y:S01]  /*12b0*/  LEA.HI.X R5, R6.reuse, R3, R5, 0x6, P0 ;  /* 0x0000000306057211 */ /* 0x040fe200000f3405 */
[----:B------:R-:W-:Y:S01]  /*12c0*/  CS2R R70, SRZ ;  /* 0x0000000000467805 */ /* 0x000fe2000001ff00 */
[----:B------:R-:W-:Y:S01]  /*12d0*/  SHF.L.U64.HI R6, R6, R25, c[0x0][0x1ac] ;  /* 0x00006b0006067619 */ /* 0x000fe20000010219 */
[----:B------:R-:W-:Y:S01]  /*12e0*/  IMAD.SHL.U32 R12, R12, 0x2, RZ ;  /* 0x000000020c0c7824 */ /* 0x000fe200078e00ff */
[C---:B------:R-:W-:Y:S01]  /*12f0*/  @!P1 LEA R8, P0, R7.reuse, R4, 0x1 ;  /* 0x0000000407089211 */ /* 0x040fe200078008ff */
[----:B------:R2:W-:Y:S01]  /*1300*/  LDGSTS.E.BYPASS.LTC128B.128 [R226+0x1080], [R4.64], !P4 ;  /* 0x0108000004e27fae */ /* 0x0005e2000e101d50 */
[----:B------:R-:W-:Y:S01]  /*1310*/  ISETP.LT.OR P3, PT, R0, 0x21, P6 ;  /* 0x000000210000780c */ /* 0x000fe20003761670 */
[----:B------:R-:W-:Y:S01]  /*1320*/  CS2R R68, SRZ ;  /* 0x0000000000447805 */ /* 0x000fe2000001ff00 */
[----:B------:R-:W-:Y:S01]  /*1330*/  @!P1 LEA.HI.X R9, R7, R5, R6, 0x1, P0 ;  /* 0x0000000507099211 */ /* 0x000fe200000f0c06 */
[----:B------:R-:W-:Y:S01]  /*1340*/  IMAD R6, R235, c[0x0][0x178], RZ ;  /* 0x00005e00eb067a24 */ /* 0x000fe200078e02ff */
[----:B------:R-:W-:Y:S01]  /*1350*/  ISETP.GE.AND P0, PT, R10, c[0x0][0x16c], PT ;  /* 0x00005b000a007a0c */ /* 0x000fe20003f06270 */
[----:B------:R-:W-:Y:S01]  /*1360*/  CS2R R66, SRZ ;  /* 0x0000000000427805 */ /* 0x000fe2000001ff00 */
[----:B------:R-:W-:Y:S01]  /*1370*/  @!P1 ISETP.LT.OR P6, PT, R0, 0x41, P6 ;  /* 0x000000410000980c */ /* 0x000fe200037c1670 */
[----:B------:R-:W-:Y:S01]  /*1380*/  IMAD R6, R234, c[0x0][0x17c], R6 ;  /* 0x00005f00ea067a24 */ /* 0x000fe200078e0206 */
[----:B------:R-:W-:Y:S01]  /*1390*/  SEL R7, RZ, 0x1, P0 ;  /* 0x00000001ff077807 */ /* 0x000fe20000000000 */
[----:B------:R-:W-:Y:S01]  /*13a0*/  CS2R R64, SRZ ;  /* 0x0000000000407805 */ /* 0x000fe2000001ff00 */
[----:B------:R-:W-:Y:S01]  /*13b0*/  ISETP.GE.AND P0, PT, R23, c[0x0][0x16c], PT ;  /* 0x00005b0017007a0c */ /* 0x000fe20003f06270 */
[----:B------:R-:W-:Y:S01]  /*13c0*/  CS2R R62, SRZ ;  /* 0x00000000003e7805 */ /* 0x000fe2000001ff00 */
[----:B------:R-:W-:Y:S01]  /*13d0*/  LOP3.LUT R12, R12, 0x2, R7, 0xe2, !PT ;  /* 0x000000020c0c7812 */ /* 0x000fe200078ee207 */
[----:B------:R2:W-:Y:S01]  /*13e0*/  LDGSTS.E.BYPASS.LTC128B.128 [R226+0x3880], [R4.64+0x80], !P3 ;  /* 0x0388008004e27fae */ /* 0x0005e2000d901d50 */
[----:B-1----:R-:W-:Y:S01]  /*13f0*/  IMAD.WIDE.U32 R2, R234, c[0x0][0x178], R10 ;  /* 0x00005e00ea027a25 */ /* 0x002fe200078e000a */
[----:B------:R-:W-:Y:S01]  /*1400*/  SEL R13, RZ, 0x4, P0 ;  /* 0x00000004ff0d7807 */ /* 0x000fe20000000000 */
[----:B------:R-:W-:Y:S01]  /*1410*/  CS2R R60, SRZ ;  /* 0x00000000003c7805 */ /* 0x000fe2000001ff00 */
[C---:B------:R-:W-:Y:S01]  /*1420*/  ISETP.LT.OR P0, PT, R0.reuse, 0x21, P5 ;  /* 0x000000210000780c */ /* 0x040fe20002f01670 */
[----:B------:R-:W-:Y:S01]  /*1430*/  IMAD.IADD R3, R3, 0x1, R6 ;  /* 0x0000000103037824 */ /* 0x000fe200078e0206 */
[----:B------:R-:W-:Y:S01]  /*1440*/  @!P1 ISETP.LT.OR P5, PT, R0, 0x41, P5 ;  /* 0x000000410000980c */ /* 0x000fe20002fa1670 */
[C---:B------:R-:W-:Y:S01]  /*1450*/  IMAD R6, R84.reuse, c[0x0][0x184], R14 ;  /* 0x0000610054067a24 */ /* 0x040fe200078e020e */
[----:B------:R-:W-:Y:S01]  /*1460*/  CS2R R58, SRZ ;  /* 0x00000000003a7805 */ /* 0x000fe2000001ff00 */
[----:B------:R-:W-:Y:S01]  /*1470*/  IMAD.WIDE.U32 R2, R84, c[0x0][0x180], R2 ;  /* 0x0000600054027a25 */ /* 0x000fe200078e0002 */
[----:B------:R-:W-:Y:S01]  /*1480*/  CS2R R56, SRZ ;  /* 0x0000000000387805 */ /* 0x000fe2000001ff00 */
[----:B------:R-:W-:Y:S01]  /*1490*/  CS2R R54, SRZ ;  /* 0x0000000000367805 */ /* 0x000fe2000001ff00 */
[----:B------:R-:W-:Y:S01]  /*14a0*/  CS2R R52, SRZ ;  /* 0x0000000000347805 */ /* 0x000fe2000001ff00 */
[----:B------:R-:W-:Y:S01]  /*14b0*/  IMAD.MOV.U32 R14, RZ, RZ, c[0x0][0x178] ;  /* 0x00005e00ff0e7624 */ /* 0x000fe200078e00ff */
[----:B------:R-:W-:Y:S01]  /*14c0*/  CS2R R50, SRZ ;  /* 0x0000000000327805 */ /* 0x000fe2000001ff00 */
[----:B------:R-:W-:Y:S01]  /*14d0*/  IMAD R0, R235, c[0x0][0x208], RZ ;  /* 0x00008200eb007a24 */ /* 0x000fe200078e02ff */
[----:B------:R-:W-:Y:S01]  /*14e0*/  CS2R R48, SRZ ;  /* 0x0000000000307805 */ /* 0x000fe2000001ff00 */
[----:B------:R-:W-:Y:S01]  /*14f0*/  IMAD.IADD R3, R3, 0x1, R6 ;  /* 0x0000000103037824 */ /* 0x000fe200078e0206 */
[----:B------:R2:W-:Y:S01]  /*1500*/  LDGSTS.E.BYPASS.LTC128B.128 [R226+0x6080], [R4.64+0x100], !P0 ;  /* 0x0608010004e27fae */ /* 0x0005e2000c101d50 */
[----:B------:R-:W-:Y:S01]  /*1510*/  IMAD.WIDE.U32 R6, R234, c[0x0][0x208], R10 ;  /* 0x00008200ea067a25 */ /* 0x000fe200078e000a */
[----:B------:R-:W-:Y:S01]  /*1520*/  SHF.L.U64.HI R11, R14, R27, c[0x0][0x17c] ;  /* 0x00005f000e0b7619 */ /* 0x000fe2000001021b */
[----:B------:R-:W-:Y:S01]  /*1530*/  CS2R R46, SRZ ;  /* 0x00000000002e7805 */ /* 0x000fe2000001ff00 */
[----:B------:R1:W-:Y:S01]  /*1540*/  @!P1 LDGSTS.E.BYPASS.LTC128B.128 [R226+0x2080], [R8.64], !P2 ;  /* 0x0208000008e29fae */ /* 0x0003e2000d101d50 */
[----:B------:R-:W-:Y:S01]  /*1550*/  IMAD R0, R234, c[0x0][0x20c], R0 ;  /* 0x00008300ea007a24 */ /* 0x000fe200078e0200 */
[----:B------:R-:W-:Y:S01]  /*1560*/  SHF.L.U64.HI R29, R14, R25, c[0x0][0x17c] ;  /* 0x00005f000e1d7619 */ /* 0x000fe20000010219 */
[----:B------:R-:W-:Y:S01]  /*1570*/  IMAD.WIDE.U32 R244, R248, c[0x0][0x188], R2 ;  /* 0x00006200f8f47a25 */ /* 0x000fe200078e0002 */
[----:B------:R1:W-:Y:S01]  /*1580*/  @!P1 LDGSTS.E.BYPASS.LTC128B.128 [R226+0x4880], [R8.64+0x80], !P6 ;  /* 0x0488008008e29fae */ /* 0x0003e2000f101d50 */
[----:B------:R-:W-:Y:S01]  /*1590*/  CS2R R44, SRZ ;  /* 0x00000000002c7805 */ /* 0x000fe2000001ff00 */
[----:B------:R-:W-:Y:S01]  /*15a0*/  CS2R R42, SRZ ;  /* 0x00000000002a7805 */ /* 0x000fe2000001ff00 */
[----:B------:R-:W-:Y:S01]  /*15b0*/  IMAD.IADD R3, R7, 0x1, R0 ;  /* 0x0000000107037824 */ /* 0x000fe200078e0200 */
[----:B------:R-:W-:Y:S01]  /*15c0*/  LOP3.LUT R0, R12, R13, RZ, 0xfc, !PT ;  /* 0x0000000d0c007212 */ /* 0x000fe200078efcff */
[----:B------:R-:W-:Y:S01]  /*15d0*/  IMAD R7, R11, UR14, RZ ;  /* 0x0000000e0b077c24 */ /* 0x000fe2000f8e02ff */
[----:B------:R-:W-:Y:S01]  /*15e0*/  IADD3 R241, R245, UR7, RZ ;  /* 0x00000007f5f17c10 */ /* 0x000fe2000fffe0ff */
[----:B------:R-:W-:Y:S01]  /*15f0*/  IMAD.MOV.U32 R2, RZ, RZ, R6 ;  /* 0x000000ffff027224 */ /* 0x000fe200078e0006 */
[----:B------:R-:W-:Y:S01]  /*1600*/  LOP3.LUT P4, RZ, R0, 0x1, RZ, 0xc0, !PT ;  /* 0x0000000100ff7812 */ /* 0x000fe2000788c0ff */
[----:B------:R-:W-:Y:S01]  /*1610*/  IMAD R11, R28, c[0x0][0x210], RZ ;  /* 0x000084001c0b7a24 */ /* 0x000fe200078e02ff */
[----:B------:R-:W-:Y:S01]  /*1620*/  LOP3.LUT P3, RZ, R0, 0x2, RZ, 0xc0, !PT ;  /* 0x0000000200ff7812 */ /* 0x000fe2000786c0ff */
[----:B------:R-:W-:Y:S01]  /*1630*/  IMAD.WIDE.U32 R2, R84, c[0x0][0x210], R2 ;  /* 0x0000840054027a25 */ /* 0x000fe200078e0002 */
[----:B------:R-:W-:Y:S01]  /*1640*/  LOP3.LUT P2, RZ, R0, 0x4, RZ, 0xc0, !PT ;  /* 0x0000000400ff7812 */ /* 0x000fe2000784c0ff */
[----:B------:R1:W-:Y:S01]  /*1650*/  @!P1 LDGSTS.E.BYPASS.LTC128B.128 [R226+0x7080], [R8.64+0x100], !P5 ;  /* 0x0708010008e29fae */ /* 0x0003e2000e901d50 */
[----:B------:R-:W-:Y:S01]  /*1660*/  ULDC.64 UR6, c[0x0][0x218] ;  /* 0x0000860000067ab9 */ /* 0x000fe20000000a00 */
[----:B------:R-:W-:Y:S01]  /*1670*/  IMAD R11, R84, c[0x0][0x214], R11 ;  /* 0x00008500540b7a24 */ /* 0x000fe200078e020b */
[----:B------:R-:W-:Y:S01]  /*1680*/  UIMAD UR6, UR18, UR6, URZ ;  /* 0x00000006120672a4 */ /* 0x000fe2000f8e023f */
[----:B------:R-:W-:Y:S01]  /*1690*/  IMAD.SHL.U32 R26, R14, 0x40, RZ ;  /* 0x000000400e1a7824 */ /* 0x000fe200078e00ff */
[----:B------:R-:W0:Y:S01]  /*16a0*/  LDGDEPBAR ;  /* 0x00000000000079af */ /* 0x000e220000000000 */
[----:B------:R-:W-:Y:S01]  /*16b0*/  IMAD.IADD R3, R3, 0x1, R11 ;  /* 0x0000000103037824 */ /* 0x000fe200078e020b */
[----:B------:R-:W-:Y:S01]  /*16c0*/  UIMAD UR6, UR19, UR7, UR6 ;  /* 0x00000007130672a4 */ /* 0x000fe2000f8e0206 */
[----:B------:R-:W-:Y:S01]  /*16d0*/  IMAD.U32 R11, RZ, RZ, UR20 ;  /* 0x00000014ff0b7e24 */ /* 0x000fe2000f8e00ff */
[----:B------:R-:W-:Y:S01]  /*16e0*/  CS2R R40, SRZ ;  /* 0x0000000000287805 */ /* 0x000fe2000001ff00 */
[----:B------:R-:W-:Y:S01]  /*16f0*/  IMAD.MOV.U32 R240, RZ, RZ, R244 ;  /* 0x000000fffff07224 */ /* 0x000fe200078e00f4 */
[----:B------:R-:W-:Y:S01]  /*1700*/  CS2R R38, SRZ ;  /* 0x0000000000267805 */ /* 0x000fe2000001ff00 */
[----:B------:R-:W-:Y:S01]  /*1710*/  IMAD R12, R26, UR4, R7 ;  /* 0x000000041a0c7c24 */ /* 0x000fe2000f8e0207 */
[----:B------:R-:W-:Y:S01]  /*1720*/  IADD3 R0, -R234, c[0x0][0x168], -R11 ;  /* 0x00005a00ea007a10 */ /* 0x000fe20007ffe90b */
[----:B------:R-:W-:Y:S01]  /*1730*/  IMAD.WIDE.U32 R6, R26, UR14, R240 ;  /* 0x0000000e1a067c25 */ /* 0x000fe2000f8e00f0 */
[----:B------:R-:W-:Y:S01]  /*1740*/  IADD3 R11, -R11, c[0x0][0x168], -R234 ;  /* 0x00005a000b0b7a10 */ /* 0x000fe20007ffe9ea */
[----:B------:R-:W-:Y:S01]  /*1750*/  CS2R R36, SRZ ;  /* 0x0000000000247805 */ /* 0x000fe2000001ff00 */
[C---:B------:R-:W-:Y:S01]  /*1760*/  ISETP.LT.OR P6, PT, R0.reuse, 0x1, !P4 ;  /* 0x000000010000780c */ /* 0x040fe200067c1670 */
[----:B--2---:R-:W-:Y:S01]  /*1770*/  IMAD.IADD R5, R7, 0x1, R12 ;  /* 0x0000000107057824 */ /* 0x004fe200078e020c */
[C---:B------:R-:W-:Y:S01]  /*1780*/  ISETP.LT.OR P1, PT, R0.reuse, 0x1, !P3 ;  /* 0x000000010000780c */ /* 0x040fe20005f21670 */
[----:B------:R-:W-:Y:S01]  /*1790*/  IMAD.MOV.U32 R13, RZ, RZ, c[0x0][0x208] ;  /* 0x00008200ff0d7624 */ /* 0x000fe200078e00ff */
[----:B------:R-:W-:Y:S01]  /*17a0*/  ISETP.LT.OR P5, PT, R0, 0x1, !P2 ;  /* 0x000000010000780c */ /* 0x000fe200057a1670 */
[----:B------:R-:W-:Y:S01]  /*17b0*/  IMAD.WIDE.U32 R242, R248, c[0x0][0x218], R2 ;  /* 0x00008600f8f27a25 */ /* 0x000fe200078e0002 */
[C---:B------:R-:W-:Y:S01]  /*17c0*/  LEA R4, P0, R6.reuse, c[0x0][0x160], 0x1 ;  /* 0x0000580006047a11 */ /* 0x040fe200078008ff */
[----:B------:R-:W-:Y:S01]  /*17d0*/  CS2R R34, SRZ ;  /* 0x0000000000227805 */ /* 0x000fe2000001ff00 */
[C---:B------:R-:W-:Y:S01]  /*17e0*/  SHF.L.U64.HI R7, R13.reuse, R27, c[0x0][0x20c] ;  /* 0x000083000d077619 */ /* 0x040fe2000001021b */
[----:B------:R-:W-:Y:S01]  /*17f0*/  IMAD.MOV.U32 R238, RZ, RZ, R242 ;  /* 0x000000ffffee7224 */ /* 0x000fe200078e00f2 */
[----:B------:R-:W-:Y:S01]  /*1800*/  LEA.HI.X R5, R6, c[0x0][0x164], R5, 0x1, P0 ;  /* 0x0000590006057a11 */ /* 0x000fe200000f0c05 */
[----:B-1----:R-:W-:Y:S01]  /*1810*/  IMAD.SHL.U32 R9, R14, 0x20, RZ ;  /* 0x000000200e097824 */ /* 0x002fe200078e00ff */
[C---:B------:R-:W-:Y:S01]  /*1820*/  ISETP.LT.OR P0, PT, R0.reuse, 0x21, !P4 ;  /* 0x000000210000780c */ /* 0x040fe20006701670 */
[----:B------:R-:W-:Y:S01]  /*1830*/  IMAD.SHL.U32 R8, R13, 0x40, RZ ;  /* 0x000000400d087824 */ /* 0x000fe200078e00ff */
[----:B------:R-:W-:Y:S01]  /*1840*/  IADD3 R239, R243, UR6, RZ ;  /* 0x00000006f3ef7c10 */ /* 0x000fe2000fffe0ff */
[----:B------:R1:W-:Y:S01]  /*1850*/  LDGSTS.E.BYPASS.LTC128B.128 [R226+0xf080], [R4.64], !P6 ;  /* 0x0f08000004e27fae */ /* 0x0003e2000f101d50 */
[----:B------:R-:W-:Y:S01]  /*1860*/  IMAD R7, R7, UR14, RZ ;  /* 0x0000000e07077c24 */ /* 0x000fe2000f8e02ff */
[----:B------:R-:W-:Y:S01]  /*1870*/  ISETP.LT.OR P6, PT, R0, 0x21, !P3 ;  /* 0x000000210000780c */ /* 0x000fe20005fc1670 */
[----:B------:R-:W-:Y:S01]  /*1880*/  IMAD.SHL.U32 R14, R13, 0x20, RZ ;  /* 0x000000200d0e7824 */ /* 0x000fe200078e00ff */
[----:B------:R1:W-:Y:S01]  /*1890*/  LDGSTS.E.BYPASS.LTC128B.128 [R226+0x11080], [R4.64+0x80], !P1 ;  /* 0x1108008004e27fae */ /* 0x0003e2000c901d50 */
[C---:B------:R-:W-:Y:S01]  /*18a0*/  LEA R6, P1, R9.reuse, R4, 0x1 ;  /* 0x0000000409067211 */ /* 0x040fe200078208ff */
[----:B------:R-:W-:Y:S01]  /*18b0*/  IMAD.WIDE.U32 R2, R8, UR14, R238 ;  /* 0x0000000e08027c25 */ /* 0x000fe2000f8e00ee */
[----:B------:R-:W-:Y:S01]  /*18c0*/  P2R R12, PR, RZ, 0x10 ;  /* 0x00000010ff0c7803 */ /* 0x000fe20000000000 */
[----:B------:R1:W-:Y:S01]  /*18d0*/  LDGSTS.E.BYPASS.LTC128B.128 [R226+0x13080], [R4.64+0x100], !P5 ;  /* 0x1308010004e27fae */ /* 0x0003e2000e901d50 */
[----:B------:R-:W-:Y:S01]  /*18e0*/  ISETP.LT.OR P5, PT, R0, 0x21, !P2 ;  /* 0x000000210000780c */ /* 0x000fe200057a1670 */
[----:B------:R-:W-:Y:S01]  /*18f0*/  IMAD R0, R8, UR4, R7 ;  /* 0x0000000408007c24 */ /* 0x000fe2000f8e0207 */
[----:B------:R-:W-:Y:S01]  /*1900*/  LEA.HI.X R7, R9, R5, R29, 0x1, P1 ;  /* 0x0000000509077211 */ /* 0x000fe200008f0c1d */
[----:B------:R-:W-:Y:S01]  /*1910*/  ULDC.64 UR6, c[0x0][0x240] ;  /* 0x0000900000067ab9 */ /* 0x000fe20000000a00 */
[----:B------:R-:W-:Y:S01]  /*1920*/  ISETP.GT.AND P1, PT, R236, 0xf, PT ;  /* 0x0000000fec00780c */ /* 0x000fe20003f24270 */
[----:B------:R-:W-:Y:S01]  /*1930*/  IMAD.IADD R0, R3, 0x1, R0 ;  /* 0x0000000103007824 */ /* 0x000fe200078e0200 */
[----:B------:R-:W-:Y:S01]  /*1940*/  ISETP.GE.AND P4, PT, R10, c[0x0][0x1fc], PT ;  /* 0x00007f000a007a0c */ /* 0x000fe20003f86270 */
[----:B------:R2:W-:Y:S01]  /*1950*/  LDGSTS.E.BYPASS.LTC128B.128 [R226+0x10080], [R6.64], !P0 ;  /* 0x1008000006e27fae */ /* 0x0005e2000c101d50 */
[C---:B------:R-:W-:Y:S01]  /*1960*/  LEA R8, P0, R18.reuse, c[0x0][0x258], 0x2 ;  /* 0x0000960012087a11 */ /* 0x040fe200078010ff */
[----:B------:R-:W-:Y:S01]  /*1970*/  UIMAD UR6, UR18, UR6, URZ ;  /* 0x00000006120672a4 */ /* 0x000fe2000f8e023f */
[----:B------:R-:W-:Y:S01]  /*1980*/  SHF.L.U64.HI R252, R13, R25, c[0x0][0x20c] ;  /* 0x000083000dfc7619 */ /* 0x000fe20000010219 */
[----:B------:R2:W-:Y:S01]  /*1990*/  LDGSTS.E.BYPASS.LTC128B.128 [R226+0x12080], [R6.64+0x80], !P6 ;  /* 0x1208008006e27fae */ /* 0x0005e2000f101d50 */
[----:B------:R-:W-:Y:S01]  /*19a0*/  LEA.HI.X R9, R18, c[0x0][0x25c], R15, 0x2, P0 ;  /* 0x0000970012097a11 */ /* 0x000fe200000f140f */
[----:B------:R-:W-:Y:S01]  /*19b0*/  UIMAD UR25, UR19, UR7, UR6 ;  /* 0x00000007131972a4 */ /* 0x000fe2000f8e0206 */
[----:B------:R-:W-:Y:S01]  /*19c0*/  ISETP.LT.OR P0, PT, R11, 0x1, P4 ;  /* 0x000000010b00780c */ /* 0x000fe20002701670 */
[----:B------:R2:W-:Y:S01]  /*19d0*/  LDGSTS.E.BYPASS.LTC128B.128 [R226+0x14080], [R6.64+0x100], !P5 ;  /* 0x1408010006e27fae */ /* 0x0005e2000e901d50 */
[----:B------:R-:W-:Y:S01]  /*19e0*/  ISETP.GE.AND P6, PT, R20, c[0x0][0x1fc], PT ;  /* 0x00007f0014007a0c */ /* 0x000fe20003fc6270 */
[----:B------:R-:W-:Y:S01]  /*19f0*/  @!P1 IMAD.SHL.U32 R3, R236, 0x10, RZ ;  /* 0x00000010ec039824 */ /* 0x000fe200078e00ff */
[----:B------:R-:W-:Y:S01]  /*1a00*/  LEA.HI R13, R16, R236, RZ, 0x4 ;  /* 0x000000ec100d7211 */ /* 0x000fe200078f20ff */
[----:B------:R-:W-:Y:S01]  /*1a10*/  UMOV UR7, 0x1 ;  /* 0x0000000100077882 */ /* 0x000fe20000000000 */
[----:B------:R-:W-:Y:S01]  /*1a20*/  CS2R R32, SRZ ;  /* 0x0000000000207805 */ /* 0x000fe2000001ff00 */
[----:B------:R-:W-:Y:S01]  /*1a30*/  ULDC UR6, c[0x0][0x168] ;  /* 0x00005a0000067ab9 */ /* 0x000fe20000000800 */
[----:B------:R3:W-:Y:S01]  /*1a40*/  @!P1 LDGSTS.E.BYPASS.LTC128B.128 [R3+0x21080], [R8.64] ;  /* 0x2108000008039fae */ /* 0x0007e2000b901d50 */
[----:B------:R-:W-:Y:S01]  /*1a50*/  UIADD3 UR6, UR26, -UR6, UR7 ;  /* 0x800000061a067290 */ /* 0x000fe2000fffe007 */
[----:B------:R-:W-:Y:S01]  /*1a60*/  CS2R R30, SRZ ;  /* 0x00000000001e7805 */ /* 0x000fe2000001ff00 */
[----:B------:R-:W-:Y:S01]  /*1a70*/  CS2R R26, SRZ ;  /* 0x00000000001a7805 */ /* 0x000fe2000001ff00 */
[----:B-1----:R-:W-:Y:S01]  /*1a80*/  LEA R4, P5, R2, c[0x0][0x1f0], 0x1 ;  /* 0x00007c0002047a11 */ /* 0x002fe200078a08ff */
[----:B------:R-:W0:Y:S01]  /*1a90*/  LDGDEPBAR ;  /* 0x00000000000079af */ /* 0x000e220000000000 */
[----:B------:R-:W-:Y:S01]  /*1aa0*/  IADD3 R247, R226, 0xf080, RZ ;  /* 0x0000f080e2f77810 */ /* 0x000fe20007ffe0ff */
[----:B------:R-:W-:Y:S01]  /*1ab0*/  ULDC UR19, c[0x0][0x2a0] ;  /* 0x0000a80000137ab9 */ /* 0x000fe20000000800 */
[----:B------:R-:W-:Y:S01]  /*1ac0*/  LEA.HI.X R5, R2, c[0x0][0x1f4], R0, 0x1, P5 ;  /* 0x00007d0002057a11 */ /* 0x000fe200028f0c00 */
[----:B------:R-:W-:Y:S01]  /*1ad0*/  IMAD R0, R28, c[0x0][0x238], RZ ;  /* 0x00008e001c007a24 */ /* 0x000fe200078e02ff */
[----:B------:R-:W-:Y:S01]  /*1ae0*/  ISETP.GE.AND P5, PT, R23, c[0x0][0x1fc], PT ;  /* 0x00007f0017007a0c */ /* 0x000fe20003fa6270 */
[----:B------:R-:W-:Y:S01]  /*1af0*/  CS2R R28, SRZ ;  /* 0x00000000001c7805 */ /* 0x000fe2000001ff00 */
[----:B------:R-:W-:Y:S01]  /*1b00*/  UP2UR UR22, UPR, URZ, 0x2 ;  /* 0x000000023f167883 */ /* 0x000fe20008000000 */
[----:B------:R1:W-:Y:S01]  /*1b10*/  LDGSTS.E.BYPASS.LTC128B.128 [R226+0x1b080], [R4.64], !P0 ;  /* 0x1b08000004e27fae */ /* 0x0003e2000c101d50 */
[C---:B------:R-:W-:Y:S01]  /*1b20*/  ISETP.LT.OR P0, PT, R11.reuse, 0x1, P6 ;  /* 0x000000010b00780c */ /* 0x040fe20003701670 */
[----:B------:R-:W-:Y:S01]  /*1b30*/  IMAD R0, R84, c[0x0][0x23c], R0 ;  /* 0x00008f0054007a24 */ /* 0x000fe200078e0200 */
[----:B------:R-:W-:Y:S01]  /*1b40*/  ISETP.LT.OR P6, PT, R11, 0x21, P6 ;  /* 0x000000210b00780c */ /* 0x000fe200037c1670 */
[----:B------:R-:W-:-:S02]  /*1b50*/  UMOV UR4, URZ ;  /* 0x0000003f00047c82 */ /* 0x000fc40008000000 */
[----:B------:R-:W-:Y:S02]  /*1b60*/  UMOV UR20, 0x1 ;  /* 0x0000000100147882 */ /* 0x000fe40000000000 */
[----:B------:R-:W-:Y:S02]  /*1b70*/  ULDC UR18, c[0x0][0x168] ;  /* 0x00005a0000127ab9 */ /* 0x000fe40000000800 */
[----:B------:R-:W-:Y:S02]  /*1b80*/  ULOP3.LUT UR19, URZ, UR19, URZ, 0x33, !UPT ;  /* 0x000000133f137292 */ /* 0x000fe4000f8e333f */
[----:B------:R-:W-:Y:S02]  /*1b90*/  UISETP.GE.AND UP6, UPT, UR15, 0x21, UPT ;  /* 0x000000210f00788c */ /* 0x000fe4000bfc6270 */
[----:B------:R1:W-:Y:S01]  /*1ba0*/  LDGSTS.E.BYPASS.LTC128B.128 [R226+0x1d080], [R4.64+0x80], !P0 ;  /* 0x1d08008004e27fae */ /* 0x0003e2000c101d50 */
[----:B--2---:R-:W-:Y:S01]  /*1bb0*/  LEA R6, P0, R14, R4, 0x1 ;  /* 0x000000040e067211 */ /* 0x004fe200078008ff */
[----:B---3--:R-:W-:Y:S01]  /*1bc0*/  IMAD.WIDE.U32 R2, R84, c[0x0][0x238], R236 ;  /* 0x00008e0054027a25 */ /* 0x008fe200078e00ec */
[----:B------:R-:W-:-:S02]  /*1bd0*/  UP2UR UR21, UPR, URZ, 0x1 ;  /* 0x000000013f157883 */ /* 0x000fc40008000000 */
[----:B------:R-:W-:Y:S01]  /*1be0*/  LEA.HI.X R7, R14, R5, R252, 0x1, P0 ;  /* 0x000000050e077211 */ /* 0x000fe200000f0cfc */
[----:B------:R-:W-:Y:S01]  /*1bf0*/  IMAD.IADD R3, R3, 0x1, R0 ;  /* 0x0000000103037824 */ /* 0x000fe200078e0200 */
[C---:B------:R-:W-:Y:S01]  /*1c00*/  ISETP.LT.OR P0, PT, R11.reuse, 0x1, P5 ;  /* 0x000000010b00780c */ /* 0x040fe20002f01670 */
[----:B------:R-:W-:Y:S01]  /*1c10*/  UISETP.GE.AND UP5, UPT, UR15, 0x22, UPT ;  /* 0x000000220f00788c */ /* 0x000fe2000bfa6270 */
[----:B------:R-:W-:Y:S01]  /*1c20*/  ISETP.LT.OR P5, PT, R11, 0x21, P5 ;  /* 0x000000210b00780c */ /* 0x000fe20002fa1670 */
[----:B------:R-:W-:Y:S01]  /*1c30*/  IMAD.WIDE.U32 R248, R248, c[0x0][0x240], R2 ;  /* 0x00009000f8f87a25 */ /* 0x000fe200078e0002 */
[----:B------:R-:W-:Y:S02]  /*1c40*/  UISETP.GE.AND UP4, UPT, UR15, 0x31, UPT ;  /* 0x000000310f00788c */ /* 0x000fe4000bf86270 */
[----:B------:R-:W-:Y:S02]  /*1c50*/  UISETP.GE.AND UP3, UPT, UR15, 0x32, UPT ;  /* 0x000000320f00788c */ /* 0x000fe4000bf66270 */
[----:B------:R-:W-:Y:S01]  /*1c60*/  IADD3 R250, R249, UR25, RZ ;  /* 0x00000019f9fa7c10 */ /* 0x000fe2000fffe0ff */
[----:B------:R-:W-:-:S02]  /*1c70*/  UISETP.GE.AND UP2, UPT, UR15, 0x41, UPT ;  /* 0x000000410f00788c */ /* 0x000fc4000bf46270 */
[----:B------:R-:W-:Y:S02]  /*1c80*/  UISETP.GE.AND UP1, UPT, UR15, 0x42, UPT ;  /* 0x000000420f00788c */ /* 0x000fe4000bf26270 */
        /* <DEDUP_REMOVED lines=12> */
[----:B------:R-:W-:Y:S02]  /*1d50*/  ISETP.GE.AND P6, PT, R20, c[0x0][0x1fc], PT ;  /* 0x00007f0014007a0c */ /* 0x000fe40003fc6270 */
[----:B------:R-:W-:Y:S01]  /*1d60*/  SHF.R.S32.HI R18, RZ, 0x7, R10 ;  /* 0x00000007ff127819 */ /* 0x000fe2000001140a */
[----:B------:R2:W-:Y:S01]  /*1d70*/  LDGSTS.E.BYPASS.LTC128B.128 [R226+0x20080], [R6.64+0x100], !P5 ;  /* 0x2008010006e27fae */ /* 0x0005e2000e901d50 */
[----:B------:R-:W-:-:S02]  /*1d80*/  ISETP.GE.AND P5, PT, R236, 0x10, PT ;  /* 0x00000010ec00780c */ /* 0x000fc40003fa6270 */
[----:B------:R-:W-:Y:S01]  /*1d90*/  SEL R20, RZ, 0x1, P0 ;  /* 0x00000001ff147807 */ /* 0x000fe20000000000 */
[----:B------:R-:W-:Y:S01]  /*1da0*/  IMAD.SHL.U32 R3, R18, 0x8, RZ ;  /* 0x0000000812037824 */ /* 0x000fe200078e00ff */
[----:B-1----:R-:W-:Y:S02]  /*1db0*/  SHF.R.S32.HI R5, RZ, 0x1f, R12 ;  /* 0x0000001fff057819 */ /* 0x002fe4000001140c */
[----:B------:R-:W-:Y:S02]  /*1dc0*/  SHF.R.S32.HI R4, RZ, 0x4, R13 ;  /* 0x00000004ff047819 */ /* 0x000fe4000001140d */
[----:B------:R-:W-:Y:S02]  /*1dd0*/  LEA.HI R5, R5, R0, RZ, 0x3 ;  /* 0x0000000005057211 */ /* 0x000fe400078f18ff */
[----:B------:R-:W-:Y:S02]  /*1de0*/  LEA.HI R9, R13, R4, RZ, 0x1 ;  /* 0x000000040d097211 */ /* 0x000fe400078f08ff */
[----:B------:R-:W-:-:S02]  /*1df0*/  LOP3.LUT R5, R5, 0xfffffff8, RZ, 0xc0, !PT ;  /* 0xfffffff805057812 */ /* 0x000fc400078ec0ff */
[----:B------:R-:W-:Y:S02]  /*1e00*/  LOP3.LUT R9, R9, 0xfffffffe, RZ, 0xc0, !PT ;  /* 0xfffffffe09097812 */ /* 0x000fe400078ec0ff */
[----:B------:R-:W-:Y:S01]  /*1e10*/  LOP3.LUT R10, R3, 0x8, RZ, 0xc0, !PT ;  /* 0x00000008030a7812 */ /* 0x000fe200078ec0ff */
[----:B------:R-:W-:Y:S01]  /*1e20*/  IMAD.IADD R14, R0, 0x1, -R5 ;  /* 0x00000001000e7824 */ /* 0x000fe200078e0a05 */
[----:B------:R-:W-:Y:S01]  /*1e30*/  LEA.HI R5, R8, R15, RZ, 0x2 ;  /* 0x0000000f08057211 */ /* 0x000fe200078f10ff */
[----:B------:R-:W-:Y:S01]  /*1e40*/  IMAD.IADD R0, R4, 0x1, -R9 ;  /* 0x0000000104007824 */ /* 0x000fe200078e0a09 */
[----:B------:R-:W-:Y:S02]  /*1e50*/  LEA R8, P0, R22, c[0x0][0x280], 0x2 ;  /* 0x0000a00016087a11 */ /* 0x000fe400078010ff */
[----:B------:R-:W-:Y:S02]  /*1e60*/  LOP3.LUT R2, R5, 0xfffffffc, RZ, 0xc0, !PT ;  /* 0xfffffffc05027812 */ /* 0x000fe400078ec0ff */
[----:B------:R-:W-:-:S02]  /*1e70*/  LOP3.LUT R5, R12, 0x3ffffffc, RZ, 0xc0, !PT ;  /* 0x3ffffffc0c057812 */ /* 0x000fc400078ec0ff */
[----:B--2---:R-:W-:Y:S01]  /*1e80*/  LOP3.LUT R6, R11, 0xffffffe0, RZ, 0xc0, !PT ;  /* 0xffffffe00b067812 */ /* 0x004fe200078ec0ff */
[----:B------:R-:W-:Y:S01]  /*1e90*/  IMAD.IADD R16, R15, 0x1, -R2 ;  /* 0x000000010f107824 */ /* 0x000fe200078e0a02 */
[----:B------:R-:W-:Y:S01]  /*1ea0*/  LEA.HI.X R9, R22, c[0x0][0x284], R24, 0x2, P0 ;  /* 0x0000a10016097a11 */ /* 0x000fe200000f1418 */
[C---:B------:R-:W-:Y:S01]  /*1eb0*/  IMAD.SHL.U32 R2, R14.reuse, 0x10, RZ ;  /* 0x000000100e027824 */ /* 0x040fe200078e00ff */
[----:B------:R-:W-:Y:S01]  /*1ec0*/  LOP3.LUT P0, RZ, R14, 0x1, RZ, 0xc0, !PT ;  /* 0x000000010eff7812 */ /* 0x000fe2000780c0ff */
[C---:B------:R-:W-:Y:S01]  /*1ed0*/  IMAD.SHL.U32 R3, R16.reuse, 0x100, RZ ;  /* 0x0000010010037824 */ /* 0x040fe200078e00ff */
[----:B------:R-:W-:Y:S01]  /*1ee0*/  LEA.HI R4, R16, R16, RZ, 0x1 ;  /* 0x0000001010047211 */ /* 0x000fe200078f08ff */
[----:B------:R-:W-:Y:S01]  /*1ef0*/  IMAD.IADD R5, R236, 0x1, -R5 ;  /* 0x00000001ec057824 */ /* 0x000fe200078e0a05 */
[----:B------:R-:W-:Y:S01]  /*1f00*/  LOP3.LUT R2, R10, 0x70, R2, 0xf8, !PT ;  /* 0x000000700a027812 */ /* 0x000fe200078ef802 */
[----:B------:R-:W-:Y:S01]  /*1f10*/  CS2R R24, SRZ ;  /* 0x0000000000187805 */ /* 0x000fe2000001ff00 */
[----:B------:R-:W-:Y:S01]  /*1f20*/  LEA.HI R12, R18, R18, RZ, 0x1 ;  /* 0x00000012120c7211 */ /* 0x000fe200078f08ff */
        /* <DEDUP_REMOVED lines=105> */
.L_x_926:
        /* <DEDUP_REMOVED lines=176> */
[----:B-----5:R-:W-:Y:S09]  /*30c0*/  MOV R2, UR14 ;  /* 0x0000000e00027c02 */ /* 0x020ff20008000f00 */
[----:B------:R1:W1:Y:S01]  /*30d0*/  MUFU.TANH R186, R11 ;  /* 0x0000000b00ba7308 */ /* 0x0002620000002400 */
[----:B------:R-:W-:Y:S01]  /*30e0*/  LEA R2, R2, R227, 0x6 ;  /* 0x000000e302027211 */ /* 0x000fe200078e30ff */
[----:B---3--:R-:W-:Y:S03]  /*30f0*/  HMMA.16816.F32 R20, R104, R4, R20 ;  /* 0x000000046814723c */ /* 0x008fe60000001814 */
[----:B------:R-:W-:Y:S05]  /*3100*/  IADD3 R108, R2, R233, RZ ;  /* 0x000000e9026c7210 */ /* 0x000fea0007ffe0ff */
[----:B------:R3:W1:Y:S01]  /*3110*/  MUFU.TANH R196, R12 ;  /* 0x0000000c00c47308 */ /* 0x0006620000002400 */
        /* <DEDUP_REMOVED lines=19> */
[----:B--2-4-:R-:W-:Y:S01]  /*3250*/  IMAD.MOV.U32 R3, RZ, RZ, c[0x0][0x168] ;  /* 0x00005a00ff037624 */ /* 0x014fe200078e00ff */
        /* <DEDUP_REMOVED lines=11> */
.L_x_918:
[----:B------:R-:W-:Y:S11]  /*3310*/  ISETP.NE.AND P0, PT, R251, c[0x0][0x2a8], PT ;  /* 0x0000aa00fb007a0c */ /* 0x000ff60003f05270 */
[----:B------:R-:W-:Y:S02]  /*3320*/  @!UPT UIADD3 URZ, URZ, URZ, URZ ;  /* 0x0000003f3f3ff290 */ /* 0x000fe4000fffe03f */
[----:B------:R-:W-:Y:S05]  /*3330*/  @P0 IMAD.HI.U32 R4, R3, c[0x0][0x2ac], RZ ;  /* 0x0000ab0003040a27 */ /* 0x000fea00078e00ff */
[----:B------:R-:W-:Y:S02]  /*3340*/  @P0 SHF.R.U32.HI R3, RZ, c[0x0][0x2b0], R4 ;  /* 0x0000ac00ff030a19 */ /* 0x000fe40000011604 */
.L_x_919:
[----:B------:R-:W-:Y:S05]  /*3350*/  BSYNC B0 ;  /* 0x0000000000007941 */ /* 0x000fea0003800000 */
.L_x_917:
[C-C-:B------:R-:W-:Y:S01]  /*3360*/  IADD3 R4, R2.reuse, c[0x0][0x2a4], R229.reuse ;  /* 0x0000a90002047a10 */ /* 0x140fe20007ffe0e5 */
[----:B------:R-:W-:Y:S01]  /*3370*/  IMAD R3, R3, c[0x0][0x2a8], R246 ;  /* 0x0000aa0003037a24 */ /* 0x000fe200078e02f6 */
[----:B------:R-:W-:Y:S02]  /*3380*/  IADD3 R107, R2, UR19, R229 ;  /* 0x00000013026b7c10 */ /* 0x000fe4000fffe0e5 */
[----:B------:R-:W-:Y:S02]  /*3390*/  IMNMX R4, R232, R4, PT ;  /* 0x00000004e8047217 */ /* 0x000fe40003800200 */
[----:B------:R-:W-:Y:S02]  /*33a0*/  IADD3 R108, R3, c[0x0][0x2a8], RZ ;  /* 0x0000aa00036c7a10 */ /* 0x000fe40007ffe0ff */
[----:B------:R-:W-:Y:S02]  /*33b0*/  IMNMX R107, R107, R3, !PT ;  /* 0x000000036b6b7217 */ /* 0x000fe40007800200 */
[----:B------:R-:W-:Y:S02]  /*33c0*/  IMNMX R108, R4, R108, PT ;  /* 0x0000006c046c7217 */ /* 0x000fe40003800200 */
.L_x_916:
[----:B--2-4-:R-:W-:Y:S05]  /*33d0*/  IADD3 R2, R2, 0x8, RZ ;  /* 0x0000000802027810 */ /* 0x014fea0007ffe0ff */
        /* <DEDUP_REMOVED lines=16> */
.L_x_922:
[----:B------:R-:W-:Y:S11]  /*34e0*/  ISETP.NE.AND P0, PT, R251, c[0x0][0x2a8], PT ;  /* 0x0000aa00fb007a0c */ /* 0x000ff60003f05270 */
[----:B------:R-:W-:Y:S02]  /*34f0*/  @!UPT UIADD3 URZ, URZ, URZ, URZ ;  /* 0x0000003f3f3ff290 */ /* 0x000fe4000fffe03f */
[----:B------:R-:W-:Y:S05]  /*3500*/  @P0 IMAD.HI.U32 R3, R2, c[0x0][0x2ac], RZ ;  /* 0x0000ab0002030a27 */ /* 0x000fea00078e00ff */
[----:B------:R-:W-:Y:S02]  /*3510*/  @P0 SHF.R.U32.HI R2, RZ, c[0x0][0x2b0], R3 ;  /* 0x0000ac00ff020a19 */ /* 0x000fe40000011603 */
.L_x_923:
[----:B------:R-:W-:Y:S05]  /*3520*/  BSYNC B0 ;  /* 0x0000000000007941 */ /* 0x000fea0003800000 */
.L_x_921:
[----:B------:R-:W-:Y:S05]  /*3530*/  IMAD R2, R2, c[0x0][0x2a8], R246 ;  /* 0x0000aa0002027a24 */ /* 0x000fea00078e02f6 */
[----:B------:R-:W-:Y:S02]  /*3540*/  IADD3 R3, R2, c[0x0][0x2a8], RZ ;  /* 0x0000aa0002037a10 */ /* 0x000fe40007ffe0ff */
[----:B------:R-:W-:Y:S02]  /*3550*/  IMNMX R105, R105, R2, !PT ;  /* 0x0000000269697217 */ /* 0x000fe40007800200 */
[----:B------:R-:W-:Y:S02]  /*3560*/  IMNMX R106, R106, R3, PT ;  /* 0x000000036a6a7217 */ /* 0x000fe40003800200 */
.L_x_920:
[----:B------:R-:W-:Y:S04]  /*3570*/  DEPBAR.LE SB0, 0x0 ;  /* 0x000080000000791a */ /* 0x000fe80000000000 */
[----:B------:R-:W-:Y:S01]  /*3580*/  BAR.SYNC.DEFER_BLOCKING 0x0 ;  /* 0x0000000000007b1d */ /* 0x000fe20000010000 */
[----:B------:R-:W-:Y:S04]  /*3590*/  UIADD3 UR15, UR14, 0x1, URZ ;  /* 0x000000010e0f7890 */ /* 0x000fe8000fffe03f */
[----:B------:R-:W-:Y:S06]  /*35a0*/  UISETP.GE.AND UP0, UPT, UR15, UR9, UPT ;  /* 0x000000090f00728c */ /* 0x000fec000bf06270 */
[----:B------:R-:W-:Y:S01]  /*35b0*/  PLOP3.LUT P0, PT, PT, PT, UP0, 0x80, 0x0 ;  /* 0x000000000000781c */ /* 0x000fe20003f0f008 */
[----:B------:R2:W4:Y:S04]  /*35c0*/  LDSM.16.M88.2 R2, [R0+0x7880] ;  /* 0x007880000002783b */ /* 0x0005280000000100 */
[----:B-1----:R2:W1:Y:S04]  /*35d0*/  LDSM.16.M88.2 R8, [R0+0x8080] ;  /* 0x008080000008783b */ /* 0x0024680000000100 */
[----:B---3--:R2:W3:Y:S04]  /*35e0*/  LDSM.16.M88.2 R12, [R0+0x8880] ;  /* 0x00888000000c783b */ /* 0x0084e80000000100 */
        /* <DEDUP_REMOVED lines=10> */
[----:B----4-:R-:W4:Y:S01]  /*3690*/  @!P1 S2R R6, SR_CTAID.Y ;  /* 0x0000000000069919 */ /* 0x010f220000002600 */
        /* <DEDUP_REMOVED lines=12> */
[----:B------:R-:W-:Y:S02]  /*3760*/  UIMAD UR25, UR15, UR7, UR25 ;  /* 0x000000070f1972a4 */ /* 0x000fe4000f8e0219 */
[----:B------:R-:W-:Y:S02]  /*3770*/  UIMAD UR7, UR15, -0x40, UR18 ;  /* 0xffffffc00f0778a4 */ /* 0x000fe4000f8e0212 */
[----:B------:R-:W-:Y:S04]  /*3780*/  UIADD3 UR25, UR27, UR25, URZ ;  /* 0x000000191b197290 */ /* 0x000fe8000fffe03f */
[----:B------:R-:W-:Y:S01]  /*3790*/  USHF.L.U64.HI UR25, UR26, 0x6, UR25 ;  /* 0x000000061a197899 */ /* 0x000fe20008010219 */
[----:B----4-:R-:W-:Y:S05]  /*37a0*/  @!P1 SHF.R.S32.HI R4, RZ, 0x1f, R6 ;  /* 0x0000001fff049819 */ /* 0x010fea0000011406 */
        /* <DEDUP_REMOVED lines=9> */
[----:B------:R-:W-:Y:S04]  /*3840*/  IADD3 R4, P5, R244, UR6, RZ ;  /* 0x00000006f4047c10 */ /* 0x000fe8000ffbe0ff */
[C---:B------:R-:W-:Y:S02]  /*3850*/  LEA R10, P0, R4.reuse, c[0x0][0x160], 0x1 ;  /* 0x00005800040a7a11 */ /* 0x040fe400078008ff */
[C---:B------:R-:W-:Y:S04]  /*3860*/  IADD3.X R5, R241.reuse, UR25, RZ, P5, !PT ;  /* 0x00000019f1057c10 */ /* 0x040fe8000affe4ff */
[----:B------:R-:W-:Y:S02]  /*3870*/  LEA.HI.X R11, R4, c[0x0][0x164], R5, 0x1, P0 ;  /* 0x00005900040b7a11 */ /* 0x000fe400000f0c05 */
[----:B------:R-:W-:Y:S02]  /*3880*/  IADD3 R4, P5, P0, R244, UR6, R100 ;  /* 0x00000006f4047c10 */ /* 0x000fe4000f8be064 */
[----:B------:R-:W-:Y:S02]  /*3890*/  IADD3 R5, -R234, UR7, RZ ;  /* 0x00000007ea057c10 */ /* 0x000fe4000fffe1ff */
[----:B------:R-:W-:Y:S02]  /*38a0*/  IADD3.X R7, R241, UR25, R14, P5, P0 ;  /* 0x00000019f1077c10 */ /* 0x000fe4000afe040e */
[C---:B------:R-:W-:Y:S02]  /*38b0*/  LEA R6, P5, R4.reuse, c[0x0][0x160], 0x1 ;  /* 0x0000580004067a11 */ /* 0x040fe400078a08ff */
[----:B------:R-:W-:Y:S02]  /*38c0*/  @!P1 LEA R14, P0, R15, c[0x0][0x258], 0x2 ;  /* 0x000096000f0e9a11 */ /* 0x000fe400078010ff */
[----:B------:R-:W-:Y:S01]  /*38d0*/  LEA.HI.X R7, R4, c[0x0][0x164], R7, 0x1, P5 ;  /* 0x0000590004077a11 */ /* 0x000fe200028f0c07 */
[----:B------:R-:W-:Y:S01]  /*38e0*/  IMAD.U32 R4, RZ, RZ, UR20 ;  /* 0x00000014ff047e24 */ /* 0x000fe2000f8e00ff */
[----:B------:R-:W-:Y:S02]  /*38f0*/  ISETP.LT.OR P5, PT, R5, 0x1, !P4 ;  /* 0x000000010500780c */ /* 0x000fe400067a1670 */
[----:B------:R-:W-:Y:S01]  /*3900*/  @!P1 LEA.HI.X R15, R15, c[0x0][0x25c], R18, 0x2, P0 ;  /* 0x000097000f0f9a11 */ /* 0x000fe200000f1412 */
[----:B------:R-:W-:Y:S01]  /*3910*/  IMAD R4, R4, 0x6000, R247 ;  /* 0x0000600004047824 */ /* 0x000fe200078e02f7 */
[C---:B------:R-:W-:Y:S09]  /*3920*/  ISETP.LT.OR P0, PT, R5.reuse, 0x1, !P3 ;  /* 0x000000010500780c */ /* 0x040ff20005f01670 */
        /* <DEDUP_REMOVED lines=17> */
.L_x_924:
[C---:B-1--4-:R-:W-:Y:S01]  /*3a40*/  HMMA.16816.F32 R4, R20.reuse, R2, RZ ;  /* 0x000000021404723c */ /* 0x052fe200000018ff */
        /* <DEDUP_REMOVED lines=13> */
[C---:B---3--:R-:W-:Y:S01]  /*3b20*/  HMMA.16816.F32 R12, R20.reuse, R12, RZ ;  /* 0x0000000c140c723c */ /* 0x048fe200000018ff */
        /* <DEDUP_REMOVED lines=454> */
[----:B------:R2:W1:Y:S05]  /*5790*/  LDSM.16.MT88.4 R96, [R213+0x2800] ;  /* 0x00280000d560783b */ /* 0x00046a0000004200 */
        /* <DEDUP_REMOVED lines=20> */
[----:B--234-:R-:W-:Y:S01]  /*58e0*/  LOP3.LUT P6, RZ, R228, 0x1, RZ, 0xc0, !PT ;  /* 0x00000001e4ff7812 */ /* 0x01cfe200078cc0ff */
        /* <DEDUP_REMOVED lines=57> */
.L_x_925:
[-C--:B-1234-:R-:W-:Y:S01]  /*5c80*/  HMMA.16816.F32 R4, R108, R16.reuse, RZ ;  /* 0x000000106c04723c */ /* 0x09efe200000018ff */
        /* <DEDUP_REMOVED lines=295> */
.L_x_915:
[----:B------:R-:W-:Y:S05]  /*6f00*/  @P1 EXIT ;  /* 0x000000000000194d */ /* 0x000fea0003800000 */
[----:B------:R-:W1:Y:S01]  /*6f10*/  S2UR UR6, SR_CTAID.X ;  /* 0x00000000000679c3 */ /* 0x000e620000002500 */
[----:B------:R-:W2:Y:S01]  /*6f20*/  S2R R2, SR_CTAID.Y ;  /* 0x0000000000027919 */ /* 0x000ea20000002600 */
[----:B------:R-:W-:Y:S01]  /*6f30*/  IMAD.MOV.U32 R0, RZ, RZ, 0x1 ;  /* 0x00000001ff007424 */ /* 0x000fe200078e00ff */
[----:B------:R-:W-:Y:S01]  /*6f40*/  ULDC UR5, c[0x0][0x358] ;  /* 0x0000d60000057ab9 */ /* 0x000fe20000000800 */
[----:B------:R-:W-:Y:S01]  /*6f50*/  BSSY B0, `(.L_x_927) ;  /* 0x000001e000007945 */ /* 0x000fe20003800000 */
[----:B------:R-:W3:Y:S01]  /*6f60*/  S2R R15, SR_CTAID.Z ;  /* 0x00000000000f7919 */ /* 0x000ee20000002700 */
[----:B------:R-:W-:-:S03]  /*6f70*/  ULDC UR4, c[0x0][0x2f4] ;  /* 0x0000bd0000047ab9 */ /* 0x000fc60000000800 */
[----:B------:R-:W-:Y:S01]  /*6f80*/  BAR.SYNC.DEFER_BLOCKING 0x1, 0x100 ;  /* 0x0044000000007b1d */ /* 0x000fe20000010000 */
[----:B------:R-:W-:Y:S01]  /*6f90*/  ISETP.NE.AND P0, PT, R0, c[0x0][0x338], PT ;  /* 0x0000ce0000007a0c */ /* 0x000fe20003f05270 */
[----:B-1----:R-:W-:-:S12]  /*6fa0*/  UIMAD UR5, UR6, UR5, URZ ;  /* 0x00000005060572a4 */ /* 0x002fd8000f8e023f */
[----:B--2---:R-:W-:Y:S01]  /*6fb0*/  @P0 IMAD.HI.U32 R0, R2, c[0x0][0x33c], RZ ;  /* 0x0000cf0002000a27 */ /* 0x004fe200078e00ff */
[----:B------:R-:W-:-:S03]  /*6fc0*/  UIMAD UR5, UR5, UR4, URZ ;  /* 0x00000004050572a4 */ /* 0x000fc6000f8e023f */
[----:B------:R-:W-:Y:S01]  /*6fd0*/  IMAD.MOV.U32 R7, RZ, RZ, R2 ;  /* 0x000000ffff077224 */ /* 0x000fe200078e0002 */
[----:B------:R-:W-:Y:S01]  /*6fe0*/  @P0 SHF.R.U32.HI R7, RZ, c[0x0][0x340], R0 ;  /* 0x0000d000ff070a19 */ /* 0x000fe20000011600 */
[----:B---3--:R-:W-:Y:S01]  /*6ff0*/  IMAD R3, R15, c[0x0][0x2f4], RZ ;  /* 0x0000bd000f037a24 */ /* 0x008fe200078e02ff */
[----:B------:R-:W-:Y:S01]  /*7000*/  USHF.R.S32.HI UR4, URZ, 0x1f, UR5 ;  /* 0x0000001f3f047899 */ /* 0x000fe20008011405 */
        /* <DEDUP_REMOVED lines=13> */
.L_x_929:
[----:B------:R-:W2:Y:S01]  /*70e0*/  LDG.E.STRONG.GPU R0, [R4.64] ;  /* 0x0000001004007981 */ /* 0x000ea2000c1ef900 */
[----:B------:R-:W-:Y:S01]  /*70f0*/  YIELD ;  /* 0x0000000000007946 */ /* 0x000fe20003800000 */
[----:B--2---:R-:W-:Y:S01]  /*7100*/  ISETP.NE.AND P0, PT, R0, R6, PT ;  /* 0x000000060000720c */ /* 0x004fe20003f05270 */
[----:B------:R-:W-:-:S12]  /*7110*/  CCTL.IVALL ;  /* 0x00000000ff00798f */ /* 0x000fd80002000000 */
[----:B------:R-:W-:Y:S05]  /*7120*/  @P0 BRA `(.L_x_929) ;  /* 0xffffffb000000947 */ /* 0x000fea000383ffff */
.L_x_928:
[----:B------:R-:W-:Y:S05]  /*7130*/  BSYNC B0 ;  /* 0x0000000000007941 */ /* 0x000fea0003800000 */
.L_x_927:
[----:B------:R-:W-:Y:S01]  /*7140*/  MOV R17, 0xffffffff ;  /* 0xffffffff00117802 */ /* 0x000fe20000000f00 */
[----:B------:R-:W-:Y:S05]  /*7150*/  BRA.CONV ~URZ, `(.L_x_930) ;  /* 0x000000237f007947 */ /* 0x000fea000b800000 */
[----:B------:R-:W-:Y:S02]  /*7160*/  MOV R2, 0x7180 ;  /* 0x0000718000027802 */ /* 0x000fe40000000f00 */
[----:B------:R-:W-:Y:S05]  /*7170*/  CALL.REL.NOINC `($__internal_8_$__cuda_sm70_warpsync) ;  /* 0x00000c0000007944 */ /* 0x000fea0003c00000 */
.L_x_930:
        /* <DEDUP_REMOVED lines=77> */
[----:B------:R-:W-:Y:S05]  /*7650*/  CALL.REL.NOINC `($__internal_8_$__cuda_sm70_warpsync) ;  /* 0x0000072000007944 */ /* 0x000fea0003c00000 */
.L_x_931:
        /* <DEDUP_REMOVED lines=12> */
.L_x_933:
[----:B------:R-:W-:Y:S05]  /*7720*/  BSYNC B0 ;  /* 0x0000000000007941 */ /* 0x000fea0003800000 */
.L_x_932:
[----:B--2---:R-:W-:Y:S01]  /*7730*/  IADD3 R4, P0, R11, c[0x0][0x348], RZ ;  /* 0x0000d2000b047a10 */ /* 0x004fe20007f1e0ff */
[----:B------:R-:W-:Y:S03]  /*7740*/  BSSY B0, `(.L_x_934) ;  /* 0x0000008000007945 */ /* 0x000fe60003800000 */
[----:B------:R-:W-:Y:S01]  /*7750*/  IADD3.X R5, R14, c[0x0][0x34c], RZ, P0, !PT ;  /* 0x0000d3000e057a10 */ /* 0x000fe200007fe4ff */
[----:B------:R-:W-:Y:S05]  /*7760*/  @P1 BRA `(.L_x_935) ;  /* 0x0000005000001947 */ /* 0x000fea0003800000 */
.L_x_936:
[----:B------:R-:W2:Y:S01]  /*7770*/  LDG.E.STRONG.GPU R0, [R4.64] ;  /* 0x0000001004007981 */ /* 0x000ea2000c1ef900 */
[----:B------:R-:W-:Y:S01]  /*7780*/  YIELD ;  /* 0x0000000000007946 */ /* 0x000fe20003800000 */
[----:B--2---:R-:W-:Y:S01]  /*7790*/  ISETP.NE.AND P0, PT, R0, R6, PT ;  /* 0x000000060000720c */ /* 0x004fe20003f05270 */
[----:B------:R-:W-:-:S12]  /*77a0*/  CCTL.IVALL ;  /* 0x00000000ff00798f */ /* 0x000fd80002000000 */
[----:B------:R-:W-:Y:S05]  /*77b0*/  @P0 BRA `(.L_x_936) ;  /* 0xffffffb000000947 */ /* 0x000fea000383ffff */
.L_x_935:
[----:B------:R-:W-:Y:S05]  /*77c0*/  BSYNC B0 ;  /* 0x0000000000007941 */ /* 0x000fea0003800000 */
.L_x_934:
[----:B------:R-:W-:Y:S05]  /*77d0*/  BRA.CONV ~URZ, `(.L_x_937) ;  /* 0x000000237f007947 */ /* 0x000fea000b800000 */
[----:B-1----:R-:W-:Y:S02]  /*77e0*/  MOV R2, 0x7800 ;  /* 0x0000780000027802 */ /* 0x002fe40000000f00 */
[----:B------:R-:W-:Y:S05]  /*77f0*/  CALL.REL.NOINC `($__internal_8_$__cuda_sm70_warpsync) ;  /* 0x0000058000007944 */ /* 0x000fea0003c00000 */
.L_x_937:
        /* <DEDUP_REMOVED lines=76> */
.L_x_938:
        /* <DEDUP_REMOVED lines=12> */
        .weak           $__internal_8_$__cuda_sm70_warpsync
        .type           $__internal_8_$__cuda_sm70_warpsync,@function
        .size           $__internal_8_$__cuda_sm70_warpsync,(.L_x_1414 - $__internal_8_$__cuda_sm70_warpsync)
$__internal_8_$__cuda_sm70_warpsync:
[----:B------:R-:W-:Y:S01]  /*7d80*/  MOV R3, 0x0 ;  /* 0x0000000000037802 */ /* 0x000fe20000000f00 */
[----:B------:R-:W-:Y:S04]  /*7d90*/  WARPSYNC R17 ;  /* 0x0000001100007348 */ /* 0x000fe80003800000 */
[----:B------:R-:W-:Y:S05]  /*7da0*/  RET.REL.NODEC R2 `(_ZN7cutlass13device_kernelIN5flash19enable_sm80_to_sm89INS1_16FlashAttnBwdSm80INS1_25CollectiveMainloopBwdSm80ILi2ELi1EN4cute5tupleIJNS5_1CILi64EEENS7_ILi80EEENS7_ILi192EEEEEENS_6half_tEfNS_4arch4Sm80ELb0ELb1ELb1ELb0ELb1ELb0ELb1ELb0ELi2ELi4ELi2ELi2ELb0EEENS1_24CollectiveEpilogueBwdGQAISB_fSE_Li256ELb0ELb1EEENS1_19SingleTileSchedulerILb0ELb0ELb0ELi80EEEEEEEEEvNT_6ParamsE) ;  /* 0xffff825002007950 */ /* 0x000fea0003c3ffff */
.L_x_939:
        /* <DEDUP_REMOVED lines=13> */
.L_x_1414:


//--------------------- .text._ZN7cutlass13device_kernelIN5flash19enable_sm80_to_sm89INS1_16FlashAttnBwdSm80INS1_25CollectiveMainloopBwdSm80ILi2ELi1EN4cute5tupleIJNS5_1CILi64EEENS7_ILi80EEENS7_ILi192EEEEEENS_6half_tEfNS_4arch4Sm80ELb0ELb1ELb1ELb1ELb0ELb0ELb1ELb0ELi2ELi4ELi2ELi2ELb0EEENS1_21CollectiveEpilogueBwdISB_SC_SE_Li256ELb1ELb1ELi4EEENS1_19SingleTileSchedulerILb1ELb0ELb0ELi80EEEEEEEEEvNT_6ParamsE --------------------------
	.section	.text._ZN7cutlass13device_kernelIN5flash19enable_sm80_to_sm89INS1_16FlashAttnBwdSm80INS1_25CollectiveMainloopBwdSm80ILi2ELi1EN4cute5tupleIJNS5_1CILi64EEENS7_ILi80EEENS7_ILi192EEEEEENS_6half_tEfNS_4arch4Sm80ELb0ELb1ELb1ELb1ELb0ELb0ELb1ELb0ELi2ELi4ELi2ELi2ELb0EEENS1_21CollectiveEpilogueBwdISB_SC_SE_Li256ELb1ELb1ELi4EEENS1_19SingleTileSchedulerILb1ELb0ELb0ELi80EEEEEEEEEvNT_6ParamsE,"ax",@progbits
	.sectioninfo	@"SHI_REGISTERS=255"
	.align	128
.text._ZN7cutlass13device_kernelIN5flash19enable_sm80_to_sm89INS1_16FlashAttnBwdSm80INS1_25CollectiveMainloopBwdSm80ILi2ELi1EN4cute5tupleIJNS5_1CILi64EEENS7_ILi80EEENS7_ILi192EEEEEENS_6half_tEfNS_4arch4Sm80ELb0ELb1ELb1ELb1ELb0ELb0ELb1ELb0ELi2ELi4ELi2ELi2ELb0EEENS1_21CollectiveEpilogueBwdISB_SC_SE_Li256ELb1ELb1ELi4EEENS1_19SingleTileSchedulerILb1ELb0ELb0ELi80EEEEEEEEEvNT_6ParamsE:
        .type           _ZN7cutlass13device_kernelIN5flash19enable_sm80_to_sm89INS1_16FlashAttnBwdSm80INS1_25CollectiveMainloopBwdSm80ILi2ELi1EN4cute5tupleIJNS5_1CILi64EEENS7_ILi80EEENS7_ILi192EEEEEENS_6half_tEfNS_4arch4Sm80ELb0ELb1ELb1ELb1ELb0ELb0ELb1ELb0ELi2ELi4ELi2ELi2ELb0EEENS1_21CollectiveEpilogueBwdISB_SC_SE_Li256ELb1ELb1ELi4EEENS1_19SingleTileSchedulerILb1ELb0ELb0ELi80EEEEEEEEEvNT_6ParamsE,@function
        .size           _ZN7cutlass13device_kernelIN5flash19enable_sm80_to_sm89INS1_16FlashAttnBwdSm80INS1_25CollectiveMainloopBwdSm80ILi2ELi1EN4cute5tupleIJNS5_1CILi64EEENS7_ILi80EEENS7_ILi192EEEEEENS_6half_tEfNS_4arch4Sm80ELb0ELb1ELb1ELb1ELb0ELb0ELb1ELb0ELi2ELi4ELi2ELi2ELb0EEENS1_21CollectiveEpilogueBwdISB_SC_SE_Li256ELb1ELb1ELi4EEENS1_19SingleTileSchedulerILb1ELb0ELb0ELi80EEEEEEEEEvNT_6ParamsE,(.L_x_1416 - _ZN7cutlass13device_kernelIN5flash19enable_sm80_to_sm89INS1_16FlashAttnBwdSm80INS1_25CollectiveMainloopBwdSm80ILi2ELi1EN4cute5tupleIJNS5_1CILi64EEENS7_ILi80EEENS7_ILi192EEEEEENS_6half_tEfNS_4arch4Sm80ELb0ELb1ELb1ELb1ELb0ELb0ELb1ELb0ELi2ELi4ELi2ELi2ELb0EEENS1_21CollectiveEpilogueBwdISB_SC_SE_Li256ELb1ELb1ELi4EEENS1_19SingleTileSchedulerILb1ELb0ELb0ELi80EEEEEEEEEvNT_6ParamsE)
        .other          _ZN7cutlass13device_kernelIN5flash19enable_sm80_to_sm89INS1_16FlashAttnBwdSm80INS1_25CollectiveMainloopBwdSm80ILi2ELi1EN4cute5tupleIJNS5_1CILi64EEENS7_ILi80EEENS7_ILi192EEEEEENS_6half_tEfNS_4arch4Sm80ELb0ELb1ELb1ELb1ELb0ELb0ELb1ELb0ELi2ELi4ELi2ELi2ELb0EEENS1_21CollectiveEpilogueBwdISB_SC_SE_Li256ELb1ELb1ELi4EEENS1_19SingleTileSchedulerILb1ELb0ELb0ELi80EEEEEEEEEvNT_6ParamsE,@"STO_CUDA_ENTRY STV_DEFAULT"
_ZN7cutlass13device_kernelIN5flash19enable_sm80_to_sm89INS1_16FlashAttnBwdSm80INS1_25CollectiveMainloopBwdSm80ILi2ELi1EN4cute5tupleIJNS5_1CILi64EEENS7_ILi80EEENS7_ILi192EEEEEENS_6half_tEfNS_4arch4Sm80ELb0ELb1ELb1ELb1ELb0ELb0ELb1ELb0ELi2ELi4ELi2ELi2ELb0EEENS1_21CollectiveEpilogueBwdISB_SC_SE_Li256ELb1ELb1ELi4EEENS1_19SingleTileSchedulerILb1ELb0ELb0ELi80EEEEEEEEEvNT_6ParamsE:
[----:B------:R-:W-:Y:S02]  /*0000*/  MOV R1, c[0x0][0x28] ;  /* 0x00000a0000017a02 */ /* 0x000fe40000000f00 */
[----:B------:R-:W1:Y:S01]  /*0010*/  S2R R248, SR_TID.X ;  /* 0x0000000000f87919 */ /* 0x000e620000002100 */
[----:B------:R-:W2:Y:S01]  /*0020*/  S2UR UR10, SR_CTAID.Z ;  /* 0x00000000000a79c3 */ /* 0x000ea20000002700 */
[----:B------:R-:W-:Y:S02]  /*0030*/  UMOV UR6, 0x4 ;  /* 0x0000000400067882 */ /* 0x000fe40000000000 */
[----:B------:R-:W3:Y:S01]  /*0040*/  S2R R84, SR_CTAID.Y ;  /* 0x0000000000547919 */ /* 0x000ee20000002600 */
[----:B------:R-:W-:Y:S02]  /*0050*/  ULDC.64 UR4, c[0x0][0x3c0] ;  /* 0x0000f00000047ab9 */ /* 0x000fe40000000a00 */
[----:B------:R-:W-:Y:S02]  /*0060*/  ULDC.64 UR14, c[0x0][0x118] ;  /* 0x00004600000e7ab9 */ /* 0x000fe40000000a00 */
[----:B------:R-:W4:Y:S01]  /*0070*/  S2UR UR17, SR_CTAID.X ;  /* 0x00000000001179c3 */ /* 0x000f220000002500 */
[----:B-1----:R-:W-:Y:S01]  /*0080*/  SHF.R.U32.HI R0, RZ, 0x5, R248 ;  /* 0x00000005ff007819 */ /* 0x002fe200000116f8 */
[----:B--2---:R-:W-:-:S05]  /*0090*/  UIMAD.WIDE UR4, UR10, UR6, UR4 ;  /* 0x000000060a0472a5 */ /* 0x004fca000f8e0204 */
[----:B------:R-:W1:Y:S02]  /*00a0*/  SHFL.IDX PT, R0, R0, RZ, 0x1f ;  /* 0x00001fff00007589 */ /* 0x000e6400000e0000 */
[----:B-1----:R-:W-:-:S13]  /*00b0*/  ISETP.NE.AND P0, PT, R0, RZ, PT ;  /* 0x000000ff0000720c */ /* 0x002fda0003f05270 */
[----:B----4-:R-:W-:Y:S05]  /*00c0*/  @!P0 BRA `(.L_x_940) ;  /* 0x000001a000008947 */ /* 0x010fea0003800000 */
[----:B---3--:R-:W-:-:S04]  /*00d0*/  ISETP.NE.U32.AND P0, PT, RZ, c[0x0][0x3c0], PT ;  /* 0x0000f000ff007a0c */ /* 0x008fc80003f05070 */
[----:B------:R-:W-:-:S13]  /*00e0*/  ISETP.NE.AND.EX P0, PT, RZ, c[0x0][0x3c4], PT, P0 ;  /* 0x0000f100ff007a0c */ /* 0x000fda0003f05300 */
[----:B------:R-:W-:Y:S05]  /*00f0*/  @!P0 BRA `(.L_x_941) ;  /* 0x0000005000008947 */ /* 0x000fea0003800000 */
[----:B------:R-:W-:Y:S02]  /*0100*/  MOV R2, UR4 ;  /* 0x0000000400027c02 */ /* 0x000fe40008000f00 */
[----:B------:R-:W-:-:S05]  /*0110*/  MOV R3, UR5 ;  /* 0x0000000500037c02 */ /* 0x000fca0008000f00 */
[----:B------:R-:W2:Y:S02]  /*0120*/  LDG.E R0, [R2.64] ;  /* 0x0000000e02007981 */ /* 0x000ea4000c1e1900 */
[----:B--2---:R1:W2:Y:S02]  /*0130*/  R2UR UR5, R0 ;  /* 0x00000000000573c2 */ /* 0x0042a400000e0000 */
[----:B-12---:R-:W-:Y:S05]  /*0140*/  BRA `(.L_x_942) ;  /* 0x000000e000007947 */ /* 0x006fea0003800000 */
.L_x_941:
[----:B------:R-:W-:-:S04]  /*0150*/  ISETP.NE.U32.AND P0, PT, RZ, c[0x0][0x3b8], PT ;  /* 0x0000ee00ff007a0c */ /* 0x000fc80003f05070 */
[----:B------:R-:W-:-:S13]  /*0160*/  ISETP.NE.AND.EX P0, PT, RZ, c[0x0][0x3bc], PT, P0 ;  /* 0x0000ef00ff007a0c */ /* 0x000fda0003f05300 */
[----:B------:R-:W-:Y:S05]  /*0170*/  @!P0 BRA `(.L_x_943) ;  /* 0x000000a000008947 */ /* 0x000fea0003800000 */
[----:B------:R-:W-:Y:S02]  /*0180*/  ULDC.64 UR4, c[0x0][0x3b8] ;  /* 0x0000ee0000047ab9 */ /* 0x000fe40000000a00 */
[----:B------:R-:W-:-:S06]  /*0190*/  UIMAD.WIDE UR4, UR10, UR6, UR4 ;  /* 0x000000060a0472a5 */ /* 0x000fcc000f8e0204 */
[----:B------:R-:W-:Y:S02]  /*01a0*/  MOV R2, UR4 ;  /* 0x0000000400027c02 */ /* 0x000fe40008000f00 */
[----:B------:R-:W-:-:S05]  /*01b0*/  MOV R3, UR5 ;  /* 0x0000000500037c02 */ /* 0x000fca0008000f00 */
[----:B------:R1:W2:Y:S04]  /*01c0*/  LDG.E R0, [R2.64] ;  /* 0x0000000e02007981 */ /* 0x0002a8000c1e1900 */
[----:B-1----:R-:W3:Y:S01]  /*01d0*/  LDG.E R2, [R2.64+0x4] ;  /* 0x0000040e02027981 */ /* 0x002ee2000c1e1900 */
[----:B--2---:R-:W1:Y:S08]  /*01e0*/  R2UR UR5, R0 ;  /* 0x00000000000573c2 */ /* 0x004e7000000e0000 */
[----:B---3--:R-:W1:Y:S02]  /*01f0*/  R2UR UR4, R2 ;  /* 0x00000000020473c2 */ /* 0x008e6400000e0000 */
[----:B-1----:R-:W-:Y:S01]  /*0200*/  UIADD3 UR5, -UR5, UR4, URZ ;  /* 0x0000000405057290 */ /* 0x002fe2000fffe13f */
[----:B------:R-:W-:Y:S05]  /*0210*/  BRA `(.L_x_942) ;  /* 0x0000001000007947 */ /* 0x000fea0003800000 */
.L_x_943:
[----:B------:R-:W-:Y:S02]  /*0220*/  ULDC UR5, c[0x0][0x3a4] ;  /* 0x0000e90000057ab9 */ /* 0x000fe40000000800 */
.L_x_942:
[----:B------:R-:W-:-:S04]  /*0230*/  UIMAD UR4, UR17, 0x50, URZ ;  /* 0x00000050110478a4 */ /* 0x000fc8000f8e023f */
[----:B------:R-:W-:-:S04]  /*0240*/  UISETP.GE.AND UP0, UPT, UR4, UR5, UPT ;  /* 0x000000050400728c */ /* 0x000fc8000bf06270 */
[----:B------:R-:W-:Y:S01]  /*0250*/  USEL UR10, UR10, 0xffffffff, !UP0 ;  /* 0xffffffff0a0a7887 */ /* 0x000fe2000c000000 */
[----:B------:R-:W-:Y:S05]  /*0260*/  BRA `(.L_x_944) ;  /* 0x0000019000007947 */ /* 0x000fea0003800000 */
.L_x_940:
        /* <DEDUP_REMOVED lines=8> */
.L_x_945:
        /* <DEDUP_REMOVED lines=13> */
.L_x_947:
[----:B------:R-:W-:Y:S02]  /*03c0*/  ULDC UR5, c[0x0][0x3a4] ;  /* 0x0000e90000057ab9 */ /* 0x000fe40000000800 */
.L_x_946:
[----:B------:R-:W-:-:S04]  /*03d0*/  UIMAD UR4, UR17, 0x50, URZ ;  /* 0x00000050110478a4 */ /* 0x000fc8000f8e023f */
[----:B------:R-:W-:-:S04]  /*03e0*/  UISETP.GE.AND UP0, UPT, UR4, UR5, UPT ;  /* 0x000000050400728c */ /* 0x000fc8000bf06270 */
[----:B------:R-:W-:-:S06]  /*03f0*/  USEL UR10, UR10, 0xffffffff, !UP0 ;  /* 0xffffffff0a0a7887 */ /* 0x000fcc000c000000 */
.L_x_944:
[----:B------:R-:W-:-:S13]  /*0400*/  ISETP.LE.AND P0, PT, RZ, UR10, PT ;  /* 0x0000000aff007c0c */ /* 0x000fda000bf03270 */
[----:B------:R-:W-:Y:S05]  /*0410*/  @!P0 EXIT ;  /* 0x000000000000894d */ /* 0x000fea0003800000 */
[----:B------:R-:W-:Y:S02]  /*0420*/  ULDC.64 UR4, c[0x0][0x2c8] ;  /* 0x0000b20000047ab9 */ /* 0x000fe40000000a00 */
[----:B------:R-:W-:Y:S02]  /*0430*/  UISETP.NE.U32.AND UP2, UPT, URZ, UR4, UPT ;  /* 0x000000043f00728c */ /* 0x000fe4000bf45070 */
[----:B------:R-:W-:Y:S02]  /*0440*/  ULDC.64 UR8, c[0x0][0x2c8] ;  /* 0x0000b20000087ab9 */ /* 0x000fe40000000a00 */
[----:B------:R-:W-:Y:S02]  /*0450*/  UISETP.NE.AND.EX UP2, UPT, URZ, UR5, UPT, UP2 ;  /* 0x000000053f00728c */ /* 0x000fe4000bf45320 */
[----:B------:R-:W-:Y:S02]  /*0460*/  UIMAD.WIDE UR8, UR10, UR6, UR8 ;  /* 0x000000060a0872a5 */ /* 0x000fe4000f8e0208 */
[----:B------:R-:W-:-:S02]  /*0470*/  ULDC.64 UR4, c[0x0][0x2d8] ;  /* 0x0000b60000047ab9 */ /* 0x000fc40000000a00 */
[----:B------:R-:W-:Y:S01]  /*0480*/  PLOP3.LUT P2, PT, PT, PT, UP2, 0x80, 0x0 ;  /* 0x000000000000781c */ /* 0x000fe20003f4f028 */
[----:B------:R-:W-:Y:S01]  /*0490*/  UISETP.NE.U32.AND UP0, UPT, URZ, UR4, UPT ;  /* 0x000000043f00728c */ /* 0x000fe2000bf05070 */
[----:B------:R-:W-:Y:S02]  /*04a0*/  IMAD.U32 R6, RZ, RZ, UR8 ;  /* 0x00000008ff067e24 */ /* 0x000fe4000f8e00ff */
[----:B------:R-:W-:Y:S01]  /*04b0*/  IMAD.U32 R7, RZ, RZ, UR9 ;  /* 0x00000009ff077e24 */ /* 0x000fe2000f8e00ff */
[----:B------:R-:W-:-:S08]  /*04c0*/  UISETP.NE.AND.EX UP0, UPT, URZ, UR5, UPT, UP0 ;  /* 0x000000053f00728c */ /* 0x000fd0000bf05300 */
[----:B------:R-:W2:Y:S01]  /*04d0*/  @P2 LDG.E R4, [R6.64] ;  /* 0x0000000e06042981 */ /* 0x000ea2000c1e1900 */
[----:B------:R-:W-:Y:S01]  /*04e0*/  ULDC.64 UR4, c[0x0][0x2d8] ;  /* 0x0000b60000047ab9 */ /* 0x000fe20000000a00 */
[----:B------:R-:W-:Y:S01]  /*04f0*/  PLOP3.LUT P0, PT, PT, PT, UP0, 0x80, 0x0 ;  /* 0x000000000000781c */ /* 0x000fe20003f0f008 */
        /* <DEDUP_REMOVED lines=25> */
[----:B------:R-:W-:Y:S06]  /*0690*/  @P0 BRA `(.L_x_948) ;  /* 0x0000006000000947 */ /* 0x000fec0003800000 */
[----:B------:R-:W-:Y:S05]  /*06a0*/  @!P2 BRA `(.L_x_948) ;  /* 0x000000500000a947 */ /* 0x000fea0003800000 */
[----:B------:R-:W2:Y:S04]  /*06b0*/  LDG.E R4, [R6.64] ;  /* 0x0000000e06047981 */ /* 0x000ea8000c1e1900 */
[----:B----4-:R-:W3:Y:S01]  /*06c0*/  LDG.E R0, [R6.64+0x4] ;  /* 0x0000040e06007981 */ /* 0x010ee2000c1e1900 */
[----:B-12---:R-:W1:Y:S08]  /*06d0*/  R2UR UR9, R4 ;  /* 0x00000000040973c2 */ /* 0x006e7000000e0000 */
[----:B---3--:R-:W1:Y:S02]  /*06e0*/  R2UR UR4, R0 ;  /* 0x00000000000473c2 */ /* 0x008e6400000e0000 */
[----:B-1----:R-:W-:-:S06]  /*06f0*/  UIADD3 UR9, -UR9, UR4, URZ ;  /* 0x0000000409097290 */ /* 0x002fcc000fffe13f */
.L_x_948:
[----:B------:R-:W-:-:S04]  /*0700*/  ISETP.NE.U32.AND P0, PT, RZ, c[0x0][0x2e0], PT ;  /* 0x0000b800ff007a0c */ /* 0x000fc80003f05070 */
[----:B------:R-:W-:-:S13]  /*0710*/  ISETP.NE.AND.EX P0, PT, RZ, c[0x0][0x2e4], PT, P0 ;  /* 0x0000b900ff007a0c */ /* 0x000fda0003f05300 */
[----:B------:R-:W-:Y:S05]  /*0720*/  @!P0 BRA `(.L_x_949) ;  /* 0x0000007000008947 */ /* 0x000fea0003800000 */
[----:B------:R-:W-:Y:S02]  /*0730*/  ULDC.64 UR4, c[0x0][0x2e0] ;  /* 0x0000b80000047ab9 */ /* 0x000fe40000000a00 */
[----:B------:R-:W-:-:S06]  /*0740*/  UIMAD.WIDE UR4, UR10, UR6, UR4 ;  /* 0x000000060a0472a5 */ /* 0x000fcc000f8e0204 */
[----:B----4-:R-:W-:Y:S02]  /*0750*/  MOV R2, UR4 ;  /* 0x0000000400027c02 */ /* 0x010fe40008000f00 */
[----:B------:R-:W-:-:S05]  /*0760*/  MOV R3, UR5 ;  /* 0x0000000500037c02 */ /* 0x000fca0008000f00 */
[----:B------:R-:W2:Y:S02]  /*0770*/  LDG.E R0, [R2.64] ;  /* 0x0000000e02007981 */ /* 0x000ea4000c1e1900 */
[----:B--2---:R2:W3:Y:S02]  /*0780*/  R2UR UR8, R0 ;  /* 0x00000000000873c2 */ /* 0x0044e400000e0000 */
[----:B--23--:R-:W-:Y:S05]  /*0790*/  BRA `(.L_x_950) ;  /* 0x0000006000007947 */ /* 0x00cfea0003800000 */
.L_x_949:
[----:B------:R-:W-:Y:S05]  /*07a0*/  @!P1 BRA `(.L_x_950) ;  /* 0x0000005000009947 */ /* 0x000fea0003800000 */
[----:B----4-:R2:W3:Y:S04]  /*07b0*/  LDG.E R0, [R2.64] ;  /* 0x0000000e02007981 */ /* 0x0104e8000c1e1900 */
[----:B--2---:R-:W2:Y:S01]  /*07c0*/  LDG.E R2, [R2.64+0x4] ;  /* 0x0000040e02027981 */ /* 0x004ea2000c1e1900 */
[----:B---3--:R-:W3:Y:S08]  /*07d0*/  R2UR UR8, R0 ;  /* 0x00000000000873c2 */ /* 0x008ef000000e0000 */
[----:B--2---:R-:W3:Y:S02]  /*07e0*/  R2UR UR4, R2 ;  /* 0x00000000020473c2 */ /* 0x004ee400000e0000 */
[----:B---3--:R-:W-:-:S06]  /*07f0*/  UIADD3 UR8, -UR8, UR4, URZ ;  /* 0x0000000408087290 */ /* 0x008fcc000fffe13f */
.L_x_950:
[----:B-1----:R-:W-:Y:S01]  /*0800*/  UIADD3 UR5, UR9, 0x3f, URZ ;  /* 0x0000003f09057890 */ /* 0x002fe2000fffe03f */
[----:B------:R-:W-:-:S03]  /*0810*/  ISETP.LE.AND P0, PT, RZ, UR17, PT ;  /* 0x00000011ff007c0c */ /* 0x000fc6000bf03270 */
[----:B------:R-:W-:-:S04]  /*0820*/  USHF.R.S32.HI UR4, URZ, 0x1f, UR5 ;  /* 0x0000001f3f047899 */ /* 0x000fc80008011405 */
[----:B------:R-:W-:-:S04]  /*0830*/  ULEA.HI UR4, UR4, UR5, URZ, 0x6 ;  /* 0x0000000504047291 */ /* 0x000fc8000f8f303f */
[----:B------:R-:W-:Y:S02]  /*0840*/  USHF.R.S32.HI UR7, URZ, 0x6, UR4 ;  /* 0x000000063f077899 */ /* 0x000fe40008011404 */
[----:B------:R-:W-:Y:S05]  /*0850*/  @!P0 BRA `(.L_x_951) ;  /* 0x0000009000008947 */ /* 0x000fea0003800000 */
[----:B------:R-:W-:Y:S02]  /*0860*/  UIADD3 UR4, -UR8, 0x8f, UR9 ;  /* 0x0000008f08047890 */ /* 0x000fe4000fffe109 */
[----:B------:R-:W-:Y:S02]  /*0870*/  ULDC UR5, c[0x0][0x2a0] ;  /* 0x0000a80000057ab9 */ /* 0x000fe40000000800 */
[----:B------:R-:W-:-:S04]  /*0880*/  UIMAD UR4, UR17, 0x50, UR4 ;  /* 0x00000050110478a4 */ /* 0x000fc8000f8e0204 */
[----:B------:R-:W-:-:S04]  /*0890*/  UIADD3 UR5, UR4, UR5, URZ ;  /* 0x0000000504057290 */ /* 0x000fc8000fffe03f */
[----:B------:R-:W-:-:S04]  /*08a0*/  USHF.R.S32.HI UR4, URZ, 0x1f, UR5 ;  /* 0x0000001f3f047899 */ /* 0x000fc80008011405 */
[----:B------:R-:W-:-:S04]  /*08b0*/  ULEA.HI UR4, UR4, UR5, URZ, 0x6 ;  /* 0x0000000504047291 */ /* 0x000fc8000f8f303f */
[----:B------:R-:W-:-:S04]  /*08c0*/  USHF.R.S32.HI UR4, URZ, 0x6, UR4 ;  /* 0x000000063f047899 */ /* 0x000fc80008011404 */
[----:B------:R-:W-:-:S04]  /*08d0*/  UISETP.LT.AND UP0, UPT, UR7, UR4, UPT ;  /* 0x000000040700728c */ /* 0x000fc8000bf01270 */
[----:B------:R-:W-:Y:S02]  /*08e0*/  USEL UR7, UR7, UR4, UP0 ;  /* 0x0000000407077287 */ /* 0x000fe40008000000 */
.L_x_951:
[----:B------:R-:W-:Y:S01]  /*08f0*/  UIADD3 UR4, -UR8, UR9, URZ ;  /* 0x0000000908047290 */ /* 0x000fe2000fffe13f */
[----:B------:R-:W-:Y:S01]  /*0900*/  PLOP3.LUT P1, PT, PT, PT, PT, 0x80, 0x0 ;  /* 0x000000000000781c */ /* 0x000fe20003f2f070 */
[----:B------:R-:W-:Y:S01]  /*0910*/  ULDC UR5, c[0x0][0x2a4] ;  /* 0x0000a90000057ab9 */ /* 0x000fe20000000800 */
[----:B------:R-:W-:Y:S01]  /*0920*/  CS2R R170, SRZ ;  /* 0x0000000000aa7805 */ /* 0x000fe2000001ff00 */
[----:B------:R-:W-:Y:S01]  /*0930*/  UIMAD UR4, UR17, 0x50, UR4 ;  /* 0x00000050110478a4 */ /* 0x000fe2000f8e0204 */
[----:B------:R-:W-:Y:S01]  /*0940*/  CS2R R168, SRZ ;  /* 0x0000000000a87805 */ /* 0x000fe2000001ff00 */
[----:B------:R-:W-:Y:S01]  /*0950*/  CS2R R166, SRZ ;  /* 0x0000000000a67805 */ /* 0x000fe2000001ff00 */
        /* <DEDUP_REMOVED lines=66> */
[----:B----4-:R-:W-:Y:S01]  /*0d80*/  IMAD.MOV.U32 R0, RZ, RZ, c[0x0][0x248] ;  /* 0x00009200ff007624 */ /* 0x010fe200078e00ff */
[----:B------:R-:W-:Y:S01]  /*0d90*/  SHF.R.S32.HI R27, RZ, 0x1f, R248 ;  /* 0x0000001fff1b7819 */ /* 0x000fe200000114f8 */
[----:B------:R-:W-:Y:S01]  /*0da0*/  IMAD.MOV.U32 R4, RZ, RZ, R84 ;  /* 0x000000ffff047224 */ /* 0x000fe200078e0054 */
[----:B------:R-:W1:Y:S01]  /*0db0*/  S2R R10, SR_CTAID.X ;  /* 0x00000000000a7919 */ /* 0x000e620000002500 */
[----:B------:R-:W-:Y:S01]  /*0dc0*/  USHF.R.S32.HI UR11, URZ, 0x1f, UR10 ;  /* 0x0000001f3f0b7899 */ /* 0x000fe2000801140a */
[----:B------:R-:W-:Y:S01]  /*0dd0*/  ISETP.NE.AND P0, PT, R0, 0x1, PT ;  /* 0x000000010000780c */ /* 0x000fe20003f05270 */
[----:B------:R-:W-:Y:S01]  /*0de0*/  USEL UR12, UR10, URZ, !UP1 ;  /* 0x0000003f0a0c7287 */ /* 0x000fe2000c800000 */
[----:B------:R-:W-:Y:S01]  /*0df0*/  LEA.HI R26, R27, R248, RZ, 0x3 ;  /* 0x000000f81b1a7211 */ /* 0x000fe200078f18ff */
[----:B------:R-:W-:Y:S01]  /*0e00*/  USEL UR6, UR11, URZ, !UP1 ;  /* 0x0000003f0b067287 */ /* 0x000fe2000c800000 */
[----:B------:R-:W-:Y:S01]  /*0e10*/  IMAD.MOV.U32 R28, RZ, RZ, 0x5 ;  /* 0x00000005ff1c7424 */ /* 0x000fe200078e00ff */
[----:B------:R-:W-:Y:S01]  /*0e20*/  ULDC.64 UR4, c[0x0][0x1e8] ;  /* 0x00007a0000047ab9 */ /* 0x000fe20000000a00 */
[----:B------:R-:W-:Y:S01]  /*0e30*/  LOP3.LUT R0, R26, 0xfffffff8, RZ, 0xc0, !PT ;  /* 0xfffffff81a007812 */ /* 0x000fe200078ec0ff */
[----:B------:R-:W-:Y:S01]  /*0e40*/  UIMAD UR4, UR6, UR4, URZ ;  /* 0x00000004060472a4 */ /* 0x000fe2000f8e023f */
[----:B------:R-:W-:Y:S01]  /*0e50*/  SHF.R.S32.HI R238, RZ, 0x3, R26 ;  /* 0x00000003ffee7819 */ /* 0x000fe2000001141a */
[----:B------:R-:W-:Y:S01]  /*0e60*/  IMAD.U32 R15, RZ, RZ, UR12 ;  /* 0x0000000cff0f7e24 */ /* 0x000fe2000f8e00ff */
[----:B------:R-:W-:Y:S01]  /*0e70*/  SHF.R.S32.HI R20, RZ, 0x1f, R84 ;  /* 0x0000001fff147819 */ /* 0x000fe20000011454 */
[----:B------:R-:W-:Y:S01]  /*0e80*/  IMAD.IADD R22, R248, 0x1, -R0 ;  /* 0x00000001f8167824 */ /* 0x000fe200078e0a00 */
[----:B------:R-:W-:Y:S01]  /*0e90*/  UIMAD UR4, UR12, UR5, UR4 ;  /* 0x000000050c0472a4 */ /* 0x000fe2000f8e0204 */
[----:B------:R-:W-:Y:S01]  /*0ea0*/  @P0 IMAD.HI.U32 R2, R84, c[0x0][0x24c], RZ ;  /* 0x0000930054020a27 */ /* 0x000fe200078e00ff */
[----:B-----5:R-:W-:Y:S01]  /*0eb0*/  IADD3 R16, P1, R238, R17, RZ ;  /* 0x00000011ee107210 */ /* 0x020fe20007f3e0ff */
[----:B------:R-:W-:Y:S01]  /*0ec0*/  USEL UR11, UR11, URZ, !UP2 ;  /* 0x0000003f0b0b7287 */ /* 0x000fe2000d000000 */
[----:B------:R-:W-:Y:S01]  /*0ed0*/  CS2R R170, SRZ ;  /* 0x0000000000aa7805 */ /* 0x000fe2000001ff00 */
[----:B------:R-:W-:Y:S01]  /*0ee0*/  IMAD.SHL.U32 R12, R22, 0x8, RZ ;  /* 0x00000008160c7824 */ /* 0x000fe200078e00ff */
[----:B------:R-:W-:Y:S01]  /*0ef0*/  @P0 SHF.R.U32.HI R4, RZ, c[0x0][0x250], R2 ;  /* 0x00009400ff040a19 */ /* 0x000fe20000011602 */
[C---:B------:R-:W-:Y:S01]  /*0f00*/  IMAD.SHL.U32 R8, R238.reuse, 0x40, RZ ;  /* 0x00000040ee087824 */ /* 0x040fe200078e00ff */
[----:B------:R-:W-:Y:S01]  /*0f10*/  IADD3 R6, P0, R238, R9, RZ ;  /* 0x00000009ee067210 */ /* 0x000fe20007f1e0ff */
[----:B------:R-:W-:Y:S01]  /*0f20*/  IMAD.MOV.U32 R29, RZ, RZ, 0x6 ;  /* 0x00000006ff1d7424 */ /* 0x000fe200078e00ff */
[----:B------:R-:W-:Y:S01]  /*0f30*/  SHF.R.S32.HI R5, RZ, 0x1f, R4 ;  /* 0x0000001fff057819 */ /* 0x000fe20000011404 */
[----:B------:R-:W-:Y:S01]  /*0f40*/  IMAD.MOV.U32 R217, RZ, RZ, 0x10 ;  /* 0x00000010ffd97424 */ /* 0x000fe200078e00ff */
[--C-:B------:R-:W-:Y:S01]  /*0f50*/  SHF.R.S32.HI R13, RZ, 0x1f, R12.reuse ;  /* 0x0000001fff0d7819 */ /* 0x100fe2000001140c */
[----:B------:R-:W-:Y:S01]  /*0f60*/  IMAD.MOV.U32 R212, RZ, RZ, 0x120 ;  /* 0x00000120ffd47424 */ /* 0x000fe200078e00ff */
[C---:B------:R-:W-:Y:S01]  /*0f70*/  ISETP.GE.AND P2, PT, R12.reuse, c[0x0][0x1cc], PT ;  /* 0x000073000c007a0c */ /* 0x040fe20003f46270 */
[----:B------:R-:W-:Y:S01]  /*0f80*/  IMAD R0, R5, c[0x0][0x1e0], RZ ;  /* 0x0000780005007a24 */ /* 0x000fe200078e02ff */
[----:B------:R-:W-:Y:S01]  /*0f90*/  IADD3 R23, R12, 0x40, RZ ;  /* 0x000000400c177810 */ /* 0x000fe20007ffe0ff */
[----:B------:R-:W-:Y:S01]  /*0fa0*/  IMAD.WIDE.U32 R2, R4, c[0x0][0x1e0], R12 ;  /* 0x0000780004027a25 */ /* 0x000fe200078e000c */
[----:B------:R-:W-:Y:S01]  /*0fb0*/  IADD3 R25, R12, 0x80, RZ ;  /* 0x000000800c197810 */ /* 0x000fe20007ffe0ff */
[----:B------:R-:W-:Y:S01]  /*0fc0*/  CS2R R168, SRZ ;  /* 0x0000000000a87805 */ /* 0x000fe2000001ff00 */
[----:B------:R-:W-:Y:S01]  /*0fd0*/  ISETP.GE.AND P4, PT, R23, c[0x0][0x1cc], PT ;  /* 0x0000730017007a0c */ /* 0x000fe20003f86270 */
[C---:B------:R-:W-:Y:S01]  /*0fe0*/  IMAD R0, R4.reuse, c[0x0][0x1e4], R0 ;  /* 0x0000790004007a24 */ /* 0x040fe200078e0200 */
[----:B------:R-:W-:Y:S01]  /*0ff0*/  ISETP.GE.AND P6, PT, R25, c[0x0][0x1cc], PT ;  /* 0x0000730019007a0c */ /* 0x000fe20003fc6270 */
[----:B------:R-:W-:Y:S01]  /*1000*/  IMAD R5, R5, c[0x0][0x1b0], RZ ;  /* 0x00006c0005057a24 */ /* 0x000fe200078e02ff */
[----:B------:R-:W-:Y:S01]  /*1010*/  CS2R R166, SRZ ;  /* 0x0000000000a67805 */ /* 0x000fe2000001ff00 */
[----:B------:R-:W-:Y:S01]  /*1020*/  IMAD.IADD R3, R3, 0x1, R0 ;  /* 0x0000000103037824 */ /* 0x000fe200078e0200 */
[----:B------:R-:W-:Y:S01]  /*1030*/  SHF.R.S32.HI R0, RZ, 0x1f, R238 ;  /* 0x0000001fff007819 */ /* 0x000fe200000114ee */
[----:B------:R-:W-:Y:S01]  /*1040*/  IMAD R5, R4, c[0x0][0x1b4], R5 ;  /* 0x00006d0004057a24 */ /* 0x000fe200078e0205 */
[----:B------:R-:W-:Y:S01]  /*1050*/  CS2R R164, SRZ ;  /* 0x0000000000a47805 */ /* 0x000fe2000001ff00 */
[----:B------:R-:W-:Y:S01]  /*1060*/  IMAD.WIDE.U32 R2, R15, c[0x0][0x1e8], R2 ;  /* 0x00007a000f027a25 */ /* 0x000fe200078e0002 */
[-C--:B------:R-:W-:Y:S01]  /*1070*/  LEA.HI.X.SX32 R7, R9, R0.reuse, 0x1, P0 ;  /* 0x0000000009077211 */ /* 0x080fe200000f0eff */
[----:B------:R-:W-:Y:S01]  /*1080*/  CS2R R162, SRZ ;  /* 0x0000000000a27805 */ /* 0x000fe2000001ff00 */
[----:B------:R-:W-:Y:S01]  /*1090*/  LEA.HI.X.SX32 R17, R17, R0, 0x1, P1 ;  /* 0x0000000011117211 */ /* 0x000fe200008f0eff */
[----:B------:R-:W-:Y:S01]  /*10a0*/  IMAD.MOV.U32 R249, RZ, RZ, 0x1 ;  /* 0x00000001fff97424 */ /* 0x000fe200078e00ff */
[----:B------:R-:W-:Y:S01]  /*10b0*/  LOP3.LUT R0, R8, 0x1c0, RZ, 0xc0, !PT ;  /* 0x000001c008007812 */ /* 0x000fe200078ec0ff */
[----:B-1----:R-:W-:Y:S01]  /*10c0*/  IMAD.WIDE R6, R10, 0x50, R6 ;  /* 0x000000500a067825 */ /* 0x002fe200078e0206 */
[----:B------:R-:W-:Y:S01]  /*10d0*/  IADD3 R3, R3, UR4, RZ ;  /* 0x0000000403037c10 */ /* 0x000fe2000fffe0ff */
[----:B------:R-:W-:Y:S01]  /*10e0*/  ULDC.64 UR4, c[0x0][0x1b8] ;  /* 0x00006e0000047ab9 */ /* 0x000fe20000000a00 */
[----:B------:R-:W-:Y:S01]  /*10f0*/  LOP3.LUT R14, R0, 0x38, R12, 0xf8, !PT ;  /* 0x00000038000e7812 */ /* 0x000fe200078ef80c */
[----:B------:R-:W-:Y:S01]  /*1100*/  IMAD R10, R7, c[0x0][0x1d8], RZ ;  /* 0x00007600070a7a24 */ /* 0x000fe200078e02ff */
[----:B------:R-:W-:Y:S01]  /*1110*/  SHF.R.U32.HI R0, RZ, 0x3, R0 ;  /* 0x00000003ff007819 */ /* 0x000fe20000011600 */
[----:B------:R-:W-:Y:S01]  /*1120*/  IMAD.WIDE.U32 R8, R4, c[0x0][0x1b0], R12 ;  /* 0x00006c0004087a25 */ /* 0x000fe200078e000c */
[----:B------:R-:W-:Y:S01]  /*1130*/  UIMAD UR4, UR6, UR4, URZ ;  /* 0x00000004060472a4 */ /* 0x000fe2000f8e023f */
[----:B------:R-:W-:Y:S01]  /*1140*/  CS2R R160, SRZ ;  /* 0x0000000000a07805 */ /* 0x000fe2000001ff00 */
[----:B------:R-:W-:Y:S01]  /*1150*/  LOP3.LUT R14, R14, R0, RZ, 0x3c, !PT ;  /* 0x000000000e0e7212 */ /* 0x000fe200078e3cff */
[C---:B------:R-:W-:Y:S01]  /*1160*/  IMAD R4, R6.reuse, c[0x0][0x1dc], R10 ;  /* 0x0000770006047a24 */ /* 0x040fe200078e020a */
[----:B------:R-:W-:Y:S01]  /*1170*/  UIMAD UR6, UR17, -0x50, URZ ;  /* 0xffffffb0110678a4 */ /* 0x000fe2000f8e023f */
[----:B------:R-:W-:Y:S01]  /*1180*/  IMAD.WIDE.U32 R10, R6, c[0x0][0x1d8], R2 ;  /* 0x00007600060a7a25 */ /* 0x000fe200078e0002 */
[----:B------:R-:W-:Y:S01]  /*1190*/  UIMAD UR4, UR12, UR5, UR4 ;  /* 0x000000050c0472a4 */ /* 0x000fe2000f8e0204 */
[----:B------:R-:W-:Y:S01]  /*11a0*/  CS2R R158, SRZ ;  /* 0x00000000009e7805 */ /* 0x000fe2000001ff00 */
[----:B------:R-:W-:Y:S01]  /*11b0*/  USEL UR12, UR10, URZ, !UP2 ;  /* 0x0000003f0a0c7287 */ /* 0x000fe2000d000000 */
[----:B------:R-:W-:Y:S01]  /*11c0*/  IMAD.IADD R0, R11, 0x1, R4 ;  /* 0x000000010b007824 */ /* 0x000fe200078e0204 */
[C---:B------:R-:W-:Y:S01]  /*11d0*/  LEA R4, P0, R10.reuse, c[0x0][0x1c0], 0x1 ;  /* 0x000070000a047a11 */ /* 0x040fe200078008ff */
[----:B------:R-:W-:Y:S01]  /*11e0*/  IMAD.IADD R3, R9, 0x1, R5 ;  /* 0x0000000109037824 */ /* 0x000fe200078e0205 */
[----:B------:R-:W-:Y:S01]  /*11f0*/  USHF.R.S32.HI UR17, URZ, 0x1f, UR13 ;  /* 0x0000001f3f117899 */ /* 0x000fe2000801140d */
[----:B------:R-:W-:Y:S01]  /*1200*/  IMAD.MOV.U32 R2, RZ, RZ, R8 ;  /* 0x000000ffff027224 */ /* 0x000fe200078e0008 */
[----:B------:R-:W-:Y:S01]  /*1210*/  LEA.HI.X R5, R10, c[0x0][0x1c4], R0, 0x1, P0 ;  /* 0x000071000a057a11 */ /* 0x000fe200000f0c00 */
[----:B------:R-:W-:Y:S01]  /*1220*/  IMAD.U32 R0, RZ, RZ, UR8 ;  /* 0x00000008ff007e24 */ /* 0x000fe2000f8e00ff */
[----:B------:R-:W-:Y:S01]  /*1230*/  ISETP.GT.AND P0, PT, R248, 0x7f, PT ;  /* 0x0000007ff800780c */ /* 0x000fe20003f04270 */
[----:B------:R-:W-:Y:S01]  /*1240*/  IMAD.WIDE.U32 R8, R15, c[0x0][0x1b8], R2 ;  /* 0x00006e000f087a25 */ /* 0x000fe200078e0002 */
[----:B------:R-:W-:Y:S01]  /*1250*/  LEA.HI R2, R27, R248, RZ, 0x6 ;  /* 0x000000f81b027211 */ /* 0x000fe200078f30ff */
[----:B------:R-:W-:Y:S01]  /*1260*/  UIADD3 UR21, UR6, UR8, URZ ;  /* 0x0000000806157290 */ /* 0x000fe2000fffe03f */
[----:B------:R-:W-:Y:S01]  /*1270*/  IADD3 R0, R0, UR6, -R238 ;  /* 0x0000000600007c10 */ /* 0x000fe2000fffe8ee */
[----:B------:R-:W-:Y:S01]  /*1280*/  IMAD.MOV.U32 R15, RZ, RZ, c[0x0][0x1d8] ;  /* 0x00007600ff0f7624 */ /* 0x000fe200078e00ff */
[----:B------:R-:W-:Y:S01]  /*1290*/  SHF.R.S32.HI R24, RZ, 0x6, R2 ;  /* 0x00000006ff187819 */ /* 0x000fe20000011402 */
[----:B------:R-:W-:Y:S01]  /*12a0*/  IMAD.MOV.U32 R3, RZ, RZ, c[0x0][0x1dc] ;  /* 0x00007700ff037624 */ /* 0x000fe200078e00ff */
[----:B------:R-:W-:Y:S01]  /*12b0*/  ISETP.LT.OR P1, PT, R0, 0x1, P2 ;  /* 0x000000010000780c */ /* 0x000fe20001721670 */
[----:B------:R-:W-:Y:S01]  /*12c0*/  IMAD R7, R7, c[0x0][0x1a8], RZ ;  /* 0x00006a0007077a24 */ /* 0x000fe200078e02ff */
[C---:B------:R-:W-:Y:S01]  /*12d0*/  LEA R2, P5, R15.reuse, R4, 0x6 ;  /* 0x000000040f027211 */ /* 0x040fe200078a30ff */
[----:B------:R-:W-:Y:S01]  /*12e0*/  IMAD R10, R24, 0x200, R14 ;  /* 0x00000200180a7824 */ /* 0x000fe200078e020e */
[----:B------:R-:W-:Y:S01]  /*12f0*/  ISETP.LT.OR P3, PT, R0, 0x1, P4 ;  /* 0x000000010000780c */ /* 0x000fe20002761670 */
[C---:B------:R-:W-:Y:S01]  /*1300*/  IMAD.SHL.U32 R11, R15.reuse, 0x20, RZ ;  /* 0x000000200f0b7824 */ /* 0x040fe200078e00ff */
[----:B------:R-:W-:Y:S01]  /*1310*/  LEA.HI.X R3, R15, R5, R3, 0x6, P5 ;  /* 0x000000050f037211 */ /* 0x000fe200028f3403 */
[----:B------:R-:W-:Y:S01]  /*1320*/  IMAD.SHL.U32 R223, R10, 0x2, RZ ;  /* 0x000000020adf7824 */ /* 0x000fe200078e00ff */
[----:B------:R-:W-:Y:S01]  /*1330*/  ISETP.LT.OR P5, PT, R0, 0x1, P6 ;  /* 0x000000010000780c */ /* 0x000fe200037a1670 */
[----:B------:R-:W-:Y:S01]  /*1340*/  IMAD R7, R6, c[0x0][0x1ac], R7 ;  /* 0x00006b0006077a24 */ /* 0x000fe200078e0207 */
[C---:B------:R-:W-:Y:S01]  /*1350*/  ISETP.LT.OR P2, PT, R0.reuse, 0x21, P2 ;  /* 0x000000210000780c */ /* 0x040fe20001741670 */
[----:B------:R-:W-:Y:S01]  /*1360*/  IMAD.U32 R21, RZ, RZ, UR12 ;  /* 0x0000000cff157e24 */ /* 0x000fe2000f8e00ff */
[----:B------:R-:W-:Y:S01]  /*1370*/  IADD3 R9, R9, UR4, RZ ;  /* 0x0000000409097c10 */ /* 0x000fe2000fffe0ff */
[----:B------:R-:W-:Y:S01]  /*1380*/  @!PT LDS RZ, [RZ] ;  /* 0x00000000fffff984 */ /* 0x000fe20000000800 */
[----:B------:R-:W-:Y:S01]  /*1390*/  @!PT LDS RZ, [RZ] ;  /* 0x00000000fffff984 */ /* 0x000fe20000000800 */
[----:B------:R-:W-:Y:S01]  /*13a0*/  @!PT LDS RZ, [RZ] ;  /* 0x00000000fffff984 */ /* 0x000fe20000000800 */
[----:B------:R1:W-:Y:S01]  /*13b0*/  LDGSTS.E.BYPASS.LTC128B.128 [R223+0x7880], [R4.64], !P1 ;  /* 0x0788000004df7fae */ /* 0x0003e2000c901d4e */
[C---:B------:R-:W-:Y:S01]  /*13c0*/  ISETP.LT.OR P1, PT, R0.reuse, 0x21, P4 ;  /* 0x000000210000780c */ /* 0x040fe20002721670 */
[----:B------:R-:W-:Y:S01]  /*13d0*/  UIMAD UR4, UR16, 0xc0, URZ ;  /* 0x000000c0100478a4 */ /* 0x000fe2000f8e023f */
[C---:B------:R-:W-:Y:S01]  /*13e0*/  ISETP.LT.OR P6, PT, R0.reuse, 0x21, P6 ;  /* 0x000000210000780c */ /* 0x040fe200037c1670 */
[----:B------:R1:W-:Y:S01]  /*13f0*/  LDGSTS.E.BYPASS.LTC128B.128 [R223+0xa080], [R4.64+0x80], !P3 ;  /* 0x0a08008004df7fae */ /* 0x0003e2000d901d4e */
[----:B------:R-:W-:Y:S01]  /*1400*/  @!P0 ISETP.GE.AND P3, PT, R0, 0x41, PT ;  /* 0x000000410000880c */ /* 0x000fe20003f66270 */
[----:B------:R-:W-:Y:S01]  /*1410*/  IMAD.WIDE.U32 R8, R6, c[0x0][0x1a8], R8 ;  /* 0x00006a0006087a25 */ /* 0x000fe200078e0008 */
[----:B------:R-:W-:Y:S01]  /*1420*/  @!P0 ISETP.LT.OR P4, PT, R0, 0x41, P4 ;  /* 0x000000410000880c */ /* 0x000fe20002781670 */
[----:B------:R1:W-:Y:S01]  /*1430*/  LDGSTS.E.BYPASS.LTC128B.128 [R223+0xc880], [R4.64+0x100], !P5 ;  /* 0x0c88010004df7fae */ /* 0x0003e2000e901d4e */
[----:B------:R-:W-:Y:S01]  /*1440*/  @!P0 ISETP.GE.OR P5, PT, R12, c[0x0][0x1cc], !P3 ;  /* 0x000073000c008a0c */ /* 0x000fe20005fa6670 */
[----:B------:R-:W-:Y:S01]  /*1450*/  UIADD3 UR20, -UR9, 0x1, UR21 ;  /* 0x0000000109147890 */ /* 0x000fe2000fffe115 */
[----:B------:R-:W-:Y:S01]  /*1460*/  @!P0 ISETP.GE.OR P3, PT, R25, c[0x0][0x1cc], !P3 ;  /* 0x0000730019008a0c */ /* 0x000fe20005f66670 */
[----:B------:R2:W-:Y:S01]  /*1470*/  LDGSTS.E.BYPASS.LTC128B.128 [R223+0x8880], [R2.64], !P2 ;  /* 0x0888000002df7fae */ /* 0x0005e2000d101d4e */
[----:B------:R-:W-:Y:S01]  /*1480*/  SHF.L.U64.HI R10, R15, R28, c[0x0][0x1dc] ;  /* 0x000077000f0a7619 */ /* 0x000fe2000001021c */
[----:B------:R-:W-:Y:S01]  /*1490*/  UISETP.GE.AND UP1, UPT, UR6, 0x1, UPT ;  /* 0x000000010600788c */ /* 0x000fe2000bf26270 */
[----:B------:R-:W-:Y:S01]  /*14a0*/  @!P0 LEA R6, P2, R11, R2, 0x1 ;  /* 0x000000020b068211 */ /* 0x000fe200078408ff */
[----:B------:R2:W-:Y:S01]  /*14b0*/  LDGSTS.E.BYPASS.LTC128B.128 [R223+0xb080], [R2.64+0x80], !P1 ;  /* 0x0b08008002df7fae */ /* 0x0005e2000c901d4e */
[----:B------:R-:W-:Y:S01]  /*14c0*/  UISETP.GE.AND UP0, UPT, UR6, 0x2, UPT ;  /* 0x000000020600788c */ /* 0x000fe2000bf06270 */
[----:B------:R-:W-:Y:S01]  /*14d0*/  CS2R R156, SRZ ;  /* 0x00000000009c7805 */ /* 0x000fe2000001ff00 */
[----:B------:R-:W-:Y:S01]  /*14e0*/  CS2R R154, SRZ ;  /* 0x00000000009a7805 */ /* 0x000fe2000001ff00 */
[----:B------:R2:W-:Y:S01]  /*14f0*/  LDGSTS.E.BYPASS.LTC128B.128 [R223+0xd880], [R2.64+0x100], !P6 ;  /* 0x0d88010002df7fae */ /* 0x0005e2000f101d4e */
[----:B------:R-:W-:Y:S01]  /*1500*/  ISETP.GE.AND P6, PT, R25, c[0x0][0x19c], PT ;  /* 0x0000670019007a0c */ /* 0x000fe20003fc6270 */
        /* <DEDUP_REMOVED lines=16> */
[----:B------:R-:W-:Y:S01]  /*1610*/  @!P0 LEA.HI.X R7, R11, R3, R10, 0x1, P2 ;  /* 0x000000030b078211 */ /* 0x000fe200010f0c0a */
[----:B------:R-:W-:Y:S01]  /*1620*/  CS2R R124, SRZ ;  /* 0x00000000007c7805 */ /* 0x000fe2000001ff00 */
[----:B------:R-:W-:Y:S01]  /*1630*/  LEA.HI.X R5, R8, c[0x0][0x194], R5, 0x1, P1 ;  /* 0x0000650008057a11 */ /* 0x000fe200008f0c05 */
[----:B------:R-:W-:Y:S01]  /*1640*/  IMAD.MOV.U32 R8, RZ, RZ, c[0x0][0x1a8] ;  /* 0x00006a00ff087624 */ /* 0x000fe200078e00ff */
[----:B------:R-:W-:Y:S01]  /*1650*/  ISETP.GE.AND P2, PT, R12, c[0x0][0x19c], PT ;  /* 0x000067000c007a0c */ /* 0x000fe20003f46270 */
[----:B------:R1:W-:Y:S01]  /*1660*/  @!P0 LDGSTS.E.BYPASS.LTC128B.128 [R223+0x9880], [R6.64], !P5 ;  /* 0x0988000006df8fae */ /* 0x0003e2000e901d4e */
[----:B------:R-:W-:Y:S01]  /*1670*/  ISETP.GE.AND P5, PT, R23, c[0x0][0x19c], PT ;  /* 0x0000670017007a0c */ /* 0x000fe20003fa6270 */
[----:B------:R-:W-:Y:S01]  /*1680*/  CS2R R122, SRZ ;  /* 0x00000000007a7805 */ /* 0x000fe2000001ff00 */
[C---:B------:R-:W-:Y:S01]  /*1690*/  ISETP.LT.OR P1, PT, R0.reuse, 0x1, P2 ;  /* 0x000000010000780c */ /* 0x040fe20001721670 */
[----:B------:R1:W-:Y:S01]  /*16a0*/  @!P0 LDGSTS.E.BYPASS.LTC128B.128 [R223+0xc080], [R6.64+0x80], !P4 ;  /* 0x0c08008006df8fae */ /* 0x0003e2000e101d4e */
[----:B--2---:R-:W-:Y:S01]  /*16b0*/  IMAD.MOV.U32 R3, RZ, RZ, c[0x0][0x1ac] ;  /* 0x00006b00ff037624 */ /* 0x004fe200078e00ff */
[----:B------:R-:W-:Y:S01]  /*16c0*/  ISETP.LT.OR P4, PT, R0, 0x1, P6 ;  /* 0x000000010000780c */ /* 0x000fe20003781670 */
[----:B------:R-:W-:Y:S01]  /*16d0*/  CS2R R120, SRZ ;  /* 0x0000000000787805 */ /* 0x000fe2000001ff00 */
[----:B------:R1:W-:Y:S01]  /*16e0*/  @!P0 LDGSTS.E.BYPASS.LTC128B.128 [R223+0xe880], [R6.64+0x100], !P3 ;  /* 0x0e88010006df8fae */ /* 0x0003e2000d901d4e */
[C---:B------:R-:W-:Y:S01]  /*16f0*/  LEA R2, P3, R8.reuse, R4, 0x6 ;  /* 0x0000000408027211 */ /* 0x040fe200078630ff */
[----:B------:R-:W-:Y:S01]  /*1700*/  CS2R R118, SRZ ;  /* 0x0000000000767805 */ /* 0x000fe2000001ff00 */
[----:B------:R-:W-:Y:S01]  /*1710*/  CS2R R116, SRZ ;  /* 0x0000000000747805 */ /* 0x000fe2000001ff00 */
[----:B------:R-:W-:Y:S01]  /*1720*/  CS2R R114, SRZ ;  /* 0x0000000000727805 */ /* 0x000fe2000001ff00 */
[----:B------:R-:W-:Y:S01]  /*1730*/  LEA.HI.X R3, R8, R5, R3, 0x6, P3 ;  /* 0x0000000508037211 */ /* 0x000fe200018f3403 */
[----:B------:R-:W-:Y:S01]  /*1740*/  CS2R R112, SRZ ;  /* 0x0000000000707805 */ /* 0x000fe2000001ff00 */
[----:B------:R-:W-:Y:S01]  /*1750*/  ISETP.LT.OR P3, PT, R0, 0x1, P5 ;  /* 0x000000010000780c */ /* 0x000fe20002f61670 */
        /* <DEDUP_REMOVED lines=17> */
[----:B------:R-:W-:Y:S01]  /*1870*/  ISETP.LT.OR P4, PT, R0, 0x21, P2 ;  /* 0x000000210000780c */ /* 0x000fe20001781670 */
[----:B------:R-:W-:Y:S01]  /*1880*/  CS2R R56, SRZ ;  /* 0x0000000000387805 */ /* 0x000fe2000001ff00 */
[C---:B-1----:R-:W-:Y:S01]  /*1890*/  IMAD.SHL.U32 R7, R8.reuse, 0x20, RZ ;  /* 0x0000002008077824 */ /* 0x042fe200078e00ff */
[----:B------:R-:W-:Y:S01]  /*18a0*/  SHF.L.U64.HI R6, R8, R28, c[0x0][0x1ac] ;  /* 0x00006b0008067619 */ /* 0x000fe2000001021c */
[----:B------:R-:W-:Y:S01]  /*18b0*/  CS2R R54, SRZ ;  /* 0x0000000000367805 */ /* 0x000fe2000001ff00 */
[----:B------:R-:W-:Y:S01]  /*18c0*/  @!P0 ISETP.LT.OR P2, PT, R0, 0x41, P2 ;  /* 0x000000410000880c */ /* 0x000fe20001741670 */
[----:B------:R-:W-:Y:S01]  /*18d0*/  CS2R R52, SRZ ;  /* 0x0000000000347805 */ /* 0x000fe2000001ff00 */
[C---:B------:R-:W-:Y:S01]  /*18e0*/  @!P0 LEA R8, P1, R7.reuse, R2, 0x1 ;  /* 0x0000000207088211 */ /* 0x040fe200078208ff */
[----:B------:R-:W-:Y:S01]  /*18f0*/  CS2R R50, SRZ ;  /* 0x0000000000327805 */ /* 0x000fe2000001ff00 */
[----:B------:R-:W-:Y:S01]  /*1900*/  CS2R R48, SRZ ;  /* 0x0000000000307805 */ /* 0x000fe2000001ff00 */
[----:B------:R-:W-:Y:S01]  /*1910*/  CS2R R46, SRZ ;  /* 0x00000000002e7805 */ /* 0x000fe2000001ff00 */
[----:B------:R-:W-:Y:S01]  /*1920*/  @!P0 LEA.HI.X R9, R7, R3, R6, 0x1, P1 ;  /* 0x0000000307098211 */ /* 0x000fe200008f0c06 */
[----:B------:R-:W-:Y:S01]  /*1930*/  IMAD.U32 R6, RZ, RZ, UR4 ;  /* 0x00000004ff067e24 */ /* 0x000fe2000f8e00ff */
[----:B------:R-:W-:Y:S01]  /*1940*/  SHF.R.S32.HI R7, RZ, 0x1f, R248 ;  /* 0x0000001fff077819 */ /* 0x000fe200000114f8 */
[----:B------:R1:W-:Y:S01]  /*1950*/  LDGSTS.E.BYPASS.LTC128B.128 [R223+0x1080], [R2.64], !P4 ;  /* 0x0108000002df7fae */ /* 0x0003e2000e101d4e */
[----:B------:R-:W-:Y:S01]  /*1960*/  IADD3 R18, P1, R248, UR4, RZ ;  /* 0x00000004f8127c10 */ /* 0x000fe2000ff3e0ff */
[----:B------:R-:W-:Y:S01]  /*1970*/  ULDC.64 UR4, c[0x0][0x188] ;  /* 0x0000620000047ab9 */ /* 0x000fe20000000a00 */
[----:B------:R-:W-:Y:S01]  /*1980*/  ISETP.LT.OR P4, PT, R0, 0x21, P6 ;  /* 0x000000210000780c */ /* 0x000fe20003781670 */
[----:B------:R-:W-:Y:S01]  /*1990*/  UIMAD UR4, UR11, UR4, URZ ;  /* 0x000000040b0472a4 */ /* 0x000fe2000f8e023f */
[----:B------:R-:W-:Y:S01]  /*19a0*/  LEA.HI.X.SX32 R19, R6, R7, 0x1, P1 ;  /* 0x0000000706137211 */ /* 0x000fe200008f0eff */
[----:B------:R-:W-:Y:S01]  /*19b0*/  IMAD.WIDE.U32 R6, R16, c[0x0][0x208], R12 ;  /* 0x0000820010067a25 */ /* 0x000fe200078e000c */
[----:B------:R-:W-:Y:S01]  /*19c0*/  ISETP.GE.AND P1, PT, R23, c[0x0][0x16c], PT ;  /* 0x00005b0017007a0c */ /* 0x000fe20003f26270 */
[----:B------:R-:W-:Y:S01]  /*19d0*/  UIMAD UR5, UR12, UR5, UR4 ;  /* 0x000000050c0572a4 */ /* 0x000fe2000f8e0204 */
[----:B------:R-:W-:Y:S01]  /*19e0*/  CS2R R44, SRZ ;  /* 0x00000000002c7805 */ /* 0x000fe2000001ff00 */
[----:B------:R-:W-:Y:S01]  /*19f0*/  USHF.R.S32.HI UR4, URZ, 0x1f, UR16 ;  /* 0x0000001f3f047899 */ /* 0x000fe20008011410 */
[----:B------:R-:W-:Y:S01]  /*1a00*/  SEL R14, RZ, 0xffffffff, P1 ;  /* 0xffffffffff0e7807 */ /* 0x000fe20000800000 */
[C---:B--2---:R-:W-:Y:S01]  /*1a10*/  IMAD R5, R17.reuse, c[0x0][0x178], RZ ;  /* 0x00005e0011057a24 */ /* 0x044fe200078e02ff */
[----:B------:R-:W-:Y:S01]  /*1a20*/  @!P0 ISETP.LT.OR P1, PT, R0, 0x41, P6 ;  /* 0x000000410000880c */ /* 0x000fe20003721670 */
[----:B------:R-:W-:Y:S01]  /*1a30*/  IMAD R4, R17, c[0x0][0x208], RZ ;  /* 0x0000820011047a24 */ /* 0x000fe200078e02ff */
[----:B------:R-:W-:Y:S01]  /*1a40*/  ISETP.GE.AND P6, PT, R25, c[0x0][0x16c], PT ;  /* 0x00005b0019007a0c */ /* 0x000fe20003fc6270 */
[C---:B------:R-:W-:Y:S01]  /*1a50*/  IMAD R10, R16.reuse, c[0x0][0x17c], R5 ;  /* 0x00005f00100a7a24 */ /* 0x040fe200078e0205 */
[----:B------:R-:W-:Y:S01]  /*1a60*/  CS2R R42, SRZ ;  /* 0x00000000002a7805 */ /* 0x000fe2000001ff00 */
[C---:B------:R-:W-:Y:S01]  /*1a70*/  IMAD R11, R16.reuse, c[0x0][0x20c], R4 ;  /* 0x00008300100b7a24 */ /* 0x040fe200078e0204 */
[----:B------:R-:W-:Y:S01]  /*1a80*/  CS2R R40, SRZ ;  /* 0x0000000000287805 */ /* 0x000fe2000001ff00 */
[----:B------:R-:W-:Y:S01]  /*1a90*/  IMAD.WIDE.U32 R4, R16, c[0x0][0x178], R12 ;  /* 0x00005e0010047a25 */ /* 0x000fe200078e000c */
[----:B------:R-:W-:Y:S01]  /*1aa0*/  SEL R13, RZ, 0x1, P3 ;  /* 0x00000001ff0d7807 */ /* 0x000fe20001800000 */
[----:B------:R-:W-:Y:S01]  /*1ab0*/  CS2R R38, SRZ ;  /* 0x0000000000267805 */ /* 0x000fe2000001ff00 */
[C---:B------:R-:W-:Y:S01]  /*1ac0*/  ISETP.LT.OR P3, PT, R0.reuse, 0x21, P5 ;  /* 0x000000210000780c */ /* 0x040fe20002f61670 */
[----:B------:R-:W-:Y:S01]  /*1ad0*/  IMAD.IADD R5, R5, 0x1, R10 ;  /* 0x0000000105057824 */ /* 0x000fe200078e020a */
[----:B------:R-:W-:Y:S01]  /*1ae0*/  @!P0 ISETP.LT.OR P5, PT, R0, 0x41, P5 ;  /* 0x000000410000880c */ /* 0x000fe20002fa1670 */
[----:B------:R-:W-:Y:S01]  /*1af0*/  IMAD.SHL.U32 R0, R14, 0x2, RZ ;  /* 0x000000020e007824 */ /* 0x000fe200078e00ff */
[----:B------:R-:W-:Y:S01]  /*1b00*/  CS2R R36, SRZ ;  /* 0x0000000000247805 */ /* 0x000fe2000001ff00 */
[----:B------:R-:W-:Y:S01]  /*1b10*/  IMAD.IADD R11, R7, 0x1, R11 ;  /* 0x00000001070b7824 */ /* 0x000fe200078e020b */
[----:B------:R-:W-:Y:S01]  /*1b20*/  SEL R7, RZ, 0x4, P6 ;  /* 0x00000004ff077807 */ /* 0x000fe20003000000 */
[----:B------:R-:W-:Y:S01]  /*1b30*/  IMAD.MOV.U32 R10, RZ, RZ, R6 ;  /* 0x000000ffff0a7224 */ /* 0x000fe200078e0006 */
[----:B------:R-:W-:Y:S01]  /*1b40*/  LOP3.LUT R0, R0, 0x2, R13, 0xe2, !PT ;  /* 0x0000000200007812 */ /* 0x000fe200078ee20d */
[----:B------:R-:W-:Y:S01]  /*1b50*/  IMAD R6, R20, c[0x0][0x180], RZ ;  /* 0x0000600014067a24 */ /* 0x000fe200078e02ff */
[----:B------:R-:W-:Y:S01]  /*1b60*/  CS2R R34, SRZ ;  /* 0x0000000000227805 */ /* 0x000fe2000001ff00 */
[----:B------:R-:W-:Y:S01]  /*1b70*/  IMAD.MOV.U32 R17, RZ, RZ, c[0x0][0x178] ;  /* 0x00005e00ff117624 */ /* 0x000fe200078e00ff */
[----:B------:R-:W-:Y:S01]  /*1b80*/  LOP3.LUT R0, R0, R7, RZ, 0xfc, !PT ;  /* 0x0000000700007212 */ /* 0x000fe200078efcff */
[----:B------:R1:W-:Y:S01]  /*1b90*/  LDGSTS.E.BYPASS.LTC128B.128 [R223+0x3880], [R2.64+0x80], !P3 ;  /* 0x0388008002df7fae */ /* 0x0003e2000d901d4e */
[----:B------:R-:W-:Y:S01]  /*1ba0*/  IMAD R6, R84, c[0x0][0x184], R6 ;  /* 0x0000610054067a24 */ /* 0x000fe200078e0206 */
[----:B------:R-:W-:Y:S01]  /*1bb0*/  CS2R R32, SRZ ;  /* 0x0000000000207805 */ /* 0x000fe2000001ff00 */
[C---:B------:R-:W-:Y:S01]  /*1bc0*/  LOP3.LUT P3, RZ, R0.reuse, 0x2, RZ, 0xc0, !PT ;  /* 0x0000000200ff7812 */ /* 0x040fe2000786c0ff */
[----:B------:R1:W-:Y:S01]  /*1bd0*/  LDGSTS.E.BYPASS.LTC128B.128 [R223+0x6080], [R2.64+0x100], !P4 ;  /* 0x0608010002df7fae */ /* 0x0003e2000e101d4e */
[C---:B------:R-:W-:Y:S01]  /*1be0*/  LOP3.LUT P4, RZ, R0.reuse, 0x1, RZ, 0xc0, !PT ;  /* 0x0000000100ff7812 */ /* 0x040fe2000788c0ff */
[C---:B------:R-:W-:Y:S01]  /*1bf0*/  IMAD.SHL.U32 R30, R17.reuse, 0x20, RZ ;  /* 0x00000020111e7824 */ /* 0x040fe200078e00ff */
[C---:B------:R-:W-:Y:S01]  /*1c00*/  SHF.L.U64.HI R251, R17.reuse, R28, c[0x0][0x17c] ;  /* 0x00005f0011fb7619 */ /* 0x040fe2000001021c */
[----:B------:R2:W-:Y:S01]  /*1c10*/  @!P0 LDGSTS.E.BYPASS.LTC128B.128 [R223+0x2080], [R8.64], !P2 ;  /* 0x0208000008df8fae */ /* 0x0005e2000d101d4e */
[----:B------:R-:W-:Y:S01]  /*1c20*/  LOP3.LUT P2, RZ, R0, 0x4, RZ, 0xc0, !PT ;  /* 0x0000000400ff7812 */ /* 0x000fe2000784c0ff */
[----:B------:R-:W-:Y:S01]  /*1c30*/  IMAD R13, R20, c[0x0][0x210], RZ ;  /* 0x00008400140d7a24 */ /* 0x000fe200078e02ff */
[----:B------:R-:W-:Y:S01]  /*1c40*/  SHF.L.U64.HI R0, R17, R29, c[0x0][0x17c] ;  /* 0x00005f0011007619 */ /* 0x000fe2000001021d */
[----:B------:R2:W-:Y:S01]  /*1c50*/  @!P0 LDGSTS.E.BYPASS.LTC128B.128 [R223+0x4880], [R8.64+0x80], !P5 ;  /* 0x0488008008df8fae */ /* 0x0005e2000e901d4e */
[----:B------:R-:W-:Y:S01]  /*1c60*/  UISETP.GE.AND UP6, UPT, UR6, 0x21, UPT ;  /* 0x000000210600788c */ /* 0x000fe2000bfc6270 */
[----:B------:R-:W-:Y:S01]  /*1c70*/  IMAD R13, R84, c[0x0][0x214], R13 ;  /* 0x00008500540d7a24 */ /* 0x000fe200078e020d */
[----:B------:R-:W-:Y:S01]  /*1c80*/  UISETP.GE.AND UP5, UPT, UR6, 0x22, UPT ;  /* 0x000000220600788c */ /* 0x000fe2000bfa6270 */
[----:B------:R-:W-:Y:S01]  /*1c90*/  IMAD R0, R0, UR13, RZ ;  /* 0x0000000d00007c24 */ /* 0x000fe2000f8e02ff */
[----:B------:R2:W-:Y:S01]  /*1ca0*/  @!P0 LDGSTS.E.BYPASS.LTC128B.128 [R223+0x7080], [R8.64+0x100], !P1 ;  /* 0x0708010008df8fae */ /* 0x0005e2000c901d4e */
[----:B------:R-:W-:-:S02]  /*1cb0*/  UISETP.GE.AND UP4, UPT, UR6, 0x31, UPT ;  /* 0x000000310600788c */ /* 0x000fc4000bf86270 */
[----:B------:R-:W-:Y:S01]  /*1cc0*/  UISETP.GE.AND UP3, UPT, UR6, 0x32, UPT ;  /* 0x000000320600788c */ /* 0x000fe2000bf66270 */
[----:B------:R-:W0:Y:S01]  /*1cd0*/  LDGDEPBAR ;  /* 0x00000000000079af */ /* 0x000e220000000000 */
[----:B------:R-:W-:Y:S01]  /*1ce0*/  UISETP.GE.AND UP2, UPT, UR6, 0x41, UPT ;  /* 0x000000410600788c */ /* 0x000fe2000bf46270 */
[----:B-1----:R-:W-:-:S04]  /*1cf0*/  IMAD.WIDE.U32 R2, R84, c[0x0][0x180], R4 ;  /* 0x0000600054027a25 */ /* 0x002fc800078e0004 */
[----:B------:R-:W-:Y:S02]  /*1d00*/  IMAD.SHL.U32 R5, R248, 0x4, RZ ;  /* 0x00000004f8057824 */ /* 0x000fe400078e00ff */
[----:B------:R-:W-:Y:S02]  /*1d10*/  IMAD.IADD R3, R3, 0x1, R6 ;  /* 0x0000000103037824 */ /* 0x000fe400078e0206 */
[----:B------:R-:W-:Y:S01]  /*1d20*/  IMAD.SHL.U32 R4, R17, 0x40, RZ ;  /* 0x0000004011047824 */ /* 0x000fe200078e00ff */
[----:B------:R-:W-:Y:S01]  /*1d30*/  IADD3 R14, P6, R5, UR16, RZ ;  /* 0x00000010050e7c10 */ /* 0x000fe2000ffde0ff */
[----:B------:R-:W-:Y:S01]  /*1d40*/  USHF.L.U32 UR16, UR13, 0x6, URZ ;  /* 0x000000060d107899 */ /* 0x000fe2000800063f */
[----:B------:R-:W-:Y:S01]  /*1d50*/  IMAD.WIDE.U32 R234, R21, c[0x0][0x188], R2 ;  /* 0x0000620015ea7a25 */ /* 0x000fe200078e0002 */
[----:B------:R-:W-:Y:S02]  /*1d60*/  LEA.HI R17, R27, R248, RZ, 0x4 ;  /* 0x000000f81b117211 */ /* 0x000fe400078f20ff */
[----:B------:R-:W-:Y:S01]  /*1d70*/  LEA.HI.X.SX32 R15, R5, UR4, 0x1, P6 ;  /* 0x00000004050f7c11 */ /* 0x000fe2000b0f0eff */
[----:B------:R-:W-:Y:S01]  /*1d80*/  IMAD R2, R20, c[0x0][0x270], RZ ;  /* 0x00009c0014027a24 */ /* 0x000fe200078e02ff */
[----:B------:R-:W-:Y:S01]  /*1d90*/  IADD3 R231, R235, UR5, RZ ;  /* 0x00000005ebe77c10 */ /* 0x000fe2000fffe0ff */
[----:B------:R-:W-:Y:S01]  /*1da0*/  IMAD.U32 R16, RZ, RZ, UR16 ;  /* 0x00000010ff107e24 */ /* 0x000fe2000f8e00ff */
[----:B------:R-:W-:Y:S01]  /*1db0*/  ULDC.64 UR4, c[0x0][0x278] ;  /* 0x00009e0000047ab9 */ /* 0x000fe20000000a00 */
[----:B------:R-:W-:Y:S01]  /*1dc0*/  IMAD R3, R4, UR17, R0 ;  /* 0x0000001104037c24 */ /* 0x000fe2000f8e0200 */
[----:B------:R-:W-:Y:S01]  /*1dd0*/  UIMAD UR4, UR11, UR4, URZ ;  /* 0x000000040b0472a4 */ /* 0x000fe2000f8e023f */
[----:B------:R-:W-:Y:S01]  /*1de0*/  IMAD.MOV.U32 R230, RZ, RZ, R234 ;  /* 0x000000ffffe67224 */ /* 0x000fe200078e00ea */
[----:B------:R-:W-:Y:S01]  /*1df0*/  IADD3 R0, -R238, UR9, -R16 ;  /* 0x00000009ee007c10 */ /* 0x000fe2000fffe910 */
[----:B------:R-:W-:Y:S01]  /*1e00*/  IMAD R2, R84, c[0x0][0x274], R2 ;  /* 0x00009d0054027a24 */ /* 0x000fe200078e0202 */
[----:B------:R-:W-:Y:S01]  /*1e10*/  UIMAD UR19, UR12, UR5, UR4 ;  /* 0x000000050c1372a4 */ /* 0x000fe2000f8e0204 */
[----:B------:R-:W-:Y:S01]  /*1e20*/  IMAD.WIDE.U32 R4, R4, UR13, R230 ;  /* 0x0000000d04047c25 */ /* 0x000fe2000f8e00e6 */
[C---:B------:R-:W-:Y:S01]  /*1e30*/  ISETP.LT.OR P6, PT, R0.reuse, 0x1, !P4 ;  /* 0x000000010000780c */ /* 0x040fe200067c1670 */
[----:B------:R-:W-:Y:S01]  /*1e40*/  ULDC.64 UR4, c[0x0][0x218] ;  /* 0x0000860000047ab9 */ /* 0x000fe20000000a00 */
[----:B------:R-:W-:Y:S01]  /*1e50*/  ISETP.LT.OR P5, PT, R0, 0x1, !P3 ;  /* 0x000000010000780c */ /* 0x000fe20005fa1670 */
[----:B------:R-:W-:Y:S01]  /*1e60*/  IMAD.WIDE.U32 R6, R84, c[0x0][0x270], R14 ;  /* 0x00009c0054067a25 */ /* 0x000fe200078e000e */
[----:B------:R-:W-:Y:S01]  /*1e70*/  ISETP.LT.OR P1, PT, R0, 0x1, !P2 ;  /* 0x000000010000780c */ /* 0x000fe20005721670 */
[----:B------:R-:W-:-:S02]  /*1e80*/  UIMAD UR4, UR11, UR4, URZ ;  /* 0x000000040b0472a4 */ /* 0x000fc4000f8e023f */
[----:B------:R-:W-:Y:S01]  /*1e90*/  IMAD.IADD R7, R7, 0x1, R2 ;  /* 0x0000000107077824 */ /* 0x000fe200078e0202 */
[----:B------:R-:W-:Y:S01]  /*1ea0*/  LEA R2, P0, R4, c[0x0][0x160], 0x1 ;  /* 0x0000580004027a11 */ /* 0x000fe200078008ff */
[----:B------:R-:W-:Y:S01]  /*1eb0*/  IMAD.IADD R3, R5, 0x1, R3 ;  /* 0x0000000105037824 */ /* 0x000fe200078e0203 */
[----:B------:R-:W-:Y:S01]  /*1ec0*/  UIMAD UR5, UR12, UR5, UR4 ;  /* 0x000000050c0572a4 */ /* 0x000fe2000f8e0204 */
[----:B--2---:R-:W-:Y:S01]  /*1ed0*/  IMAD.WIDE.U32 R8, R84, c[0x0][0x210], R10 ;  /* 0x0000840054087a25 */ /* 0x004fe200078e000a */
[----:B------:R-:W-:Y:S01]  /*1ee0*/  USHF.R.S32.HI UR18, URZ, 0x1f, UR16 ;  /* 0x0000001f3f127899 */ /* 0x000fe20008011410 */
[----:B------:R-:W-:Y:S02]  /*1ef0*/  P2R R10, PR, RZ, 0x10 ;  /* 0x00000010ff0a7803 */ /* 0x000fe40000000000 */
[----:B------:R-:W-:Y:S01]  /*1f00*/  LEA.HI.X R3, R4, c[0x0][0x164], R3, 0x1, P0 ;  /* 0x0000590004037a11 */ /* 0x000fe200000f0c03 */
[----:B------:R-:W-:Y:S01]  /*1f10*/  IMAD.MOV.U32 R11, RZ, RZ, c[0x0][0x208] ;  /* 0x00008200ff0b7624 */ /* 0x000fe200078e00ff */
[----:B------:R-:W-:Y:S01]  /*1f20*/  ISETP.LT.OR P0, PT, R0, 0x21, !P4 ;  /* 0x000000210000780c */ /* 0x000fe20006701670 */
[----:B------:R-:W-:Y:S01]  /*1f30*/  IMAD.IADD R5, R9, 0x1, R13 ;  /* 0x0000000109057824 */ /* 0x000fe200078e020d */
[----:B------:R-:W-:Y:S01]  /*1f40*/  ISETP.GE.AND P4, PT, R12, c[0x0][0x1fc], PT ;  /* 0x00007f000c007a0c */ /* 0x000fe20003f86270 */
[----:B------:R1:W-:Y:S01]  /*1f50*/  LDGSTS.E.BYPASS.LTC128B.128 [R223+0xf080], [R2.64], !P6 ;  /* 0x0f08000002df7fae */ /* 0x0003e2000f101d4e */
[----:B------:R-:W-:Y:S01]  /*1f60*/  IMAD.MOV.U32 R4, RZ, RZ, R8 ;  /* 0x000000ffff047224 */ /* 0x000fe200078e0008 */
[----:B------:R-:W-:Y:S01]  /*1f70*/  ISETP.LT.OR P6, PT, R0, 0x21, !P3 ;  /* 0x000000210000780c */ /* 0x000fe20005fc1670 */
[----:B------:R-:W-:Y:S01]  /*1f80*/  IMAD.WIDE.U32 R242, R21, c[0x0][0x278], R6 ;  /* 0x00009e0015f27a25 */ /* 0x000fe200078e0006 */
[----:B------:R1:W-:Y:S01]  /*1f90*/  LDGSTS.E.BYPASS.LTC128B.128 [R223+0x11080], [R2.64+0x80], !P5 ;  /* 0x1108008002df7fae */ /* 0x0003e2000e901d4e */
[----:B------:R-:W-:-:S02]  /*1fa0*/  IADD3 R8, -R16, UR9, -R238 ;  /* 0x0000000910087c10 */ /* 0x000fc4000fffe9ee */
[----:B------:R-:W-:Y:S01]  /*1fb0*/  IMAD.WIDE.U32 R232, R21, c[0x0][0x218], R4 ;  /* 0x0000860015e87a25 */ /* 0x000fe200078e0004 */
[----:B------:R1:W-:Y:S01]  /*1fc0*/  LDGSTS.E.BYPASS.LTC128B.128 [R223+0x13080], [R2.64+0x100], !P1 ;  /* 0x1308010002df7fae */ /* 0x0003e2000c901d4e */
[----:B------:R-:W-:Y:S02]  /*1fd0*/  ISETP.GT.AND P1, PT, R248, 0xf, PT ;  /* 0x0000000ff800780c */ /* 0x000fe40003f24270 */
[----:B------:R-:W-:Y:S01]  /*1fe0*/  IADD3 R247, R243, UR19, RZ ;  /* 0x00000013f3f77c10 */ /* 0x000fe2000fffe0ff */
[----:B------:R-:W-:Y:S01]  /*1ff0*/  IMAD.SHL.U32 R4, R11, 0x40, RZ ;  /* 0x000000400b047824 */ /* 0x000fe200078e00ff */
[----:B------:R-:W-:Y:S01]  /*2000*/  IADD3 R229, R233, UR5, RZ ;  /* 0x00000005e9e57c10 */ /* 0x000fe2000fffe0ff */
[----:B------:R-:W-:Y:S01]  /*2010*/  IMAD.MOV.U32 R228, RZ, RZ, R232 ;  /* 0x000000ffffe47224 */ /* 0x000fe200078e00e8 */
[C---:B------:R-:W-:Y:S01]  /*2020*/  SHF.L.U64.HI R250, R11.reuse, R28, c[0x0][0x20c] ;  /* 0x000083000bfa7619 */ /* 0x040fe2000001021c */
[----:B------:R-:W-:Y:S01]  /*2030*/  IMAD.SHL.U32 R252, R11, 0x20, RZ ;  /* 0x000000200bfc7824 */ /* 0x000fe200078e00ff */
[----:B------:R-:W-:Y:S01]  /*2040*/  ULDC.64 UR4, c[0x0][0x290] ;  /* 0x0000a40000047ab9 */ /* 0x000fe20000000a00 */
[----:B------:R-:W-:Y:S01]  /*2050*/  IMAD R13, R20, c[0x0][0x238], RZ ;  /* 0x00008e00140d7a24 */ /* 0x000fe200078e02ff */
[----:B------:R-:W-:-:S02]  /*2060*/  UIMAD UR4, UR11, UR4, URZ ;  /* 0x000000040b0472a4 */ /* 0x000fc4000f8e023f */
[----:B------:R-:W-:Y:S01]  /*2070*/  UP2UR UR19, UPR, URZ, 0x2 ;  /* 0x000000023f137883 */ /* 0x000fe20008000000 */
[----:B------:R-:W-:Y:S01]  /*2080*/  IMAD R13, R84, c[0x0][0x23c], R13 ;  /* 0x00008f00540d7a24 */ /* 0x000fe200078e020d */
[----:B------:R-:W-:Y:S02]  /*2090*/  UIMAD UR4, UR12, UR5, UR4 ;  /* 0x000000050c0472a4 */ /* 0x000fe4000f8e0204 */
[----:B------:R-:W-:Y:S01]  /*20a0*/  UISETP.GE.AND UP1, UPT, UR6, 0x11, UPT ;  /* 0x000000110600788c */ /* 0x000fe2000bf26270 */
[----:B-1----:R-:W-:-:S04]  /*20b0*/  LEA R2, P5, R30, R2, 0x1 ;  /* 0x000000021e027211 */ /* 0x002fc800078a08ff */
[----:B------:R-:W-:Y:S02]  /*20c0*/  LEA.HI.X R3, R30, R3, R251, 0x1, P5 ;  /* 0x000000031e037211 */ /* 0x000fe400028f0cfb */
[----:B------:R-:W-:Y:S01]  /*20d0*/  ISETP.LT.OR P5, PT, R0, 0x21, !P2 ;  /* 0x000000210000780c */ /* 0x000fe200057a1670 */
[----:B------:R-:W-:Y:S01]  /*20e0*/  CS2R R30, SRZ ;  /* 0x00000000001e7805 */ /* 0x000fe2000001ff00 */
[----:B------:R-:W-:Y:S01]  /*20f0*/  SHF.L.U64.HI R0, R11, R29, c[0x0][0x20c] ;  /* 0x000083000b007619 */ /* 0x000fe2000001021d */
[----:B------:R1:W-:Y:S01]  /*2100*/  LDGSTS.E.BYPASS.LTC128B.128 [R223+0x10080], [R2.64], !P0 ;  /* 0x1008000002df7fae */ /* 0x0003e2000c101d4e */
[----:B------:R-:W-:Y:S01]  /*2110*/  @!P1 IADD3 R7, P0, R242, UR16, RZ ;  /* 0x00000010f2079c10 */ /* 0x000fe2000ff1e0ff */
[----:B------:R-:W-:Y:S01]  /*2120*/  CS2R R28, SRZ ;  /* 0x00000000001c7805 */ /* 0x000fe2000001ff00 */
[----:B------:R-:W-:Y:S01]  /*2130*/  SHF.R.S32.HI R11, RZ, 0x4, R17 ;  /* 0x00000004ff0b7819 */ /* 0x000fe20000011411 */
[----:B------:R-:W-:Y:S01]  /*2140*/  IMAD R0, R0, UR13, RZ ;  /* 0x0000000d00007c24 */ /* 0x000fe2000f8e02ff */
[----:B------:R-:W-:Y:S01]  /*2150*/  @!P1 IADD3.X R9, R247, UR18, RZ, P0, !PT ;  /* 0x00000012f7099c10 */ /* 0x000fe200087fe4ff */
[----:B------:R1:W-:Y:S01]  /*2160*/  LDGSTS.E.BYPASS.LTC128B.128 [R223+0x12080], [R2.64+0x80], !P6 ;  /* 0x1208008002df7fae */ /* 0x0003e2000f101d4e */
[----:B------:R-:W-:Y:S01]  /*2170*/  @!P1 LEA R6, P0, R7, c[0x0][0x258], 0x2 ;  /* 0x0000960007069a11 */ /* 0x000fe200078010ff */
[C---:B------:R-:W-:Y:S01]  /*2180*/  IMAD R0, R4.reuse, UR17, R0 ;  /* 0x0000001104007c24 */ /* 0x040fe2000f8e0200 */
[----:B------:R-:W-:Y:S01]  /*2190*/  ISETP.GE.AND P6, PT, R23, c[0x0][0x1fc], PT ;  /* 0x00007f0017007a0c */ /* 0x000fe20003fc6270 */
[----:B------:R-:W-:Y:S01]  /*21a0*/  IMAD.WIDE.U32 R4, R4, UR13, R228 ;  /* 0x0000000d04047c25 */ /* 0x000fe2000f8e00e4 */
[----:B------:R-:W-:Y:S01]  /*21b0*/  @!P1 LEA.HI.X R7, R7, c[0x0][0x25c], R9, 0x2, P0 ;  /* 0x0000970007079a11 */ /* 0x000fe200000f1409 */
[----:B------:R1:W-:Y:S01]  /*21c0*/  LDGSTS.E.BYPASS.LTC128B.128 [R223+0x14080], [R2.64+0x100], !P5 ;  /* 0x1408010002df7fae */ /* 0x0003e2000e901d4e */
[----:B------:R-:W-:Y:S01]  /*21d0*/  ISETP.LT.OR P0, PT, R8, 0x1, P4 ;  /* 0x000000010800780c */ /* 0x000fe20002701670 */
[----:B------:R-:W-:Y:S01]  /*21e0*/  IMAD.IADD R0, R5, 0x1, R0 ;  /* 0x0000000105007824 */ /* 0x000fe200078e0200 */
[----:B------:R-:W-:Y:S01]  /*21f0*/  LEA.HI R9, R17, R11, RZ, 0x1 ;  /* 0x0000000b11097211 */ /* 0x000fe200078f08ff */
[----:B------:R-:W-:Y:S01]  /*2200*/  @!P1 IMAD.SHL.U32 R5, R248, 0x10, RZ ;  /* 0x00000010f8059824 */ /* 0x000fe200078e00ff */
[----:B------:R-:W-:-:S02]  /*2210*/  ULDC UR17, c[0x0][0x2a0] ;  /* 0x0000a80000117ab9 */ /* 0x000fc40000000800 */
[----:B------:R-:W-:Y:S01]  /*2220*/  LOP3.LUT R9, R9, 0xfffffffe, RZ, 0xc0, !PT ;  /* 0xfffffffe09097812 */ /* 0x000fe200078ec0ff */
[----:B------:R-:W-:Y:S01]  /*2230*/  ULOP3.LUT UR17, URZ, UR17, URZ, 0x33, !UPT ;  /* 0x000000113f117292 */ /* 0x000fe2000f8e333f */
[----:B------:R2:W-:Y:S04]  /*2240*/  @!P1 LDGSTS.E.BYPASS.LTC128B.128 [R5+0x21080], [R6.64] ;  /* 0x2108000006059fae */ /* 0x0005e8000b901d4e */
[----:B------:R-:W0:Y:S01]  /*2250*/  LDGDEPBAR ;  /* 0x00000000000079af */ /* 0x000e220000000000 */
[----:B-1----:R-:W-:-:S04]  /*2260*/  LEA R2, P5, R4, c[0x0][0x1f0], 0x1 ;  /* 0x00007c0004027a11 */ /* 0x002fc800078a08ff */
[----:B------:R-:W-:Y:S01]  /*2270*/  LEA.HI.X R3, R4, c[0x0][0x1f4], R0, 0x1, P5 ;  /* 0x00007d0004037a11 */ /* 0x000fe200028f0c00 */
[----:B------:R-:W-:Y:S01]  /*2280*/  IMAD R0, R20, c[0x0][0x288], RZ ;  /* 0x0000a20014007a24 */ /* 0x000fe200078e02ff */
[----:B------:R-:W-:Y:S02]  /*2290*/  ISETP.GE.AND P5, PT, R25, c[0x0][0x1fc], PT ;  /* 0x00007f0019007a0c */ /* 0x000fe40003fa6270 */
[CC--:B------:R-:W-:Y:S01]  /*22a0*/  LEA.HI R20, R27.reuse, R248.reuse, RZ, 0x2 ;  /* 0x000000f81b147211 */ /* 0x0c0fe200078f10ff */
[----:B------:R1:W-:Y:S01]  /*22b0*/  LDGSTS.E.BYPASS.LTC128B.128 [R223+0x1b080], [R2.64], !P0 ;  /* 0x1b08000002df7fae */ /* 0x0003e2000c101d4e */
[----:B------:R-:W-:Y:S01]  /*22c0*/  ISETP.LT.OR P0, PT, R8, 0x1, P6 ;  /* 0x000000010800780c */ /* 0x000fe20003701670 */
[----:B--2---:R-:W-:Y:S01]  /*22d0*/  IMAD.WIDE.U32 R6, R84, c[0x0][0x238], R18 ;  /* 0x00008e0054067a25 */ /* 0x004fe200078e0012 */
[----:B------:R-:W-:Y:S02]  /*22e0*/  LEA.HI R18, R27, R248, RZ, 0x5 ;  /* 0x000000f81b127211 */ /* 0x000fe400078f28ff */
[----:B------:R-:W-:-:S02]  /*22f0*/  ISETP.LT.OR P6, PT, R8, 0x21, P6 ;  /* 0x000000210800780c */ /* 0x000fc400037c1670 */
[----:B------:R-:W-:-:S07]  /*2300*/  SHF.R.S32.HI R19, RZ, 0x5, R18 ;  /* 0x00000005ff137819 */ /* 0x000fce0000011412 */
[----:B------:R1:W-:Y:S01]  /*2310*/  LDGSTS.E.BYPASS.LTC128B.128 [R223+0x1d080], [R2.64+0x80], !P0 ;  /* 0x1d08008002df7fae */ /* 0x0003e2000c101d4e */
[----:B------:R-:W-:-:S04]  /*2320*/  LEA R4, P0, R252, R2, 0x1 ;  /* 0x00000002fc047211 */ /* 0x000fc800078008ff */
[----:B------:R-:W-:Y:S02]  /*2330*/  LEA.HI.X R5, R252, R3, R250, 0x1, P0 ;  /* 0x00000003fc057211 */ /* 0x000fe400000f0cfa */
[C---:B------:R-:W-:Y:S02]  /*2340*/  ISETP.LT.OR P0, PT, R8.reuse, 0x1, P5 ;  /* 0x000000010800780c */ /* 0x040fe40002f01670 */
[----:B------:R-:W-:-:S11]  /*2350*/  ISETP.LT.OR P5, PT, R8, 0x21, P5 ;  /* 0x000000210800780c */ /* 0x000fd60002fa1670 */
[----:B------:R1:W-:Y:S01]  /*2360*/  LDGSTS.E.BYPASS.LTC128B.128 [R223+0x1f080], [R2.64+0x100], !P0 ;  /* 0x1f08010002df7fae */ /* 0x0003e2000c101d4e */
[----:B------:R-:W-:Y:S02]  /*2370*/  ISETP.LT.OR P0, PT, R8, 0x21, P4 ;  /* 0x000000210800780c */ /* 0x000fe40002701670 */
[----:B------:R-:W-:Y:S01]  /*2380*/  ISETP.NE.AND P4, PT, R10, RZ, PT ;  /* 0x000000ff0a00720c */ /* 0x000fe20003f85270 */
[----:B------:R-:W-:Y:S01]  /*2390*/  IMAD R10, R84, c[0x0][0x28c], R0 ;  /* 0x0000a300540a7a24 */ /* 0x000fe200078e0200 */
[----:B------:R-:W-:-:S09]  /*23a0*/  SHF.R.S32.HI R0, RZ, 0x1f, R20 ;  /* 0x0000001fff007819 */ /* 0x000fd20000011414 */
[----:B------:R2:W-:Y:S01]  /*23b0*/  LDGSTS.E.BYPASS.LTC128B.128 [R223+0x1c080], [R4.64], !P0 ;  /* 0x1c08000004df7fae */ /* 0x0005e2000c101d4e */
[----:B------:R-:W-:Y:S02]  /*23c0*/  ISETP.GE.AND P0, PT, R12, c[0x0][0x1fc], PT ;  /* 0x00007f000c007a0c */ /* 0x000fe40003f06270 */
[----:B------:R-:W-:Y:S01]  /*23d0*/  SHF.R.S32.HI R12, RZ, 0x1f, R18 ;  /* 0x0000001fff0c7819 */ /* 0x000fe20000011412 */
[----:B------:R2:W-:Y:S01]  /*23e0*/  LDGSTS.E.BYPASS.LTC128B.128 [R223+0x1e080], [R4.64+0x80], !P6 ;  /* 0x1e08008004df7fae */ /* 0x0005e2000f101d4e */
[----:B------:R-:W-:Y:S02]  /*23f0*/  ISETP.GE.AND P6, PT, R23, c[0x0][0x1fc], PT ;  /* 0x00007f0017007a0c */ /* 0x000fe40003fc6270 */
[----:B------:R-:W-:Y:S01]  /*2400*/  SEL R23, RZ, 0x1, P0 ;  /* 0x00000001ff177807 */ /* 0x000fe20000000000 */
[----:B------:R2:W-:Y:S01]  /*2410*/  LDGSTS.E.BYPASS.LTC128B.128 [R223+0x20080], [R4.64+0x100], !P5 ;  /* 0x2008010004df7fae */ /* 0x0005e2000e901d4e */
[----:B------:R-:W-:Y:S01]  /*2420*/  ISETP.GE.AND P5, PT, R248, 0x10, PT ;  /* 0x00000010f800780c */ /* 0x000fe20003fa6270 */
[----:B-1----:R-:W-:Y:S01]  /*2430*/  IMAD.WIDE.U32 R2, R84, c[0x0][0x288], R14 ;  /* 0x0000a20054027a25 */ /* 0x002fe200078e000e */
[----:B------:R-:W-:-:S02]  /*2440*/  SHF.R.S32.HI R15, RZ, 0x2, R20 ;  /* 0x00000002ff0f7819 */ /* 0x000fc40000011414 */
[----:B------:R-:W-:Y:S01]  /*2450*/  LEA.HI R14, R27, R248, RZ, 0x7 ;  /* 0x000000f81b0e7211 */ /* 0x000fe200078f38ff */
[----:B------:R-:W-:Y:S01]  /*2460*/  IMAD.IADD R3, R3, 0x1, R10 ;  /* 0x0000000103037824 */ /* 0x000fe200078e020a */
[----:B------:R-:W-:Y:S02]  /*2470*/  LEA.HI R0, R0, R15, RZ, 0x3 ;  /* 0x0000000f00007211 */ /* 0x000fe400078f18ff */
[----:B------:R-:W-:Y:S01]  /*2480*/  SHF.R.S32.HI R14, RZ, 0x7, R14 ;  /* 0x00000007ff0e7819 */ /* 0x000fe2000001140e */
[----:B------:R-:W-:Y:S01]  /*2490*/  IMAD.WIDE.U32 R240, R21, c[0x0][0x290], R2 ;  /* 0x0000a40015f07a25 */ /* 0x000fe200078e0002 */
[----:B------:R-:W-:Y:S02]  /*24a0*/  LOP3.LUT R0, R0, 0xfffffff8, RZ, 0xc0, !PT ;  /* 0xfffffff800007812 */ /* 0x000fe400078ec0ff */
[----:B------:R-:W-:Y:S01]  /*24b0*/  LOP3.LUT R3, R20, 0x3ffffffc, RZ, 0xc0, !PT ;  /* 0x3ffffffc14037812 */ /* 0x000fe200078ec0ff */
[----:B------:R-:W-:Y:S01]  /*24c0*/  IMAD.SHL.U32 R10, R14, 0x8, RZ ;  /* 0x000000080e0a7824 */ /* 0x000fe200078e00ff */
[----:B------:R-:W-:Y:S01]  /*24d0*/  IADD3 R239, R241, UR4, RZ ;  /* 0x00000004f1ef7c10 */ /* 0x000fe2000fffe0ff */
[----:B------:R-:W-:Y:S01]  /*24e0*/  IMAD.IADD R15, R15, 0x1, -R0 ;  /* 0x000000010f0f7824 */ /* 0x000fe200078e0a00 */
[----:B------:R-:W-:Y:S01]  /*24f0*/  ULDC.64 UR4, c[0x0][0x240] ;  /* 0x0000900000047ab9 */ /* 0x000fe20000000a00 */
[----:B------:R-:W-:Y:S01]  /*2500*/  IMAD.IADD R0, R11, 0x1, -R9 ;  /* 0x000000010b007824 */ /* 0x000fe200078e0a09 */
[----:B------:R-:W-:Y:S01]  /*2510*/  LEA.HI R9, R12, R19, RZ, 0x2 ;  /* 0x000000130c097211 */ /* 0x000fe200078f10ff */
[----:B------:R-:W-:Y:S01]  /*2520*/  IMAD.IADD R11, R7, 0x1, R13 ;  /* 0x00000001070b7824 */ /* 0x000fe200078e020d */
[----:B------:R-:W-:Y:S01]  /*2530*/  LOP3.LUT R13, R10, 0x8, RZ, 0xc0, !PT ;  /* 0x000000080a0d7812 */ /* 0x000fe200078ec0ff */
[----:B------:R-:W-:Y:S01]  /*2540*/  IMAD.MOV.U32 R10, RZ, RZ, R6 ;  /* 0x000000ffff0a7224 */ /* 0x000fe200078e0006 */
[----:B------:R-:W-:Y:S01]  /*2550*/  LOP3.LUT R8, R9, 0xfffffffc, RZ, 0xc0, !PT ;  /* 0xfffffffc09087812 */ /* 0x000fe200078ec0ff */
[----:B------:R-:W-:Y:S01]  /*2560*/  UIMAD UR4, UR11, UR4, URZ ;  /* 0x000000040b0472a4 */ /* 0x000fe2000f8e023f */
[----:B--2---:R-:W-:Y:S01]  /*2570*/  IADD3 R5, P0, R240, UR16, RZ ;  /* 0x00000010f0057c10 */ /* 0x004fe2000ff1e0ff */
[----:B------:R-:W-:Y:S01]  /*2580*/  IMAD.WIDE.U32 R244, R21, c[0x0][0x240], R10 ;  /* 0x0000900015f47a25 */ /* 0x000fe200078e000a */
[----:B------:R-:W-:Y:S01]  /*2590*/  LOP3.LUT R12, R17, 0xfffffff0, RZ, 0xc0, !PT ;  /* 0xfffffff0110c7812 */ /* 0x000fe200078ec0ff */
[----:B------:R-:W-:-:S02]  /*25a0*/  UIMAD UR16, UR12, UR5, UR4 ;  /* 0x000000050c1072a4 */ /* 0x000fc4000f8e0204 */
[----:B------:R-:W-:Y:S01]  /*25b0*/  IMAD.IADD R16, R19, 0x1, -R8 ;  /* 0x0000000113107824 */ /* 0x000fe200078e0a08 */
[----:B------:R-:W-:Y:S01]  /*25c0*/  UIADD3 UR5, UR8, -UR9, URZ ;  /* 0x8000000908057290 */ /* 0x000fe2000fffe03f */
[----:B------:R-:W-:Y:S01]  /*25d0*/  IMAD.SHL.U32 R8, R15, 0x10, RZ ;  /* 0x000000100f087824 */ /* 0x000fe200078e00ff */
[----:B------:R-:W-:Y:S01]  /*25e0*/  UP2UR UR12, UPR, URZ, 0x2 ;  /* 0x000000023f0c7883 */ /* 0x000fe20008000000 */
[C---:B------:R-:W-:Y:S01]  /*25f0*/  IMAD.SHL.U32 R7, R16.reuse, 0x100, RZ ;  /* 0x0000010010077824 */ /* 0x040fe200078e00ff */
[----:B------:R-:W-:Y:S01]  /*2600*/  LEA.HI R4, R16, R16, RZ, 0x1 ;  /* 0x0000001010047211 */ /* 0x000fe200078f08ff */
[----:B------:R-:W-:Y:S01]  /*2610*/  UMOV UR4, URZ ;  /* 0x0000003f00047c82 */ /* 0x000fe20008000000 */
[----:B------:R-:W-:Y:S01]  /*2620*/  LOP3.LUT R6, R13, 0x70, R8, 0xf8, !PT ;  /* 0x000000700d067812 */ /* 0x000fe200078ef808 */
[----:B------:R-:W-:Y:S01]  /*2630*/  IMAD.IADD R8, R248, 0x1, -R3 ;  /* 0x00000001f8087824 */ /* 0x000fe200078e0a03 */
[----:B------:R-:W-:Y:S01]  /*2640*/  IADD3.X R3, R239, UR18, RZ, P0, !PT ;  /* 0x00000012ef037c10 */ /* 0x000fe200087fe4ff */
[----:B------:R-:W-:Y:S01]  /*2650*/  IMAD.SHL.U32 R2, R4, 0x100, RZ ;  /* 0x0000010004027824 */ /* 0x000fe200078e00ff */
[----:B------:R-:W-:Y:S01]  /*2660*/  LOP3.LUT R9, R6, 0x100, R7, 0xf8, !PT ;  /* 0x0000010006097812 */ /* 0x000fe200078ef807 */
[----:B------:R-:W-:Y:S01]  /*2670*/  UP2UR UR18, UPR, URZ, 0x1 ;  /* 0x000000013f127883 */ /* 0x000fe20008000000 */
[C---:B------:R-:W-:Y:S01]  /*2680*/  LEA R4, P0, R5.reuse, c[0x0][0x280], 0x2 ;  /* 0x0000a00005047a11 */ /* 0x040fe200078010ff */
[----:B------:R-:W-:Y:S01]  /*2690*/  UISETP.GE.AND UP0, UPT, UR6, 0x12, UPT ;  /* 0x000000120600788c */ /* 0x000fe2000bf06270 */
[----:B------:R-:W-:Y:S01]  /*26a0*/  LOP3.LUT R7, R2, 0x7ffffe00, RZ, 0xc0, !PT ;  /* 0x7ffffe0002077812 */ /* 0x000fe200078ec0ff */
[----:B------:R-:W-:Y:S01]  /*26b0*/  IMAD.IADD R2, R248, 0x1, -R12 ;  /* 0x00000001f8027824 */ /* 0x000fe200078e0a0c */
[----:B------:R-:W-:Y:S01]  /*26c0*/  SHF.R.U32.HI R6, RZ, 0x3, R9 ;  /* 0x00000003ff067819 */ /* 0x000fe20000011609 */
[----:B------:R-:W-:Y:S01]  /*26d0*/  UMOV UR11, 0x1 ;  /* 0x00000001000b7882 */ /* 0x000fe20000000000 */
[----:B------:R-:W-:Y:S01]  /*26e0*/  LEA.HI.X R5, R5, c[0x0][0x284], R3, 0x2, P0 ;  /* 0x0000a10005057a11 */ /* 0x000fe200000f1403 */
[----:B------:R-:W-:Y:S01]  /*26f0*/  IMAD R7, R8, 0x2, R7 ;  /* 0x0000000208077824 */ /* 0x000fe200078e0207 */
[----:B------:R-:W-:Y:S01]  /*2700*/  LOP3.LUT R3, R9, 0x28, R6, 0x78, !PT ;  /* 0x0000002809037812 */ /* 0x000fe200078e7806 */
[----:B------:R-:W-:Y:S01]  /*2710*/  IMAD.SHL.U32 R6, R2, 0x10, RZ ;  /* 0x0000001002067824 */ /* 0x000fe200078e00ff */
[----:B------:R-:W-:Y:S01]  /*2720*/  LOP3.LUT P0, RZ, R15, 0x1, RZ, 0xc0, !PT ;  /* 0x000000010fff7812 */ /* 0x000fe2000780c0ff */
[----:B------:R-:W-:Y:S01]  /*2730*/  @!P5 IMAD.SHL.U32 R8, R248, 0x10, RZ ;  /* 0x00000010f808d824 */ /* 0x000fe200078e00ff */
[----:B------:R-:W-:Y:S01]  /*2740*/  LEA.HI R9, R14, R14, RZ, 0x1 ;  /* 0x0000000e0e097211 */ /* 0x000fe200078f08ff */
[----:B------:R-:W-:Y:S01]  /*2750*/  IMAD.IADD R7, R7, 0x1, R3 ;  /* 0x0000000107077824 */ /* 0x000fe200078e0203 */
[----:B------:R-:W-:Y:S01]  /*2760*/  LOP3.LUT R6, R6, 0xf0, RZ, 0xc0, !PT ;  /* 0x000000f006067812 */ /* 0x000fe200078ec0ff */
[----:B------:R-:W-:Y:S01]  /*2770*/  IMAD.SHL.U32 R3, R19, 0x100, RZ ;  /* 0x0000010013037824 */ /* 0x000fe200078e00ff */
[----:B------:R1:W-:Y:S01]  /*2780*/  @!P5 LDGSTS.E.BYPASS.LTC128B.128 [R8+0x21280], [R4.64] ;  /* 0x212800000408dfae */ /* 0x0003e2000b901d4e */
[----:B------:R-:W-:Y:S01]  /*2790*/  IMAD.SHL.U32 R221, R7, 0x2, RZ ;  /* 0x0000000207dd7824 */ /* 0x000fe200078e00ff */
[----:B------:R-:W-:Y:S01]  /*27a0*/  ISETP.GE.AND P5, PT, R25, c[0x0][0x1fc], PT ;  /* 0x00007f0019007a0c */ /* 0x000fe20003fa6270 */
[----:B------:R-:W-:Y:S01]  /*27b0*/  IMAD.SHL.U32 R211, R2, 0x2, RZ ;  /* 0x0000000202d37824 */ /* 0x000fe200078e00ff */
[----:B------:R-:W-:Y:S01]  /*27c0*/  LOP3.LUT R12, R6, 0x100, R3, 0xf8, !PT ;  /* 0x00000100060c7812 */ /* 0x000fe200078ef803 */
[----:B------:R-:W0:Y:S01]  /*27d0*/  LDGDEPBAR ;  /* 0x00000000000079af */ /* 0x000e220000000000 */
[----:B------:R-:W-:Y:S01]  /*27e0*/  LOP3.LUT R3, R18, 0xffffffe0, RZ, 0xc0, !PT ;  /* 0xffffffe012037812 */ /* 0x000fe200078ec0ff */
[----:B------:R-:W-:Y:S01]  /*27f0*/  UP2UR UR8, UPR, URZ, 0x1 ;  /* 0x000000013f087883 */ /* 0x000fe20008000000 */
[----:B------:R-:W-:Y:S01]  /*2800*/  IADD3 R222, R221, 0x215a0, RZ ;  /* 0x000215a0ddde7810 */ /* 0x000fe20007ffe0ff */
[----:B------:R-:W0:Y:S01]  /*2810*/  LDGDEPBAR ;  /* 0x00000000000079af */ /* 0x000e220000000000 */
[----:B------:R-:W-:Y:S01]  /*2820*/  SHF.R.U32.HI R214, RZ, 0x3, R12 ;  /* 0x00000003ffd67819 */ /* 0x000fe2000001160c */
[----:B------:R-:W-:Y:S01]  /*2830*/  IMAD.IADD R3, R248, 0x1, -R3 ;  /* 0x00000001f8037824 */ /* 0x000fe200078e0a03 */
[----:B------:R-:W-:Y:S01]  /*2840*/  IADD3 R246, R245, UR16, RZ ;  /* 0x00000010f5f67c10 */ /* 0x000fe2000fffe0ff */
[----:B------:R-:W-:Y:S01]  /*2850*/  UISETP.GE.AND UP1, UPT, UR6, 0x42, UPT ;  /* 0x000000420600788c */ /* 0x000fe2000bf26270 */
[----:B------:R-:W-:-:S02]  /*2860*/  LOP3.LUT R214, R214, 0x38, RZ, 0xc0, !PT ;  /* 0x00000038d6d67812 */ /* 0x000fc400078ec0ff */
[----:B-1----:R-:W-:Y:S02]  /*2870*/  SHF.R.S32.HI R5, RZ, 0x1f, R2 ;  /* 0x0000001fff057819 */ /* 0x002fe40000011402 */
[----:B------:R-:W-:Y:S02]  /*2880*/  IADD3 R4, R221, 0x21480, RZ ;  /* 0x00021480dd047810 */ /* 0x000fe40007ffe0ff */
[----:B------:R-:W-:Y:S02]  /*2890*/  LEA.HI R213, R5, R2, RZ, 0x3 ;  /* 0x0000000205d57211 */ /* 0x000fe400078f18ff */
[----:B------:R-:W-:Y:S02]  /*28a0*/  SHF.R.S32.HI R5, RZ, 0x1f, R3 ;  /* 0x0000001fff057819 */ /* 0x000fe40000011403 */
[----:B------:R-:W-:Y:S02]  /*28b0*/  @P0 IADD3 R222, R4, 0xe0, RZ ;  /* 0x000000e004de0810 */ /* 0x000fe40007ffe0ff */
[C---:B------:R-:W-:Y:S01]  /*28c0*/  LOP3.LUT R4, R213.reuse, 0xfffffff8, RZ, 0xc0, !PT ;  /* 0xfffffff8d5047812 */ /* 0x040fe200078ec0ff */
[----:B------:R-:W-:Y:S01]  /*28d0*/  IMAD.SHL.U32 R213, R213, 0x40, RZ ;  /* 0x00000040d5d57824 */ /* 0x000fe200078e00ff */
[----:B------:R-:W-:-:S02]  /*28e0*/  LEA.HI R5, R5, R3, RZ, 0x2 ;  /* 0x0000000305057211 */ /* 0x000fc400078f10ff */
[----:B------:R-:W-:Y:S01]  /*28f0*/  LOP3.LUT R8, R6, R13, RZ, 0xfc, !PT ;  /* 0x0000000d06087212 */ /* 0x000fe200078efcff */
[----:B------:R-:W-:Y:S01]  /*2900*/  IMAD.IADD R7, R2, 0x1, -R4 ;  /* 0x0000000102077824 */ /* 0x000fe200078e0a04 */
[----:B------:R-:W-:Y:S01]  /*2910*/  SEL R13, RZ, 0xffffffff, P6 ;  /* 0xffffffffff0d7807 */ /* 0x000fe20003000000 */
[----:B------:R-:W-:Y:S01]  /*2920*/  IMAD.SHL.U32 R4, R22, 0x40, RZ ;  /* 0x0000004016047824 */ /* 0x000fe200078e00ff */
[----:B------:R-:W-:Y:S01]  /*2930*/  LOP3.LUT P6, RZ, R2, 0x2, RZ, 0xc0, !PT ;  /* 0x0000000202ff7812 */ /* 0x000fe200078cc0ff */
[----:B------:R-:W-:Y:S01]  /*2940*/  IMAD.SHL.U32 R6, R24, 0x8, RZ ;  /* 0x0000000818067824 */ /* 0x000fe200078e00ff */
[----:B------:R-:W-:Y:S01]  /*2950*/  LOP3.LUT R2, R5, 0x7ffffffc, RZ, 0xc0, !PT ;  /* 0x7ffffffc05027812 */ /* 0x000fe200078ec0ff */
[----:B------:R-:W-:Y:S01]  /*2960*/  CS2R R24, SRZ ;  /* 0x0000000000187805 */ /* 0x000fe2000001ff00 */
[----:B------:R-:W-:Y:S02]  /*2970*/  LOP3.LUT R211, R8, 0x18, R211, 0x78, !PT ;  /* 0x0000001808d37812 */ /* 0x000fe400078e78d3 */
[----:B------:R-:W-:Y:S01]  /*2980*/  LOP3.LUT R213, R213, 0xfffffe00, RZ, 0xc0, !PT ;  /* 0xfffffe00d5d57812 */ /* 0x000fe200078ec0ff */
[----:B------:R-:W-:Y:S01]  /*2990*/  IMAD.IADD R10, R3, 0x1, -R2 ;  /* 0x00000001030a7824 */ /* 0x000fe200078e0a02 */
[----:B------:R-:W-:Y:S01]  /*29a0*/  LOP3.LUT R2, R4, 0x1c0, RZ, 0xc0, !PT ;  /* 0x000001c004027812 */ /* 0x000fe200078ec0ff */
[----:B------:R-:W-:Y:S01]  /*29b0*/  IMAD.SHL.U32 R4, R0, 0x20, RZ ;  /* 0x0000002000047824 */ /* 0x000fe200078e00ff */
[----:B------:R-:W-:Y:S01]  /*29c0*/  LOP3.LUT P0, RZ, R22, 0x2, RZ, 0xc0, !PT ;  /* 0x0000000216ff7812 */ /* 0x000fe2000780c0ff */
[----:B------:R-:W-:Y:S01]  /*29d0*/  IMAD.SHL.U32 R3, R16, 0x10, RZ ;  /* 0x0000001010037824 */ /* 0x000fe200078e00ff */
[----:B------:R-:W-:Y:S01]  /*29e0*/  LOP3.LUT R8, R2, 0x8, R26, 0xf8, !PT ;  /* 0x0000000802087812 */ /* 0x000fe200078ef81a */
[----:B------:R-:W-:Y:S01]  /*29f0*/  IMAD.SHL.U32 R211, R211, 0x2, RZ ;  /* 0x00000002d3d37824 */ /* 0x000fe200078e00ff */
[----:B------:R-:W-:-:S02]  /*2a00*/  LOP3.LUT R4, R4, 0x20, RZ, 0xc0, !PT ;  /* 0x0000002004047812 */ /* 0x000fc400078ec0ff */
[----:B------:R-:W-:Y:S02]  /*2a10*/  LEA.HI.SX32 R224, R5, R3, 0x1e ;  /* 0x0000000305e07211 */ /* 0x000fe400078ff2ff */
[----:B------:R-:W-:Y:S01]  /*2a20*/  LOP3.LUT R11, R4, 0x18, R6, 0xf8, !PT ;  /* 0x00000018040b7812 */ /* 0x000fe200078ef806 */
[----:B------:R-:W-:Y:S01]  /*2a30*/  IMAD.SHL.U32 R4, R0, 0x8, RZ ;  /* 0x0000000800047824 */ /* 0x000fe200078e00ff */
[----:B------:R-:W-:Y:S02]  /*2a40*/  LOP3.LUT R3, R2, 0x30, R3, 0xf8, !PT ;  /* 0x0000003002037812 */ /* 0x000fe400078ef803 */
[----:B------:R-:W-:Y:S02]  /*2a50*/  SHF.R.U32.HI R5, RZ, 0x3, R2 ;  /* 0x00000003ff057819 */ /* 0x000fe40000011602 */
[----:B------:R-:W-:Y:S01]  /*2a60*/  LOP3.LUT R6, R4, 0x8, RZ, 0xc0, !PT ;  /* 0x0000000804067812 */ /* 0x000fe200078ec0ff */
[----:B------:R-:W-:Y:S01]  /*2a70*/  IMAD.SHL.U32 R4, R13, 0x2, RZ ;  /* 0x000000020d047824 */ /* 0x000fe200078e00ff */
[----:B------:R-:W-:-:S02]  /*2a80*/  LOP3.LUT R2, R9, 0x1ffffffe, RZ, 0xc0, !PT ;  /* 0x1ffffffe09027812 */ /* 0x000fc400078ec0ff */
[----:B------:R-:W-:Y:S02]  /*2a90*/  LOP3.LUT R9, R3, 0x8, R26, 0xf8, !PT ;  /* 0x0000000803097812 */ /* 0x000fe400078ef81a */
[-C--:B------:R-:W-:Y:S01]  /*2aa0*/  LOP3.LUT R3, R8, R5.reuse, RZ, 0x3c, !PT ;  /* 0x0000000508037212 */ /* 0x080fe200078e3cff */
[----:B------:R-:W-:Y:S01]  /*2ab0*/  IMAD.IADD R2, R14, 0x1, -R2 ;  /* 0x000000010e027824 */ /* 0x000fe200078e0a02 */
[----:B------:R-:W-:Y:S01]  /*2ac0*/  LOP3.LUT R8, R4, 0x2, R23, 0xe2, !PT ;  /* 0x0000000204087812 */ /* 0x000fe200078ee217 */
[----:B------:R-:W-:Y:S01]  /*2ad0*/  IMAD.SHL.U32 R4, R7, 0x40, RZ ;  /* 0x0000004007047824 */ /* 0x000fe200078e00ff */
[----:B------:R-:W-:Y:S01]  /*2ae0*/  SEL R208, R217, 0xfffffff0, !P0 ;  /* 0xfffffff0d9d07807 */ /* 0x000fe20004000000 */
[----:B------:R-:W-:Y:S01]  /*2af0*/  IMAD R13, R2, 0x4, R10 ;  /* 0x00000004020d7824 */ /* 0x000fe200078e020a */
[----:B------:R-:W-:Y:S01]  /*2b00*/  LOP3.LUT R2, R9, R5, RZ, 0x3c, !PT ;  /* 0x0000000509027212 */ /* 0x000fe200078e3cff */
[----:B------:R-:W-:Y:S01]  /*2b10*/  IMAD R3, R14, 0x200, R3 ;  /* 0x000002000e037824 */ /* 0x000fe200078e0203 */
[----:B------:R-:W-:Y:S01]  /*2b20*/  LOP3.LUT R4, R4, 0x1c0, RZ, 0xc0, !PT ;  /* 0x000001c004047812 */ /* 0x000fe200078ec0ff */
[----:B------:R-:W-:Y:S01]  /*2b30*/  IMAD.MOV.U32 R14, RZ, RZ, 0x20 ;  /* 0x00000020ff0e7424 */ /* 0x000fe200078e00ff */
[----:B------:R-:W-:Y:S01]  /*2b40*/  LOP3.LUT P0, RZ, R22, 0x4, RZ, 0xc0, !PT ;  /* 0x0000000416ff7812 */ /* 0x000fe2000780c0ff */
[----:B------:R-:W-:Y:S01]  /*2b50*/  IMAD R219, R0, 0x200, R2 ;  /* 0x0000020000db7824 */ /* 0x000fe200078e0202 */
[----:B------:R-:W-:Y:S01]  /*2b60*/  SHF.R.U32.HI R5, RZ, 0x3, R4 ;  /* 0x00000003ff057819 */ /* 0x000fe20000011604 */
[----:B------:R-:W-:Y:S01]  /*2b70*/  IMAD R2, R16, 0x400, R213 ;  /* 0x0000040010027824 */ /* 0x000fe200078e02d5 */
[----:B------:R-:W-:Y:S01]  /*2b80*/  SEL R209, R14, 0xffffffe0, !P0 ;  /* 0xffffffe00ed17807 */ /* 0x000fe20004000000 */
[----:B------:R-:W-:Y:S01]  /*2b90*/  CS2R R26, SRZ ;  /* 0x00000000001a7805 */ /* 0x000fe2000001ff00 */
[----:B------:R-:W-:-:S02]  /*2ba0*/  LOP3.LUT R0, R5, R4, R6, 0x1e, !PT ;  /* 0x0000000405007212 */ /* 0x000fc400078e1e06 */
[----:B------:R-:W-:Y:S02]  /*2bb0*/  SEL R10, RZ, 0x4, P5 ;  /* 0x00000004ff0a7807 */ /* 0x000fe40002800000 */
[C---:B------:R-:W-:Y:S01]  /*2bc0*/  LOP3.LUT P5, RZ, R7.reuse, 0x4, RZ, 0xc0, !PT ;  /* 0x0000000407ff7812 */ /* 0x040fe200078ac0ff */
[----:B------:R-:W-:Y:S01]  /*2bd0*/  IMAD.IADD R216, R2, 0x1, R0 ;  /* 0x0000000102d87824 */ /* 0x000fe200078e0200 */
[----:B------:R-:W-:Y:S01]  /*2be0*/  LOP3.LUT P0, RZ, R7, 0x2, RZ, 0xc0, !PT ;  /* 0x0000000207ff7812 */ /* 0x000fe2000780c0ff */
[----:B------:R-:W-:Y:S01]  /*2bf0*/  IMAD.SHL.U32 R0, R3, 0x2, RZ ;  /* 0x0000000203007824 */ /* 0x000fe200078e00ff */
[----:B------:R-:W-:Y:S01]  /*2c00*/  LOP3.LUT R4, R5, R11, R4, 0x1e, !PT ;  /* 0x0000000b05047212 */ /* 0x000fe200078e1e04 */
[----:B------:R-:W-:Y:S01]  /*2c10*/  IMAD.SHL.U32 R215, R216, 0x2, RZ ;  /* 0x00000002d8d77824 */ /* 0x000fe200078e00ff */
[----:B------:R-:W-:Y:S01]  /*2c20*/  SEL R212, R212, 0xe0, !P6 ;  /* 0x000000e0d4d47807 */ /* 0x000fe20007000000 */
[----:B------:R-:W-:Y:S01]  /*2c30*/  IMAD.SHL.U32 R3, R13, 0x2, RZ ;  /* 0x000000020d037824 */ /* 0x000fe200078e00ff */
[----:B------:R-:W-:Y:S01]  /*2c40*/  LOP3.LUT R213, R4, R213, RZ, 0xfc, !PT ;  /* 0x000000d504d57212 */ /* 0x000fe200078efcff */
[--C-:B------:R-:W-:Y:S01]  /*2c50*/  IMAD R208, R208, 0x2, R0.reuse ;  /* 0x00000002d0d07824 */ /* 0x100fe200078e0200 */
[----:B------:R-:W-:Y:S01]  /*2c60*/  SEL R217, R217, 0xfffffff0, !P0 ;  /* 0xfffffff0d9d97807 */ /* 0x000fe20004000000 */
[----:B------:R-:W-:Y:S01]  /*2c70*/  IMAD R210, R209, 0x2, R0 ;  /* 0x00000002d1d27824 */ /* 0x000fe200078e0200 */
[----:B------:R-:W-:Y:S01]  /*2c80*/  SEL R2, R14, 0xffffffe0, !P5 ;  /* 0xffffffe00e027807 */ /* 0x000fe20006800000 */
[----:B------:R-:W-:Y:S01]  /*2c90*/  IMAD R212, R212, 0x2, R211 ;  /* 0x00000002d4d47824 */ /* 0x000fe200078e02d3 */
[----:B------:R-:W-:Y:S01]  /*2ca0*/  IADD3 R215, R215, 0x1b080, RZ ;  /* 0x0001b080d7d77810 */ /* 0x000fe20007ffe0ff */
[----:B------:R-:W-:Y:S01]  /*2cb0*/  IMAD R209, R209, 0x2, R208 ;  /* 0x00000002d1d17824 */ /* 0x000fe200078e02d0 */
[----:B------:R-:W-:Y:S01]  /*2cc0*/  LOP3.LUT R214, R214, R12, R6, 0x1e, !PT ;  /* 0x0000000cd6d67212 */ /* 0x000fe200078e1e06 */
[----:B------:R-:W-:Y:S01]  /*2cd0*/  IMAD.IADD R218, R216, 0x1, R2 ;  /* 0x00000001d8da7824 */ /* 0x000fe200078e0202 */
[----:B------:R-:W-:Y:S01]  /*2ce0*/  IADD3 R4, -R3, UR20, RZ ;  /* 0x0000001403047c10 */ /* 0x000fe2000fffe1ff */
[----:B------:R-:W-:Y:S01]  /*2cf0*/  IMAD R215, R2, 0x2, R215 ;  /* 0x0000000202d77824 */ /* 0x000fe200078e02d7 */
[----:B------:R-:W-:Y:S01]  /*2d00*/  LOP3.LUT R225, R8, R10, RZ, 0xfc, !PT ;  /* 0x0000000a08e17212 */ /* 0x000fe200078efcff */
[----:B------:R-:W-:Y:S01]  /*2d10*/  IMAD.IADD R220, R216, 0x1, R217 ;  /* 0x00000001d8dc7824 */ /* 0x000fe200078e02d9 */
[----:B------:R-:W-:-:S02]  /*2d20*/  LEA R214, R214, 0x23c80, 0x1 ;  /* 0x00023c80d6d67811 */ /* 0x000fc400078e08ff */
[C---:B------:R-:W-:Y:S02]  /*2d30*/  IADD3 R237, -R3.reuse, UR21, RZ ;  /* 0x0000001503ed7c10 */ /* 0x040fe4000fffe1ff */
[----:B------:R-:W-:Y:S02]  /*2d40*/  IADD3 R236, -R3, UR6, RZ ;  /* 0x0000000603ec7c10 */ /* 0x000fe4000fffe1ff */
[C---:B------:R-:W-:Y:S02]  /*2d50*/  IADD3 R226, R4.reuse, c[0x0][0x2a4], RZ ;  /* 0x0000a90004e27a10 */ /* 0x040fe40007ffe0ff */
[----:B------:R-:W-:Y:S02]  /*2d60*/  IADD3 R227, R4, UR17, RZ ;  /* 0x0000001104e37c10 */ /* 0x000fe4000fffe0ff */
[----:B------:R-:W-:Y:S02]  /*2d70*/  LEA R213, R213, 0x80, 0x1 ;  /* 0x00000080d5d57811 */ /* 0x000fe400078e08ff */
[----:B------:R-:W-:-:S02]  /*2d80*/  ISETP.LE.AND P0, PT, R249, c[0x0][0x2a8], PT ;  /* 0x0000aa00f9007a0c */ /* 0x000fc40003f03270 */
.L_x_963:
        /* <DEDUP_REMOVED lines=15> */
[----:B------:R-:W-:Y:S01]  /*2e80*/  LDSM.16.M88.2 R2, [R0+0x80] ;  /* 0x000080000002783b */ /* 0x000fe20000000100 */
[----:B------:R-:W-:Y:S03]  /*2e90*/  UMOV UR6, UR13 ;  /* 0x0000000d00067c82 */ /* 0x000fe60008000000 */
        /* <DEDUP_REMOVED lines=148> */
[----:B------:R1:W1:Y:S03]  /*37e0*/  MUFU.TANH R190, R7 ;  /* 0x0000000700be7308 */ /* 0x0002660000002400 */
[----:B------:R-:W-:Y:S01]  /*37f0*/  MOV R3, UR13 ;  /* 0x0000000d00037c02 */ /* 0x000fe20008000f00 */
[----:B---3--:R-:W3:Y:S01]  /*3800*/  LDSM.16.M88.2 R4, [R209+0x7080] ;  /* 0x00708000d104783b */ /* 0x008ee20000000100 */
[-C--:B------:R-:W-:Y:S02]  /*3810*/  LEA R2, R2, R224.reuse, 0x6 ;  /* 0x000000e002027211 */ /* 0x080fe400078e30ff */
[----:B------:R-:W-:Y:S03]  /*3820*/  LEA R3, R3, R224, 0x6 ;  /* 0x000000e003037211 */ /* 0x000fe600078e30ff */
[----:B------:R1:W1:Y:S01]  /*3830*/  MUFU.TANH R200, R8 ;  /* 0x0000000800c87308 */ /* 0x0002620000002400 */
[----:B------:R1:W1:Y:S01]  /*3840*/  LDS R172, [R2.X4+0x21080] ;  /* 0x0210800002ac7984 */ /* 0x0002620000004800 */
[-C--:B------:R-:W-:Y:S02]  /*3850*/  IADD3 R110, R226, R3.reuse, RZ ;  /* 0x00000003e26e7210 */ /* 0x080fe40007ffe0ff */
[----:B------:R-:W-:Y:S01]  /*3860*/  IADD3 R109, R227, R3, RZ ;  /* 0x00000003e36d7210 */ /* 0x000fe20007ffe0ff */
[----:B------:R1:W1:Y:S01]  /*3870*/  LDS R111, [R2.X4+0x210a0] ;  /* 0x0210a000026f7984 */ /* 0x0002620000004800 */
[----:B------:R-:W-:Y:S01]  /*3880*/  FMUL.FTZ R16, R16, c[0x0][0x2b4] ;  /* 0x0000ad0010107a20 */ /* 0x000fe20000410000 */
[----:B------:R-:W-:Y:S01]  /*3890*/  IMNMX R110, R237, R110, PT ;  /* 0x0000006eed6e7217 */ /* 0x000fe20003800200 */
[----:B------:R-:W-:Y:S02]  /*38a0*/  FMUL.FTZ R17, R17, c[0x0][0x2b4] ;  /* 0x0000ad0011117a20 */ /* 0x000fe40000410000 */
[----:B------:R1:W1:Y:S01]  /*38b0*/  MUFU.TANH R198, R9 ;  /* 0x0000000900c67308 */ /* 0x0002620000002400 */
[----:B------:R-:W-:Y:S02]  /*38c0*/  FMUL.FTZ R18, R18, c[0x0][0x2b4] ;  /* 0x0000ad0012127a20 */ /* 0x000fe40000410000 */
[----:B------:R-:W-:Y:S07]  /*38d0*/  FMUL.FTZ R19, R19, c[0x0][0x2b4] ;  /* 0x0000ad0013137a20 */ /* 0x000fee0000410000 */
[----:B------:R1:W1:Y:S10]  /*38e0*/  MUFU.TANH R187, R10 ;  /* 0x0000000a00bb7308 */ /* 0x0002740000002400 */
[----:B------:R1:W1:Y:S01]  /*38f0*/  MUFU.TANH R186, R11 ;  /* 0x0000000b00ba7308 */ /* 0x0002620000002400 */
[----:B---3--:R-:W-:Y:S09]  /*3900*/  HMMA.16816.F32 R20, R104, R4, R20 ;  /* 0x000000046814723c */ /* 0x008ff20000001814 */
[----:B------:R3:W1:Y:S10]  /*3910*/  MUFU.TANH R196, R12 ;  /* 0x0000000c00c47308 */ /* 0x0006740000002400 */
[----:B------:R3:W1:Y:S05]  /*3920*/  MUFU.TANH R195, R13 ;  /* 0x0000000d00c37308 */ /* 0x00066a0000002400 */
[----:B------:R-:W-:Y:S05]  /*3930*/  FMUL.FTZ R20, R20, c[0x0][0x2b4] ;  /* 0x0000ad0014147a20 */ /* 0x000fea0000410000 */
        /* <DEDUP_REMOVED lines=14> */
[----:B-12-4-:R-:W-:Y:S01]  /*3a20*/  IADD3 R2, R3, UR5, RZ ;  /* 0x0000000503027c10 */ /* 0x016fe2000fffe0ff */
[----:B------:R-:W-:Y:S03]  /*3a30*/  BSSY B0, `(.L_x_954) ;  /* 0x000000e000007945 */ /* 0x000fe60003800000 */
        /* <DEDUP_REMOVED lines=9> */
.L_x_955:
[----:B------:R-:W-:Y:S11]  /*3ad0*/  ISETP.NE.AND P0, PT, R249, c[0x0][0x2a8], PT ;  /* 0x0000aa00f9007a0c */ /* 0x000ff60003f05270 */
[----:B------:R-:W-:Y:S02]  /*3ae0*/  @!UPT UIADD3 URZ, URZ, URZ, URZ ;  /* 0x0000003f3f3ff290 */ /* 0x000fe4000fffe03f */
[----:B------:R-:W-:Y:S05]  /*3af0*/  @P0 IMAD.HI.U32 R4, R2, c[0x0][0x2ac], RZ ;  /* 0x0000ab0002040a27 */ /* 0x000fea00078e00ff */
[----:B------:R-:W-:Y:S02]  /*3b00*/  @P0 SHF.R.U32.HI R2, RZ, c[0x0][0x2b0], R4 ;  /* 0x0000ac00ff020a19 */ /* 0x000fe40000011604 */
.L_x_956:
[----:B------:R-:W-:Y:S05]  /*3b10*/  BSYNC B0 ;  /* 0x0000000000007941 */ /* 0x000fea0003800000 */
.L_x_954:
[----:B------:R-:W-:Y:S05]  /*3b20*/  IMAD R2, R2, c[0x0][0x2a8], R236 ;  /* 0x0000aa0002027a24 */ /* 0x000fea00078e02ec */
[----:B------:R-:W-:Y:S02]  /*3b30*/  IADD3 R4, R2, c[0x0][0x2a8], RZ ;  /* 0x0000aa0002047a10 */ /* 0x000fe40007ffe0ff */
[----:B------:R-:W-:Y:S02]  /*3b40*/  IMNMX R109, R109, R2, !PT ;  /* 0x000000026d6d7217 */ /* 0x000fe40007800200 */
[----:B------:R-:W-:Y:S02]  /*3b50*/  IMNMX R110, R110, R4, PT ;  /* 0x000000046e6e7217 */ /* 0x000fe40003800200 */
.L_x_953:
[----:B-12-4-:R-:W-:Y:S05]  /*3b60*/  IADD3 R2, R3, 0x8, RZ ;  /* 0x0000000803027810 */ /* 0x016fea0007ffe0ff */
        /* <DEDUP_REMOVED lines=15> */
.L_x_959:
[----:B------:R-:W-:Y:S11]  /*3c60*/  ISETP.NE.AND P0, PT, R249, c[0x0][0x2a8], PT ;  /* 0x0000aa00f9007a0c */ /* 0x000ff60003f05270 */
[----:B------:R-:W-:Y:S02]  /*3c70*/  @!UPT UIADD3 URZ, URZ, URZ, URZ ;  /* 0x0000003f3f3ff290 */ /* 0x000fe4000fffe03f */
[----:B------:R-:W-:Y:S05]  /*3c80*/  @P0 IMAD.HI.U32 R3, R2, c[0x0][0x2ac], RZ ;  /* 0x0000ab0002030a27 */ /* 0x000fea00078e00ff */
[----:B------:R-:W-:Y:S02]  /*3c90*/  @P0 SHF.R.U32.HI R2, RZ, c[0x0][0x2b0], R3 ;  /* 0x0000ac00ff020a19 */ /* 0x000fe40000011603 */
.L_x_960:
[----:B------:R-:W-:Y:S05]  /*3ca0*/  BSYNC B0 ;  /* 0x0000000000007941 */ /* 0x000fea0003800000 */
.L_x_958:
[----:B------:R-:W-:Y:S05]  /*3cb0*/  IMAD R2, R2, c[0x0][0x2a8], R236 ;  /* 0x0000aa0002027a24 */ /* 0x000fea00078e02ec */
[----:B------:R-:W-:Y:S02]  /*3cc0*/  IADD3 R3, R2, c[0x0][0x2a8], RZ ;  /* 0x0000aa0002037a10 */ /* 0x000fe40007ffe0ff */
[----:B------:R-:W-:Y:S02]  /*3cd0*/  IMNMX R107, R107, R2, !PT ;  /* 0x000000026b6b7217 */ /* 0x000fe40007800200 */
[----:B------:R-:W-:Y:S02]  /*3ce0*/  IMNMX R108, R108, R3, PT ;  /* 0x000000036c6c7217 */ /* 0x000fe40003800200 */
.L_x_957:
        /* <DEDUP_REMOVED lines=8> */
[----:B------:R1:W2:Y:S04]  /*3d70*/  LDSM.16.M88.2 R2, [R0+0x7880] ;  /* 0x007880000002783b */ /* 0x0002a80000000100 */
[----:B------:R1:W4:Y:S04]  /*3d80*/  LDSM.16.M88.2 R8, [R0+0x8080] ;  /* 0x008080000008783b */ /* 0x0003280000000100 */
        /* <DEDUP_REMOVED lines=11> */
[----:B--2-4-:R-:W-:Y:S01]  /*3e40*/  USHF.R.S32.HI UR20, URZ, 0x1f, UR21 ;  /* 0x0000001f3f147899 */ /* 0x014fe20008011415 */
[----:B------:R-:W-:Y:S01]  /*3e50*/  IMAD.U32 R5, RZ, RZ, UR13 ;  /* 0x0000000dff057e24 */ /* 0x000fe2000f8e00ff */
[----:B------:R-:W-:Y:S01]  /*3e60*/  ULDC.64 UR16, c[0x0][0x178] ;  /* 0x00005e0000107ab9 */ /* 0x000fe20000000a00 */
[----:B------:R-:W-:Y:S01]  /*3e70*/  IMAD.MOV.U32 R6, RZ, RZ, c[0x0][0x178] ;  /* 0x00005e00ff067624 */ /* 0x000fe200078e00ff */
[----:B------:R-:W-:Y:S02]  /*3e80*/  UIMAD UR20, UR20, UR16, URZ ;  /* 0x00000010141472a4 */ /* 0x000fe4000f8e023f */
[----:B------:R-:W-:Y:S01]  /*3e90*/  @!P1 LEA R5, R5, 0x40, 0x6 ;  /* 0x0000004005059811 */ /* 0x000fe200078e30ff */
[----:B------:R-:W-:Y:S01]  /*3ea0*/  UIMAD.WIDE.U32 UR22, UR21, UR16, URZ ;  /* 0x00000010151672a5 */ /* 0x000fe2000f8e003f */
[----:B------:R-:W-:Y:S01]  /*3eb0*/  IMAD.SHL.U32 R6, R6, 0x20, RZ ;  /* 0x0000002006067824 */ /* 0x000fe200078e00ff */
[----:B------:R-:W-:Y:S01]  /*3ec0*/  UIMAD UR20, UR21, UR17, UR20 ;  /* 0x00000011151472a4 */ /* 0x000fe2000f8e0214 */
[C---:B------:R-:W-:Y:S01]  /*3ed0*/  @!P1 IADD3 R4, P0, R5.reuse, R242, RZ ;  /* 0x000000f205049210 */ /* 0x040fe20007f1e0ff */
[----:B------:R-:W-:Y:S02]  /*3ee0*/  USHF.L.U32 UR16, UR22, 0x6, URZ ;  /* 0x0000000616107899 */ /* 0x000fe4000800063f */
[----:B------:R-:W-:Y:S01]  /*3ef0*/  UIADD3 UR20, UR23, UR20, URZ ;  /* 0x0000001417147290 */ /* 0x000fe2000fffe03f */
[----:B------:R-:W-:Y:S01]  /*3f00*/  @!P1 LEA.HI.X.SX32 R5, R5, R247, 0x1, P0 ;  /* 0x000000f705059211 */ /* 0x000fe200000f0eff */
[----:B------:R-:W-:Y:S02]  /*3f10*/  UIMAD UR21, UR21, -0x40, UR9 ;  /* 0xffffffc0151578a4 */ /* 0x000fe4000f8e0209 */
[----:B------:R-:W-:Y:S01]  /*3f20*/  IADD3 R18, P5, P0, R234, UR16, R6 ;  /* 0x00000010ea127c10 */ /* 0x000fe2000f8be006 */
[----:B------:R-:W-:Y:S06]  /*3f30*/  USHF.L.U64.HI UR20, UR22, 0x6, UR20 ;  /* 0x0000000616147899 */ /* 0x000fec0008010214 */
[----:B------:R-:W-:Y:S02]  /*3f40*/  IADD3.X R19, R231, UR20, R251, P5, P0 ;  /* 0x00000014e7137c10 */ /* 0x000fe4000afe04fb */
[----:B------:R-:W-:Y:S02]  /*3f50*/  @!P1 LEA R14, P0, R4, c[0x0][0x258], 0x2 ;  /* 0x00009600040e9a11 */ /* 0x000fe400078010ff */
[----:B------:R-:W-:Y:S02]  /*3f60*/  IADD3 R7, P5, R234, UR16, RZ ;  /* 0x00000010ea077c10 */ /* 0x000fe4000ffbe0ff */
[----:B------:R-:W-:Y:S02]  /*3f70*/  @!P1 LEA.HI.X R15, R4, c[0x0][0x25c], R5, 0x2, P0 ;  /* 0x00009700040f9a11 */ /* 0x000fe400000f1405 */
[----:B------:R-:W-:Y:S02]  /*3f80*/  LEA R10, P0, R7, c[0x0][0x160], 0x1 ;  /* 0x00005800070a7a11 */ /* 0x000fe400078008ff */
[----:B------:R-:W-:Y:S02]  /*3f90*/  IADD3.X R4, R231, UR20, RZ, P5, !PT ;  /* 0x00000014e7047c10 */ /* 0x000fe4000affe4ff */
[----:B------:R-:W-:Y:S02]  /*3fa0*/  LEA R6, P5, R18, c[0x0][0x160], 0x1 ;  /* 0x0000580012067a11 */ /* 0x000fe400078a08ff */
[----:B------:R-:W-:Y:S02]  /*3fb0*/  IADD3 R5, -R238, UR21, RZ ;  /* 0x00000015ee057c10 */ /* 0x000fe4000fffe1ff */
[----:B------:R-:W-:Y:S02]  /*3fc0*/  LEA.HI.X R11, R7, c[0x0][0x164], R4, 0x1, P0 ;  /* 0x00005900070b7a11 */ /* 0x000fe400000f0c04 */
[----:B------:R-:W-:Y:S01]  /*3fd0*/  LEA.HI.X R7, R18, c[0x0][0x164], R19, 0x1, P5 ;  /* 0x0000590012077a11 */ /* 0x000fe200028f0c13 */
[----:B------:R-:W-:Y:S01]  /*3fe0*/  IMAD.U32 R18, RZ, RZ, UR11 ;  /* 0x0000000bff127e24 */ /* 0x000fe2000f8e00ff */
[----:B------:R-:W-:Y:S02]  /*3ff0*/  ISETP.LT.OR P5, PT, R5, 0x1, !P4 ;  /* 0x000000010500780c */ /* 0x000fe400067a1670 */
[----:B------:R-:W-:Y:S02]  /*4000*/  IADD3 R4, R223, 0xf080, RZ ;  /* 0x0000f080df047810 */ /* 0x000fe40007ffe0ff */
[C---:B------:R-:W-:Y:S03]  /*4010*/  ISETP.LT.OR P0, PT, R5.reuse, 0x1, !P3 ;  /* 0x000000010500780c */ /* 0x040fe60005f01670 */
[----:B------:R-:W-:Y:S06]  /*4020*/  IMAD R4, R18, 0x6000, R4 ;  /* 0x0000600012047824 */ /* 0x000fec00078e0204 */
[----:B------:R-:W-:Y:S01]  /*4030*/  @!PT LDS RZ, [RZ] ;  /* 0x00000000fffff984 */ /* 0x000fe20000000800 */
[----:B------:R-:W-:Y:S01]  /*4040*/  @!PT LDS RZ, [RZ] ;  /* 0x00000000fffff984 */ /* 0x000fe20000000800 */
[----:B------:R-:W-:Y:S01]  /*4050*/  @!PT LDS RZ, [RZ] ;  /* 0x00000000fffff984 */ /* 0x000fe20000000800 */
[----:B------:R2:W-:Y:S01]  /*4060*/  LDGSTS.E.BYPASS.LTC128B.128 [R4], [R10.64], !P5 ;  /* 0x000000000a047fae */ /* 0x0005e2000e901d4e */
[C---:B------:R-:W-:Y:S03]  /*4070*/  ISETP.LT.OR P5, PT, R5.reuse, 0x1, !P2 ;  /* 0x000000010500780c */ /* 0x040fe600057a1670 */
[----:B------:R2:W-:Y:S01]  /*4080*/  LDGSTS.E.BYPASS.LTC128B.128 [R4+0x2000], [R10.64+0x80], !P0 ;  /* 0x020000800a047fae */ /* 0x0005e2000c101d4e */
[C---:B------:R-:W-:Y:S09]  /*4090*/  ISETP.LT.OR P0, PT, R5.reuse, 0x21, !P4 ;  /* 0x000000210500780c */ /* 0x040ff20006701670 */
[----:B------:R2:W-:Y:S01]  /*40a0*/  LDGSTS.E.BYPASS.LTC128B.128 [R4+0x4000], [R10.64+0x100], !P5 ;  /* 0x040001000a047fae */ /* 0x0005e2000e901d4e */
[C---:B------:R-:W-:Y:S03]  /*40b0*/  ISETP.LT.OR P5, PT, R5.reuse, 0x21, !P3 ;  /* 0x000000210500780c */ /* 0x040fe60005fa1670 */
[----:B------:R4:W-:Y:S01]  /*40c0*/  LDGSTS.E.BYPASS.LTC128B.128 [R4+0x1000], [R6.64], !P0 ;  /* 0x0100000006047fae */ /* 0x0009e2000c101d4e */
[----:B------:R-:W-:Y:S01]  /*40d0*/  ISETP.LT.OR P0, PT, R5, 0x21, !P2 ;  /* 0x000000210500780c */ /* 0x000fe20005701670 */
[----:B------:R-:W-:Y:S08]  /*40e0*/  IMAD.U32 R5, RZ, RZ, UR11 ;  /* 0x0000000bff057e24 */ /* 0x000ff0000f8e00ff */
[----:B------:R4:W-:Y:S04]  /*40f0*/  LDGSTS.E.BYPASS.LTC128B.128 [R4+0x3000], [R6.64+0x80], !P5 ;  /* 0x0300008006047fae */ /* 0x0009e8000e901d4e */
[----:B------:R4:W-:Y:S01]  /*4100*/  LDGSTS.E.BYPASS.LTC128B.128 [R4+0x5000], [R6.64+0x100], !P0 ;  /* 0x0500010006047fae */ /* 0x0009e2000c101d4e */
[----:B--2---:R-:W-:Y:S04]  /*4110*/  IMAD.SHL.U32 R10, R248, 0x4, RZ ;  /* 0x00000004f80a7824 */ /* 0x004fe800078e00ff */
[----:B------:R-:W-:Y:S04]  /*4120*/  @!P1 IMAD R5, R5, 0x40, R10 ;  /* 0x0000004005059824 */ /* 0x000fe800078e020a */
[----:B------:R-:W-:Y:S05]  /*4130*/  @!P1 IMAD.SHL.U32 R5, R5, 0x4, RZ ;  /* 0x0000000405059824 */ /* 0x000fea00078e00ff */
[----:B------:R4:W-:Y:S02]  /*4140*/  @!P1 LDGSTS.E.BYPASS.LTC128B.128 [R5+0x21080], [R14.64] ;  /* 0x210800000e059fae */ /* 0x0009e4000b901d4e */
.L_x_961:
        /* <DEDUP_REMOVED lines=18> */
[----:B------:R-:W-:Y:S01]  /*4270*/  ISETP.LT.OR P5, PT, R108, 0x1, P5 ;  /* 0x000000016c00780c */ /* 0x000fe20002fa1670 */
[----:B------:R-:W-:Y:S02]  /*4280*/  UIADD3 UR13, UR13, 0x1, URZ ;  /* 0x000000010d0d7890 */ /* 0x000fe4000fffe03f */
[C---:B------:R-:W-:Y:S08]  /*4290*/  HMMA.16816.F32 R16, R20.reuse, R16, RZ ;  /* 0x000000101410723c */ /* 0x040ff000000018ff */
[----:B------:R-:W-:Y:S01]  /*42a0*/  HMMA.16816.F32 R20, R20, R84, RZ ;  /* 0x000000541414723c */ /* 0x000fe200000018ff */
[----:B------:R-:W2:Y:S07]  /*42b0*/  LDSM.16.M88.2 R84, [R210+0x8080] ;  /* 0x00808000d254783b */ /* 0x000eae0000000100 */
[C---:B------:R-:W-:Y:S01]  /*42c0*/  HMMA.16816.F32 R4, R88.reuse, R86, R4 ;  /* 0x000000565804723c */ /* 0x040fe20000001804 */
[----:B------:R-:W3:Y:S07]  /*42d0*/  LDSM.16.M88.2 R86, [R210+0x8880] ;  /* 0x00888000d256783b */ /* 0x000eee0000000100 */
[C---:B------:R-:W-:Y:S01]  /*42e0*/  HMMA.16816.F32 R8, R88.reuse, R92, R8 ;  /* 0x0000005c5808723c */ /* 0x040fe20000001808 */
[----:B------:R-:W4:Y:S07]  /*42f0*/  LDSM.16.M88.2 R92, [R210+0x9080] ;  /* 0x00908000d25c783b */ /* 0x000f2e0000000100 */
[C---:B------:R-:W-:Y:S08]  /*4300*/  HMMA.16816.F32 R12, R88.reuse, R94, R12 ;  /* 0x0000005e580c723c */ /* 0x040ff0000000180c */
[C---:B------:R-:W-:Y:S08]  /*4310*/  HMMA.16816.F32 R16, R88.reuse, R96, R16 ;  /* 0x000000605810723c */ /* 0x040ff00000001810 */
[----:B------:R-:W-:Y:S01]  /*4320*/  HMMA.16816.F32 R20, R88, R98, R20 ;  /* 0x000000625814723c */ /* 0x000fe20000001814 */
[----:B------:R-:W5:Y:S05]  /*4330*/  LDSM.16.M88.2 R88, [R210+0x9880] ;  /* 0x00988000d258783b */ /* 0x000f6a0000000100 */
[----:B------:R-:W-:Y:S02]  /*4340*/  LDSM.16.M88.4 R96, [R104] ;  /* 0x000000006860783b */ /* 0x000fe40000000200 */
[C---:B-1----:R-:W-:Y:S03]  /*4350*/  HMMA.16816.F32 R4, R100.reuse, R2, R4 ;  /* 0x000000026404723c */ /* 0x042fe60000001804 */
[----:B------:R-:W1:Y:S05]  /*4360*/  LDSM.16.M88.2 R2, [R209+0x7880] ;  /* 0x00788000d102783b */ /* 0x000e6a0000000100 */
[C---:B--2---:R-:W-:Y:S01]  /*4370*/  HMMA.16816.F32 R8, R100.reuse, R84, R8 ;  /* 0x000000546408723c */ /* 0x044fe20000001808 */
[----:B------:R-:W2:Y:S05]  /*4380*/  LDSM.16.M88.2 R90, [R209+0x8080] ;  /* 0x00808000d15a783b */ /* 0x000eaa0000000100 */
[----:B------:R-:W2:Y:S02]  /*4390*/  LDSM.16.M88.2 R84, [R209+0x8880] ;  /* 0x00888000d154783b */ /* 0x000ea40000000100 */
[C---:B---3--:R-:W-:Y:S03]  /*43a0*/  HMMA.16816.F32 R12, R100.reuse, R86, R12 ;  /* 0x00000056640c723c */ /* 0x048fe6000000180c */
[----:B------:R-:W3:Y:S05]  /*43b0*/  LDSM.16.M88.2 R86, [R209+0x9080] ;  /* 0x00908000d156783b */ /* 0x000eea0000000100 */
[C---:B----4-:R-:W-:Y:S01]  /*43c0*/  HMMA.16816.F32 R16, R100.reuse, R92, R16 ;  /* 0x0000005c6410723c */ /* 0x050fe20000001810 */
[----:B------:R-:W4:Y:S07]  /*43d0*/  LDSM.16.M88.2 R92, [R209+0x9880] ;  /* 0x00988000d15c783b */ /* 0x000f2e0000000100 */
[----:B-----5:R-:W-:Y:S01]  /*43e0*/  HMMA.16816.F32 R20, R100, R88, R20 ;  /* 0x000000586414723c */ /* 0x020fe20000001814 */
[----:B------:R-:W-:Y:S05]  /*43f0*/  LDSM.16.M88.2 R88, [R0+0xa080] ;  /* 0x00a080000058783b */ /* 0x000fea0000000100 */
[----:B------:R-:W5:Y:S02]  /*4400*/  LDSM.16.M88.4 R100, [R105+0x1d080] ;  /* 0x01d080006964783b */ /* 0x000f640000000200 */
[C---:B-1----:R-:W-:Y:S03]  /*4410*/  HMMA.16816.F32 R4, R96.reuse, R2, R4 ;  /* 0x000000026004723c */ /* 0x042fe60000001804 */
[----:B------:R-:W1:Y:S05]  /*4420*/  LDSM.16.M88.2 R2, [R0+0xa880] ;  /* 0x00a880000002783b */ /* 0x000e6a0000000100 */
[C---:B--2---:R-:W-:Y:S01]  /*4430*/  HMMA.16816.F32 R8, R96.reuse, R90, R8 ;  /* 0x0000005a6008723c */ /* 0x044fe20000001808 */
[----:B------:R-:W-:Y:S07]  /*4440*/  LDSM.16.M88.2 R90, [R0+0xc080] ;  /* 0x00c08000005a783b */ /* 0x000fee0000000100 */
[C---:B------:R-:W-:Y:S01]  /*4450*/  HMMA.16816.F32 R12, R96.reuse, R84, R12 ;  /* 0x00000054600c723c */ /* 0x040fe2000000180c */
[----:B------:R-:W2:Y:S07]  /*4460*/  LDSM.16.M88.2 R84, [R0+0xb080] ;  /* 0x00b080000054783b */ /* 0x000eae0000000100 */
[C---:B---3--:R-:W-:Y:S01]  /*4470*/  HMMA.16816.F32 R16, R96.reuse, R86, R16 ;  /* 0x000000566010723c */ /* 0x048fe20000001810 */
[----:B------:R-:W3:Y:S07]  /*4480*/  LDSM.16.M88.2 R86, [R0+0xb880] ;  /* 0x00b880000056783b */ /* 0x000eee0000000100 */
[----:B----4-:R-:W-:Y:S01]  /*4490*/  HMMA.16816.F32 R20, R96, R92, R20 ;  /* 0x0000005c6014723c */ /* 0x010fe20000001814 */
[----:B------:R-:W-:Y:S05]  /*44a0*/  LDSM.16.M88.4 R92, [R106+0x1d080] ;  /* 0x01d080006a5c783b */ /* 0x000fea0000000200 */
[----:B------:R-:W-:Y:S02]  /*44b0*/  LDSM.16.M88.4 R96, [R215+0x2000] ;  /* 0x00200000d760783b */ /* 0x000fe40000000200 */
[C---:B-----5:R-:W-:Y:S03]  /*44c0*/  HMMA.16816.F32 R4, R100.reuse, R88, R4 ;  /* 0x000000586404723c */ /* 0x060fe60000001804 */
[----:B------:R-:W4:Y:S05]  /*44d0*/  LDSM.16.M88.2 R88, [R208+0xa080] ;  /* 0x00a08000d058783b */ /* 0x000f2a0000000100 */
[C---:B-1----:R-:W-:Y:S01]  /*44e0*/  HMMA.16816.F32 R8, R100.reuse, R2, R8 ;  /* 0x000000026408723c */ /* 0x042fe20000001808 */
[----:B------:R-:W1:Y:S07]  /*44f0*/  LDSM.16.M88.2 R2, [R208+0xa880] ;  /* 0x00a88000d002783b */ /* 0x000e6e0000000100 */
[C---:B--2---:R-:W-:Y:S01]  /*4500*/  HMMA.16816.F32 R12, R100.reuse, R84, R12 ;  /* 0x00000054640c723c */ /* 0x044fe2000000180c */
[----:B------:R-:W2:Y:S07]  /*4510*/  LDSM.16.M88.2 R84, [R208+0xb080] ;  /* 0x00b08000d054783b */ /* 0x000eae0000000100 */
[C---:B---3--:R-:W-:Y:S01]  /*4520*/  HMMA.16816.F32 R16, R100.reuse, R86, R16 ;  /* 0x000000566410723c */ /* 0x048fe20000001810 */
[----:B------:R-:W3:Y:S07]  /*4530*/  LDSM.16.M88.2 R86, [R208+0xb880] ;  /* 0x00b88000d056783b */ /* 0x000eee0000000100 */
[----:B------:R-:W-:Y:S01]  /*4540*/  HMMA.16816.F32 R20, R100, R90, R20 ;  /* 0x0000005a6414723c */ /* 0x000fe20000001814 */
[----:B------:R-:W5:Y:S06]  /*4550*/  LDSM.16.M88.2 R90, [R208+0xc080] ;  /* 0x00c08000d05a783b */ /* 0x000f6c0000000100 */
[----:B------:R-:W-:Y:S02]  /*4560*/  FSEL R100, R191, -INF , !P5 ;  /* 0xff800000bf647808 */ /* 0x000fe40006800000 */
[----:B------:R-:W-:Y:S01]  /*4570*/  PLOP3.LUT P5, PT, PT, PT, UP2, 0x40, 0x0 ;  /* 0x000000000000781c */ /* 0x000fe20003fae828 */
[C---:B----4-:R-:W-:Y:S01]  /*4580*/  HMMA.16816.F32 R4, R92.reuse, R88, R4 ;  /* 0x000000585c04723c */ /* 0x050fe20000001804 */
[----:B------:R-:W4:Y:S01]  /*4590*/  LDSM.16.M88.2 R88, [R210+0xa080] ;  /* 0x00a08000d258783b */ /* 0x000f220000000100 */
        /* <DEDUP_REMOVED lines=8> */
[C---:B--2---:R-:W-:Y:S01]  /*4620*/  HMMA.16816.F32 R12, R92.reuse, R84, R12 ;  /* 0x000000545c0c723c */ /* 0x044fe2000000180c */
[----:B------:R-:W2:Y:S01]  /*4630*/  LDSM.16.M88.2 R84, [R210+0xb080] ;  /* 0x00b08000d254783b */ /* 0x000ea20000000100 */
[----:B------:R-:W-:Y:S01]  /*4640*/  PLOP3.LUT P5, PT, PT, PT, UP1, 0x40, 0x0 ;  /* 0x000000000000781c */ /* 0x000fe20003fae818 */
[----:B------:R-:W-:Y:S02]  /*4650*/  UISETP.NE.AND UP1, UPT, UR16, URZ, UPT ;  /* 0x0000003f1000728c */ /* 0x000fe4000bf25270 */
[----:B------:R-:W-:Y:S01]  /*4660*/  UP2UR UR16, UPR, URZ, 0x1 ;  /* 0x000000013f107883 */ /* 0x000fe20008000000 */
[----:B------:R-:W-:Y:S02]  /*4670*/  ISETP.GT.AND P5, PT, R107, 0x10, P5 ;  /* 0x000000106b00780c */ /* 0x000fe40002fa4270 */
[C---:B---3--:R-:W-:Y:S01]  /*4680*/  HMMA.16816.F32 R16, R92.reuse, R86, R16 ;  /* 0x000000565c10723c */ /* 0x048fe20000001810 */
[----:B------:R-:W3:Y:S02]  /*4690*/  LDSM.16.M88.2 R86, [R210+0xb880] ;  /* 0x00b88000d256783b */ /* 0x000ee40000000100 */
        /* <DEDUP_REMOVED lines=10> */
[C---:B----4-:R-:W-:Y:S01]  /*4740*/  HMMA.16816.F32 R4, R96.reuse, R88, R4 ;  /* 0x000000586004723c */ /* 0x050fe20000001804 */
[----:B------:R-:W-:Y:S01]  /*4750*/  UP2UR UR17, UPR, URZ, 0x1 ;  /* 0x000000013f117883 */ /* 0x000fe20008000000 */
[----:B------:R-:W4:Y:S01]  /*4760*/  LDSM.16.M88.2 R88, [R209+0xa080] ;  /* 0x00a08000d158783b */ /* 0x000f220000000100 */
        /* <DEDUP_REMOVED lines=8> */
[C---:B--2---:R-:W-:Y:S01]  /*47f0*/  HMMA.16816.F32 R12, R96.reuse, R84, R12 ;  /* 0x00000054600c723c */ /* 0x044fe2000000180c */
[----:B------:R-:W2:Y:S02]  /*4800*/  LDSM.16.M88.2 R84, [R209+0xb080] ;  /* 0x00b08000d154783b */ /* 0x000ea40000000100 */
[----:B------:R-:W-:Y:S04]  /*4810*/  ISETP.GT.AND P5, PT, R107, 0x20, P5 ;  /* 0x000000206b00780c */ /* 0x000fe80002fa4270 */
[C---:B------:R-:W-:Y:S01]  /*4820*/  ISETP.LT.OR P5, PT, R108.reuse, 0x21, P5 ;  /* 0x000000216c00780c */ /* 0x040fe20002fa1670 */
[C---:B---3--:R-:W-:Y:S01]  /*4830*/  HMMA.16816.F32 R16, R96.reuse, R86, R16 ;  /* 0x000000566010723c */ /* 0x048fe20000001810 */
[----:B------:R-:W3:Y:S03]  /*4840*/  LDSM.16.M88.2 R86, [R209+0xb880] ;  /* 0x00b88000d156783b */ /* 0x000ee60000000100 */
[--C-:B------:R-:W-:Y:S04]  /*4850*/  FFMA.FTZ R100, R175, c[0x0][0x29c], -R111.reuse ;  /* 0x0000a700af647a23 */ /* 0x100fe8000001086f */
[----:B-----5:R-:W-:Y:S01]  /*4860*/  HMMA.16816.F32 R20, R96, R90, R20 ;  /* 0x0000005a6014723c */ /* 0x020fe20000001814 */
[----:B------:R-:W5:Y:S01]  /*4870*/  LDSM.16.M88.2 R90, [R209+0xc080] ;  /* 0x00c08000d15a783b */ /* 0x000f620000000100 */
[----:B------:R2:W-:Y:S04]  /*4880*/  MUFU.EX2 R177, R100 ;  /* 0x0000006400b17308 */ /* 0x0005e80000000800 */
[----:B------:R2:W-:Y:S02]  /*4890*/  LDSM.16.M88.4 R96, [R105+0x1f080] ;  /* 0x01f080006960783b */ /* 0x0005e40000000200 */
[C---:B----4-:R-:W-:Y:S03]  /*48a0*/  HMMA.16816.F32 R4, R92.reuse, R88, R4 ;  /* 0x000000585c04723c */ /* 0x050fe60000001804 */
[----:B------:R-:W4:Y:S05]  /*48b0*/  LDSM.16.M88.2 R88, [R0+0xc880] ;  /* 0x00c880000058783b */ /* 0x000f2a0000000100 */
[C---:B-1----:R-:W-:Y:S01]  /*48c0*/  HMMA.16816.F32 R8, R92.reuse, R2, R8 ;  /* 0x000000025c08723c */ /* 0x042fe20000001808 */
[----:B------:R-:W1:Y:S07]  /*48d0*/  LDSM.16.M88.2 R2, [R0+0xd080] ;  /* 0x00d080000002783b */ /* 0x000e6e0000000100 */
[C---:B--2---:R-:W-:Y:S01]  /*48e0*/  HMMA.16816.F32 R12, R92.reuse, R84, R12 ;  /* 0x000000545c0c723c */ /* 0x044fe2000000180c */
[----:B------:R-:W2:Y:S03]  /*48f0*/  LDSM.16.M88.2 R84, [R0+0xd880] ;  /* 0x00d880000054783b */ /* 0x000ea60000000100 */
[----:B------:R-:W-:Y:S02]  /*4900*/  FSEL R105, R189, -INF , !P5 ;  /* 0xff800000bd697808 */ /* 0x000fe40006800000 */
[----:B------:R-:W-:Y:S02]  /*4910*/  PLOP3.LUT P5, PT, PT, PT, UP5, 0x40, 0x0 ;  /* 0x000000000000781c */ /* 0x000fe40003fae858 */
[C---:B---3--:R-:W-:Y:S01]  /*4920*/  HMMA.16816.F32 R16, R92.reuse, R86, R16 ;  /* 0x000000565c10723c */ /* 0x048fe20000001810 */
[----:B------:R-:W3:Y:S02]  /*4930*/  LDSM.16.M88.2 R86, [R0+0xe080] ;  /* 0x00e080000056783b */ /* 0x000ee40000000100 */
        /* <DEDUP_REMOVED lines=9> */
[C---:B----4-:R-:W-:Y:S03]  /*49d0*/  HMMA.16816.F32 R4, R96.reuse, R88, R4 ;  /* 0x000000586004723c */ /* 0x050fe60000001804 */
[----:B------:R-:W4:Y:S02]  /*49e0*/  LDSM.16.M88.2 R88, [R208+0xc880] ;  /* 0x00c88000d058783b */ /* 0x000f240000000100 */
[----:B------:R-:W-:Y:S03]  /*49f0*/  ISETP.GT.AND P5, PT, R107, 0x30, P5 ;  /* 0x000000306b00780c */ /* 0x000fe60002fa4270 */
[C---:B-1----:R-:W-:Y:S01]  /*4a00*/  HMMA.16816.F32 R8, R96.reuse, R2, R8 ;  /* 0x000000026008723c */ /* 0x042fe20000001808 */
[----:B------:R-:W1:Y:S02]  /*4a10*/  LDSM.16.M88.2 R2, [R208+0xd080] ;  /* 0x00d08000d002783b */ /* 0x000e640000000100 */
[C---:B------:R-:W-:Y:S04]  /*4a20*/  ISETP.LT.OR P5, PT, R108.reuse, 0x31, P5 ;  /* 0x000000316c00780c */ /* 0x040fe80002fa1670 */
[----:B------:R-:W-:Y:S01]  /*4a30*/  FSEL R174, R185, -INF , !P5 ;  /* 0xff800000b9ae7808 */ /* 0x000fe20006800000 */
[C---:B--2---:R-:W-:Y:S01]  /*4a40*/  HMMA.16816.F32 R12, R96.reuse, R84, R12 ;  /* 0x00000054600c723c */ /* 0x044fe2000000180c */
[----:B------:R-:W2:Y:S01]  /*4a50*/  LDSM.16.M88.2 R84, [R208+0xd880] ;  /* 0x00d88000d054783b */ /* 0x000ea20000000100 */
[----:B------:R-:W-:Y:S02]  /*4a60*/  PLOP3.LUT P5, PT, PT, PT, UP3, 0x40, 0x0 ;  /* 0x000000000000781c */ /* 0x000fe40003fae838 */
[--C-:B------:R-:W-:Y:S02]  /*4a70*/  FFMA.FTZ R100, R103, c[0x0][0x29c], -R111.reuse ;  /* 0x0000a70067647a23 */ /* 0x100fe4000001086f */
[C---:B------:R-:W-:Y:S02]  /*4a80*/  ISETP.GT.AND P5, PT, R107.reuse, 0x31, P5 ;  /* 0x000000316b00780c */ /* 0x040fe40002fa4270 */
[C---:B---3--:R-:W-:Y:S01]  /*4a90*/  HMMA.16816.F32 R16, R96.reuse, R86, R16 ;  /* 0x000000566010723c */ /* 0x048fe20000001810 */
[----:B------:R-:W3:Y:S01]  /*4aa0*/  LDSM.16.M88.2 R86, [R208+0xe080] ;  /* 0x00e08000d056783b */ /* 0x000ee20000000100 */
        /* <DEDUP_REMOVED lines=8> */
[C---:B----4-:R-:W-:Y:S03]  /*4b30*/  HMMA.16816.F32 R4, R92.reuse, R88, R4 ;  /* 0x000000585c04723c */ /* 0x050fe60000001804 */
[----:B------:R4:W4:Y:S01]  /*4b40*/  MUFU.EX2 R180, R96 ;  /* 0x0000006000b47308 */ /* 0x0009220000000800 */
[----:B------:R-:W-:Y:S01]  /*4b50*/  LDSM.16.M88.2 R88, [R210+0xc880] ;  /* 0x00c88000d258783b */ /* 0x000fe20000000100 */
[----:B------:R-:W-:Y:S03]  /*4b60*/  ISETP.LT.OR P5, PT, R108, 0x41, P5 ;  /* 0x000000416c00780c */ /* 0x000fe60002fa1670 */
[C---:B-1----:R-:W-:Y:S01]  /*4b70*/  HMMA.16816.F32 R8, R92.reuse, R2, R8 ;  /* 0x000000025c08723c */ /* 0x042fe20000001808 */
[----:B------:R-:W-:Y:S03]  /*4b80*/  LDSM.16.M88.2 R2, [R210+0xd080] ;  /* 0x00d08000d202783b */ /* 0x000fe60000000100 */
[----:B------:R-:W-:Y:S01]  /*4b90*/  FSEL R173, R183, -INF , !P5 ;  /* 0xff800000b7ad7808 */ /* 0x000fe20006800000 */
[--C-:B------:R-:W-:Y:S01]  /*4ba0*/  FFMA.FTZ R100, R102, c[0x0][0x29c], -R111.reuse ;  /* 0x0000a70066647a23 */ /* 0x100fe2000001086f */
[----:B------:R-:W-:Y:S02]  /*4bb0*/  PLOP3.LUT P5, PT, PT, PT, UP1, 0x40, 0x0 ;  /* 0x000000000000781c */ /* 0x000fe40003fae818 */
[C---:B--2---:R-:W-:Y:S01]  /*4bc0*/  HMMA.16816.F32 R12, R92.reuse, R84, R12 ;  /* 0x000000545c0c723c */ /* 0x044fe2000000180c */
[----:B------:R-:W-:Y:S02]  /*4bd0*/  LDSM.16.M88.2 R84, [R210+0xd880] ;  /* 0x00d88000d254783b */ /* 0x000fe40000000100 */
[----:B------:R-:W-:Y:S04]  /*4be0*/  ISETP.GT.AND P5, PT, R107, 0x41, P5 ;  /* 0x000000416b00780c */ /* 0x000fe80002fa4270 */
[----:B------:R-:W-:Y:S01]  /*4bf0*/  ISETP.LT.OR P5, PT, R108, 0x42, P5 ;  /* 0x000000426c00780c */ /* 0x000fe20002fa1670 */
[C---:B---3--:R-:W-:Y:S01]  /*4c00*/  HMMA.16816.F32 R16, R92.reuse, R86, R16 ;  /* 0x000000565c10723c */ /* 0x048fe20000001810 */
[----:B----4-:R-:W1:Y:S03]  /*4c10*/  LDSM.16.M88.4 R96, [R215+0x4000] ;  /* 0x00400000d760783b */ /* 0x010e660000000200 */
        /* <DEDUP_REMOVED lines=321> */
[----:B------:R-:W-:Y:S02]  /*6030*/  ULDC.64 UR16, c[0x0][0x208] ;  /* 0x0000820000107ab9 */ /* 0x000fe40000000a00 */
[----:B------:R-:W-:Y:S02]  /*6040*/  UIMAD UR20, UR20, UR16, URZ ;  /* 0x00000010141472a4 */ /* 0x000fe4000f8e023f */
[----:B------:R-:W-:Y:S02]  /*6050*/  UIMAD.WIDE.U32 UR22, UR13, UR16, URZ ;  /* 0x000000100d1672a5 */ /* 0x000fe4000f8e003f */
[----:B------:R-:W-:Y:S02]  /*6060*/  UIMAD UR20, UR13, UR17, UR20 ;  /* 0x000000110d1472a4 */ /* 0x000fe4000f8e0214 */
[----:B------:R-:W-:Y:S02]  /*6070*/  USHF.L.U32 UR21, UR13, 0x6, URZ ;  /* 0x000000060d157899 */ /* 0x000fe4000800063f */
[----:B------:R-:W-:Y:S02]  /*6080*/  USHF.L.U32 UR16, UR22, 0x6, URZ ;  /* 0x0000000616107899 */ /* 0x000fe4000800063f */
[----:B------:R-:W-:Y:S02]  /*6090*/  UIADD3 UR20, UR23, UR20, URZ ;  /* 0x0000001417147290 */ /* 0x000fe4000fffe03f */
[----:B------:R-:W-:Y:S01]  /*60a0*/  IADD3 R3, P0, R240, UR21, RZ ;  /* 0x00000015f0037c10 */ /* 0x000fe2000ff1e0ff */
[----:B------:R-:W-:Y:S01]  /*60b0*/  IMAD.U32 R5, RZ, RZ, UR21 ;  /* 0x00000015ff057e24 */ /* 0x000fe2000f8e00ff */
[----:B------:R-:W-:Y:S01]  /*60c0*/  IADD3 R2, P5, R232, UR16, RZ ;  /* 0x00000010e8027c10 */ /* 0x000fe2000ffbe0ff */
[----:B------:R-:W-:Y:S03]  /*60d0*/  USHF.L.U64.HI UR20, UR22, 0x6, UR20 ;  /* 0x0000000616147899 */ /* 0x000fe60008010214 */
[----:B------:R-:W-:Y:S02]  /*60e0*/  LEA.HI.X.SX32 R5, R5, R239, 0x1, P0 ;  /* 0x000000ef05057211 */ /* 0x000fe400000f0eff */
[----:B------:R-:W-:Y:S02]  /*60f0*/  LEA R8, P0, R3, c[0x0][0x280], 0x2 ;  /* 0x0000a00003087a11 */ /* 0x000fe400078010ff */
[----:B------:R-:W-:Y:S02]  /*6100*/  IADD3.X R4, R229, UR20, RZ, P5, !PT ;  /* 0x00000014e5047c10 */ /* 0x000fe4000affe4ff */
[C---:B------:R-:W-:Y:S02]  /*6110*/  LEA R6, P5, R2.reuse, c[0x0][0x1f0], 0x1 ;  /* 0x00007c0002067a11 */ /* 0x040fe400078a08ff */
[----:B------:R-:W-:Y:S02]  /*6120*/  LEA.HI.X R9, R3, c[0x0][0x284], R5, 0x2, P0 ;  /* 0x0000a10003097a11 */ /* 0x000fe400000f1405 */
[----:B------:R-:W-:Y:S01]  /*6130*/  LEA.HI.X R7, R2, c[0x0][0x1f4], R4, 0x1, P5 ;  /* 0x00007d0002077a11 */ /* 0x000fe200028f0c04 */
[----:B------:R-:W-:Y:S01]  /*6140*/  IMAD.U32 R2, RZ, RZ, UR21 ;  /* 0x00000015ff027e24 */ /* 0x000fe2000f8e00ff */
[----:B------:R-:W-:Y:S04]  /*6150*/  IADD3 R3, P5, P0, R232, UR16, R252 ;  /* 0x00000010e8037c10 */ /* 0x000fe8000f8be0fc */
[----:B------:R-:W-:Y:S02]  /*6160*/  IADD3.X R5, R229, UR20, R250, P5, P0 ;  /* 0x00000014e5057c10 */ /* 0x000fe4000afe04fa */
[C---:B------:R-:W-:Y:S02]  /*6170*/  LEA R4, P0, R3.reuse, c[0x0][0x1f0], 0x1 ;  /* 0x00007c0003047a11 */ /* 0x040fe400078008ff */
[----:B------:R-:W-:Y:S02]  /*6180*/  IADD3 R2, -R238, UR9, -R2 ;  /* 0x00000009ee027c10 */ /* 0x000fe4000fffe902 */
        /* <DEDUP_REMOVED lines=16> */
[----:B------:R-:W-:Y:S03]  /*6290*/  ISETP.NE.AND P2, PT, R10, RZ, PT ;  /* 0x000000ff0a00720c */ /* 0x000fe60003f45270 */
[----:B------:R1:W-:Y:S04]  /*62a0*/  LDGSTS.E.BYPASS.LTC128B.128 [R223+0x1c080], [R4.64], !P6 ;  /* 0x1c08000004df7fae */ /* 0x0003e8000f101d4e */
[----:B------:R1:W-:Y:S04]  /*62b0*/  LDGSTS.E.BYPASS.LTC128B.128 [R223+0x1e080], [R4.64+0x80], !P5 ;  /* 0x1e08008004df7fae */ /* 0x0003e8000e901d4e */
[----:B------:R1:W-:Y:S04]  /*62c0*/  LDGSTS.E.BYPASS.LTC128B.128 [R223+0x20080], [R4.64+0x100], !P0 ;  /* 0x2008010004df7fae */ /* 0x0003e8000c101d4e */
[----:B------:R1:W-:Y:S02]  /*62d0*/  @!P1 LDGSTS.E.BYPASS.LTC128B.128 [R2+0x21280], [R8.64] ;  /* 0x2128000008029fae */ /* 0x0003e4000b901d4e */
.L_x_962:
        /* <DEDUP_REMOVED lines=75> */
[-C--:B------:R-:W-:Y:S04]  /*6790*/  HMMA.16816.F32 R104, R176, R174.reuse, R104 ;  /* 0x000000aeb068723c */ /* 0x080fe80000001868 */
        /* <DEDUP_REMOVED lines=219> */
.L_x_952:
[----:B------:R-:W-:Y:S05]  /*7550*/  @P1 BRA `(.L_x_964) ;  /* 0x000038a000001947 */ /* 0x000fea0003800000 */
[----:B------:R-:W-:Y:S01]  /*7560*/  SHF.R.S32.HI R176, RZ, 0x1f, R248 ;  /* 0x0000001fffb07819 */ /* 0x000fe200000114f8 */
[----:B----4-:R-:W-:Y:S01]  /*7570*/  IMAD.SHL.U32 R6, R248, 0x80, RZ ;  /* 0x00000080f8067824 */ /* 0x010fe200078e00ff */
[----:B------:R-:W-:Y:S01]  /*7580*/  F2FP.PACK_AB R87, R27, R26 ;  /* 0x0000001a1b57723e */ /* 0x000fe200000000ff */
[----:B------:R-:W-:Y:S01]  /*7590*/  BAR.SYNC.DEFER_BLOCKING 0x1, 0x100 ;  /* 0x0044000000007b1d */ /* 0x000fe20000010000 */
[----:B------:R-:W-:-:S02]  /*75a0*/  LEA.HI R2, R176, R248, RZ, 0x2 ;  /* 0x000000f8b0027211 */ /* 0x000fc400078f10ff */
[CC--:B------:R-:W-:Y:S02]  /*75b0*/  LEA.HI R4, R176.reuse, R248.reuse, RZ, 0x7 ;  /* 0x000000f8b0047211 */ /* 0x0c0fe400078f38ff */
[----:B------:R-:W-:Y:S01]  /*75c0*/  LEA.HI R5, R176, R248, RZ, 0x5 ;  /* 0x000000f8b0057211 */ /* 0x000fe200078f28ff */
[----:B------:R-:W-:Y:S01]  /*75d0*/  ULDC.64 UR4, c[0x0][0x358] ;  /* 0x0000d60000047ab9 */ /* 0x000fe20000000a00 */
[--C-:B------:R-:W-:Y:S01]  /*75e0*/  SHF.R.S32.HI R0, RZ, 0x2, R2.reuse ;  /* 0x00000002ff007819 */ /* 0x100fe20000011402 */
[----:B------:R-:W-:Y:S01]  /*75f0*/  IMAD.SHL.U32 R4, R4, 0x4, RZ ;  /* 0x0000000404047824 */ /* 0x000fe200078e00ff */
[----:B------:R-:W-:Y:S01]  /*7600*/  SHF.R.S32.HI R2, RZ, 0x1f, R2 ;  /* 0x0000001fff027819 */ /* 0x000fe20000011402 */
[----:B------:R-:W-:Y:S01]  /*7610*/  UISETP.NE.U32.AND UP1, UPT, URZ, UR4, UPT ;  /* 0x000000043f00728c */ /* 0x000fe2000bf25070 */
[----:B------:R-:W-:Y:S01]  /*7620*/  LOP3.LUT R6, R6, 0x180, RZ, 0xc0, !PT ;  /* 0x0000018006067812 */ /* 0x000fe200078ec0ff */
[----:B------:R-:W-:Y:S01]  /*7630*/  UMOV UR6, 0x4 ;  /* 0x0000000400067882 */ /* 0x000fe20000000000 */
[----:B------:R-:W-:Y:S01]  /*7640*/  SHF.R.U32.HI R5, RZ, 0x1, R5 ;  /* 0x00000001ff057819 */ /* 0x000fe20000011605 */
[----:B------:R-:W-:Y:S01]  /*7650*/  UISETP.NE.AND.EX UP1, UPT, URZ, UR5, UPT, UP1 ;  /* 0x000000053f00728c */ /* 0x000fe2000bf25310 */
[----:B------:R-:W-:-:S02]  /*7660*/  LEA.HI R3, R2, R0, RZ, 0x3 ;  /* 0x0000000002037211 */ /* 0x000fc400078f18ff */
[----:B------:R-:W-:Y:S01]  /*7670*/  LOP3.LUT R2, R6, 0x30, R5, 0xf8, !PT ;  /* 0x0000003006027812 */ /* 0x000fe200078ef805 */
[----:B------:R-:W-:Y:S01]  /*7680*/  ULDC.64 UR4, c[0x0][0x358] ;  /* 0x0000d60000047ab9 */ /* 0x000fe20000000a00 */
[----:B------:R-:W-:Y:S01]  /*7690*/  LOP3.LUT R4, R4, 0xfffffe00, RZ, 0xc0, !PT ;  /* 0xfffffe0004047812 */ /* 0x000fe200078ec0ff */
[----:B------:R-:W-:Y:S01]  /*76a0*/  UIMAD.WIDE UR4, UR10, UR6, UR4 ;  /* 0x000000060a0472a5 */ /* 0x000fe2000f8e0204 */
[----:B------:R-:W-:Y:S02]  /*76b0*/  LOP3.LUT R3, R3, 0xfffffff8, RZ, 0xc0, !PT ;  /* 0xfffffff803037812 */ /* 0x000fe400078ec0ff */
[----:B------:R-:W-:Y:S02]  /*76c0*/  SHF.R.U32.HI R5, RZ, 0x3, R6 ;  /* 0x00000003ff057819 */ /* 0x000fe40000011606 */
[----:B------:R-:W-:Y:S02]  /*76d0*/  LOP3.LUT R10, R2, 0x8, RZ, 0xfc, !PT ;  /* 0x00000008020a7812 */ /* 0x000fe400078efcff */
[----:B------:R-:W-:-:S02]  /*76e0*/  F2FP.PACK_AB R93, R41, R40 ;  /* 0x00000028295d723e */ /* 0x000fc400000000ff */
[----:B------:R-:W-:Y:S02]  /*76f0*/  IADD3 R0, R4, R0, -R3 ;  /* 0x0000000004007210 */ /* 0x000fe40007ffe803 */
[----:B------:R-:W-:Y:S02]  /*7700*/  LOP3.LUT R26, R2, 0x2c00, RZ, 0xfc, !PT ;  /* 0x00002c00021a7812 */ /* 0x000fe400078efcff */
[----:B------:R-:W-:Y:S02]  /*7710*/  F2FP.PACK_AB R89, R29, R28 ;  /* 0x0000001c1d59723e */ /* 0x000fe400000000ff */
[----:B------:R-:W-:Y:S02]  /*7720*/  F2FP.PACK_AB R94, R47, R46 ;  /* 0x0000002e2f5e723e */ /* 0x000fe400000000ff */
[----:B------:R-:W-:Y:S02]  /*7730*/  F2FP.PACK_AB R95, R37, R36 ;  /* 0x00000024255f723e */ /* 0x000fe400000000ff */
[----:B------:R-:W-:-:S02]  /*7740*/  F2FP.PACK_AB R97, R39, R38 ;  /* 0x000000262761723e */ /* 0x000fc400000000ff */
[C---:B-----5:R-:W-:Y:S02]  /*7750*/  LOP3.LUT R9, R2.reuse, 0x48, RZ, 0xfc, !PT ;  /* 0x0000004802097812 */ /* 0x060fe400078efcff */
[C---:B------:R-:W-:Y:S02]  /*7760*/  LOP3.LUT R6, R2.reuse, 0x1408, RZ, 0xfc, !PT ;  /* 0x0000140802067812 */ /* 0x040fe400078efcff */
[C---:B------:R-:W-:Y:S02]  /*7770*/  LOP3.LUT R4, R2.reuse, 0x2800, RZ, 0xfc, !PT ;  /* 0x0000280002047812 */ /* 0x040fe400078efcff */
[----:B------:R-:W-:Y:S02]  /*7780*/  LOP3.LUT R41, R2, 0x1c40, RZ, 0xfc, !PT ;  /* 0x00001c4002297812 */ /* 0x000fe400078efcff */
[----:B------:R-:W-:Y:S02]  /*7790*/  F2FP.PACK_AB R88, R31, R30 ;  /* 0x0000001e1f58723e */ /* 0x000fe400000000ff */
[----:B------:R-:W-:-:S02]  /*77a0*/  F2FP.PACK_AB R92, R45, R44 ;  /* 0x0000002c2d5c723e */ /* 0x000fc400000000ff */
[----:B------:R-:W-:Y:S02]  /*77b0*/  F2FP.PACK_AB R96, R43, R42 ;  /* 0x0000002a2b60723e */ /* 0x000fe400000000ff */
[----:B------:R-:W-:Y:S02]  /*77c0*/  F2FP.PACK_AB R98, R51, R50 ;  /* 0x000000323362723e */ /* 0x000fe400000000ff */
[----:B------:R-:W-:Y:S02]  /*77d0*/  LOP3.LUT R84, R5, R2, RZ, 0x3c, !PT ;  /* 0x0000000205547212 */ /* 0x000fe400078e3cff */
[C---:B------:R-:W-:Y:S02]  /*77e0*/  LOP3.LUT R11, R2.reuse, 0x40, RZ, 0xfc, !PT ;  /* 0x00000040020b7812 */ /* 0x040fe400078efcff */
[C---:B------:R-:W-:Y:S02]  /*77f0*/  LOP3.LUT R8, R2.reuse, 0x1400, RZ, 0xfc, !PT ;  /* 0x0000140002087812 */ /* 0x040fe400078efcff */
[----:B------:R-:W-:-:S02]  /*7800*/  LOP3.LUT R7, R2, 0x1440, RZ, 0xfc, !PT ;  /* 0x0000144002077812 */ /* 0x000fc400078efcff */
[C---:B------:R-:W-:Y:S02]  /*7810*/  LOP3.LUT R29, R2.reuse, 0x2c40, RZ, 0xfc, !PT ;  /* 0x00002c40021d7812 */ /* 0x040fe400078efcff */
[C---:B------:R-:W-:Y:S02]  /*7820*/  LOP3.LUT R36, R2.reuse, 0x800, RZ, 0xfc, !PT ;  /* 0x0000080002247812 */ /* 0x040fe400078efcff */
[C---:B------:R-:W-:Y:S02]  /*7830*/  LOP3.LUT R38, R2.reuse, 0x808, RZ, 0xfc, !PT ;  /* 0x0000080802267812 */ /* 0x040fe400078efcff */
[----:B------:R-:W-:Y:S02]  /*7840*/  LOP3.LUT R47, R2, 0x3048, RZ, 0xfc, !PT ;  /* 0x00003048022f7812 */ /* 0x000fe400078efcff */
        /* <DEDUP_REMOVED lines=8> */
[----:B------:R-:W-:Y:S02]  /*78d0*/  LOP3.LUT R31, R10, 0x180, RZ, 0xc0, !PT ;  /* 0x000001800a1f7812 */ /* 0x000fe400078ec0ff */
        /* <DEDUP_REMOVED lines=14> */
[----:B------:R-:W-:Y:S02]  /*79c0*/  LOP3.LUT R78, R2, 0x3800, RZ, 0xfc, !PT ;  /* 0x00003800024e7812 */ /* 0x000fe400078efcff */
[----:B------:R-:W-:Y:S02]  /*79d0*/  LOP3.LUT R10, R26, 0x180, RZ, 0xc0, !PT ;  /* 0x000001801a0a7812 */ /* 0x000fe400078ec0ff */
        /* <DEDUP_REMOVED lines=16> */
[----:B------:R-:W-:Y:S02]  /*7ae0*/  LOP3.LUT R25, R6, 0x180, RZ, 0xc0, !PT ;  /* 0x0000018006197812 */ /* 0x000fe400078ec0ff */
        /* <DEDUP_REMOVED lines=65> */
[----:B------:R-:W-:Y:S02]  /*7f00*/  SHF.R.U32.HI R77, RZ, 0x3, R30 ;  /* 0x00000003ff4d7819 */ /* 0x000fe4000001161e */
        /* <DEDUP_REMOVED lines=8> */
[----:B------:R-:W-:Y:S02]  /*7f90*/  SHF.R.U32.HI R73, RZ, 0x3, R27 ;  /* 0x00000003ff497819 */ /* 0x000fe4000001161b */
        /* <DEDUP_REMOVED lines=78> */
[--C-:B------:R-:W-:Y:S02]  /*8480*/  LOP3.LUT R64, R46, 0x1840, R2.reuse, 0x1e, !PT ;  /* 0x000018402e407812 */ /* 0x100fe400078e1e02 */
[--C-:B------:R-:W-:Y:S02]  /*8490*/  LOP3.LUT R63, R43, 0x1808, R2.reuse, 0x1e, !PT ;  /* 0x000018082b3f7812 */ /* 0x100fe400078e1e02 */
[--C-:B------:R-:W-:Y:S02]  /*84a0*/  LOP3.LUT R62, R40, 0x1848, R2.reuse, 0x1e, !PT ;  /* 0x00001848283e7812 */ /* 0x100fe400078e1e02 */
[--C-:B------:R-:W-:Y:S02]  /*84b0*/  LOP3.LUT R61, R37, 0x2c00, R2.reuse, 0x1e, !PT ;  /* 0x00002c00253d7812 */ /* 0x100fe400078e1e02 */
[----:B------:R-:W-:-:S02]  /*84c0*/  LOP3.LUT R60, R34, 0x2c40, R2, 0x1e, !PT ;  /* 0x00002c40223c7812 */ /* 0x000fc400078e1e02 */
[--C-:B------:R-:W-:Y:S01]  /*84d0*/  LOP3.LUT R59, R33, 0x2c08, R2.reuse, 0x1e, !PT ;  /* 0x00002c08213b7812 */ /* 0x100fe200078e1e02 */
[C---:B------:R-:W-:Y:S01]  /*84e0*/  IMAD.IADD R61, R0.reuse, 0x1, R61 ;  /* 0x00000001003d7824 */ /* 0x040fe200078e023d */
[----:B------:R-:W-:Y:S01]  /*84f0*/  LOP3.LUT R58, R31, 0x2c48, R2, 0x1e, !PT ;  /* 0x00002c481f3a7812 */ /* 0x000fe200078e1e02 */
[----:B------:R-:W-:Y:S01]  /*8500*/  IMAD.IADD R60, R0, 0x1, R60 ;  /* 0x00000001003c7824 */ /* 0x000fe200078e023c */
[--C-:B------:R-:W-:Y:S01]  /*8510*/  LOP3.LUT R55, R24, 0x808, R2.reuse, 0x1e, !PT ;  /* 0x0000080818377812 */ /* 0x100fe200078e1e02 */
[C---:B------:R-:W-:Y:S01]  /*8520*/  IMAD.IADD R59, R0.reuse, 0x1, R59 ;  /* 0x00000001003b7824 */ /* 0x040fe200078e023b */
[----:B------:R-:W-:Y:S01]  /*8530*/  LOP3.LUT R68, R57, 0x440, R2, 0x1e, !PT ;  /* 0x0000044039447812 */ /* 0x000fe200078e1e02 */
[C---:B------:R-:W-:Y:S01]  /*8540*/  IMAD.IADD R58, R0.reuse, 0x1, R58 ;  /* 0x00000001003a7824 */ /* 0x040fe200078e023a */
[--C-:B------:R-:W-:Y:S01]  /*8550*/  LOP3.LUT R66, R53, 0x448, R2.reuse, 0x1e, !PT ;  /* 0x0000044835427812 */ /* 0x100fe200078e1e02 */
[----:B------:R-:W-:Y:S01]  /*8560*/  IMAD.IADD R55, R0, 0x1, R55 ;  /* 0x0000000100377824 */ /* 0x000fe200078e0237 */
[----:B------:R-:W-:-:S02]  /*8570*/  LOP3.LUT R65, R51, 0x1800, R2, 0x1e, !PT ;  /* 0x0000180033417812 */ /* 0x000fc400078e1e02 */
[--C-:B------:R-:W-:Y:S02]  /*8580*/  LOP3.LUT R50, R17, 0x1c48, R2.reuse, 0x1e, !PT ;  /* 0x00001c4811327812 */ /* 0x100fe400078e1e02 */
[--C-:B------:R-:W-:Y:S02]  /*8590*/  LOP3.LUT R46, R16, 0x3000, R2.reuse, 0x1e, !PT ;  /* 0x00003000102e7812 */ /* 0x100fe400078e1e02 */
[----:B------:R-:W-:Y:S01]  /*85a0*/  LOP3.LUT R45, R15, 0x3040, R2, 0x1e, !PT ;  /* 0x000030400f2d7812 */ /* 0x000fe200078e1e02 */
[----:B------:R-:W-:Y:S01]  /*85b0*/  IMAD.IADD R50, R0, 0x1, R50 ;  /* 0x0000000100327824 */ /* 0x000fe200078e0232 */
[----:B------:R-:W-:Y:S01]  /*85c0*/  LOP3.LUT R43, R14, 0x3008, R2, 0x1e, !PT ;  /* 0x000030080e2b7812 */ /* 0x000fe200078e1e02 */
[----:B------:R-:W-:Y:S01]  /*85d0*/  IMAD.IADD R46, R0, 0x1, R46 ;  /* 0x00000001002e7824 */ /* 0x000fe200078e022e */
[--C-:B------:R-:W-:Y:S02]  /*85e0*/  LOP3.LUT R42, R13, 0x3048, R2.reuse, 0x1e, !PT ;  /* 0x000030480d2a7812 */ /* 0x100fe400078e1e02 */
[----:B------:R-:W-:-:S02]  /*85f0*/  LOP3.LUT R40, R12, 0xc00, R2, 0x1e, !PT ;  /* 0x00000c000c287812 */ /* 0x000fc400078e1e02 */
[--C-:B------:R-:W-:Y:S02]  /*8600*/  LOP3.LUT R39, R11, 0xc40, R2.reuse, 0x1e, !PT ;  /* 0x00000c400b277812 */ /* 0x100fe400078e1e02 */
[--C-:B------:R-:W-:Y:S02]  /*8610*/  LOP3.LUT R37, R10, 0xc08, R2.reuse, 0x1e, !PT ;  /* 0x00000c080a257812 */ /* 0x100fe400078e1e02 */
[--C-:B------:R-:W-:Y:S01]  /*8620*/  LOP3.LUT R36, R9, 0xc48, R2.reuse, 0x1e, !PT ;  /* 0x00000c4809247812 */ /* 0x100fe200078e1e02 */
[----:B------:R-:W-:Y:S01]  /*8630*/  IMAD.IADD R39, R0, 0x1, R39 ;  /* 0x0000000100277824 */ /* 0x000fe200078e0227 */
[--C-:B------:R-:W-:Y:S02]  /*8640*/  LOP3.LUT R34, R8, 0x2000, R2.reuse, 0x1e, !PT ;  /* 0x0000200008227812 */ /* 0x100fe400078e1e02 */
[--C-:B------:R-:W-:Y:S02]  /*8650*/  LOP3.LUT R33, R7, 0x2040, R2.reuse, 0x1e, !PT ;  /* 0x0000204007217812 */ /* 0x100fe400078e1e02 */
[----:B------:R-:W-:-:S02]  /*8660*/  LOP3.LUT R31, R6, 0x2008, R2, 0x1e, !PT ;  /* 0x00002008061f7812 */ /* 0x000fc400078e1e02 */
[--C-:B------:R-:W-:Y:S02]  /*8670*/  LOP3.LUT R26, R5, 0x2048, R2.reuse, 0x1e, !PT ;  /* 0x00002048051a7812 */ /* 0x100fe400078e1e02 */
[--C-:B------:R-:W-:Y:S02]  /*8680*/  LOP3.LUT R24, R4, 0x3400, R2.reuse, 0x1e, !PT ;  /* 0x0000340004187812 */ /* 0x100fe400078e1e02 */
[--C-:B------:R-:W-:Y:S02]  /*8690*/  LOP3.LUT R82, R82, 0x3848, R2.reuse, 0x1e, !PT ;  /* 0x0000384852527812 */ /* 0x100fe400078e1e02 */
[--C-:B------:R-:W-:Y:S02]  /*86a0*/  LOP3.LUT R81, R81, 0x40, R2.reuse, 0x1e, !PT ;  /* 0x0000004051517812 */ /* 0x100fe400078e1e02 */
[----:B------:R-:W-:Y:S01]  /*86b0*/  LOP3.LUT R79, R79, 0x8, R2, 0x1e, !PT ;  /* 0x000000084f4f7812 */ /* 0x000fe200078e1e02 */
[----:B------:R-:W-:Y:S01]  /*86c0*/  IMAD.IADD R82, R0, 0x1, R82 ;  /* 0x0000000100527824 */ /* 0x000fe200078e0252 */
[----:B------:R-:W-:Y:S01]  /*86d0*/  LOP3.LUT R57, R28, 0x800, R2, 0x1e, !PT ;  /* 0x000008001c397812 */ /* 0x000fe200078e1e02 */
        /* <DEDUP_REMOVED lines=14> */
[----:B------:R-:W-:Y:S01]  /*87c0*/  IMAD.IADD R22, R0, 0x1, R78 ;  /* 0x0000000100167824 */ /* 0x000fe200078e024e */
[--C-:B------:R-:W-:Y:S01]  /*87d0*/  LOP3.LUT R15, R23, 0x3448, R2.reuse, 0x1e, !PT ;  /* 0x00003448170f7812 */ /* 0x100fe200078e1e02 */
[----:B------:R-:W-:Y:S01]  /*87e0*/  IMAD.SHL.U32 R21, R21, 0x2, RZ ;  /* 0x0000000215157824 */ /* 0x000fe200078e00ff */
[--C-:B------:R-:W-:Y:S01]  /*87f0*/  LOP3.LUT R14, R25, 0x1000, R2.reuse, 0x1e, !PT ;  /* 0x00001000190e7812 */ /* 0x100fe200078e1e02 */
[----:B------:R-:W-:Y:S01]  /*8800*/  IMAD.SHL.U32 R22, R22, 0x2, RZ ;  /* 0x0000000216167824 */ /* 0x000fe200078e00ff */
[--C-:B------:R-:W-:Y:S01]  /*8810*/  LOP3.LUT R13, R29, 0x1040, R2.reuse, 0x1e, !PT ;  /* 0x000010401d0d7812 */ /* 0x100fe200078e1e02 */
        /* <DEDUP_REMOVED lines=19> */
[----:B------:R-:W-:Y:S01]  /*8950*/  PRMT R85, R86, 0x7632, R85 ;  /* 0x0000763256557816 */ /* 0x000fe20000000055 */
[----:B------:R-:W-:Y:S01]  /*8960*/  IMAD.IADD R77, R0, 0x1, R6 ;  /* 0x00000001004d7824 */ /* 0x000fe200078e0206 */
[----:B------:R-:W-:Y:S01]  /*8970*/  PRMT R84, R87, 0x7610, R84 ;  /* 0x0000761057547816 */ /* 0x000fe20000000054 */
[----:B------:R-:W-:Y:S01]  /*8980*/  IMAD.SHL.U32 R80, R2, 0x2, RZ ;  /* 0x0000000202507824 */ /* 0x000fe200078e00ff */
[----:B------:R-:W-:Y:S01]  /*8990*/  PLOP3.LUT P1, PT, PT, PT, UP1, 0x80, 0x0 ;  /* 0x000000000000781c */ /* 0x000fe20003f2f018 */
[----:B------:R-:W-:-:S02]  /*89a0*/  IMAD.IADD R2, R0, 0x1, R79 ;  /* 0x0000000100027824 */ /* 0x000fc400078e024f */
[----:B------:R-:W-:Y:S01]  /*89b0*/  IMAD.SHL.U32 R7, R3, 0x2, RZ ;  /* 0x0000000203077824 */ /* 0x000fe200078e00ff */
[----:B------:R-:W-:Y:S01]  /*89c0*/  STS.U16 [R80+0x7880], R86 ;  /* 0x0078805650007388 */ /* 0x000fe20000000400 */
[--C-:B------:R-:W-:Y:S01]  /*89d0*/  IMAD.IADD R76, R0, 0x1, R5.reuse ;  /* 0x00000001004c7824 */ /* 0x100fe200078e0205 */
[----:B------:R-:W-:Y:S01]  /*89e0*/  PRMT R5, R87, 0x7632, R5 ;  /* 0x0000763257057816 */ /* 0x000fe20000000005 */
[----:B------:R-:W-:Y:S01]  /*89f0*/  IMAD.SHL.U32 R6, R2, 0x2, RZ ;  /* 0x0000000202067824 */ /* 0x000fe200078e00ff */
[C---:B------:R-:W-:Y:S01]  /*8a00*/  PRMT R3, R89.reuse, 0x7632, R3 ;  /* 0x0000763259037816 */ /* 0x040fe20000000003 */
[C---:B------:R-:W-:Y:S01]  /*8a10*/  IMAD.IADD R48, R0.reuse, 0x1, R45 ;  /* 0x0000000100307824 */ /* 0x040fe200078e022d */
[----:B------:R-:W-:Y:S01]  /*8a20*/  STS.U16 [R7+0x7880], R85 ;  /* 0x0078805507007388 */ /* 0x000fe20000000400 */
[C-C-:B------:R-:W-:Y:S01]  /*8a30*/  IMAD.IADD R83, R0.reuse, 0x1, R4.reuse ;  /* 0x0000000100537824 */ /* 0x140fe200078e0204 */
[----:B------:R-:W-:Y:S01]  /*8a40*/  PRMT R4, R89, 0x7610, R4 ;  /* 0x0000761059047816 */ /* 0x000fe20000000004 */
[----:B------:R-:W-:Y:S01]  /*8a50*/  IMAD.IADD R45, R0, 0x1, R43 ;  /* 0x00000001002d7824 */ /* 0x000fe200078e022b */
[----:B------:R-:W-:Y:S01]  /*8a60*/  PRMT R2, R88, 0x7610, R2 ;  /* 0x0000761058027816 */ /* 0x000fe20000000002 */
[C---:B------:R-:W-:Y:S01]  /*8a70*/  IMAD.IADD R47, R0.reuse, 0x1, R63 ;  /* 0x00000001002f7824 */ /* 0x040fe200078e023f */
[----:B------:R-:W-:Y:S01]  /*8a80*/  STS.U16 [R6+0x7880], R84 ;  /* 0x0078805406007388 */ /* 0x000fe20000000400 */
[----:B------:R-:W-:-:S02]  /*8a90*/  IMAD.IADD R44, R0, 0x1, R62 ;  /* 0x00000001002c7824 */ /* 0x000fc400078e023e */
[----:B------:R-:W-:Y:S01]  /*8aa0*/  IMAD.IADD R43, R0, 0x1, R42 ;  /* 0x00000001002b7824 */ /* 0x000fe200078e022a */
[----:B------:R1:W-:Y:S01]  /*8ab0*/  STS.U16 [R22+0x7880], R5 ;  /* 0x0078800516007388 */ /* 0x0003e20000000400 */
[----:B------:R-:W-:Y:S02]  /*8ac0*/  IMAD.SHL.U32 R20, R20, 0x2, RZ ;  /* 0x0000000214147824 */ /* 0x000fe400078e00ff */
[C---:B------:R-:W-:Y:S01]  /*8ad0*/  IMAD.IADD R57, R0.reuse, 0x1, R57 ;  /* 0x0000000100397824 */ /* 0x040fe200078e0239 */
[----:B------:R2:W-:Y:S01]  /*8ae0*/  STS.U16 [R21+0x7880], R4 ;  /* 0x0078800415007388 */ /* 0x0005e20000000400 */
[C---:B------:R-:W-:Y:S02]  /*8af0*/  IMAD.IADD R56, R0.reuse, 0x1, R56 ;  /* 0x0000000100387824 */ /* 0x040fe400078e0238 */
[C---:B------:R-:W-:Y:S01]  /*8b00*/  IMAD.IADD R54, R0.reuse, 0x1, R54 ;  /* 0x0000000100367824 */ /* 0x040fe200078e0236 */
[----:B------:R3:W-:Y:S01]  /*8b10*/  STS.U16 [R20+0x7880], R3 ;  /* 0x0078800314007388 */ /* 0x0007e20000000400 */
[----:B------:R-:W-:-:S02]  /*8b20*/  IMAD.IADD R53, R0, 0x1, R53 ;  /* 0x0000000100357824 */ /* 0x000fc400078e0235 */
[C---:B------:R-:W-:Y:S02]  /*8b30*/  IMAD.IADD R52, R0.reuse, 0x1, R52 ;  /* 0x0000000100347824 */ /* 0x040fe400078e0234 */
[C---:B------:R-:W-:Y:S02]  /*8b40*/  IMAD.IADD R51, R0.reuse, 0x1, R51 ;  /* 0x0000000100337824 */ /* 0x040fe400078e0233 */
[C---:B------:R-:W-:Y:S02]  /*8b50*/  IMAD.IADD R42, R0.reuse, 0x1, R40 ;  /* 0x00000001002a7824 */ /* 0x040fe400078e0228 */
[C---:B------:R-:W-:Y:S02]  /*8b60*/  IMAD.IADD R65, R0.reuse, 0x1, R37 ;  /* 0x0000000100417824 */ /* 0x040fe400078e0225 */
[C---:B------:R-:W-:Y:S02]  /*8b70*/  IMAD.IADD R64, R0.reuse, 0x1, R36 ;  /* 0x0000000100407824 */ /* 0x040fe400078e0224 */
[----:B------:R-:W-:-:S02]  /*8b80*/  IMAD.IADD R63, R0, 0x1, R34 ;  /* 0x00000001003f7824 */ /* 0x000fc400078e0222 */
[C---:B------:R-:W-:Y:S02]  /*8b90*/  IMAD.IADD R62, R0.reuse, 0x1, R33 ;  /* 0x00000001003e7824 */ /* 0x040fe400078e0221 */
[C---:B------:R-:W-:Y:S01]  /*8ba0*/  IMAD.IADD R49, R0.reuse, 0x1, R31 ;  /* 0x0000000100317824 */ /* 0x040fe200078e021f */
[C---:B-1----:R-:W-:Y:S01]  /*8bb0*/  PRMT R5, R91.reuse, 0x7610, R5 ;  /* 0x000076105b057816 */ /* 0x042fe20000000005 */
[C---:B------:R-:W-:Y:S02]  /*8bc0*/  IMAD.IADD R70, R0.reuse, 0x1, R26 ;  /* 0x0000000100467824 */ /* 0x040fe400078e021a */
[C---:B------:R-:W-:Y:S01]  /*8bd0*/  IMAD.IADD R69, R0.reuse, 0x1, R24 ;  /* 0x0000000100457824 */ /* 0x040fe200078e0218 */
[----:B--2---:R-:W-:Y:S01]  /*8be0*/  PRMT R4, R91, 0x7632, R4 ;  /* 0x000076325b047816 */ /* 0x004fe20000000004 */
[C---:B------:R-:W-:Y:S02]  /*8bf0*/  IMAD.IADD R68, R0.reuse, 0x1, R17 ;  /* 0x0000000100447824 */ /* 0x040fe400078e0211 */
[----:B------:R-:W-:Y:S01]  /*8c00*/  IMAD.IADD R67, R0, 0x1, R16 ;  /* 0x0000000100437824 */ /* 0x000fe200078e0210 */
[----:B---3--:R-:W-:Y:S01]  /*8c10*/  PRMT R3, R90, 0x7610, R3 ;  /* 0x000076105a037816 */ /* 0x008fe20000000003 */
[----:B------:R-:W-:-:S02]  /*8c20*/  IMAD.IADD R66, R0, 0x1, R15 ;  /* 0x0000000100427824 */ /* 0x000fc400078e020f */
[C---:B------:R-:W-:Y:S02]  /*8c30*/  IMAD.IADD R75, R0.reuse, 0x1, R14 ;  /* 0x00000001004b7824 */ /* 0x040fe400078e020e */
[C---:B------:R-:W-:Y:S02]  /*8c40*/  IMAD.IADD R74, R0.reuse, 0x1, R13 ;  /* 0x00000001004a7824 */ /* 0x040fe400078e020d */
[C---:B------:R-:W-:Y:S02]  /*8c50*/  IMAD.IADD R73, R0.reuse, 0x1, R12 ;  /* 0x0000000100497824 */ /* 0x040fe400078e020c */
[C---:B------:R-:W-:Y:S02]  /*8c60*/  IMAD.IADD R72, R0.reuse, 0x1, R11 ;  /* 0x0000000100487824 */ /* 0x040fe400078e020b */
[C---:B------:R-:W-:Y:S02]  /*8c70*/  IMAD.IADD R71, R0.reuse, 0x1, R10 ;  /* 0x0000000100477824 */ /* 0x040fe400078e020a */
[----:B------:R-:W-:-:S02]  /*8c80*/  IMAD.IADD R81, R0, 0x1, R9 ;  /* 0x0000000100517824 */ /* 0x000fc400078e0209 */
[----:B------:R-:W-:Y:S01]  /*8c90*/  IMAD.IADD R79, R0, 0x1, R8 ;  /* 0x00000001004f7824 */ /* 0x000fe200078e0208 */
[----:B------:R-:W-:Y:S01]  /*8ca0*/  PRMT R0, R88, 0x7632, R0 ;  /* 0x0000763258007816 */ /* 0x000fe20000000000 */
[----:B------:R-:W-:Y:S02]  /*8cb0*/  IMAD.SHL.U32 R19, R19, 0x2, RZ ;  /* 0x0000000213137824 */ /* 0x000fe400078e00ff */
        /* <DEDUP_REMOVED lines=16> */
[----:B------:R-:W-:Y:S02]  /*8dc0*/  IMAD.SHL.U32 R10, R47, 0x2, RZ ;  /* 0x000000022f0a7824 */ /* 0x000fe400078e00ff */
[----:B------:R-:W-:Y:S02]  /*8dd0*/  IMAD.SHL.U32 R13, R44, 0x2, RZ ;  /* 0x000000022c0d7824 */ /* 0x000fe400078e00ff */
[----:B------:R-:W-:Y:S01]  /*8de0*/  IMAD.SHL.U32 R12, R61, 0x2, RZ ;  /* 0x000000023d0c7824 */ /* 0x000fe200078e00ff */
[----:B-1----:R-:W-:Y:S01]  /*8df0*/  PRMT R2, R90, 0x7632, R2 ;  /* 0x000076325a027816 */ /* 0x002fe20000000002 */
[----:B------:R-:W-:Y:S02]  /*8e00*/  IMAD.SHL.U32 R17, R60, 0x2, RZ ;  /* 0x000000023c117824 */ /* 0x000fe400078e00ff */
[----:B------:R-:W-:Y:S01]  /*8e10*/  IMAD.SHL.U32 R31, R59, 0x2, RZ ;  /* 0x000000023b1f7824 */ /* 0x000fe200078e00ff */
[----:B--2---:R-:W-:Y:S01]  /*8e20*/  PRMT R0, R92, 0x7610, R0 ;  /* 0x000076105c007816 */ /* 0x004fe20000000000 */
[----:B------:R1:W-:Y:S01]  /*8e30*/  STS.U16 [R25+0x7880], R2 ;  /* 0x0078800219007388 */ /* 0x0003e20000000400 */
[----:B------:R-:W-:Y:S01]  /*8e40*/  IMAD.SHL.U32 R16, R58, 0x2, RZ ;  /* 0x000000023a107824 */ /* 0x000fe200078e00ff */
[----:B---3--:R-:W-:-:S02]  /*8e50*/  PRMT R5, R92, 0x7632, R5 ;  /* 0x000076325c057816 */ /* 0x008fc40000000005 */
[----:B------:R2:W-:Y:S01]  /*8e60*/  STS.U16 [R23+0x7880], R0 ;  /* 0x0078800017007388 */ /* 0x0005e20000000400 */
[----:B------:R-:W-:Y:S01]  /*8e70*/  IMAD.SHL.U32 R24, R57, 0x2, RZ ;  /* 0x0000000239187824 */ /* 0x000fe200078e00ff */
[----:B----4-:R-:W-:Y:S02]  /*8e80*/  PRMT R4, R94, 0x7610, R4 ;  /* 0x000076105e047816 */ /* 0x010fe40000000004 */
[----:B------:R3:W-:Y:S01]  /*8e90*/  STS.U16 [R8+0x7880], R5 ;  /* 0x0078800508007388 */ /* 0x0007e20000000400 */
[----:B------:R-:W-:Y:S01]  /*8ea0*/  IMAD.SHL.U32 R26, R56, 0x2, RZ ;  /* 0x00000002381a7824 */ /* 0x000fe200078e00ff */
[----:B------:R-:W-:Y:S02]  /*8eb0*/  PRMT R3, R94, 0x7632, R3 ;  /* 0x000076325e037816 */ /* 0x000fe40000000003 */
        /* <DEDUP_REMOVED lines=8> */
[C---:B-1----:R-:W-:Y:S01]  /*8f40*/  PRMT R2, R93.reuse, 0x7610, R2 ;  /* 0x000076105d027816 */ /* 0x042fe20000000002 */
        /* <DEDUP_REMOVED lines=23> */
[C---:B--2---:R-:W-:Y:S01]  /*90c0*/  PRMT R0, R97.reuse, 0x7610, R0 ;  /* 0x0000761061007816 */ /* 0x044fe20000000000 */
[----:B------:R1:W-:Y:S01]  /*90d0*/  STS.U16 [R17+0x7880], R2 ;  /* 0x0078800211007388 */ /* 0x0003e20000000400 */
[----:B------:R-:W-:Y:S01]  /*90e0*/  IMAD.SHL.U32 R50, R68, 0x2, RZ ;  /* 0x0000000244327824 */ /* 0x000fe200078e00ff */
[----:B---3--:R-:W-:-:S02]  /*90f0*/  PRMT R5, R97, 0x7632, R5 ;  /* 0x0000763261057816 */ /* 0x008fc40000000005 */
[----:B------:R2:W-:Y:S01]  /*9100*/  STS.U16 [R31+0x7880], R0 ;  /* 0x007880001f007388 */ /* 0x0005e20000000400 */
[----:B------:R-:W-:Y:S01]  /*9110*/  IMAD.SHL.U32 R54, R67, 0x2, RZ ;  /* 0x0000000243367824 */ /* 0x000fe200078e00ff */
[C---:B----4-:R-:W-:Y:S02]  /*9120*/  PRMT R4, R99.reuse, 0x7610, R4 ;  /* 0x0000761063047816 */ /* 0x050fe40000000004 */
        /* <DEDUP_REMOVED lines=25> */
[----:B------:R-:W-:-:S03]  /*92c0*/  IMAD.SHL.U32 R60, R82, 0x2, RZ ;  /* 0x00000002523c7824 */ /* 0x000fc600078e00ff */
        /* <DEDUP_REMOVED lines=8> */
[----:B------:R-:W-:-:S03]  /*9350*/  PRMT R3, R104, 0x7632, R3 ;  /* 0x0000763268037816 */ /* 0x000fc60000000003 */
        /* <DEDUP_REMOVED lines=38> */
[----:B------:R-:W-:Y:S01]  /*95c0*/  STS.U16 [R53+0x7880], R5 ;  /* 0x0078800535007388 */ /* 0x000fe20000000400 */
[----:B------:R-:W-:-:S03]  /*95d0*/  PRMT R3, R173, 0x7632, R3 ;  /* 0x00007632ad037816 */ /* 0x000fc60000000003 */
[----:B------:R3:W-:Y:S04]  /*95e0*/  STS.U16 [R57+0x7880], R4 ;  /* 0x0078800439007388 */ /* 0x0007e80000000400 */
[----:B------:R4:W-:Y:S01]  /*95f0*/  STS.U16 [R62+0x7880], R3 ;  /* 0x007880033e007388 */ /* 0x0009e20000000400 */
[C---:B-1----:R-:W-:Y:S02]  /*9600*/  PRMT R2, R110.reuse, 0x7610, R2 ;  /* 0x000076106e027816 */ /* 0x042fe40000000002 */
[----:B--2---:R-:W-:-:S03]  /*9610*/  PRMT R0, R110, 0x7632, R0 ;  /* 0x000076326e007816 */ /* 0x004fc60000000000 */
[----:B------:R1:W-:Y:S04]  /*9620*/  STS.U16 [R63+0x7880], R2 ;  /* 0x007880023f007388 */ /* 0x0003e80000000400 */
[----:B------:R2:W-:Y:S01]  /*9630*/  STS.U16 [R64+0x7880], R0 ;  /* 0x0078800040007388 */ /* 0x0005e20000000400 */
[C---:B---3--:R-:W-:Y:S02]  /*9640*/  PRMT R4, R175.reuse, 0x7632, R4 ;  /* 0x00007632af047816 */ /* 0x048fe40000000004 */
[----:B----4-:R-:W-:-:S05]  /*9650*/  PRMT R3, R175, 0x7610, R3 ;  /* 0x00007610af037816 */ /* 0x010fca0000000003 */
[----:B------:R3:W-:Y:S04]  /*9660*/  STS.U16 [R61+0x7880], R3 ;  /* 0x007880033d007388 */ /* 0x0007e80000000400 */
[----:B------:R4:W-:Y:S01]  /*9670*/  STS.U16 [R60+0x7880], R4 ;  /* 0x007880043c007388 */ /* 0x0009e20000000400 */
[----:B-1----:R-:W-:Y:S02]  /*9680*/  F2FP.PACK_AB R2, R115, R114 ;  /* 0x000000727302723e */ /* 0x002fe400000000ff */
[----:B--2---:R-:W-:-:S05]  /*9690*/  F2FP.PACK_AB R0, R113, R112 ;  /* 0x000000707100723e */ /* 0x004fca00000000ff */
[----:B------:R1:W-:Y:S01]  /*96a0*/  STS.U16 [R80+0x80], R0 ;  /* 0x0000800050007388 */ /* 0x0003e20000000400 */
[----:B---3--:R-:W-:Y:S02]  /*96b0*/  PRMT R3, R0, 0x7632, R3 ;  /* 0x0000763200037816 */ /* 0x008fe40000000003 */
[----:B----4-:R-:W-:-:S03]  /*96c0*/  PRMT R4, R2, 0x7632, R4 ;  /* 0x0000763202047816 */ /* 0x010fc60000000004 */
[----:B------:R2:W-:Y:S04]  /*96d0*/  STS.U16 [R7+0x80], R3 ;  /* 0x0000800307007388 */ /* 0x0005e80000000400 */
[----:B------:R3:W-:Y:S04]  /*96e0*/  STS.U16 [R6+0x80], R2 ;  /* 0x0000800206007388 */ /* 0x0007e80000000400 */
[----:B------:R4:W-:Y:S01]  /*96f0*/  STS.U16 [R22+0x80], R4 ;  /* 0x0000800416007388 */ /* 0x0009e20000000400 */
[----:B-1----:R-:W-:-:S04]  /*9700*/  F2FP.PACK_AB R0, R117, R116 ;  /* 0x000000747500723e */ /* 0x002fc800000000ff */
[C---:B------:R-:W-:Y:S02]  /*9710*/  PRMT R5, R0.reuse, 0x7610, R5 ;  /* 0x0000761000057816 */ /* 0x040fe40000000005 */
[----:B------:R-:W-:-:S03]  /*9720*/  PRMT R0, R0, 0x7632, R0 ;  /* 0x0000763200007816 */ /* 0x000fc60000000000 */
[----:B------:R1:W-:Y:S01]  /*9730*/  STS.U16 [R21+0x80], R5 ;  /* 0x0000800515007388 */ /* 0x0003e20000000400 */
[----:B--2---:R-:W-:-:S03]  /*9740*/  F2FP.PACK_AB R3, R119, R118 ;  /* 0x000000767703723e */ /* 0x004fc600000000ff */
[----:B------:R2:W-:Y:S01]  /*9750*/  STS.U16 [R20+0x80], R0 ;  /* 0x0000800014007388 */ /* 0x0005e20000000400 */
[----:B---3--:R-:W-:-:S03]  /*9760*/  F2FP.PACK_AB R2, R121, R120 ;  /* 0x000000787902723e */ /* 0x008fc600000000ff */
[----:B------:R3:W-:Y:S01]  /*9770*/  STS.U16 [R19+0x80], R3 ;  /* 0x0000800313007388 */ /* 0x0007e20000000400 */
[C---:B----4-:R-:W-:Y:S02]  /*9780*/  PRMT R4, R2.reuse, 0x7610, R4 ;  /* 0x0000761002047816 */ /* 0x050fe40000000004 */
[----:B------:R-:W-:Y:S02]  /*9790*/  PRMT R2, R2, 0x7632, R2 ;  /* 0x0000763202027816 */ /* 0x000fe40000000002 */
[----:B-1----:R-:W-:Y:S02]  /*97a0*/  PRMT R5, R3, 0x7632, R5 ;  /* 0x0000763203057816 */ /* 0x002fe40000000005 */
[----:B--2---:R-:W-:-:S03]  /*97b0*/  F2FP.PACK_AB R0, R123, R122 ;  /* 0x0000007a7b00723e */ /* 0x004fc600000000ff */
[----:B------:R-:W-:Y:S01]  /*97c0*/  STS.U16 [R18+0x80], R5 ;  /* 0x0000800512007388 */ /* 0x000fe20000000400 */
[----:B---3--:R-:W-:-:S03]  /*97d0*/  F2FP.PACK_AB R3, R133, R132 ;  /* 0x000000848503723e */ /* 0x008fc600000000ff */
[----:B------:R1:W-:Y:S04]  /*97e0*/  STS.U16 [R29+0x80], R4 ;  /* 0x000080041d007388 */ /* 0x0003e80000000400 */
[----:B------:R2:W-:Y:S01]  /*97f0*/  STS.U16 [R28+0x80], R2 ;  /* 0x000080021c007388 */ /* 0x0005e20000000400 */
[C---:B-1----:R-:W-:Y:S02]  /*9800*/  PRMT R4, R0.reuse, 0x7610, R4 ;  /* 0x0000761000047816 */ /* 0x042fe40000000004 */
[----:B------:R-:W-:Y:S02]  /*9810*/  PRMT R0, R0, 0x7632, R0 ;  /* 0x0000763200007816 */ /* 0x000fe40000000000 */
[----:B--2---:R-:W-:Y:S01]  /*9820*/  F2FP.PACK_AB R2, R135, R134 ;  /* 0x000000868702723e */ /* 0x004fe200000000ff */
[----:B------:R1:W-:Y:S04]  /*9830*/  STS.U16 [R27+0x80], R4 ;  /* 0x000080041b007388 */ /* 0x0003e80000000400 */
[----:B------:R2:W-:Y:S04]  /*9840*/  STS.U16 [R25+0x80], R0 ;  /* 0x0000800019007388 */ /* 0x0005e80000000400 */
[----:B------:R3:W-:Y:S01]  /*9850*/  STS.U16 [R23+0x80], R3 ;  /* 0x0000800317007388 */ /* 0x0007e20000000400 */
[----:B-1----:R-:W-:-:S02]  /*9860*/  PRMT R4, R3, 0x7632, R4 ;  /* 0x0000763203047816 */ /* 0x002fc40000000004 */
[----:B--2---:R-:W-:-:S03]  /*9870*/  F2FP.PACK_AB R0, R129, R128 ;  /* 0x000000808100723e */ /* 0x004fc600000000ff */
[----:B------:R1:W-:Y:S01]  /*9880*/  STS.U16 [R8+0x80], R4 ;  /* 0x0000800408007388 */ /* 0x0003e20000000400 */
[----:B------:R-:W-:-:S03]  /*9890*/  PRMT R5, R0, 0x7610, R5 ;  /* 0x0000761000057816 */ /* 0x000fc60000000005 */
[----:B------:R2:W-:Y:S01]  /*98a0*/  STS.U16 [R9+0x80], R2 ;  /* 0x0000800209007388 */ /* 0x0005e20000000400 */
[----:B---3--:R-:W-:Y:S02]  /*98b0*/  F2FP.PACK_AB R3, R131, R130 ;  /* 0x000000828303723e */ /* 0x008fe400000000ff */
[----:B------:R-:W-:Y:S02]  /*98c0*/  PRMT R0, R0, 0x7632, R0 ;  /* 0x0000763200007816 */ /* 0x000fe40000000000 */
[----:B-1----:R-:W-:Y:S02]  /*98d0*/  PRMT R4, R2, 0x7632, R4 ;  /* 0x0000763202047816 */ /* 0x002fe40000000004 */
[----:B--2---:R-:W-:-:S03]  /*98e0*/  F2FP.PACK_AB R2, R125, R124 ;  /* 0x0000007c7d02723e */ /* 0x004fc600000000ff */
[----:B------:R1:W-:Y:S04]  /*98f0*/  STS.U16 [R11+0x80], R4 ;  /* 0x000080040b007388 */ /* 0x0003e80000000400 */
[----:B------:R2:W-:Y:S04]  /*9900*/  STS.U16 [R15+0x80], R5 ;  /* 0x000080050f007388 */ /* 0x0005e80000000400 */
[----:B------:R3:W-:Y:S04]  /*9910*/  STS.U16 [R14+0x80], R0 ;  /* 0x000080000e007388 */ /* 0x0007e80000000400 */
[----:B------:R4:W-:Y:S01]  /*9920*/  STS.U16 [R10+0x80], R3 ;  /* 0x000080030a007388 */ /* 0x0009e20000000400 */
[----:B-1----:R-:W-:-:S02]  /*9930*/  PRMT R4, R2, 0x7610, R4 ;  /* 0x0000761002047816 */ /* 0x002fc40000000004 */
[----:B------:R-:W-:Y:S02]  /*9940*/  PRMT R2, R2, 0x7632, R2 ;  /* 0x0000763202027816 */ /* 0x000fe40000000002 */
[----:B--2---:R-:W-:Y:S02]  /*9950*/  PRMT R5, R3, 0x7632, R5 ;  /* 0x0000763203057816 */ /* 0x004fe40000000005 */
[----:B---3--:R-:W-:-:S03]  /*9960*/  F2FP.PACK_AB R0, R127, R126 ;  /* 0x0000007e7f00723e */ /* 0x008fc600000000ff */
[----:B------:R-:W-:Y:S01]  /*9970*/  STS.U16 [R13+0x80], R5 ;  /* 0x000080050d007388 */ /* 0x000fe20000000400 */
[----:B----4-:R-:W-:-:S03]  /*9980*/  F2FP.PACK_AB R3, R137, R136 ;  /* 0x000000888903723e */ /* 0x010fc600000000ff */
        /* <DEDUP_REMOVED lines=52> */
[----:B------:R1:W-:Y:S01]  /*9cd0*/  STS.U16 [R46+0x80], R5 ;  /* 0x000080052e007388 */ /* 0x0003e20000000400 */
[----:B----4-:R-:W-:-:S03]  /*9ce0*/  F2FP.PACK_AB R3, R161, R160 ;  /* 0x000000a0a103723e */ /* 0x010fc600000000ff */
[----:B------:R2:W-:Y:S04]  /*9cf0*/  STS.U16 [R45+0x80], R4 ;  /* 0x000080042d007388 */ /* 0x0005e80000000400 */
[----:B------:R3:W-:Y:S01]  /*9d00*/  STS.U16 [R50+0x80], R2 ;  /* 0x0000800232007388 */ /* 0x0007e20000000400 */
[----:B-1----:R-:W-:Y:S01]  /*9d10*/  IMAD.U32 R5, RZ, RZ, UR5 ;  /* 0x00000005ff057e24 */ /* 0x002fe2000f8e00ff */
[C---:B--2---:R-:W-:Y:S02]  /*9d20*/  PRMT R4, R0.reuse, 0x7610, R4 ;  /* 0x0000761000047816 */ /* 0x044fe40000000004 */
[----:B------:R-:W-:Y:S02]  /*9d30*/  PRMT R0, R0, 0x7632, R0 ;  /* 0x0000763200007816 */ /* 0x000fe40000000000 */
[----:B---3--:R-:W-:Y:S01]  /*9d40*/  F2FP.PACK_AB R2, R163, R162 ;  /* 0x000000a2a302723e */ /* 0x008fe200000000ff */
[----:B------:R1:W-:Y:S04]  /*9d50*/  STS.U16 [R54+0x80], R4 ;  /* 0x0000800436007388 */ /* 0x0003e80000000400 */
[----:B------:R2:W-:Y:S04]  /*9d60*/  STS.U16 [R56+0x80], R0 ;  /* 0x0000800038007388 */ /* 0x0005e80000000400 */
[----:B------:R3:W-:Y:S01]  /*9d70*/  STS.U16 [R51+0x80], R3 ;  /* 0x0000800333007388 */ /* 0x0007e20000000400 */
[----:B-1----:R-:W-:-:S02]  /*9d80*/  PRMT R4, R3, 0x7632, R4 ;  /* 0x0000763203047816 */ /* 0x002fc40000000004 */
[----:B--2---:R-:W-:-:S03]  /*9d90*/  F2FP.PACK_AB R0, R165, R164 ;  /* 0x000000a4a500723e */ /* 0x004fc600000000ff */
[----:B------:R1:W-:Y:S01]  /*9da0*/  STS.U16 [R52+0x80], R4 ;  /* 0x0000800434007388 */ /* 0x0003e20000000400 */
[----:B---3--:R-:W-:-:S03]  /*9db0*/  F2FP.PACK_AB R3, R167, R166 ;  /* 0x000000a6a703723e */ /* 0x008fc600000000ff */
[----:B------:R2:W-:Y:S01]  /*9dc0*/  STS.U16 [R55+0x80], R2 ;  /* 0x0000800237007388 */ /* 0x0005e20000000400 */
[----:B-1----:R-:W-:Y:S02]  /*9dd0*/  PRMT R4, R2, 0x7632, R4 ;  /* 0x0000763202047816 */ /* 0x002fe40000000004 */
[----:B--2---:R-:W-:-:S03]  /*9de0*/  PRMT R2, R0, 0x7610, R2 ;  /* 0x0000761000027816 */ /* 0x004fc60000000002 */
[----:B------:R-:W-:Y:S01]  /*9df0*/  STS.U16 [R58+0x80], R4 ;  /* 0x000080043a007388 */ /* 0x000fe20000000400 */
[----:B------:R-:W-:-:S03]  /*9e00*/  PRMT R0, R0, 0x7632, R0 ;  /* 0x0000763200007816 */ /* 0x000fc60000000000 */
[----:B------:R1:W-:Y:S04]  /*9e10*/  STS.U16 [R59+0x80], R2 ;  /* 0x000080023b007388 */ /* 0x0003e80000000400 */
[----:B------:R2:W-:Y:S04]  /*9e20*/  STS.U16 [R53+0x80], R0 ;  /* 0x0000800035007388 */ /* 0x0005e80000000400 */
[----:B------:R3:W-:Y:S01]  /*9e30*/  STS.U16 [R57+0x80], R3 ;  /* 0x0000800339007388 */ /* 0x0007e20000000400 */
[----:B-1----:R-:W-:Y:S02]  /*9e40*/  F2FP.PACK_AB R2, R169, R168 ;  /* 0x000000a8a902723e */ /* 0x002fe400000000ff */
[----:B--2---:R-:W-:-:S02]  /*9e50*/  F2FP.PACK_AB R0, R171, R170 ;  /* 0x000000aaab00723e */ /* 0x004fc400000000ff */
[----:B------:R-:W-:Y:S02]  /*9e60*/  PRMT R4, R2, 0x7610, R4 ;  /* 0x0000761002047816 */ /* 0x000fe40000000004 */
[----:B---3--:R-:W-:-:S05]  /*9e70*/  PRMT R3, R3, 0x7632, R3 ;  /* 0x0000763203037816 */ /* 0x008fca0000000003 */
[----:B------:R1:W-:Y:S04]  /*9e80*/  STS.U16 [R62+0x80], R3 ;  /* 0x000080033e007388 */ /* 0x0003e80000000400 */
[----:B------:R2:W-:Y:S01]  /*9e90*/  STS.U16 [R63+0x80], R4 ;  /* 0x000080043f007388 */ /* 0x0005e20000000400 */
[----:B-1----:R-:W-:Y:S02]  /*9ea0*/  PRMT R3, R2, 0x7632, R3 ;  /* 0x0000763202037816 */ /* 0x002fe40000000003 */
[C---:B------:R-:W-:Y:S02]  /*9eb0*/  PRMT R2, R0.reuse, 0x7610, R2 ;  /* 0x0000761000027816 */ /* 0x040fe40000000002 */
[----:B------:R-:W-:Y:S01]  /*9ec0*/  PRMT R0, R0, 0x7632, R0 ;  /* 0x0000763200007816 */ /* 0x000fe20000000000 */
[----:B------:R-:W-:Y:S01]  /*9ed0*/  STS.U16 [R64+0x80], R3 ;  /* 0x0000800340007388 */ /* 0x000fe20000000400 */
[----:B--2---:R-:W-:Y:S01]  /*9ee0*/  IMAD.U32 R4, RZ, RZ, UR4 ;  /* 0x00000004ff047e24 */ /* 0x004fe2000f8e00ff */
[----:B------:R-:W-:-:S02]  /*9ef0*/  ULDC.64 UR4, c[0x0][0x360] ;  /* 0x0000d80000047ab9 */ /* 0x000fc40000000a00 */
[----:B------:R-:W-:Y:S04]  /*9f00*/  STS.U16 [R61+0x80], R2 ;  /* 0x000080023d007388 */ /* 0x000fe80000000400 */
[----:B------:R1:W-:Y:S04]  /*9f10*/  STS.U16 [R60+0x80], R0 ;  /* 0x000080003c007388 */ /* 0x0003e80000000400 */
[----:B------:R-:W-:Y:S01]  /*9f20*/  BAR.SYNC.DEFER_BLOCKING 0x1, 0x100 ;  /* 0x0044000000007b1d */ /* 0x000fe20000010000 */
[----:B------:R-:W-:-:S04]  /*9f30*/  UISETP.NE.U32.AND UP0, UPT, URZ, UR4, UPT ;  /* 0x000000043f00728c */ /* 0x000fc8000bf05070 */
[----:B------:R-:W-:Y:S01]  /*9f40*/  UISETP.NE.AND.EX UP0, UPT, URZ, UR5, UPT, UP0 ;  /* 0x000000053f00728c */ /* 0x000fe2000bf05300 */
[----:B-1----:R-:W2:Y:S02]  /*9f50*/  @P1 LDG.E R0, [R4.64] ;  /* 0x0000000e04001981 */ /* 0x002ea4000c1e1900 */
[----:B------:R-:W-:-:S03]  /*9f60*/  ULDC.64 UR4, c[0x0][0x360] ;  /* 0x0000d80000047ab9 */ /* 0x000fc60000000a00 */
[----:B------:R-:W-:-:S05]  /*9f70*/  PLOP3.LUT P0, PT, PT, PT, UP0, 0x80, 0x0 ;  /* 0x000000000000781c */ /* 0x000fca0003f0f008 */
[----:B------:R-:W-:Y:S01]  /*9f80*/  @UP0 UIMAD.WIDE UR4, UR10, UR6, UR4 ;  /* 0x000000060a0402a5 */ /* 0x000fe2000f8e0204 */
[----:B------:R-:W-:-:S05]  /*9f90*/  IMAD.MOV.U32 R6, RZ, RZ, c[0x0][0x2f0] ;  /* 0x0000bc00ff067624 */ /* 0x000fca00078e00ff */
[----:B------:R-:W-:Y:S02]  /*9fa0*/  IMAD.U32 R2, RZ, RZ, UR4 ;  /* 0x00000004ff027e24 */ /* 0x000fe4000f8e00ff */
        /* <DEDUP_REMOVED lines=13> */
.L_x_965:
[-C--:B-1----:R-:W-:Y:S01]  /*a080*/  LEA.HI R2, R176, R248.reuse, RZ, 0x3 ;  /* 0x000000f8b0027211 */ /* 0x082fe200078f18ff */
[----:B------:R-:W1:Y:S01]  /*a090*/  S2R R55, SR_CTAID.Y ;  /* 0x0000000000377919 */ /* 0x000e620000002600 */
[----:B------:R-:W-:Y:S01]  /*a0a0*/  ISETP.GT.AND P2, PT, R248, 0x27f, PT ;  /* 0x0000027ff800780c */ /* 0x000fe20003f44270 */
[----:B------:R-:W-:Y:S01]  /*a0b0*/  CS2R R18, SRZ ;  /* 0x0000000000127805 */ /* 0x000fe2000001ff00 */
[----:B------:R-:W-:Y:S01]  /*a0c0*/  LOP3.LUT R0, R2, 0x1ffffff8, RZ, 0xc0, !PT ;  /* 0x1ffffff802007812 */ /* 0x000fe200078ec0ff */
[----:B------:R-:W2:Y:S01]  /*a0d0*/  S2R R7, SR_CTAID.X ;  /* 0x0000000000077919 */ /* 0x000ea20000002500 */
[----:B------:R-:W-:Y:S01]  /*a0e0*/  SHF.R.S32.HI R14, RZ, 0x3, R2 ;  /* 0x00000003ff0e7819 */ /* 0x000fe20000011402 */
[----:B------:R-:W-:Y:S01]  /*a0f0*/  CS2R R16, SRZ ;  /* 0x0000000000107805 */ /* 0x000fe2000001ff00 */
        /* <DEDUP_REMOVED lines=10> */
[----:B------:R-:W-:Y:S01]  /*a1a0*/  LEA.HI R2, R176, R248, RZ, 0x6 ;  /* 0x000000f8b0027211 */ /* 0x000fe200078f30ff */
[----:B------:R-:W-:Y:S01]  /*a1b0*/  CS2R R30, SRZ ;  /* 0x00000000001e7805 */ /* 0x000fe2000001ff00 */
[----:B------:R-:W-:Y:S01]  /*a1c0*/  LOP3.LUT R3, R0, 0x38, R12, 0xf8, !PT ;  /* 0x0000003800037812 */ /* 0x000fe200078ef80c */
[----:B------:R-:W-:Y:S01]  /*a1d0*/  CS2R R28, SRZ ;  /* 0x00000000001c7805 */ /* 0x000fe2000001ff00 */
[----:B------:R-:W-:Y:S01]  /*a1e0*/  SHF.R.U32.HI R0, RZ, 0x3, R0 ;  /* 0x00000003ff007819 */ /* 0x000fe20000011600 */
[----:B------:R-:W-:Y:S01]  /*a1f0*/  IMAD.SHL.U32 R2, R2, 0x8, RZ ;  /* 0x0000000802027824 */ /* 0x000fe200078e00ff */
        /* <DEDUP_REMOVED lines=32> */
[----:B--2--5:R-:W-:Y:S01]  /*a400*/  IMAD R6, R7, -0x50, R6 ;  /* 0xffffffb007067824 */ /* 0x024fe200078e0206 */
[----:B------:R-:W-:Y:S01]  /*a410*/  USHF.R.S32.HI UR6, URZ, 0x1f, UR10 ;  /* 0x0000001f3f067899 */ /* 0x000fe2000801140a */
[--C-:B------:R-:W-:Y:S01]  /*a420*/  SHF.R.S32.HI R13, RZ, 0x1f, R12.reuse ;  /* 0x0000001fff0d7819 */ /* 0x100fe2000001140c */
[----:B------:R-:W1:Y:S01]  /*a430*/  @!P2 LDS.128 R16, [R0+0x7880] ;  /* 0x007880000010a984 */ /* 0x000e620000000c00 */
[----:B------:R-:W-:Y:S01]  /*a440*/  USEL UR10, UR10, URZ, !UP1 ;  /* 0x0000003f0a0a7287 */ /* 0x000fe2000c800000 */
[----:B------:R-:W-:Y:S01]  /*a450*/  IMNMX R53, R6, 0x50, PT ;  /* 0x0000005006357817 */ /* 0x000fe20003800200 */
[----:B------:R-:W-:Y:S01]  /*a460*/  USEL UR6, UR6, URZ, !UP1 ;  /* 0x0000003f06067287 */ /* 0x000fe2000c800000 */
[----:B------:R-:W2:Y:S01]  /*a470*/  @!P2 LDS.128 R20, [R0+0xa080] ;  /* 0x00a080000014a984 */ /* 0x000ea20000000c00 */
[----:B------:R-:W-:Y:S01]  /*a480*/  IMAD.WIDE.U32 R2, R55, c[0x0][0x338], R12 ;  /* 0x0000ce0037027a25 */ /* 0x000fe200078e000c */
[----:B------:R-:W-:Y:S01]  /*a490*/  ULDC.64 UR4, c[0x0][0x340] ;  /* 0x0000d00000047ab9 */ /* 0x000fe20000000a00 */
[----:B------:R-:W-:Y:S01]  /*a4a0*/  ISETP.GE.AND P5, PT, R14, R53, PT ;  /* 0x000000350e00720c */ /* 0x000fe20003fa6270 */
[----:B------:R-:W3:Y:S01]  /*a4b0*/  @!P2 LDS.128 R24, [R0+0xc880] ;  /* 0x00c880000018a984 */ /* 0x000ee20000000c00 */
[----:B------:R-:W-:Y:S01]  /*a4c0*/  UIMAD UR4, UR6, UR4, URZ ;  /* 0x00000004060472a4 */ /* 0x000fe2000f8e023f */
[----:B------:R-:W-:Y:S01]  /*a4d0*/  IMAD.U32 R54, RZ, RZ, UR10 ;  /* 0x0000000aff367e24 */ /* 0x000fe2000f8e00ff */
[----:B------:R-:W-:Y:S01]  /*a4e0*/  BSSY B0, `(.L_x_966) ;  /* 0x0000029000007945 */ /* 0x000fe20003800000 */
[----:B------:R-:W4:Y:S01]  /*a4f0*/  @!P1 LDS.128 R28, [R0+0x8880] ;  /* 0x00888000001c9984 */ /* 0x000f220000000c00 */
[----:B------:R-:W-:Y:S01]  /*a500*/  UIMAD UR4, UR10, UR5, UR4 ;  /* 0x000000050a0472a4 */ /* 0x000fe2000f8e0204 */
[----:B------:R-:W-:-:S02]  /*a510*/  IADD3 R15, R12, 0x40, RZ ;  /* 0x000000400c0f7810 */ /* 0x000fc40007ffe0ff */
[----:B------:R-:W1:Y:S01]  /*a520*/  @!P1 LDS.128 R32, [R0+0xb080] ;  /* 0x00b0800000209984 */ /* 0x000e620000000c00 */
[----:B------:R-:W-:-:S03]  /*a530*/  IADD3 R52, R12, 0x80, RZ ;  /* 0x000000800c347810 */ /* 0x000fc60007ffe0ff */
        /* <DEDUP_REMOVED lines=12> */
[----:B------:R2:W1:Y:S01]  /*a600*/  @!P0 LDS.128 R88, [R0+0x7080] ;  /* 0x0070800000588984 */ /* 0x0004620000000c00 */
[----:B------:R-:W-:-:S04]  /*a610*/  IADD3 R4, P0, R14, UR8, RZ ;  /* 0x000000080e047c10 */ /* 0x000fc8000ff1e0ff */
[----:B------:R-:W-:Y:S01]  /*a620*/  LEA.HI.X.SX32 R5, R14, UR9, 0x1, P0 ;  /* 0x000000090e057c11 */ /* 0x000fe200080f0eff */
[----:B--2---:R-:W-:-:S04]  /*a630*/  IMAD R0, R92, c[0x0][0x338], RZ ;  /* 0x0000ce005c007a24 */ /* 0x004fc800078e02ff */
[----:B------:R-:W-:-:S04]  /*a640*/  IMAD R0, R55, c[0x0][0x33c], R0 ;  /* 0x0000cf0037007a24 */ /* 0x000fc800078e0200 */
[----:B------:R-:W-:-:S04]  /*a650*/  IMAD.IADD R3, R3, 0x1, R0 ;  /* 0x0000000103037824 */ /* 0x000fc800078e0200 */
[----:B------:R-:W-:-:S04]  /*a660*/  IMAD.WIDE.U32 R10, R54, c[0x0][0x340], R2 ;  /* 0x0000d000360a7a25 */ /* 0x000fc800078e0002 */
[----:B------:R-:W-:Y:S01]  /*a670*/  IMAD.WIDE R2, R7, 0x50, R4 ;  /* 0x0000005007027825 */ /* 0x000fe200078e0204 */
[----:B------:R-:W-:Y:S01]  /*a680*/  IADD3 R7, R11, UR4, RZ ;  /* 0x000000040b077c10 */ /* 0x000fe2000fffe0ff */
[----:B------:R-:W-:Y:S05]  /*a690*/  @P5 BRA `(.L_x_967) ;  /* 0x000000d000005947 */ /* 0x000fea0003800000 */
[----:B-1-34-:R-:W-:Y:S01]  /*a6a0*/  IMAD R0, R3, c[0x0][0x330], RZ ;  /* 0x0000cc0003007a24 */ /* 0x01afe200078e02ff */
        /* <DEDUP_REMOVED lines=12> */
.L_x_967:
[----:B-1-34-:R-:W-:Y:S05]  /*a770*/  BSYNC B0 ;  /* 0x0000000000007941 */ /* 0x01afea0003800000 */
.L_x_966:
        /* <DEDUP_REMOVED lines=20> */
.L_x_969:
[----:B------:R-:W-:Y:S05]  /*a8c0*/  BSYNC B0 ;  /* 0x0000000000007941 */ /* 0x000fea0003800000 */
.L_x_968:
        /* <DEDUP_REMOVED lines=19> */
.L_x_971:
[----:B------:R-:W-:Y:S05]  /*aa00*/  BSYNC B0 ;  /* 0x0000000000007941 */ /* 0x000fea0003800000 */
.L_x_970:
        /* <DEDUP_REMOVED lines=24> */
.L_x_973:
[----:B------:R-:W-:Y:S05]  /*ab90*/  BSYNC B0 ;  /* 0x0000000000007941 */ /* 0x000fea0003800000 */
.L_x_972:
[----:B------:R-:W-:Y:S01]  /*aba0*/  BSSY B0, `(.L_x_974) ;  /* 0x0000012000007945 */ /* 0x000fe20003800000 */
[----:B------:R-:W-:Y:S05]  /*abb0*/  @P4 BRA `(.L_x_975) ;  /* 0x0000010000004947 */ /* 0x000fea0003800000 */
[----:B------:R-:W-:Y:S02]  /*abc0*/  IADD3 R0, P0, R2, 0x20, RZ ;  /* 0x0000002002007810 */ /* 0x000fe40007f1e0ff */
[----:B-1----:R-:W-:-:S02]  /*abd0*/  MOV R5, R7 ;  /* 0x0000000700057202 */ /* 0x002fc40000000f00 */
        /* <DEDUP_REMOVED lines=14> */
.L_x_975:
[----:B------:R-:W-:Y:S05]  /*acc0*/  BSYNC B0 ;  /* 0x0000000000007941 */ /* 0x000fea0003800000 */
.L_x_974:
        /* <DEDUP_REMOVED lines=19> */
.L_x_964:
        /* <DEDUP_REMOVED lines=8> */
[----:B------:R-:W-:Y:S01]  /*ae80*/  MOV R5, UR5 ;  /* 0x0000000500057c02 */ /* 0x000fe20008000f00 */
[----:B------:R-:W-:-:S06]  /*ae90*/  ULDC.64 UR4, c[0x0][0x360] ;  /* 0x0000d80000047ab9 */ /* 0x000fcc0000000a00 */
[----:B----4-:R-:W2:Y:S01]  /*aea0*/  @P1 LDG.E R0, [R4.64] ;  /* 0x0000000e04001981 */ /* 0x010ea2000c1e1900 */
        /* <DEDUP_REMOVED lines=20> */
.L_x_976:
[----:B-1----:R-:W1:Y:S01]  /*aff0*/  S2R R19, SR_CTAID.Y ;  /* 0x0000000000137919 */ /* 0x002e620000002600 */
[----:B------:R-:W-:Y:S01]  /*b000*/  SHF.R.S32.HI R2, RZ, 0x1f, R248 ;  /* 0x0000001fff027819 */ /* 0x000fe200000114f8 */
[----:B------:R-:W-:Y:S01]  /*b010*/  USHF.R.S32.HI UR6, URZ, 0x1f, UR10 ;  /* 0x0000001f3f067899 */ /* 0x000fe2000801140a */
[----:B------:R-:W-:Y:S01]  /*b020*/  BSSY B0, `(.L_x_977) ;  /* 0x000002a000007945 */ /* 0x000fe20003800000 */
[----:B------:R-:W2:Y:S01]  /*b030*/  S2R R7, SR_CTAID.X ;  /* 0x0000000000077919 */ /* 0x000ea20000002500 */
[----:B------:R-:W-:Y:S01]  /*b040*/  LEA.HI R2, R2, R248, RZ, 0x3 ;  /* 0x000000f802027211 */ /* 0x000fe200078f18ff */
[----:B------:R-:W-:-:S02]  /*b050*/  USEL UR10, UR10, URZ, !UP1 ;  /* 0x0000003f0a0a7287 */ /* 0x000fc4000c800000 */
[----:B------:R-:W-:Y:S01]  /*b060*/  USEL UR6, UR6, URZ, !UP1 ;  /* 0x0000003f06067287 */ /* 0x000fe2000c800000 */
[----:B------:R-:W-:Y:S01]  /*b070*/  LOP3.LUT R0, R2, 0x1ffffff8, RZ, 0xc0, !PT ;  /* 0x1ffffff802007812 */ /* 0x000fe200078ec0ff */
[----:B------:R-:W-:Y:S01]  /*b080*/  ULDC.64 UR4, c[0x0][0x310] ;  /* 0x0000c40000047ab9 */ /* 0x000fe20000000a00 */
[----:B------:R-:W-:Y:S01]  /*b090*/  SHF.R.S32.HI R14, RZ, 0x3, R2 ;  /* 0x00000003ff0e7819 */ /* 0x000fe20000011402 */
[----:B------:R-:W-:Y:S01]  /*b0a0*/  UIMAD UR4, UR6, UR4, URZ ;  /* 0x00000004060472a4 */ /* 0x000fe2000f8e023f */
[----:B------:R-:W-:Y:S02]  /*b0b0*/  IMAD.U32 R18, RZ, RZ, UR10 ;  /* 0x0000000aff127e24 */ /* 0x000fe4000f8e00ff */
[----:B------:R-:W-:Y:S01]  /*b0c0*/  IMAD.IADD R0, R248, 0x1, -R0 ;  /* 0x00000001f8007824 */ /* 0x000fe200078e0a00 */
[----:B------:R-:W-:Y:S01]  /*b0d0*/  IADD3 R4, P0, R14, UR8, RZ ;  /* 0x000000080e047c10 */ /* 0x000fe2000ff1e0ff */
[----:B------:R-:W-:Y:S02]  /*b0e0*/  UIMAD UR4, UR10, UR5, UR4 ;  /* 0x000000050a0472a4 */ /* 0x000fe4000f8e0204 */
[----:B------:R-:W-:Y:S01]  /*b0f0*/  IMAD.SHL.U32 R10, R0, 0x8, RZ ;  /* 0x00000008000a7824 */ /* 0x000fe200078e00ff */
[----:B------:R-:W-:-:S02]  /*b100*/  LEA.HI.X.SX32 R5, R14, UR9, 0x1, P0 ;  /* 0x000000090e057c11 */ /* 0x000fc400080f0eff */
[----:B-1----:R-:W-:Y:S02]  /*b110*/  SHF.R.S32.HI R20, RZ, 0x1f, R19 ;  /* 0x0000001fff147819 */ /* 0x002fe40000011413 */
[----:B------:R-:W-:Y:S01]  /*b120*/  SHF.R.S32.HI R11, RZ, 0x1f, R10 ;  /* 0x0000001fff0b7819 */ /* 0x000fe2000001140a */
[----:B--2--5:R-:W-:Y:S01]  /*b130*/  IMAD R15, R7, -0x50, R6 ;  /* 0xffffffb0070f7824 */ /* 0x024fe200078e0206 */
[----:B------:R-:W-:Y:S01]  /*b140*/  IADD3 R16, R10, 0x40, RZ ;  /* 0x000000400a107810 */ /* 0x000fe20007ffe0ff */
[----:B------:R-:W-:Y:S01]  /*b150*/  IMAD R0, R20, c[0x0][0x308], RZ ;  /* 0x0000c20014007a24 */ /* 0x000fe200078e02ff */
[----:B------:R-:W-:Y:S01]  /*b160*/  IADD3 R17, R10, 0x80, RZ ;  /* 0x000000800a117810 */ /* 0x000fe20007ffe0ff */
[----:B------:R-:W-:Y:S01]  /*b170*/  IMAD.WIDE.U32 R2, R19, c[0x0][0x308], R10 ;  /* 0x0000c20013027a25 */ /* 0x000fe200078e000a */
[----:B------:R-:W-:-:S03]  /*b180*/  ISETP.GE.AND P5, PT, R14, R15, PT ;  /* 0x0000000f0e00720c */ /* 0x000fc60003fa6270 */
[----:B------:R-:W-:Y:S02]  /*b190*/  IMAD R0, R19, c[0x0][0x30c], R0 ;  /* 0x0000c30013007a24 */ /* 0x000fe400078e0200 */
[----:B------:R-:W-:-:S04]  /*b1a0*/  IMAD.WIDE R4, R7, 0x50, R4 ;  /* 0x0000005007047825 */ /* 0x000fc800078e0204 */
[----:B------:R-:W-:-:S04]  /*b1b0*/  IMAD.IADD R3, R3, 0x1, R0 ;  /* 0x0000000103037824 */ /* 0x000fc800078e0200 */
        /* <DEDUP_REMOVED lines=16> */
.L_x_978:
[----:B------:R-:W-:Y:S05]  /*b2c0*/  BSYNC B0 ;  /* 0x0000000000007941 */ /* 0x000fea0003800000 */
.L_x_977:
        /* <DEDUP_REMOVED lines=20> */
.L_x_980:
[----:B------:R-:W-:Y:S05]  /*b410*/  BSYNC B0 ;  /* 0x0000000000007941 */ /* 0x000fea0003800000 */
.L_x_979:
        /* <DEDUP_REMOVED lines=19> */
.L_x_982:
[----:B------:R-:W-:Y:S05]  /*b550*/  BSYNC B0 ;  /* 0x0000000000007941 */ /* 0x000fea0003800000 */
.L_x_981:
        /* <DEDUP_REMOVED lines=24> */
.L_x_984:
[----:B------:R-:W-:Y:S05]  /*b6e0*/  BSYNC B0 ;  /* 0x0000000000007941 */ /* 0x000fea0003800000 */
.L_x_983:
        /* <DEDUP_REMOVED lines=18> */
.L_x_986:
[----:B------:R-:W-:Y:S05]  /*b810*/  BSYNC B0 ;  /* 0x0000000000007941 */ /* 0x000fea0003800000 */
.L_x_985:
[----:B------:R-:W-:Y:S05]  /*b820*/  @P3 EXIT ;  /* 0x000000000000394d */ /* 0x000fea0003800000 */
[----:B------:R-:W-:Y:S01]  /*b830*/  IADD3 R0, P0, R4, 0x40, RZ ;  /* 0x0000004004007810 */ /* 0x000fe20007f1e0ff */
[----:B-1----:R-:W-:Y:S01]  /*b840*/  IMAD.MOV.U32 R2, RZ, RZ, R12 ;  /* 0x000000ffff027224 */ /* 0x002fe200078e000c */
[----:B------:R-:W-:-:S02]  /*b850*/  MOV R3, R7 ;  /* 0x0000000700037202 */ /* 0x000fc40000000f00 */
[----:B------:R-:W-:Y:S01]  /*b860*/  ISETP.GE.AND P1, PT, R10, c[0x0][0x324], PT ;  /* 0x0000c9000a007a0c */ /* 0x000fe20003f26270 */
[----:B------:R-:W-:Y:S01]  /*b870*/  IMAD.X R4, RZ, RZ, R5, P0 ;  /* 0x000000ffff047224 */ /* 0x000fe200000e0605 */
[----:B------:R-:W-:-:S03]  /*b880*/  ISETP.GE.AND P0, PT, R16, c[0x0][0x324], PT ;  /* 0x0000c90010007a0c */ /* 0x000fc60003f06270 */
[----:B------:R-:W-:Y:S02]  /*b890*/  IMAD R6, R4, c[0x0][0x330], RZ ;  /* 0x0000cc0004067a24 */ /* 0x000fe400078e02ff */
[----:B------:R-:W-:-:S04]  /*b8a0*/  IMAD.WIDE.U32 R4, R0, c[0x0][0x330], R2 ;  /* 0x0000cc0000047a25 */ /* 0x000fc800078e0002 */
        /* <DEDUP_REMOVED lines=10> */
.L_x_987:
        /* <DEDUP_REMOVED lines=11> */
.L_x_1416:


//--------------------- .text._ZN7cutlass13device_kernelIN5flash19enable_sm80_to_sm89INS1_16FlashAttnBwdSm80INS1_25CollectiveMainloopBwdSm80ILi2ELi1EN4cute5tupleIJNS5_1CILi64EEENS7_ILi80EEENS7_ILi192EEEEEENS_6half_tEfNS_4arch4Sm80ELb0ELb1ELb1ELb1ELb1ELb0ELb1ELb0ELi2ELi4ELi2ELi2ELb0EEENS1_21CollectiveEpilogueBwdISB_SC_SE_Li256ELb1ELb1ELi4EEENS1_19SingleTileSchedulerILb1ELb0ELb0ELi80EEEEEEEEEvNT_6ParamsE --------------------------
	.section	.text._ZN7cutlass13device_kernelIN5flash19enable_sm80_to_sm89INS1_16FlashAttnBwdSm80INS1_25CollectiveMainloopBwdSm80ILi2ELi1EN4cute5tupleIJNS5_1CILi64EEENS7_ILi80EEENS7_ILi192EEEEEENS_6half_tEfNS_4arch4Sm80ELb0ELb1ELb1ELb1ELb1ELb0ELb1ELb0ELi2ELi4ELi2ELi2ELb0EEENS1_21CollectiveEpilogueBwdISB_SC_SE_Li256ELb1ELb1ELi4EEENS1_19SingleTileSchedulerILb1ELb0ELb0ELi80EEEEEEEEEvNT_6ParamsE,"ax",@progbits
	.sectioninfo	@"SHI_REGISTERS=255"
	.align	128
.text._ZN7cutlass13device_kernelIN5flash19enable_sm80_to_sm89INS1_16FlashAttnBwdSm80INS1_25CollectiveMainloopBwdSm80ILi2ELi1EN4cute5tupleIJNS5_1CILi64EEENS7_ILi80EEENS7_ILi192EEEEEENS_6half_tEfNS_4arch4Sm80ELb0ELb1ELb1ELb1ELb1ELb0ELb1ELb0ELi2ELi4ELi2ELi2ELb0EEENS1_21CollectiveEpilogueBwdISB_SC_SE_Li256ELb1ELb1ELi4EEENS1_19SingleTileSchedulerILb1ELb0ELb0ELi80EEEEEEEEEvNT_6ParamsE:
        .type           _ZN7cutlass13device_kernelIN5flash19enable_sm80_to_sm89INS1_16FlashAttnBwdSm80INS1_25CollectiveMainloopBwdSm80ILi2ELi1EN4cute5tupleIJNS5_1CILi64EEENS7_ILi80EEENS7_ILi192EEEEEENS_6half_tEfNS_4arch4Sm80ELb0ELb1ELb1ELb1ELb1ELb0ELb1ELb0ELi2ELi4ELi2ELi2ELb0EEENS1_21CollectiveEpilogueBwdISB_SC_SE_Li256ELb1ELb1ELi4EEENS1_19SingleTileSchedulerILb1ELb0ELb0ELi80EEEEEEEEEvNT_6ParamsE,@function
        .size           _ZN7cutlass13device_kernelIN5flash19enable_sm80_to_sm89INS1_16FlashAttnBwdSm80INS1_25CollectiveMainloopBwdSm80ILi2ELi1EN4cute5tupleIJNS5_1CILi64EEENS7_ILi80EEENS7_ILi192EEEEEENS_6half_tEfNS_4arch4Sm80ELb0ELb1ELb1ELb1ELb1ELb0ELb1ELb0ELi2ELi4ELi2ELi2ELb0EEENS1_21CollectiveEpilogueBwdISB_SC_SE_Li256ELb1ELb1ELi4EEENS1_19SingleTileSchedulerILb1ELb0ELb0ELi80EEEEEEEEEvNT_6ParamsE,(.L_x_1417 - _ZN7cutlass13device_kernelIN5flash19enable_sm80_to_sm89INS1_16FlashAttnBwdSm80INS1_25CollectiveMainloopBwdSm80ILi2ELi1EN4cute5tupleIJNS5_1CILi64EEENS7_ILi80EEENS7_ILi192EEEEEENS_6half_tEfNS_4arch4Sm80ELb0ELb1ELb1ELb1ELb1ELb0ELb1ELb0ELi2ELi4ELi2ELi2ELb0EEENS1_21CollectiveEpilogueBwdISB_SC_SE_Li256ELb1ELb1ELi4EEENS1_19SingleTileSchedulerILb1ELb0ELb0ELi80EEEEEEEEEvNT_6ParamsE)
        .other          _ZN7cutlass13device_kernelIN5flash19enable_sm80_to_sm89INS1_16FlashAttnBwdSm80INS1_25CollectiveMainloopBwdSm80ILi2ELi1EN4cute5tupleIJNS5_1CILi64EEENS7_ILi80EEENS7_ILi192EEEEEENS_6half_tEfNS_4arch4Sm80ELb0ELb1ELb1ELb1ELb1ELb0ELb1ELb0ELi2ELi4ELi2ELi2ELb0EEENS1_21CollectiveEpilogueBwdISB_SC_SE_Li256ELb1ELb1ELi4EEENS1_19SingleTileSchedulerILb1ELb0ELb0ELi80EEEEEEEEEvNT_6ParamsE,@"STO_CUDA_ENTRY STV_DEFAULT"
_ZN7cutlass13device_kernelIN5flash19enable_sm80_to_sm89INS1_16FlashAttnBwdSm80INS1_25CollectiveMainloopBwdSm80ILi2ELi1EN4cute5tupleIJNS5_1CILi64EEENS7_ILi80EEENS7_ILi192EEEEEENS_6half_tEfNS_4arch4Sm80ELb0ELb1ELb1ELb1ELb1ELb0ELb1ELb0ELi2ELi4ELi2ELi2ELb0EEENS1_21CollectiveEpilogueBwdISB_SC_SE_Li256ELb1ELb1ELi4EEENS1_19SingleTileSchedulerILb1ELb0ELb0ELi80EEEEEEEEEvNT_6ParamsE:
        /* <DEDUP_REMOVED lines=21> */
.L_x_989:
        /* <DEDUP_REMOVED lines=13> */
.L_x_991:
[----:B------:R-:W-:Y:S02]  /*0220*/  ULDC UR5, c[0x0][0x3a4] ;  /* 0x0000e90000057ab9 */ /* 0x000fe40000000800 */
.L_x_990:
[----:B------:R-:W-:-:S04]  /*0230*/  UIMAD UR4, UR17, 0x50, URZ ;  /* 0x00000050110478a4 */ /* 0x000fc8000f8e023f */
[----:B------:R-:W-:-:S04]  /*0240*/  UISETP.GE.AND UP0, UPT, UR4, UR5, UPT ;  /* 0x000000050400728c */ /* 0x000fc8000bf06270 */
[----:B------:R-:W-:Y:S01]  /*0250*/  USEL UR10, UR10, 0xffffffff, !UP0 ;  /* 0xffffffff0a0a7887 */ /* 0x000fe2000c000000 */
[----:B------:R-:W-:Y:S05]  /*0260*/  BRA `(.L_x_992) ;  /* 0x0000019000007947 */ /* 0x000fea0003800000 */
.L_x_988:
        /* <DEDUP_REMOVED lines=8> */
.L_x_993:
        /* <DEDUP_REMOVED lines=13> */
.L_x_995:
[----:B------:R-:W-:Y:S02]  /*03c0*/  ULDC UR5, c[0x0][0x3a4] ;  /* 0x0000e90000057ab9 */ /* 0x000fe40000000800 */
.L_x_994:
[----:B------:R-:W-:-:S04]  /*03d0*/  UIMAD UR4, UR17, 0x50, URZ ;  /* 0x00000050110478a4 */ /* 0x000fc8000f8e023f */
[----:B------:R-:W-:-:S04]  /*03e0*/  UISETP.GE.AND UP0, UPT, UR4, UR5, UPT ;  /* 0x000000050400728c */ /* 0x000fc8000bf06270 */
[----:B------:R-:W-:-:S06]  /*03f0*/  USEL UR10, UR10, 0xffffffff, !UP0 ;  /* 0xffffffff0a0a7887 */ /* 0x000fcc000c000000 */
.L_x_992:
        /* <DEDUP_REMOVED lines=48> */
.L_x_996:
        /* <DEDUP_REMOVED lines=10> */
.L_x_997:
[----:B------:R-:W-:Y:S05]  /*07a0*/  @!P1 BRA `(.L_x_998) ;  /* 0x0000005000009947 */ /* 0x000fea0003800000 */
[----:B----4-:R2:W3:Y:S04]  /*07b0*/  LDG.E R0, [R2.64] ;  /* 0x0000000e02007981 */ /* 0x0104e8000c1e1900 */
[----:B--2---:R-:W2:Y:S01]  /*07c0*/  LDG.E R2, [R2.64+0x4] ;  /* 0x0000040e02027981 */ /* 0x004ea2000c1e1900 */
[----:B---3--:R-:W3:Y:S08]  /*07d0*/  R2UR UR8, R0 ;  /* 0x00000000000873c2 */ /* 0x008ef000000e0000 */
[----:B--2---:R-:W3:Y:S02]  /*07e0*/  R2UR UR4, R2 ;  /* 0x00000000020473c2 */ /* 0x004ee400000e0000 */
[----:B---3--:R-:W-:-:S06]  /*07f0*/  UIADD3 UR8, -UR8, UR4, URZ ;  /* 0x0000000408087290 */ /* 0x008fcc000fffe13f */
.L_x_998:
        /* <DEDUP_REMOVED lines=15> */
.L_x_999:
        /* <DEDUP_REMOVED lines=586> */
.L_x_1011:
        /* <DEDUP_REMOVED lines=212> */
.L_x_1003:
[----:B------:R-:W-:Y:S11]  /*3ad0*/  ISETP.NE.AND P0, PT, R249, c[0x0][0x2a8], PT ;  /* 0x0000aa00f9007a0c */ /* 0x000ff60003f05270 */
[----:B------:R-:W-:Y:S02]  /*3ae0*/  @!UPT UIADD3 URZ, URZ, URZ, URZ ;  /* 0x0000003f3f3ff290 */ /* 0x000fe4000fffe03f */
[----:B------:R-:W-:Y:S05]  /*3af0*/  @P0 IMAD.HI.U32 R4, R2, c[0x0][0x2ac], RZ ;  /* 0x0000ab0002040a27 */ /* 0x000fea00078e00ff */
[----:B------:R-:W-:Y:S02]  /*3b00*/  @P0 SHF.R.U32.HI R2, RZ, c[0x0][0x2b0], R4 ;  /* 0x0000ac00ff020a19 */ /* 0x000fe40000011604 */
.L_x_1004:
[----:B------:R-:W-:Y:S05]  /*3b10*/  BSYNC B0 ;  /* 0x0000000000007941 */ /* 0x000fea0003800000 */
.L_x_1002:
[----:B------:R-:W-:Y:S05]  /*3b20*/  IMAD R2, R2, c[0x0][0x2a8], R236 ;  /* 0x0000aa0002027a24 */ /* 0x000fea00078e02ec */
[----:B------:R-:W-:Y:S02]  /*3b30*/  IADD3 R4, R2, c[0x0][0x2a8], RZ ;  /* 0x0000aa0002047a10 */ /* 0x000fe40007ffe0ff */
[----:B------:R-:W-:Y:S02]  /*3b40*/  IMNMX R109, R109, R2, !PT ;  /* 0x000000026d6d7217 */ /* 0x000fe40007800200 */
[----:B------:R-:W-:Y:S02]  /*3b50*/  IMNMX R110, R110, R4, PT ;  /* 0x000000046e6e7217 */ /* 0x000fe40003800200 */
.L_x_1001:
        /* <DEDUP_REMOVED lines=16> */
.L_x_1007:
[----:B------:R-:W-:Y:S11]  /*3c60*/  ISETP.NE.AND P0, PT, R249, c[0x0][0x2a8], PT ;  /* 0x0000aa00f9007a0c */ /* 0x000ff60003f05270 */
[----:B------:R-:W-:Y:S02]  /*3c70*/  @!UPT UIADD3 URZ, URZ, URZ, URZ ;  /* 0x0000003f3f3ff290 */ /* 0x000fe4000fffe03f */
[----:B------:R-:W-:Y:S05]  /*3c80*/  @P0 IMAD.HI.U32 R3, R2, c[0x0][0x2ac], RZ ;  /* 0x0000ab0002030a27 */ /* 0x000fea00078e00ff */
[----:B------:R-:W-:Y:S02]  /*3c90*/  @P0 SHF.R.U32.HI R2, RZ, c[0x0][0x2b0], R3 ;  /* 0x0000ac00ff020a19 */ /* 0x000fe40000011603 */
.L_x_1008:
[----:B------:R-:W-:Y:S05]  /*3ca0*/  BSYNC B0 ;  /* 0x0000000000007941 */ /* 0x000fea0003800000 */
.L_x_1006:
[----:B------:R-:W-:Y:S05]  /*3cb0*/  IMAD R2, R2, c[0x0][0x2a8], R236 ;  /* 0x0000aa0002027a24 */ /* 0x000fea00078e02ec */
[----:B------:R-:W-:Y:S02]  /*3cc0*/  IADD3 R3, R2, c[0x0][0x2a8], RZ ;  /* 0x0000aa0002037a10 */ /* 0x000fe40007ffe0ff */
[----:B------:R-:W-:Y:S02]  /*3cd0*/  IMNMX R107, R107, R2, !PT ;  /* 0x000000026b6b7217 */ /* 0x000fe40007800200 */
[----:B------:R-:W-:Y:S02]  /*3ce0*/  IMNMX R108, R108, R3, PT ;  /* 0x000000036c6c7217 */ /* 0x000fe40003800200 */
.L_x_1005:
        /* <DEDUP_REMOVED lines=70> */
.L_x_1009:
        /* <DEDUP_REMOVED lines=537> */
.L_x_1010:
        /* <DEDUP_REMOVED lines=295> */
.L_x_1000:
        /* <DEDUP_REMOVED lines=691> */
.L_x_1013:
        /* <DEDUP_REMOVED lines=111> */
.L_x_1015:
[----:B-1-34-:R-:W-:Y:S05]  /*a770*/  BSYNC B0 ;  /* 0x0000000000007941 */ /* 0x01afea0003800000 */
.L_x_1014:
        /* <DEDUP_REMOVED lines=20> */
.L_x_1017:
[----:B------:R-:W-:Y:S05]  /*a8c0*/  BSYNC B0 ;  /* 0x0000000000007941 */ /* 0x000fea0003800000 */
.L_x_1016:
        /* <DEDUP_REMOVED lines=19> */
.L_x_1019:
[----:B------:R-:W-:Y:S05]  /*aa00*/  BSYNC B0 ;  /* 0x0000000000007941 */ /* 0x000fea0003800000 */
.L_x_1018:
        /* <DEDUP_REMOVED lines=24> */
.L_x_1021:
[----:B------:R-:W-:Y:S05]  /*ab90*/  BSYNC B0 ;  /* 0x0000000000007941 */ /* 0x000fea0003800000 */
.L_x_1020:
        /* <DEDUP_REMOVED lines=18> */
.L_x_1023:
[----:B------:R-:W-:Y:S05]  /*acc0*/  BSYNC B0 ;  /* 0x0000000000007941 */ /* 0x000fea0003800000 */
.L_x_1022:
        /* <DEDUP_REMOVED lines=19> */
.L_x_1012:
        /* <DEDUP_REMOVED lines=31> */
.L_x_1024:
        /* <DEDUP_REMOVED lines=45> */
.L_x_1026:
[----:B------:R-:W-:Y:S05]  /*b2c0*/  BSYNC B0 ;  /* 0x0000000000007941 */ /* 0x000fea0003800000 */
.L_x_1025:
        /* <DEDUP_REMOVED lines=20> */
.L_x_1028:
[----:B------:R-:W-:Y:S05]  /*b410*/  BSYNC B0 ;  /* 0x0000000000007941 */ /* 0x000fea0003800000 */
.L_x_1027:
        /* <DEDUP_REMOVED lines=19> */
.L_x_1030:
[----:B------:R-:W-:Y:S05]  /*b550*/  BSYNC B0 ;  /* 0x0000000000007941 */ /* 0x000fea0003800000 */
.L_x_1029:
        /* <DEDUP_REMOVED lines=24> */
.L_x_1032:
[----:B------:R-:W-:Y:S05]  /*b6e0*/  BSYNC B0 ;  /* 0x0000000000007941 */ /* 0x000fea0003800000 */
.L_x_1031:
        /* <DEDUP_REMOVED lines=18> */
.L_x_1034:
[----:B------:R-:W-:Y:S05]  /*b810*/  BSYNC B0 ;  /* 0x0000000000007941 */ /* 0x000fea0003800000 */
.L_x_1033:
        /* <DEDUP_REMOVED lines=19> */
.L_x_1035:
        /* <DEDUP_REMOVED lines=11> */
.L_x_1417:


//--------------------- .text._ZN7cutlass13device_kernelIN5flash19enable_sm80_to_sm89INS1_16FlashAttnBwdSm80INS1_25CollectiveMainloopBwdSm80ILi2ELi1EN4cute5tupleIJNS5_1CILi64EEENS7_ILi80EEENS7_ILi192EEEEEENS_6half_tEfNS_4arch4Sm80ELb0ELb1ELb1ELb1ELb0ELb0ELb1ELb0ELi2ELi4ELi2ELi2ELb0EEENS1_24CollectiveEpilogueBwdGQAISB_fSE_Li256ELb1ELb0EEENS1_19SingleTileSchedulerILb1ELb0ELb0ELi80EEEEEEEEEvNT_6ParamsE --------------------------
	.section	.text._ZN7cutlass13device_kernelIN5flash19enable_sm80_to_sm89INS1_16FlashAttnBwdSm80INS1_25CollectiveMainloopBwdSm80ILi2ELi1EN4cute5tupleIJNS5_1CILi64EEENS7_ILi80EEENS7_ILi192EEEEEENS_6half_tEfNS_4arch4Sm80ELb0ELb1ELb1ELb1ELb0ELb0ELb1ELb0ELi2ELi4ELi2ELi2ELb0EEENS1_24CollectiveEpilogueBwdGQAISB_fSE_Li256ELb1ELb0EEENS1_19SingleTileSchedulerILb1ELb0ELb0ELi80EEEEEEEEEvNT_6ParamsE,"ax",@progbits
	.sectioninfo	@"SHI_REGISTERS=255"
	.align	128
.text._ZN7cutlass13device_kernelIN5flash19enable_sm80_to_sm89INS1_16FlashAttnBwdSm80INS1_25CollectiveMainloopBwdSm80ILi2ELi1EN4cute5tupleIJNS5_1CILi64EEENS7_ILi80EEENS7_ILi192EEEEEENS_6half_tEfNS_4arch4Sm80ELb0ELb1ELb1ELb1ELb0ELb0ELb1ELb0ELi2ELi4ELi2ELi2ELb0EEENS1_24CollectiveEpilogueBwdGQAISB_fSE_Li256ELb1ELb0EEENS1_19SingleTileSchedulerILb1ELb0ELb0ELi80EEEEEEEEEvNT_6ParamsE:
        .type           _ZN7cutlass13device_kernelIN5flash19enable_sm80_to_sm89INS1_16FlashAttnBwdSm80INS1_25CollectiveMainloopBwdSm80ILi2ELi1EN4cute5tupleIJNS5_1CILi64EEENS7_ILi80EEENS7_ILi192EEEEEENS_6half_tEfNS_4arch4Sm80ELb0ELb1ELb1ELb1ELb0ELb0ELb1ELb0ELi2ELi4ELi2ELi2ELb0EEENS1_24CollectiveEpilogueBwdGQAISB_fSE_Li256ELb1ELb0EEENS1_19SingleTileSchedulerILb1ELb0ELb0ELi80EEEEEEEEEvNT_6ParamsE,@function
        .size           _ZN7cutlass13device_kernelIN5flash19enable_sm80_to_sm89INS1_16FlashAttnBwdSm80INS1_25CollectiveMainloopBwdSm80ILi2ELi1EN4cute5tupleIJNS5_1CILi64EEENS7_ILi80EEENS7_ILi192EEEEEENS_6half_tEfNS_4arch4Sm80ELb0ELb1ELb1ELb1ELb0ELb0ELb1ELb0ELi2ELi4ELi2ELi2ELb0EEENS1_24CollectiveEpilogueBwdGQAISB_fSE_Li256ELb1ELb0EEENS1_19SingleTileSchedulerILb1ELb0ELb0ELi80EEEEEEEEEvNT_6ParamsE,(.L_x_1418 - _ZN7cutlass13device_kernelIN5flash19enable_sm80_to_sm89INS1_16FlashAttnBwdSm80INS1_25CollectiveMainloopBwdSm80ILi2ELi1EN4cute5tupleIJNS5_1CILi64EEENS7_ILi80EEENS7_ILi192EEEEEENS_6half_tEfNS_4arch4Sm80ELb0ELb1ELb1ELb1ELb0ELb0ELb1ELb0ELi2ELi4ELi2ELi2ELb0EEENS1_24CollectiveEpilogueBwdGQAISB_fSE_Li256ELb1ELb0EEENS1_19SingleTileSchedulerILb1ELb0ELb0ELi80EEEEEEEEEvNT_6ParamsE)
        .other          _ZN7cutlass13device_kernelIN5flash19enable_sm80_to_sm89INS1_16FlashAttnBwdSm80INS1_25CollectiveMainloopBwdSm80ILi2ELi1EN4cute5tupleIJNS5_1CILi64EEENS7_ILi80EEENS7_ILi192EEEEEENS_6half_tEfNS_4arch4Sm80ELb0ELb1ELb1ELb1ELb0ELb0ELb1ELb0ELi2ELi4ELi2ELi2ELb0EEENS1_24CollectiveEpilogueBwdGQAISB_fSE_Li256ELb1ELb0EEENS1_19SingleTileSchedulerILb1ELb0ELb0ELi80EEEEEEEEEvNT_6ParamsE,@"STO_CUDA_ENTRY STV_DEFAULT"
_ZN7cutlass13device_kernelIN5flash19enable_sm80_to_sm89INS1_16FlashAttnBwdSm80INS1_25CollectiveMainloopBwdSm80ILi2ELi1EN4cute5tupleIJNS5_1CILi64EEENS7_ILi80EEENS7_ILi192EEEEEENS_6half_tEfNS_4arch4Sm80ELb0ELb1ELb1ELb1ELb0ELb0ELb1ELb0ELi2ELi4ELi2ELi2ELb0EEENS1_24CollectiveEpilogueBwdGQAISB_fSE_Li256ELb1ELb0EEENS1_19SingleTileSchedulerILb1ELb0ELb0ELi80EEEEEEEEEvNT_6ParamsE:
        /* <DEDUP_REMOVED lines=21> */
.L_x_1037:
        /* <DEDUP_REMOVED lines=13> */
.L_x_1039:
[----:B------:R-:W-:Y:S02]  /*0220*/  ULDC UR6, c[0x0][0x3ac] ;  /* 0x0000eb0000067ab9 */ /* 0x000fe40000000800 */
.L_x_1038:
[----:B------:R-:W-:-:S04]  /*0230*/  UIMAD UR5, UR14, 0x50, URZ ;  /* 0x000000500e0578a4 */ /* 0x000fc8000f8e023f */
[----:B------:R-:W-:-:S04]  /*0240*/  UISETP.GE.AND UP0, UPT, UR5, UR6, UPT ;  /* 0x000000060500728c */ /* 0x000fc8000bf06270 */
[----:B------:R-:W-:Y:S01]  /*0250*/  USEL UR12, UR12, 0xffffffff, !UP0 ;  /* 0xffffffff0c0c7887 */ /* 0x000fe2000c000000 */
[----:B------:R-:W-:Y:S05]  /*0260*/  BRA `(.L_x_1040) ;  /* 0x0000019000007947 */ /* 0x000fea0003800000 */
.L_x_1036:
        /* <DEDUP_REMOVED lines=8> */
.L_x_1041:
        /* <DEDUP_REMOVED lines=13> */
.L_x_1043:
[----:B------:R-:W-:Y:S02]  /*03c0*/  ULDC UR6, c[0x0][0x3ac] ;  /* 0x0000eb0000067ab9 */ /* 0x000fe40000000800 */
.L_x_1042:
[----:B------:R-:W-:-:S04]  /*03d0*/  UIMAD UR5, UR14, 0x50, URZ ;  /* 0x000000500e0578a4 */ /* 0x000fc8000f8e023f */
[----:B------:R-:W-:-:S04]  /*03e0*/  UISETP.GE.AND UP0, UPT, UR5, UR6, UPT ;  /* 0x000000060500728c */ /* 0x000fc8000bf06270 */
[----:B------:R-:W-:-:S06]  /*03f0*/  USEL UR12, UR12, 0xffffffff, !UP0 ;  /* 0xffffffff0c0c7887 */ /* 0x000fcc000c000000 */
.L_x_1040:
        /* <DEDUP_REMOVED lines=8> */
[----:B------:R-:W-:Y:S01]  /*0480*/  UISETP.NE.U32.AND UP1, UPT, URZ, UR6, UPT ;  /* 0x000000063f00728c */ /* 0x000fe2000bf25070 */
[----:B------:R-:W-:Y:S01]  /*0490*/  PLOP3.LUT P2, PT, PT, PT, UP2, 0x80, 0x0 ;  /* 0x000000000000781c */ /* 0x000fe20003f4f028 */
[----:B------:R-:W-:Y:S01]  /*04a0*/  IMAD.U32 R8, RZ, RZ, UR8 ;  /* 0x00000008ff087e24 */ /* 0x000fe2000f8e00ff */
[----:B------:R-:W-:Y:S01]  /*04b0*/  ULDC.64 UR10, c[0x0][0x2d0] ;  /* 0x0000b400000a7ab9 */ /* 0x000fe20000000a00 */
[----:B------:R-:W-:Y:S01]  /*04c0*/  IMAD.U32 R9, RZ, RZ, UR9 ;  /* 0x00000009ff097e24 */ /* 0x000fe2000f8e00ff */
[----:B------:R-:W-:Y:S02]  /*04d0*/  UISETP.NE.AND.EX UP1, UPT, URZ, UR7, UPT, UP1 ;  /* 0x000000073f00728c */ /* 0x000fe4000bf25310 */
[----:B------:R-:W-:Y:S02]  /*04e0*/  UIMAD.WIDE UR10, UR12, UR4, UR10 ;  /* 0x000000040c0a72a5 */ /* 0x000fe4000f8e020a */
[----:B------:R-:W-:Y:S02]  /*04f0*/  ULDC.64 UR6, c[0x0][0x2d8] ;  /* 0x0000b60000067ab9 */ /* 0x000fe40000000a00 */
[----:B------:R-:W-:Y:S01]  /*0500*/  PLOP3.LUT P1, PT, PT, PT, UP1, 0x80, 0x0 ;  /* 0x000000000000781c */ /* 0x000fe20003f2f018 */
[----:B------:R-:W-:-:S02]  /*0510*/  UISETP.NE.U32.AND UP0, UPT, URZ, UR6, UPT ;  /* 0x000000063f00728c */ /* 0x000fc4000bf05070 */
[----:B------:R-:W2:Y:S01]  /*0520*/  @P2 LDG.E R0, [R8.64] ;  /* 0x0000001008002981 */ /* 0x000ea2000c1e1900 */
[----:B------:R-:W-:Y:S01]  /*0530*/  MOV R2, UR10 ;  /* 0x0000000a00027c02 */ /* 0x000fe20008000f00 */
[----:B------:R-:W-:Y:S01]  /*0540*/  IMAD.U32 R3, RZ, RZ, UR11 ;  /* 0x0000000bff037e24 */ /* 0x000fe2000f8e00ff */
[----:B------:R-:W-:Y:S01]  /*0550*/  UISETP.NE.AND.EX UP0, UPT, URZ, UR7, UPT, UP0 ;  /* 0x000000073f00728c */ /* 0x000fe2000bf05300 */
[----:B------:R-:W3:Y:S02]  /*0560*/  @P2 LDG.E R5, [R8.64] ;  /* 0x0000001008052981 */ /* 0x000ee4000c1e1900 */
[----:B------:R-:W-:-:S03]  /*0570*/  ULDC.64 UR6, c[0x0][0x2d8] ;  /* 0x0000b60000067ab9 */ /* 0x000fc60000000a00 */
[----:B------:R-:W-:Y:S01]  /*0580*/  PLOP3.LUT P0, PT, PT, PT, UP0, 0x80, 0x0 ;  /* 0x000000000000781c */ /* 0x000fe20003f0f008 */
[----:B------:R-:W4:Y:S04]  /*0590*/  @P1 LDG.E R4, [R2.64] ;  /* 0x0000001002041981 */ /* 0x000f28000c1e1900 */
        /* <DEDUP_REMOVED lines=9> */
[----:B------:R-:W-:Y:S01]  /*0630*/  UMOV UR21, URZ ;  /* 0x0000003f00157c82 */ /* 0x000fe20008000000 */
        /* <DEDUP_REMOVED lines=11> */
[----:B------:R-:W-:-:S02]  /*06f0*/  ULDC UR10, c[0x0][0x198] ;  /* 0x00006600000a7ab9 */ /* 0x000fc40000000800 */
[----:B------:R-:W-:Y:S02]  /*0700*/  @UP2 UMOV UR21, UR7 ;  /* 0x0000000700152c82 */ /* 0x000fe40008000000 */
[----:B------:R-:W-:Y:S02]  /*0710*/  @UP1 UMOV UR18, UR8 ;  /* 0x0000000800121c82 */ /* 0x000fe40008000000 */
[----:B------:R-:W-:Y:S01]  /*0720*/  @UP1 UMOV UR19, UR5 ;  /* 0x0000000500131c82 */ /* 0x000fe20008000000 */
[----:B------:R-:W-:Y:S05]  /*0730*/  @P0 BRA `(.L_x_1044) ;  /* 0x0000006000000947 */ /* 0x000fea0003800000 */
[----:B------:R-:W-:Y:S05]  /*0740*/  @!P2 BRA `(.L_x_1044) ;  /* 0x000000500000a947 */ /* 0x000fea0003800000 */
[----:B------:R-:W3:Y:S04]  /*0750*/  LDG.E R4, [R8.64] ;  /* 0x0000001008047981 */ /* 0x000ee8000c1e1900 */
[----:B------:R-:W4:Y:S01]  /*0760*/  LDG.E R0, [R8.64+0x4] ;  /* 0x0000041008007981 */ /* 0x000f22000c1e1900 */
[----:B--23--:R-:W2:Y:S08]  /*0770*/  R2UR UR11, R4 ;  /* 0x00000000040b73c2 */ /* 0x00ceb000000e0000 */
[----:B----4-:R-:W2:Y:S02]  /*0780*/  R2UR UR5, R0 ;  /* 0x00000000000573c2 */ /* 0x010ea400000e0000 */
[----:B--2---:R-:W-:-:S06]  /*0790*/  UIADD3 UR11, -UR11, UR5, URZ ;  /* 0x000000050b0b7290 */ /* 0x004fcc000fffe13f */
.L_x_1044:
[----:B------:R-:W-:-:S04]  /*07a0*/  ISETP.NE.U32.AND P0, PT, RZ, c[0x0][0x2e0], PT ;  /* 0x0000b800ff007a0c */ /* 0x000fc80003f05070 */
[----:B------:R-:W-:-:S13]  /*07b0*/  ISETP.NE.AND.EX P0, PT, RZ, c[0x0][0x2e4], PT, P0 ;  /* 0x0000b900ff007a0c */ /* 0x000fda0003f05300 */
[----:B------:R-:W-:Y:S05]  /*07c0*/  @!P0 BRA `(.L_x_1045) ;  /* 0x0000007000008947 */ /* 0x000fea0003800000 */
[----:B------:R-:W-:Y:S02]  /*07d0*/  ULDC.64 UR8, c[0x0][0x2e0] ;  /* 0x0000b80000087ab9 */ /* 0x000fe40000000a00 */
[----:B------:R-:W-:-:S06]  /*07e0*/  UIMAD.WIDE UR8, UR12, UR4, UR8 ;  /* 0x000000040c0872a5 */ /* 0x000fcc000f8e0208 */
[----:B------:R-:W-:Y:S02]  /*07f0*/  MOV R2, UR8 ;  /* 0x0000000800027c02 */ /* 0x000fe40008000f00 */
[----:B------:R-:W-:-:S05]  /*0800*/  MOV R3, UR9 ;  /* 0x0000000900037c02 */ /* 0x000fca0008000f00 */
[----:B------:R-:W3:Y:S02]  /*0810*/  LDG.E R2, [R2.64] ;  /* 0x0000001002027981 */ /* 0x000ee4000c1e1900 */
[----:B---3--:R3:W4:Y:S02]  /*0820*/  R2UR UR10, R2 ;  /* 0x00000000020a73c2 */ /* 0x00872400000e0000 */
[----:B---34-:R-:W-:Y:S05]  /*0830*/  BRA `(.L_x_1046) ;  /* 0x0000006000007947 */ /* 0x018fea0003800000 */
.L_x_1045:
[----:B------:R-:W-:Y:S05]  /*0840*/  @!P1 BRA `(.L_x_1046) ;  /* 0x0000005000009947 */ /* 0x000fea0003800000 */
[----:B------:R-:W3:Y:S04]  /*0850*/  LDG.E R4, [R2.64] ;  /* 0x0000001002047981 */ /* 0x000ee8000c1e1900 */
[----:B------:R-:W4:Y:S01]  /*0860*/  LDG.E R0, [R2.64+0x4] ;  /* 0x0000041002007981 */ /* 0x000f22000c1e1900 */
[----:B---3--:R-:W3:Y:S08]  /*0870*/  R2UR UR10, R4 ;  /* 0x00000000040a73c2 */ /* 0x008ef000000e0000 */
[----:B----4-:R-:W3:Y:S02]  /*0880*/  R2UR UR4, R0 ;  /* 0x00000000000473c2 */ /* 0x010ee400000e0000 */
[----:B---3--:R-:W-:-:S06]  /*0890*/  UIADD3 UR10, -UR10, UR4, URZ ;  /* 0x000000040a0a7290 */ /* 0x008fcc000fffe13f */
.L_x_1046:
        /* <DEDUP_REMOVED lines=15> */
.L_x_1047:
        /* <DEDUP_REMOVED lines=76> */
[----:B------:R-:W2:Y:S01]  /*0e50*/  S2R R9, SR_CTAID.X ;  /* 0x0000000000097919 */ /* 0x000ea20000002500 */
        /* <DEDUP_REMOVED lines=13> */
[----:B------:R-:W-:Y:S01]  /*0f30*/  SHF.R.S32.HI R7, RZ, 0x1f, R235 ;  /* 0x0000001fff077819 */ /* 0x000fe200000114eb */
[----:B------:R-:W-:Y:S01]  /*0f40*/  @P0 IMAD.HI.U32 R2, R84, c[0x0][0x24c], RZ ;  /* 0x0000930054020a27 */ /* 0x000fe200078e00ff */
[----:B------:R-:W-:Y:S01]  /*0f50*/  USEL UR13, UR13, URZ, !UP2 ;  /* 0x0000003f0d0d7287 */ /* 0x000fe2000d000000 */
[----:B------:R-:W-:Y:S01]  /*0f60*/  CS2R R170, SRZ ;  /* 0x0000000000aa7805 */ /* 0x000fe2000001ff00 */
[----:B------:R-:W-:Y:S01]  /*0f70*/  CS2R R168, SRZ ;  /* 0x0000000000a87805 */ /* 0x000fe2000001ff00 */
[----:B------:R-:W-:Y:S01]  /*0f80*/  IMAD.SHL.U32 R12, R21, 0x8, RZ ;  /* 0x00000008150c7824 */ /* 0x000fe200078e00ff */
[----:B------:R-:W-:Y:S01]  /*0f90*/  @P0 SHF.R.U32.HI R4, RZ, c[0x0][0x250], R2 ;  /* 0x00009400ff040a19 */ /* 0x000fe20000011602 */
[----:B------:R-:W-:Y:S01]  /*0fa0*/  IMAD.MOV.U32 R30, RZ, RZ, 0x6 ;  /* 0x00000006ff1e7424 */ /* 0x000fe200078e00ff */
[----:B------:R-:W-:Y:S01]  /*0fb0*/  IADD3 R10, P0, R235, UR18, RZ ;  /* 0x00000012eb0a7c10 */ /* 0x000fe2000ff1e0ff */
[----:B------:R-:W-:Y:S01]  /*0fc0*/  UIMAD UR18, UR8, UR5, UR4 ;  /* 0x00000005081272a4 */ /* 0x000fe2000f8e0204 */
[----:B------:R-:W-:Y:S01]  /*0fd0*/  SHF.R.S32.HI R0, RZ, 0x1f, R4 ;  /* 0x0000001fff007819 */ /* 0x000fe20000011404 */
[----:B------:R-:W-:Y:S01]  /*0fe0*/  IMAD.SHL.U32 R31, R248, 0x4, RZ ;  /* 0x00000004f81f7824 */ /* 0x000fe200078e00ff */
[----:B------:R-:W-:Y:S01]  /*0ff0*/  SHF.R.S32.HI R13, RZ, 0x1f, R12 ;  /* 0x0000001fff0d7819 */ /* 0x000fe2000001140c */
[----:B------:R-:W-:Y:S01]  /*1000*/  ULDC.64 UR4, c[0x0][0x1b8] ;  /* 0x00006e0000047ab9 */ /* 0x000fe20000000a00 */
[----:B------:R-:W-:Y:S01]  /*1010*/  IADD3.X R11, R7, UR19, RZ, P0, !PT ;  /* 0x00000013070b7c10 */ /* 0x000fe200087fe4ff */
[C---:B------:R-:W-:Y:S01]  /*1020*/  IMAD R2, R0.reuse, c[0x0][0x1e0], RZ ;  /* 0x0000780000027a24 */ /* 0x040fe200078e02ff */
[----:B------:R-:W-:Y:S01]  /*1030*/  IADD3 R14, P0, R235, UR20, RZ ;  /* 0x00000014eb0e7c10 */ /* 0x000fe2000ff1e0ff */
[----:B------:R-:W-:Y:S01]  /*1040*/  IMAD R5, R0, c[0x0][0x1b0], RZ ;  /* 0x00006c0000057a24 */ /* 0x000fe200078e02ff */
[----:B------:R-:W-:Y:S01]  /*1050*/  UIMAD UR4, UR7, UR4, URZ ;  /* 0x00000004070472a4 */ /* 0x000fe2000f8e023f */
[----:B------:R-:W-:Y:S01]  /*1060*/  IMAD R0, R4, c[0x0][0x1e4], R2 ;  /* 0x0000790004007a24 */ /* 0x000fe200078e0202 */
[----:B------:R-:W-:Y:S01]  /*1070*/  IADD3 R23, R12, 0x40, RZ ;  /* 0x000000400c177810 */ /* 0x000fe20007ffe0ff */
[----:B------:R-:W-:Y:S01]  /*1080*/  IMAD.WIDE.U32 R2, R4, c[0x0][0x1e0], R12 ;  /* 0x0000780004027a25 */ /* 0x000fe200078e000c */
[----:B------:R-:W-:Y:S01]  /*1090*/  UIMAD UR4, UR8, UR5, UR4 ;  /* 0x00000005080472a4 */ /* 0x000fe2000f8e0204 */
[----:B------:R-:W-:Y:S01]  /*10a0*/  IADD3 R25, R12, 0x80, RZ ;  /* 0x000000800c197810 */ /* 0x000fe20007ffe0ff */
[----:B------:R-:W-:Y:S01]  /*10b0*/  UIMAD UR8, UR14, -0x50, URZ ;  /* 0xffffffb00e0878a4 */ /* 0x000fe2000f8e023f */
[----:B-1----:R-:W-:Y:S01]  /*10c0*/  IMAD R6, R4, c[0x0][0x1b4], R5 ;  /* 0x00006d0004067a24 */ /* 0x002fe200078e0205 */
[----:B------:R-:W-:Y:S01]  /*10d0*/  ISETP.GE.AND P5, PT, R12, c[0x0][0x1cc], PT ;  /* 0x000073000c007a0c */ /* 0x000fe20003fa6270 */
[----:B------:R-:W-:Y:S01]  /*10e0*/  IMAD.WIDE.U32 R4, R4, c[0x0][0x1b0], R12 ;  /* 0x00006c0004047a25 */ /* 0x000fe200078e000c */
[----:B------:R-:W-:Y:S01]  /*10f0*/  ISETP.GE.AND P4, PT, R23, c[0x0][0x1cc], PT ;  /* 0x0000730017007a0c */ /* 0x000fe20003f86270 */
[----:B------:R-:W-:Y:S01]  /*1100*/  USEL UR14, UR12, URZ, !UP2 ;  /* 0x0000003f0c0e7287 */ /* 0x000fe2000d000000 */
[----:B------:R-:W-:Y:S01]  /*1110*/  ISETP.GE.AND P6, PT, R25, c[0x0][0x1cc], PT ;  /* 0x0000730019007a0c */ /* 0x000fe20003fc6270 */
[----:B------:R-:W-:Y:S01]  /*1120*/  IMAD.IADD R3, R3, 0x1, R0 ;  /* 0x0000000103037824 */ /* 0x000fe200078e0200 */
[----:B------:R-:W-:Y:S01]  /*1130*/  USHF.R.S32.HI UR19, URZ, 0x1f, UR15 ;  /* 0x0000001f3f137899 */ /* 0x000fe2000801140f */
[----:B------:R-:W-:Y:S01]  /*1140*/  IMAD.IADD R5, R5, 0x1, R6 ;  /* 0x0000000105057824 */ /* 0x000fe200078e0206 */
[----:B------:R-:W-:Y:S01]  /*1150*/  IADD3.X R6, R7, UR21, RZ, P0, !PT ;  /* 0x0000001507067c10 */ /* 0x000fe200087fe4ff */
[----:B------:R-:W-:Y:S01]  /*1160*/  IMAD.SHL.U32 R0, R235, 0x40, RZ ;  /* 0x00000040eb007824 */ /* 0x000fe200078e00ff */
[----:B------:R-:W-:Y:S01]  /*1170*/  UIADD3 UR21, UR8, UR10, URZ ;  /* 0x0000000a08157290 */ /* 0x000fe2000fffe03f */
[----:B------:R-:W-:Y:S01]  /*1180*/  IMAD.WIDE.U32 R2, R8, c[0x0][0x1e8], R2 ;  /* 0x00007a0008027a25 */ /* 0x000fe200078e0002 */
[----:B------:R-:W-:Y:S01]  /*1190*/  UISETP.GE.AND UP1, UPT, UR8, 0x1, UPT ;  /* 0x000000010800788c */ /* 0x000fe2000bf26270 */
[----:B------:R-:W-:Y:S01]  /*11a0*/  CS2R R166, SRZ ;  /* 0x0000000000a67805 */ /* 0x000fe2000001ff00 */
[----:B------:R-:W-:Y:S01]  /*11b0*/  LOP3.LUT R0, R0, 0x1c0, RZ, 0xc0, !PT ;  /* 0x000001c000007812 */ /* 0x000fe200078ec0ff */
[----:B--2---:R-:W-:Y:S01]  /*11c0*/  IMAD.WIDE R10, R9, 0x50, R10 ;  /* 0x00000050090a7825 */ /* 0x004fe200078e020a */
[----:B------:R-:W-:Y:S01]  /*11d0*/  IADD3 R3, R3, UR18, RZ ;  /* 0x0000001203037c10 */ /* 0x000fe2000fffe0ff */
[----:B------:R-:W-:Y:S01]  /*11e0*/  USHF.L.U32 UR18, UR15, 0x6, URZ ;  /* 0x000000060f127899 */ /* 0x000fe2000800063f */
[----:B------:R-:W-:Y:S01]  /*11f0*/  LOP3.LUT R17, R0, 0x38, R12, 0xf8, !PT ;  /* 0x0000003800117812 */ /* 0x000fe200078ef80c */
[----:B------:R-:W-:Y:S01]  /*1200*/  IMAD.WIDE.U32 R8, R8, c[0x0][0x1b8], R4 ;  /* 0x00006e0008087a25 */ /* 0x000fe200078e0004 */
[----:B------:R-:W-:Y:S01]  /*1210*/  SHF.R.U32.HI R0, RZ, 0x3, R0 ;  /* 0x00000003ff007819 */ /* 0x000fe20000011600 */
[----:B------:R-:W-:Y:S01]  /*1220*/  UIADD3 UR20, -UR11, 0x1, UR21 ;  /* 0x000000010b147890 */ /* 0x000fe2000fffe115 */
[----:B------:R-:W-:Y:S01]  /*1230*/  CS2R R164, SRZ ;  /* 0x0000000000a47805 */ /* 0x000fe2000001ff00 */
[----:B------:R-:W-:Y:S01]  /*1240*/  IMAD R4, R6, c[0x0][0x178], RZ ;  /* 0x00005e0006047a24 */ /* 0x000fe200078e02ff */
[----:B------:R-:W-:Y:S01]  /*1250*/  LOP3.LUT R17, R17, R0, RZ, 0x3c, !PT ;  /* 0x0000000011117212 */ /* 0x000fe200078e3cff */
[----:B------:R-:W-:Y:S01]  /*1260*/  IMAD R5, R11, c[0x0][0x1d8], RZ ;  /* 0x000076000b057a24 */ /* 0x000fe200078e02ff */
[----:B------:R-:W-:Y:S01]  /*1270*/  IADD3 R9, R9, UR4, RZ ;  /* 0x0000000409097c10 */ /* 0x000fe2000fffe0ff */
[----:B------:R-:W-:Y:S01]  /*1280*/  IMAD R15, R14, c[0x0][0x17c], R4 ;  /* 0x00005f000e0f7a24 */ /* 0x000fe200078e0204 */
[----:B------:R-:W-:Y:S01]  /*1290*/  ULDC.64 UR4, c[0x0][0x188] ;  /* 0x0000620000047ab9 */ /* 0x000fe20000000a00 */
[C---:B------:R-:W-:Y:S01]  /*12a0*/  IMAD R18, R10.reuse, c[0x0][0x1dc], R5 ;  /* 0x000077000a127a24 */ /* 0x040fe200078e0205 */
[----:B------:R-:W-:Y:S01]  /*12b0*/  UIMAD UR4, UR13, UR4, URZ ;  /* 0x000000040d0472a4 */ /* 0x000fe2000f8e023f */
[----:B------:R-:W-:Y:S01]  /*12c0*/  IMAD.WIDE.U32 R4, R10, c[0x0][0x1d8], R2 ;  /* 0x000076000a047a25 */ /* 0x000fe200078e0002 */
[----:B------:R-:W-:Y:S01]  /*12d0*/  UISETP.GE.AND UP0, UPT, UR8, 0x2, UPT ;  /* 0x000000020800788c */ /* 0x000fe2000bf06270 */
[----:B------:R-:W-:Y:S01]  /*12e0*/  CS2R R162, SRZ ;  /* 0x0000000000a27805 */ /* 0x000fe2000001ff00 */
[----:B------:R-:W-:Y:S01]  /*12f0*/  UIMAD UR5, UR14, UR5, UR4 ;  /* 0x000000050e0572a4 */ /* 0x000fe2000f8e0204 */
[----:B------:R-:W-:Y:S01]  /*1300*/  IMAD.IADD R0, R5, 0x1, R18 ;  /* 0x0000000105007824 */ /* 0x000fe200078e0212 */
[----:B------:R-:W-:Y:S01]  /*1310*/  LEA R2, P0, R4, c[0x0][0x1c0], 0x1 ;  /* 0x0000700004027a11 */ /* 0x000fe200078008ff */
[----:B------:R-:W-:Y:S01]  /*1320*/  IMAD R16, R6, c[0x0][0x208], RZ ;  /* 0x0000820006107a24 */ /* 0x000fe200078e02ff */
[----:B------:R-:W-:Y:S01]  /*1330*/  USHF.R.S32.HI UR4, URZ, 0x1f, UR6 ;  /* 0x0000001f3f047899 */ /* 0x000fe20008011406 */
[----:B------:R-:W-:Y:S01]  /*1340*/  IMAD.WIDE.U32 R6, R14, c[0x0][0x178], R12 ;  /* 0x00005e000e067a25 */ /* 0x000fe200078e000c */
[----:B------:R-:W-:Y:S01]  /*1350*/  LEA.HI.X R3, R4, c[0x0][0x1c4], R0, 0x1, P0 ;  /* 0x0000710004037a11 */ /* 0x000fe200000f0c00 */
[----:B------:R-:W-:Y:S01]  /*1360*/  CS2R R160, SRZ ;  /* 0x0000000000a07805 */ /* 0x000fe2000001ff00 */
[----:B------:R-:W-:Y:S01]  /*1370*/  LEA.HI R4, R27, R248, RZ, 0x6 ;  /* 0x000000f81b047211 */ /* 0x000fe200078f30ff */
[----:B------:R-:W-:Y:S01]  /*1380*/  IMAD.U32 R0, RZ, RZ, UR10 ;  /* 0x0000000aff007e24 */ /* 0x000fe2000f8e00ff */
[----:B------:R-:W-:Y:S01]  /*1390*/  CS2R R158, SRZ ;  /* 0x00000000009e7805 */ /* 0x000fe2000001ff00 */
[----:B------:R-:W-:Y:S01]  /*13a0*/  IMAD R22, R14, c[0x0][0x20c], R16 ;  /* 0x000083000e167a24 */ /* 0x000fe200078e0210 */
[----:B------:R-:W-:Y:S01]  /*13b0*/  SHF.R.S32.HI R24, RZ, 0x6, R4 ;  /* 0x00000006ff187819 */ /* 0x000fe20000011404 */
[----:B------:R-:W-:Y:S01]  /*13c0*/  IMAD.MOV.U32 R16, RZ, RZ, c[0x0][0x1d8] ;  /* 0x00007600ff107624 */ /* 0x000fe200078e00ff */
[----:B------:R-:W-:Y:S01]  /*13d0*/  IADD3 R0, R0, UR8, -R235 ;  /* 0x0000000800007c10 */ /* 0x000fe2000fffe8eb */
[----:B------:R-:W-:Y:S01]  /*13e0*/  IMAD.IADD R15, R7, 0x1, R15 ;  /* 0x00000001070f7824 */ /* 0x000fe200078e020f */
[----:B------:R-:W-:Y:S01]  /*13f0*/  CS2R R156, SRZ ;  /* 0x00000000009c7805 */ /* 0x000fe2000001ff00 */
[----:B------:R-:W-:Y:S01]  /*1400*/  IMAD R4, R24, 0x200, R17 ;  /* 0x0000020018047824 */ /* 0x000fe200078e0211 */
[----:B------:R-:W-:Y:S01]  /*1410*/  ISETP.LT.OR P3, PT, R0, 0x1, P5 ;  /* 0x000000010000780c */ /* 0x000fe20002f61670 */
[----:B------:R-:W-:Y:S01]  /*1420*/  IMAD.WIDE.U32 R18, R14, c[0x0][0x208], R12 ;  /* 0x000082000e127a25 */ /* 0x000fe200078e000c */
[C---:B------:R-:W-:Y:S01]  /*1430*/  ISETP.LT.OR P2, PT, R0.reuse, 0x1, P4 ;  /* 0x000000010000780c */ /* 0x040fe20002741670 */
[----:B------:R-:W-:Y:S01]  /*1440*/  CS2R R154, SRZ ;  /* 0x00000000009a7805 */ /* 0x000fe2000001ff00 */
[----:B------:R-:W-:Y:S01]  /*1450*/  ISETP.LT.OR P0, PT, R0, 0x1, P6 ;  /* 0x000000010000780c */ /* 0x000fe20003701670 */
[----:B------:R-:W-:Y:S01]  /*1460*/  IMAD.SHL.U32 R222, R4, 0x2, RZ ;  /* 0x0000000204de7824 */ /* 0x000fe200078e00ff */
[----:B------:R-:W-:Y:S01]  /*1470*/  ISETP.LT.OR P5, PT, R0, 0x21, P5 ;  /* 0x000000210000780c */ /* 0x000fe20002fa1670 */
[----:B------:R-:W-:Y:S01]  /*1480*/  IMAD.MOV.U32 R14, RZ, RZ, R6 ;  /* 0x000000ffff0e7224 */ /* 0x000fe200078e0006 */
[----:B------:R-:W-:Y:S01]  /*1490*/  LEA R6, P1, R16, R2, 0x6 ;  /* 0x0000000210067211 */ /* 0x000fe200078230ff */
[----:B------:R-:W-:Y:S01]  /*14a0*/  IMAD.MOV.U32 R7, RZ, RZ, c[0x0][0x1dc] ;  /* 0x00007700ff077624 */ /* 0x000fe200078e00ff */
[----:B------:R-:W-:Y:S01]  /*14b0*/  ISETP.LT.OR P6, PT, R0, 0x21, P6 ;  /* 0x000000210000780c */ /* 0x000fe200037c1670 */
[----:B------:R-:W-:Y:S01]  /*14c0*/  IMAD R5, R11, c[0x0][0x1a8], RZ ;  /* 0x00006a000b057a24 */ /* 0x000fe200078e02ff */
[C---:B------:R-:W-:Y:S01]  /*14d0*/  SHF.L.U64.HI R11, R16.reuse, R28, c[0x0][0x1dc] ;  /* 0x00007700100b7619 */ /* 0x040fe2000001021c */
[----:B------:R-:W-:Y:S01]  /*14e0*/  @!PT LDS RZ, [RZ] ;  /* 0x00000000fffff984 */ /* 0x000fe20000000800 */
[----:B------:R-:W-:Y:S01]  /*14f0*/  @!PT LDS RZ, [RZ] ;  /* 0x00000000fffff984 */ /* 0x000fe20000000800 */
[----:B------:R-:W-:Y:S01]  /*1500*/  @!PT LDS RZ, [RZ] ;  /* 0x00000000fffff984 */ /* 0x000fe20000000800 */
[----:B------:R1:W-:Y:S01]  /*1510*/  LDGSTS.E.BYPASS.LTC128B.128 [R222+0x7880], [R2.64], !P3 ;  /* 0x0788000002de7fae */ /* 0x0003e2000d901d50 */
[C---:B------:R-:W-:Y:S01]  /*1520*/  LEA.HI.X R7, R16.reuse, R3, R7, 0x6, P1 ;  /* 0x0000000310077211 */ /* 0x040fe200008f3407 */
[----:B------:R-:W-:Y:S01]  /*1530*/  IMAD.SHL.U32 R13, R16, 0x20, RZ ;  /* 0x00000020100d7824 */ /* 0x000fe200078e00ff */
[----:B------:R-:W-:Y:S01]  /*1540*/  ISETP.GT.AND P1, PT, R248, 0x7f, PT ;  /* 0x0000007ff800780c */ /* 0x000fe20003f24270 */
[----:B------:R1:W-:Y:S01]  /*1550*/  LDGSTS.E.BYPASS.LTC128B.128 [R222+0xa080], [R2.64+0x80], !P2 ;  /* 0x0a08008002de7fae */ /* 0x0003e2000d101d50 */
[----:B------:R-:W-:Y:S01]  /*1560*/  ISETP.GE.AND P3, PT, R23, c[0x0][0x16c], PT ;  /* 0x00005b0017007a0c */ /* 0x000fe20003f66270 */
[----:B------:R-:W-:Y:S01]  /*1570*/  IMAD R5, R10, c[0x0][0x1ac], R5 ;  /* 0x00006b000a057a24 */ /* 0x000fe200078e0205 */
[----:B------:R-:W-:Y:S01]  /*1580*/  ISETP.GE.AND P2, PT, R12, c[0x0][0x16c], PT ;  /* 0x00005b000c007a0c */ /* 0x000fe20003f46270 */
[----:B------:R1:W-:Y:S01]  /*1590*/  LDGSTS.E.BYPASS.LTC128B.128 [R222+0xc880], [R2.64+0x100], !P0 ;  /* 0x0c88010002de7fae */ /* 0x0003e2000c101d50 */
[----:B------:R-:W-:Y:S01]  /*15a0*/  ISETP.LT.OR P0, PT, R0, 0x21, P4 ;  /* 0x000000210000780c */ /* 0x000fe20002701670 */
[----:B------:R-:W-:Y:S01]  /*15b0*/  IMAD.WIDE.U32 R8, R10, c[0x0][0x1a8], R8 ;  /* 0x00006a000a087a25 */ /* 0x000fe200078e0008 */
[----:B------:R-:W-:Y:S01]  /*15c0*/  CS2R R152, SRZ ;  /* 0x0000000000987805 */ /* 0x000fe2000001ff00 */
[----:B------:R2:W-:Y:S01]  /*15d0*/  LDGSTS.E.BYPASS.LTC128B.128 [R222+0x8880], [R6.64], !P5 ;  /* 0x0888000006de7fae */ /* 0x0005e2000e901d50 */
[----:B------:R-:W-:Y:S01]  /*15e0*/  CS2R R150, SRZ ;  /* 0x0000000000967805 */ /* 0x000fe2000001ff00 */
[----:B------:R-:W-:Y:S01]  /*15f0*/  IMAD.IADD R5, R9, 0x1, R5 ;  /* 0x0000000109057824 */ /* 0x000fe200078e0205 */
[----:B------:R-:W-:Y:S01]  /*1600*/  CS2R R148, SRZ ;  /* 0x0000000000947805 */ /* 0x000fe2000001ff00 */
[C---:B------:R-:W-:Y:S01]  /*1610*/  @!P1 ISETP.LT.OR P4, PT, R0.reuse, 0x41, P4 ;  /* 0x000000410000980c */ /* 0x040fe20002781670 */
[----:B------:R-:W-:Y:S01]  /*1620*/  IMAD.MOV.U32 R9, RZ, RZ, c[0x0][0x1a8] ;  /* 0x00006a00ff097624 */ /* 0x000fe200078e00ff */
[----:B------:R-:W-:Y:S01]  /*1630*/  CS2R R146, SRZ ;  /* 0x0000000000927805 */ /* 0x000fe2000001ff00 */
[----:B------:R-:W-:Y:S01]  /*1640*/  IMAD.U32 R20, RZ, RZ, UR14 ;  /* 0x0000000eff147e24 */ /* 0x000fe2000f8e00ff */
[----:B------:R-:W-:Y:S01]  /*1650*/  CS2R R144, SRZ ;  /* 0x0000000000907805 */ /* 0x000fe2000001ff00 */
[----:B------:R-:W-:Y:S01]  /*1660*/  IMAD.MOV.U32 R217, RZ, RZ, 0x10 ;  /* 0x00000010ffd97424 */ /* 0x000fe200078e00ff */
[----:B------:R2:W-:Y:S01]  /*1670*/  LDGSTS.E.BYPASS.LTC128B.128 [R222+0xb080], [R6.64+0x80], !P0 ;  /* 0x0b08008006de7fae */ /* 0x0005e2000c101d50 */
[----:B------:R-:W-:Y:S01]  /*1680*/  IMAD.MOV.U32 R208, RZ, RZ, 0x120 ;  /* 0x00000120ffd07424 */ /* 0x000fe200078e00ff */
[----:B------:R-:W-:Y:S01]  /*1690*/  CS2R R142, SRZ ;  /* 0x00000000008e7805 */ /* 0x000fe2000001ff00 */
[----:B------:R-:W-:Y:S01]  /*16a0*/  IMAD.MOV.U32 R249, RZ, RZ, 0x1 ;  /* 0x00000001fff97424 */ /* 0x000fe200078e00ff */
        /* <DEDUP_REMOVED lines=9> */
[----:B-1----:R-:W-:Y:S01]  /*1740*/  SEL R2, RZ, 0xffffffff, P3 ;  /* 0xffffffffff027807 */ /* 0x002fe20001800000 */
[----:B------:R-:W-:Y:S01]  /*1750*/  CS2R R126, SRZ ;  /* 0x00000000007e7805 */ /* 0x000fe2000001ff00 */
[----:B------:R-:W-:Y:S01]  /*1760*/  SEL R3, RZ, 0x1, P2 ;  /* 0x00000001ff037807 */ /* 0x000fe20001000000 */
[----:B------:R-:W-:Y:S01]  /*1770*/  CS2R R124, SRZ ;  /* 0x00000000007c7805 */ /* 0x000fe2000001ff00 */
[----:B------:R-:W-:Y:S01]  /*1780*/  @!P1 ISETP.GE.AND P2, PT, R0, 0x41, PT ;  /* 0x000000410000980c */ /* 0x000fe20003f46270 */
[----:B------:R-:W-:Y:S01]  /*1790*/  IMAD.SHL.U32 R10, R2, 0x2, RZ ;  /* 0x00000002020a7824 */ /* 0x000fe200078e00ff */
[C---:B------:R-:W-:Y:S01]  /*17a0*/  @!P1 LEA R2, P0, R13.reuse, R6, 0x1 ;  /* 0x000000060d029211 */ /* 0x040fe200078008ff */
[----:B------:R-:W-:Y:S01]  /*17b0*/  CS2R R122, SRZ ;  /* 0x00000000007a7805 */ /* 0x000fe2000001ff00 */
[----:B------:R-:W-:Y:S01]  /*17c0*/  LEA R4, P3, R8, c[0x0][0x190], 0x1 ;  /* 0x0000640008047a11 */ /* 0x000fe200078608ff */
[----:B------:R-:W-:Y:S01]  /*17d0*/  CS2R R120, SRZ ;  /* 0x0000000000787805 */ /* 0x000fe2000001ff00 */
[----:B------:R-:W-:Y:S01]  /*17e0*/  LOP3.LUT R10, R10, 0x2, R3, 0xe2, !PT ;  /* 0x000000020a0a7812 */ /* 0x000fe200078ee203 */
[----:B------:R-:W-:Y:S01]  /*17f0*/  CS2R R118, SRZ ;  /* 0x0000000000767805 */ /* 0x000fe2000001ff00 */
[----:B------:R-:W-:Y:S01]  /*1800*/  @!P1 LEA.HI.X R3, R13, R7, R11, 0x1, P0 ;  /* 0x000000070d039211 */ /* 0x000fe200000f0c0b */
[----:B------:R-:W-:Y:S01]  /*1810*/  IMAD.SHL.U32 R11, R9, 0x20, RZ ;  /* 0x00000020090b7824 */ /* 0x000fe200078e00ff */
[C---:B------:R-:W-:Y:S01]  /*1820*/  @!P1 ISETP.GE.OR P5, PT, R12.reuse, c[0x0][0x1cc], !P2 ;  /* 0x000073000c009a0c */ /* 0x040fe200057a6670 */
[----:B------:R-:W-:Y:S01]  /*1830*/  IMAD.MOV.U32 R13, RZ, RZ, c[0x0][0x178] ;  /* 0x00005e00ff0d7624 */ /* 0x000fe200078e00ff */
[----:B------:R-:W-:Y:S01]  /*1840*/  ISETP.GE.AND P0, PT, R12, c[0x0][0x19c], PT ;  /* 0x000067000c007a0c */ /* 0x000fe20003f06270 */
[----:B------:R-:W-:Y:S01]  /*1850*/  CS2R R116, SRZ ;  /* 0x0000000000747805 */ /* 0x000fe2000001ff00 */
[----:B------:R-:W-:Y:S01]  /*1860*/  @!P1 ISETP.GE.OR P2, PT, R25, c[0x0][0x1cc], !P2 ;  /* 0x0000730019009a0c */ /* 0x000fe20005746670 */
[----:B--2---:R-:W-:Y:S01]  /*1870*/  IMAD.WIDE.U32 R6, R84, c[0x0][0x180], R14 ;  /* 0x0000600054067a25 */ /* 0x004fe200078e000e */
[----:B------:R-:W-:Y:S01]  /*1880*/  LEA.HI.X R5, R8, c[0x0][0x194], R5, 0x1, P3 ;  /* 0x0000650008057a11 */ /* 0x000fe200018f0c05 */
[----:B------:R-:W-:Y:S01]  /*1890*/  CS2R R114, SRZ ;  /* 0x0000000000727805 */ /* 0x000fe2000001ff00 */
[----:B------:R-:W-:Y:S01]  /*18a0*/  ISETP.LT.OR P3, PT, R0, 0x1, P0 ;  /* 0x000000010000780c */ /* 0x000fe20000761670 */
[----:B------:R-:W-:Y:S01]  /*18b0*/  IMAD R8, R29, c[0x0][0x180], RZ ;  /* 0x000060001d087a24 */ /* 0x000fe200078e02ff */
[----:B------:R-:W-:Y:S01]  /*18c0*/  SHF.L.U64.HI R251, R13, R28, c[0x0][0x17c] ;  /* 0x00005f000dfb7619 */ /* 0x000fe2000001021c */
[----:B------:R-:W-:Y:S01]  /*18d0*/  CS2R R112, SRZ ;  /* 0x0000000000707805 */ /* 0x000fe2000001ff00 */
[----:B------:R-:W-:Y:S01]  /*18e0*/  CS2R R82, SRZ ;  /* 0x0000000000527805 */ /* 0x000fe2000001ff00 */
[----:B------:R1:W-:Y:S01]  /*18f0*/  @!P1 LDGSTS.E.BYPASS.LTC128B.128 [R222+0x9880], [R2.64], !P5 ;  /* 0x0988000002de9fae */ /* 0x0003e2000e901d50 */
[----:B------:R-:W-:Y:S01]  /*1900*/  ISETP.GE.AND P5, PT, R25, c[0x0][0x19c], PT ;  /* 0x0000670019007a0c */ /* 0x000fe20003fa6270 */
[----:B------:R-:W-:Y:S01]  /*1910*/  IMAD R8, R84, c[0x0][0x184], R8 ;  /* 0x0000610054087a24 */ /* 0x000fe200078e0208 */
[----:B------:R-:W-:Y:S01]  /*1920*/  CS2R R80, SRZ ;  /* 0x0000000000507805 */ /* 0x000fe2000001ff00 */
[----:B------:R1:W-:Y:S01]  /*1930*/  @!P1 LDGSTS.E.BYPASS.LTC128B.128 [R222+0xc080], [R2.64+0x80], !P4 ;  /* 0x0c08008002de9fae */ /* 0x0003e2000e101d50 */
[----:B------:R-:W-:Y:S01]  /*1940*/  ISETP.LT.OR P4, PT, R0, 0x1, P6 ;  /* 0x000000010000780c */ /* 0x000fe20003781670 */
[----:B------:R-:W-:Y:S01]  /*1950*/  IMAD.IADD R7, R7, 0x1, R8 ;  /* 0x0000000107077824 */ /* 0x000fe200078e0208 */
[----:B------:R-:W-:Y:S01]  /*1960*/  CS2R R78, SRZ ;  /* 0x00000000004e7805 */ /* 0x000fe2000001ff00 */
[----:B------:R1:W-:Y:S01]  /*1970*/  @!P1 LDGSTS.E.BYPASS.LTC128B.128 [R222+0xe880], [R2.64+0x100], !P2 ;  /* 0x0e88010002de9fae */ /* 0x0003e2000d101d50 */
[----:B------:R-:W-:Y:S01]  /*1980*/  CS2R R76, SRZ ;  /* 0x00000000004c7805 */ /* 0x000fe2000001ff00 */
[----:B------:R-:W-:Y:S01]  /*1990*/  IMAD.WIDE.U32 R236, R20, c[0x0][0x188], R6 ;  /* 0x0000620014ec7a25 */ /* 0x000fe200078e0006 */
[----:B------:R-:W-:Y:S01]  /*19a0*/  CS2R R74, SRZ ;  /* 0x00000000004a7805 */ /* 0x000fe2000001ff00 */
[----:B------:R2:W-:Y:S01]  /*19b0*/  LDGSTS.E.BYPASS.LTC128B.128 [R222+0x80], [R4.64], !P3 ;  /* 0x0008000004de7fae */ /* 0x0005e2000d901d50 */
[C---:B------:R-:W-:Y:S01]  /*19c0*/  ISETP.LT.OR P3, PT, R0.reuse, 0x1, P5 ;  /* 0x000000010000780c */ /* 0x040fe20002f61670 */
[----:B------:R-:W-:Y:S01]  /*19d0*/  IMAD.MOV.U32 R228, RZ, RZ, R236 ;  /* 0x000000ffffe47224 */ /* 0x000fe200078e00ec */
[----:B------:R-:W-:Y:S01]  /*19e0*/  IADD3 R229, R237, UR5, RZ ;  /* 0x00000005ede57c10 */ /* 0x000fe2000fffe0ff */
[----:B------:R-:W-:Y:S01]  /*19f0*/  UIMAD UR5, UR6, 0xc0, URZ ;  /* 0x000000c0060578a4 */ /* 0x000fe2000f8e023f */
[----:B------:R-:W-:Y:S01]  /*1a00*/  CS2R R72, SRZ ;  /* 0x0000000000487805 */ /* 0x000fe2000001ff00 */
[----:B------:R2:W-:Y:S01]  /*1a10*/  LDGSTS.E.BYPASS.LTC128B.128 [R222+0x2880], [R4.64+0x80], !P4 ;  /* 0x0288008004de7fae */ /* 0x0005e2000e101d50 */
[C---:B------:R-:W-:Y:S01]  /*1a20*/  ISETP.LT.OR P4, PT, R0.reuse, 0x21, P0 ;  /* 0x000000210000780c */ /* 0x040fe20000781670 */
[----:B------:R-:W-:Y:S01]  /*1a30*/  CS2R R70, SRZ ;  /* 0x0000000000467805 */ /* 0x000fe2000001ff00 */
[C---:B------:R-:W-:Y:S01]  /*1a40*/  @!P1 ISETP.LT.OR P0, PT, R0.reuse, 0x41, P0 ;  /* 0x000000410000980c */ /* 0x040fe20000701670 */
[----:B------:R-:W-:Y:S01]  /*1a50*/  CS2R R68, SRZ ;  /* 0x0000000000447805 */ /* 0x000fe2000001ff00 */
[----:B------:R-:W-:Y:S01]  /*1a60*/  CS2R R66, SRZ ;  /* 0x0000000000427805 */ /* 0x000fe2000001ff00 */
[----:B------:R-:W-:Y:S01]  /*1a70*/  CS2R R64, SRZ ;  /* 0x0000000000407805 */ /* 0x000fe2000001ff00 */
        /* <DEDUP_REMOVED lines=9> */
[----:B------:R-:W-:Y:S01]  /*1b10*/  CS2R R50, SRZ ;  /* 0x0000000000327805 */ /* 0x000fe2000001ff00 */
[----:B-1----:R-:W-:Y:S01]  /*1b20*/  IMAD.MOV.U32 R3, RZ, RZ, c[0x0][0x1ac] ;  /* 0x00006b00ff037624 */ /* 0x002fe200078e00ff */
[C---:B------:R-:W-:Y:S01]  /*1b30*/  LEA R2, P2, R9.reuse, R4, 0x6 ;  /* 0x0000000409027211 */ /* 0x040fe200078430ff */
[----:B------:R-:W-:Y:S01]  /*1b40*/  CS2R R48, SRZ ;  /* 0x0000000000307805 */ /* 0x000fe2000001ff00 */
[----:B------:R-:W-:Y:S01]  /*1b50*/  CS2R R46, SRZ ;  /* 0x00000000002e7805 */ /* 0x000fe2000001ff00 */
[----:B------:R-:W-:Y:S01]  /*1b60*/  CS2R R44, SRZ ;  /* 0x00000000002c7805 */ /* 0x000fe2000001ff00 */
[C---:B------:R-:W-:Y:S01]  /*1b70*/  LEA.HI.X R3, R9.reuse, R5, R3, 0x6, P2 ;  /* 0x0000000509037211 */ /* 0x040fe200010f3403 */
[----:B------:R-:W-:Y:S01]  /*1b80*/  CS2R R42, SRZ ;  /* 0x00000000002a7805 */ /* 0x000fe2000001ff00 */
[----:B------:R-:W-:Y:S01]  /*1b90*/  SHF.L.U64.HI R9, R9, R28, c[0x0][0x1ac] ;  /* 0x00006b0009097619 */ /* 0x000fe2000001021c */
[----:B------:R-:W-:Y:S01]  /*1ba0*/  CS2R R40, SRZ ;  /* 0x0000000000287805 */ /* 0x000fe2000001ff00 */
[C---:B------:R-:W-:Y:S01]  /*1bb0*/  @!P1 LEA R8, P2, R11.reuse, R2, 0x1 ;  /* 0x000000020b089211 */ /* 0x040fe200078408ff */
[----:B------:R1:W-:Y:S01]  /*1bc0*/  LDGSTS.E.BYPASS.LTC128B.128 [R222+0x1080], [R2.64], !P4 ;  /* 0x0108000002de7fae */ /* 0x0003e2000e101d50 */
[----:B------:R-:W-:Y:S01]  /*1bd0*/  CS2R R38, SRZ ;  /* 0x0000000000267805 */ /* 0x000fe2000001ff00 */
[----:B------:R-:W-:Y:S01]  /*1be0*/  CS2R R36, SRZ ;  /* 0x0000000000247805 */ /* 0x000fe2000001ff00 */
[----:B------:R-:W-:Y:S01]  /*1bf0*/  @!P1 LEA.HI.X R9, R11, R3, R9, 0x1, P2 ;  /* 0x000000030b099211 */ /* 0x000fe200010f0c09 */
[----:B------:R-:W-:Y:S01]  /*1c00*/  IMAD.SHL.U32 R11, R13, 0x40, RZ ;  /* 0x000000400d0b7824 */ /* 0x000fe200078e00ff */
[----:B------:R-:W-:Y:S01]  /*1c10*/  ISETP.GE.AND P2, PT, R25, c[0x0][0x16c], PT ;  /* 0x00005b0019007a0c */ /* 0x000fe20003f46270 */
[----:B------:R1:W-:Y:S01]  /*1c20*/  LDGSTS.E.BYPASS.LTC128B.128 [R222+0x3880], [R2.64+0x80], !P3 ;  /* 0x0388008002de7fae */ /* 0x0003e2000d901d50 */
[----:B------:R-:W-:Y:S01]  /*1c30*/  CS2R R34, SRZ ;  /* 0x0000000000227805 */ /* 0x000fe2000001ff00 */
[----:B--2---:R-:W-:Y:S01]  /*1c40*/  SHF.L.U64.HI R4, R13, R30, c[0x0][0x17c] ;  /* 0x00005f000d047619 */ /* 0x004fe2000001021e */
[C---:B------:R-:W-:Y:S01]  /*1c50*/  IMAD.WIDE.U32 R6, R11.reuse, UR15, R228 ;  /* 0x0000000f0b067c25 */ /* 0x040fe2000f8e00e4 */
[----:B------:R-:W-:Y:S01]  /*1c60*/  SEL R5, RZ, 0x4, P2 ;  /* 0x00000004ff057807 */ /* 0x000fe20001000000 */
[----:B------:R-:W-:Y:S01]  /*1c70*/  CS2R R32, SRZ ;  /* 0x0000000000207805 */ /* 0x000fe2000001ff00 */
[----:B------:R-:W-:Y:S01]  /*1c80*/  ISETP.LT.OR P2, PT, R0, 0x21, P5 ;  /* 0x000000210000780c */ /* 0x000fe20002f41670 */
[----:B------:R-:W-:Y:S01]  /*1c90*/  IMAD R4, R4, UR15, RZ ;  /* 0x0000000f04047c24 */ /* 0x000fe2000f8e02ff */
[----:B------:R-:W-:Y:S01]  /*1ca0*/  @!P1 ISETP.LT.OR P5, PT, R0, 0x41, P5 ;  /* 0x000000410000980c */ /* 0x000fe20002fa1670 */
[----:B------:R-:W-:Y:S01]  /*1cb0*/  UISETP.GE.AND UP6, UPT, UR8, 0x21, UPT ;  /* 0x000000210800788c */ /* 0x000fe2000bfc6270 */
[----:B------:R-:W-:Y:S01]  /*1cc0*/  LOP3.LUT R0, R10, R5, RZ, 0xfc, !PT ;  /* 0x000000050a007212 */ /* 0x000fe200078efcff */
[----:B------:R-:W-:Y:S01]  /*1cd0*/  IMAD R4, R11, UR19, R4 ;  /* 0x000000130b047c24 */ /* 0x000fe2000f8e0204 */
[----:B------:R-:W-:Y:S01]  /*1ce0*/  IADD3 R245, R222, 0xf080, RZ ;  /* 0x0000f080def57810 */ /* 0x000fe20007ffe0ff */
[----:B------:R-:W-:Y:S01]  /*1cf0*/  IMAD.U32 R10, RZ, RZ, UR18 ;  /* 0x00000012ff0a7e24 */ /* 0x000fe2000f8e00ff */
[C---:B------:R-:W-:Y:S01]  /*1d00*/  LOP3.LUT P4, RZ, R0.reuse, 0x1, RZ, 0xc0, !PT ;  /* 0x0000000100ff7812 */ /* 0x040fe2000788c0ff */
[----:B------:R-:W-:Y:S01]  /*1d10*/  UISETP.GE.AND UP5, UPT, UR8, 0x22, UPT ;  /* 0x000000220800788c */ /* 0x000fe2000bfa6270 */
[C---:B------:R-:W-:Y:S01]  /*1d20*/  LOP3.LUT P3, RZ, R0.reuse, 0x2, RZ, 0xc0, !PT ;  /* 0x0000000200ff7812 */ /* 0x040fe2000786c0ff */
[----:B------:R-:W-:Y:S01]  /*1d30*/  UISETP.GE.AND UP4, UPT, UR8, 0x31, UPT ;  /* 0x000000310800788c */ /* 0x000fe2000bf86270 */
[----:B------:R-:W-:Y:S01]  /*1d40*/  P2R R11, PR, RZ, 0x10 ;  /* 0x00000010ff0b7803 */ /* 0x000fe20000000000 */
[----:B------:R1:W-:Y:S01]  /*1d50*/  LDGSTS.E.BYPASS.LTC128B.128 [R222+0x6080], [R2.64+0x100], !P2 ;  /* 0x0608010002de7fae */ /* 0x0003e2000d101d50 */
[----:B------:R-:W-:Y:S01]  /*1d60*/  LOP3.LUT P2, RZ, R0, 0x4, RZ, 0xc0, !PT ;  /* 0x0000000400ff7812 */ /* 0x000fe2000784c0ff */
[----:B------:R-:W-:Y:S01]  /*1d70*/  IMAD.IADD R0, R7, 0x1, R4 ;  /* 0x0000000107007824 */ /* 0x000fe200078e0204 */
[----:B------:R-:W-:Y:S01]  /*1d80*/  UISETP.GE.AND UP3, UPT, UR8, 0x32, UPT ;  /* 0x000000320800788c */ /* 0x000fe2000bf66270 */
[----:B------:R2:W-:Y:S01]  /*1d90*/  @!P1 LDGSTS.E.BYPASS.LTC128B.128 [R222+0x2080], [R8.64], !P0 ;  /* 0x0208000008de9fae */ /* 0x0005e2000c101d50 */
[----:B------:R-:W-:Y:S01]  /*1da0*/  LEA R4, P0, R6, c[0x0][0x160], 0x1 ;  /* 0x0000580006047a11 */ /* 0x000fe200078008ff */
[----:B------:R-:W-:-:S02]  /*1db0*/  UISETP.GE.AND UP2, UPT, UR8, 0x41, UPT ;  /* 0x000000410800788c */ /* 0x000fc4000bf46270 */
[----:B------:R2:W-:Y:S01]  /*1dc0*/  @!P1 LDGSTS.E.BYPASS.LTC128B.128 [R222+0x4880], [R8.64+0x80], !P6 ;  /* 0x0488008008de9fae */ /* 0x0005e2000f101d50 */
[----:B------:R-:W-:Y:S01]  /*1dd0*/  LEA.HI.X R5, R6, c[0x0][0x164], R0, 0x1, P0 ;  /* 0x0000590006057a11 */ /* 0x000fe200000f0c00 */
[----:B------:R-:W-:Y:S01]  /*1de0*/  IMAD R6, R29, c[0x0][0x270], RZ ;  /* 0x00009c001d067a24 */ /* 0x000fe200078e02ff */
[----:B------:R-:W-:Y:S01]  /*1df0*/  IADD3 R0, -R235, UR11, -R10 ;  /* 0x0000000beb007c10 */ /* 0x000fe2000fffe90a */
[----:B------:R2:W-:Y:S01]  /*1e00*/  @!P1 LDGSTS.E.BYPASS.LTC128B.128 [R222+0x7080], [R8.64+0x100], !P5 ;  /* 0x0708010008de9fae */ /* 0x0005e2000e901d50 */
[C---:B------:R-:W-:Y:S01]  /*1e10*/  IADD3 R14, P0, R31.reuse, UR6, RZ ;  /* 0x000000061f0e7c10 */ /* 0x040fe2000ff1e0ff */
[----:B------:R-:W-:Y:S01]  /*1e20*/  IMAD R6, R84, c[0x0][0x274], R6 ;  /* 0x00009d0054067a24 */ /* 0x000fe200078e0206 */
[C---:B------:R-:W-:Y:S01]  /*1e30*/  ISETP.LT.OR P6, PT, R0.reuse, 0x1, !P4 ;  /* 0x000000010000780c */ /* 0x040fe200067c1670 */
[----:B------:R-:W0:Y:S01]  /*1e40*/  LDGDEPBAR ;  /* 0x00000000000079af */ /* 0x000e220000000000 */
[C---:B------:R-:W-:Y:S01]  /*1e50*/  ISETP.LT.OR P5, PT, R0.reuse, 0x1, !P3 ;  /* 0x000000010000780c */ /* 0x040fe20005fa1670 */
[----:B------:R-:W-:Y:S01]  /*1e60*/  ULDC.64 UR6, c[0x0][0x278] ;  /* 0x00009e0000067ab9 */ /* 0x000fe20000000a00 */
[----:B------:R-:W-:Y:S01]  /*1e70*/  ISETP.LT.OR P1, PT, R0, 0x1, !P2 ;  /* 0x000000010000780c */ /* 0x000fe20005721670 */
[----:B------:R-:W-:Y:S01]  /*1e80*/  UIMAD UR6, UR13, UR6, URZ ;  /* 0x000000060d0672a4 */ /* 0x000fe2000f8e023f */
[----:B------:R-:W-:Y:S01]  /*1e90*/  LEA.HI.X.SX32 R15, R31, UR4, 0x1, P0 ;  /* 0x000000041f0f7c11 */ /* 0x000fe200080f0eff */
[----:B------:R-:W-:Y:S01]  /*1ea0*/  IMAD.SHL.U32 R31, R13, 0x20, RZ ;  /* 0x000000200d1f7824 */ /* 0x000fe200078e00ff */
[----:B------:R-:W-:Y:S01]  /*1eb0*/  IADD3 R16, P0, R248, UR5, RZ ;  /* 0x00000005f8107c10 */ /* 0x000fe2000ff1e0ff */
[----:B------:R-:W-:Y:S01]  /*1ec0*/  IMAD.MOV.U32 R13, RZ, RZ, c[0x0][0x208] ;  /* 0x00008200ff0d7624 */ /* 0x000fe200078e00ff */
[----:B------:R-:W-:Y:S01]  /*1ed0*/  UIMAD UR7, UR14, UR7, UR6 ;  /* 0x000000070e0772a4 */ /* 0x000fe2000f8e0206 */
[----:B------:R-:W-:Y:S01]  /*1ee0*/  IADD3 R10, -R10, UR11, -R235 ;  /* 0x0000000b0a0a7c10 */ /* 0x000fe2000fffe9eb */
[----:B-1----:R-:W-:Y:S01]  /*1ef0*/  IMAD.WIDE.U32 R2, R84, c[0x0][0x270], R14 ;  /* 0x00009c0054027a25 */ /* 0x002fe200078e000e */
[----:B------:R1:W-:Y:S01]  /*1f00*/  LDGSTS.E.BYPASS.LTC128B.128 [R222+0xf080], [R4.64], !P6 ;  /* 0x0f08000004de7fae */ /* 0x0003e2000f101d50 */
[C---:B------:R-:W-:Y:S01]  /*1f10*/  ISETP.LT.OR P6, PT, R0.reuse, 0x21, !P3 ;  /* 0x000000210000780c */ /* 0x040fe20005fc1670 */
[----:B------:R-:W-:Y:S01]  /*1f20*/  USHF.R.S32.HI UR6, URZ, 0x1f, UR18 ;  /* 0x0000001f3f067899 */ /* 0x000fe20008011412 */
[----:B------:R-:W-:Y:S01]  /*1f30*/  IMAD.IADD R7, R3, 0x1, R6 ;  /* 0x0000000103077824 */ /* 0x000fe200078e0206 */
[----:B------:R1:W-:Y:S01]  /*1f40*/  LDGSTS.E.BYPASS.LTC128B.128 [R222+0x11080], [R4.64+0x80], !P5 ;  /* 0x1108008004de7fae */ /* 0x0003e2000e901d50 */
[----:B------:R-:W-:Y:S01]  /*1f50*/  IMAD.MOV.U32 R6, RZ, RZ, R2 ;  /* 0x000000ffff067224 */ /* 0x000fe200078e0002 */
[----:B------:R-:W-:Y:S01]  /*1f60*/  ISETP.LT.OR P5, PT, R0, 0x21, !P2 ;  /* 0x000000210000780c */ /* 0x000fe200057a1670 */
[----:B------:R-:W-:Y:S01]  /*1f70*/  IMAD.IADD R3, R19, 0x1, R22 ;  /* 0x0000000113037824 */ /* 0x000fe200078e0216 */
[----:B------:R1:W-:Y:S01]  /*1f80*/  LDGSTS.E.BYPASS.LTC128B.128 [R222+0x13080], [R4.64+0x100], !P1 ;  /* 0x1308010004de7fae */ /* 0x0003e2000c901d50 */
[----:B------:R-:W-:Y:S01]  /*1f90*/  IMAD.MOV.U32 R2, RZ, RZ, R18 ;  /* 0x000000ffff027224 */ /* 0x000fe200078e0012 */
[----:B------:R-:W-:Y:S01]  /*1fa0*/  SHF.L.U64.HI R250, R13, R28, c[0x0][0x20c] ;  /* 0x000083000dfa7619 */ /* 0x000fe2000001021c */
[----:B--2---:R-:W-:Y:S01]  /*1fb0*/  IMAD.U32 R8, RZ, RZ, UR5 ;  /* 0x00000005ff087e24 */ /* 0x004fe2000f8e00ff */
[----:B------:R-:W-:Y:S01]  /*1fc0*/  SHF.R.S32.HI R9, RZ, 0x1f, R248 ;  /* 0x0000001fff097819 */ /* 0x000fe200000114f8 */
[----:B------:R-:W-:Y:S01]  /*1fd0*/  IMAD.WIDE.U32 R2, R84, c[0x0][0x210], R2 ;  /* 0x0000840054027a25 */ /* 0x000fe200078e0002 */
[----:B------:R-:W-:Y:S01]  /*1fe0*/  ULDC.64 UR4, c[0x0][0x218] ;  /* 0x0000860000047ab9 */ /* 0x000fe20000000a00 */
[----:B------:R-:W-:Y:S01]  /*1ff0*/  LEA.HI R19, R27, R248, RZ, 0x2 ;  /* 0x000000f81b137211 */ /* 0x000fe200078f10ff */
[----:B------:R-:W-:Y:S01]  /*2000*/  UIMAD UR4, UR13, UR4, URZ ;  /* 0x000000040d0472a4 */ /* 0x000fe2000f8e023f */
[----:B------:R-:W-:Y:S01]  /*2010*/  LEA.HI.X.SX32 R17, R8, R9, 0x1, P0 ;  /* 0x0000000908117211 */ /* 0x000fe200000f0eff */
[----:B------:R-:W-:Y:S01]  /*2020*/  IMAD R9, R29, c[0x0][0x210], RZ ;  /* 0x000084001d097a24 */ /* 0x000fe200078e02ff */
[----:B------:R-:W-:Y:S01]  /*2030*/  LEA R8, P1, R31, R4, 0x1 ;  /* 0x000000041f087211 */ /* 0x000fe200078208ff */
[----:B------:R-:W-:Y:S01]  /*2040*/  IMAD.WIDE.U32 R240, R20, c[0x0][0x278], R6 ;  /* 0x00009e0014f07a25 */ /* 0x000fe200078e0006 */
[----:B------:R-:W-:Y:S01]  /*2050*/  ISETP.LT.OR P0, PT, R0, 0x21, !P4 ;  /* 0x000000210000780c */ /* 0x000fe20006701670 */
[----:B------:R-:W-:Y:S01]  /*2060*/  UIMAD UR4, UR14, UR5, UR4 ;  /* 0x000000050e0472a4 */ /* 0x000fe2000f8e0204 */
[C---:B------:R-:W-:Y:S01]  /*2070*/  SHF.L.U64.HI R0, R13.reuse, R30, c[0x0][0x20c] ;  /* 0x000083000d007619 */ /* 0x040fe2000001021e */
[----:B------:R-:W-:Y:S01]  /*2080*/  IMAD.SHL.U32 R252, R13, 0x20, RZ ;  /* 0x000000200dfc7824 */ /* 0x000fe200078e00ff */
[----:B------:R-:W-:Y:S01]  /*2090*/  IADD3 R247, R241, UR7, RZ ;  /* 0x00000007f1f77c10 */ /* 0x000fe2000fffe0ff */
[----:B------:R-:W-:Y:S01]  /*20a0*/  ULDC UR7, c[0x0][0x2a0] ;  /* 0x0000a80000077ab9 */ /* 0x000fe20000000800 */
[----:B------:R-:W-:Y:S01]  /*20b0*/  ISETP.GE.AND P4, PT, R12, c[0x0][0x1fc], PT ;  /* 0x00007f000c007a0c */ /* 0x000fe20003f86270 */
[----:B------:R-:W-:Y:S01]  /*20c0*/  IMAD R0, R0, UR15, RZ ;  /* 0x0000000f00007c24 */ /* 0x000fe2000f8e02ff */
[----:B------:R-:W-:Y:S01]  /*20d0*/  LEA.HI R18, R27, R248, RZ, 0x4 ;  /* 0x000000f81b127211 */ /* 0x000fe200078f20ff */
[----:B------:R-:W-:Y:S01]  /*20e0*/  ULOP3.LUT UR7, URZ, UR7, URZ, 0x33, !UPT ;  /* 0x000000073f077292 */ /* 0x000fe2000f8e333f */
[----:B-1----:R-:W-:Y:S01]  /*20f0*/  IMAD R4, R84, c[0x0][0x214], R9 ;  /* 0x0000850054047a24 */ /* 0x002fe200078e0209 */
[----:B------:R-:W-:-:S02]  /*2100*/  LEA.HI.X R9, R31, R5, R251, 0x1, P1 ;  /* 0x000000051f097211 */ /* 0x000fc400008f0cfb */
[----:B------:R-:W-:Y:S01]  /*2110*/  ISETP.GT.AND P1, PT, R248, 0xf, PT ;  /* 0x0000000ff800780c */ /* 0x000fe20003f24270 */
[----:B------:R-:W-:Y:S01]  /*2120*/  IMAD.IADD R3, R3, 0x1, R4 ;  /* 0x0000000103037824 */ /* 0x000fe200078e0204 */
[----:B------:R-:W-:Y:S01]  /*2130*/  CS2R R30, SRZ ;  /* 0x00000000001e7805 */ /* 0x000fe2000001ff00 */
[----:B------:R1:W-:Y:S02]  /*2140*/  LDGSTS.E.BYPASS.LTC128B.128 [R222+0x10080], [R8.64], !P0 ;  /* 0x1008000008de7fae */ /* 0x0003e4000c101d50 */
[----:B------:R-:W-:Y:S02]  /*2150*/  IMAD.WIDE.U32 R230, R20, c[0x0][0x218], R2 ;  /* 0x0000860014e67a25 */ /* 0x000fe400078e0002 */
[----:B------:R1:W-:Y:S01]  /*2160*/  LDGSTS.E.BYPASS.LTC128B.128 [R222+0x12080], [R8.64+0x80], !P6 ;  /* 0x1208008008de7fae */ /* 0x0003e2000f101d50 */
[----:B------:R-:W-:Y:S01]  /*2170*/  ISETP.GE.AND P6, PT, R23, c[0x0][0x1fc], PT ;  /* 0x00007f0017007a0c */ /* 0x000fe20003fc6270 */
[----:B------:R-:W-:Y:S01]  /*2180*/  IMAD.SHL.U32 R2, R13, 0x40, RZ ;  /* 0x000000400d027824 */ /* 0x000fe200078e00ff */
[----:B------:R-:W-:Y:S01]  /*2190*/  IADD3 R227, R231, UR4, RZ ;  /* 0x00000004e7e37c10 */ /* 0x000fe2000fffe0ff */
[----:B------:R-:W-:Y:S01]  /*21a0*/  IMAD.MOV.U32 R226, RZ, RZ, R230 ;  /* 0x000000ffffe27224 */ /* 0x000fe200078e00e6 */
[----:B------:R1:W-:Y:S01]  /*21b0*/  LDGSTS.E.BYPASS.LTC128B.128 [R222+0x14080], [R8.64+0x100], !P5 ;  /* 0x1408010008de7fae */ /* 0x0003e2000e901d50 */
[----:B------:R-:W-:Y:S01]  /*21c0*/  @!P1 IADD3 R4, P0, R240, UR18, RZ ;  /* 0x00000012f0049c10 */ /* 0x000fe2000ff1e0ff */
[C---:B------:R-:W-:Y:S01]  /*21d0*/  IMAD R0, R2.reuse, UR19, R0 ;  /* 0x0000001302007c24 */ /* 0x040fe2000f8e0200 */
[----:B------:R-:W-:Y:S01]  /*21e0*/  ULDC.64 UR4, c[0x0][0x290] ;  /* 0x0000a40000047ab9 */ /* 0x000fe20000000a00 */
[----:B------:R-:W-:Y:S01]  /*21f0*/  IMAD.WIDE.U32 R2, R2, UR15, R226 ;  /* 0x0000000f02027c25 */ /* 0x000fe2000f8e00e2 */
[----:B------:R-:W-:Y:S01]  /*2200*/  @!P1 IADD3.X R5, R247, UR6, RZ, P0, !PT ;  /* 0x00000006f7059c10 */ /* 0x000fe200087fe4ff */
[----:B------:R-:W-:Y:S01]  /*2210*/  UIMAD UR4, UR13, UR4, URZ ;  /* 0x000000040d0472a4 */ /* 0x000fe2000f8e023f */
[----:B------:R-:W-:Y:S01]  /*2220*/  @!P1 LEA R6, P0, R4, c[0x0][0x258], 0x2 ;  /* 0x0000960004069a11 */ /* 0x000fe200078010ff */
[----:B------:R-:W-:Y:S01]  /*2230*/  IMAD.IADD R0, R3, 0x1, R0 ;  /* 0x0000000103007824 */ /* 0x000fe200078e0200 */
[----:B------:R-:W-:Y:S01]  /*2240*/  UP2UR UR19, UPR, URZ, 0x2 ;  /* 0x000000023f137883 */ /* 0x000fe20008000000 */
[----:B------:R-:W-:Y:S01]  /*2250*/  @!P1 IMAD.SHL.U32 R3, R248, 0x10, RZ ;  /* 0x00000010f8039824 */ /* 0x000fe200078e00ff */
[----:B------:R-:W-:Y:S01]  /*2260*/  @!P1 LEA.HI.X R7, R4, c[0x0][0x25c], R5, 0x2, P0 ;  /* 0x0000970004079a11 */ /* 0x000fe200000f1405 */
[----:B------:R-:W-:Y:S01]  /*2270*/  IMAD R13, R29, c[0x0][0x238], RZ ;  /* 0x00008e001d0d7a24 */ /* 0x000fe200078e02ff */
[----:B------:R-:W-:Y:S01]  /*2280*/  ISETP.LT.OR P0, PT, R10, 0x1, P4 ;  /* 0x000000010a00780c */ /* 0x000fe20002701670 */
[----:B------:R-:W-:Y:S01]  /*2290*/  UIMAD UR4, UR14, UR5, UR4 ;  /* 0x000000050e0472a4 */ /* 0x000fe2000f8e0204 */
[----:B------:R-:W-:Y:S01]  /*22a0*/  LEA R4, P5, R2, c[0x0][0x1f0], 0x1 ;  /* 0x00007c0002047a11 */ /* 0x000fe200078a08ff */
[----:B------:R2:W-:Y:S01]  /*22b0*/  @!P1 LDGSTS.E.BYPASS.LTC128B.128 [R3+0x21080], [R6.64] ;  /* 0x2108000006039fae */ /* 0x0005e2000b901d50 */
[----:B------:R-:W-:Y:S01]  /*22c0*/  IMAD R13, R84, c[0x0][0x23c], R13 ;  /* 0x00008f00540d7a24 */ /* 0x000fe200078e020d */
[----:B------:R-:W-:Y:S01]  /*22d0*/  UISETP.GE.AND UP1, UPT, UR8, 0x11, UPT ;  /* 0x000000110800788c */ /* 0x000fe2000bf26270 */
[----:B------:R-:W-:Y:S01]  /*22e0*/  LEA.HI.X R5, R2, c[0x0][0x1f4], R0, 0x1, P5 ;  /* 0x00007d0002057a11 */ /* 0x000fe200028f0c00 */
[----:B------:R-:W0:Y:S01]  /*22f0*/  LDGDEPBAR ;  /* 0x00000000000079af */ /* 0x000e220000000000 */
[----:B------:R-:W-:-:S02]  /*2300*/  ISETP.GE.AND P5, PT, R25, c[0x0][0x1fc], PT ;  /* 0x00007f0019007a0c */ /* 0x000fc40003fa6270 */
[----:B------:R-:W-:-:S03]  /*2310*/  SHF.R.S32.HI R0, RZ, 0x1f, R19 ;  /* 0x0000001fff007819 */ /* 0x000fc60000011413 */
[----:B------:R3:W-:Y:S01]  /*2320*/  LDGSTS.E.BYPASS.LTC128B.128 [R222+0x1b080], [R4.64], !P0 ;  /* 0x1b08000004de7fae */ /* 0x0007e2000c101d50 */
[C---:B------:R-:W-:Y:S01]  /*2330*/  ISETP.LT.OR P0, PT, R10.reuse, 0x1, P6 ;  /* 0x000000010a00780c */ /* 0x040fe20003701670 */
[----:B-1----:R-:W-:Y:S01]  /*2340*/  IMAD R9, R29, c[0x0][0x288], RZ ;  /* 0x0000a2001d097a24 */ /* 0x002fe200078e02ff */
[----:B------:R-:W-:Y:S01]  /*2350*/  ISETP.LT.OR P6, PT, R10, 0x21, P6 ;  /* 0x000000210a00780c */ /* 0x000fe200037c1670 */
[----:B------:R-:W-:Y:S02]  /*2360*/  CS2R R28, SRZ ;  /* 0x00000000001c7805 */ /* 0x000fe4000001ff00 */
[----:B------:R-:W-:-:S08]  /*2370*/  IMAD R9, R84, c[0x0][0x28c], R9 ;  /* 0x0000a30054097a24 */ /* 0x000fd000078e0209 */
[----:B------:R3:W-:Y:S01]  /*2380*/  LDGSTS.E.BYPASS.LTC128B.128 [R222+0x1d080], [R4.64+0x80], !P0 ;  /* 0x1d08008004de7fae */ /* 0x0007e2000c101d50 */
[----:B--2---:R-:W-:Y:S01]  /*2390*/  LEA R6, P0, R252, R4, 0x1 ;  /* 0x00000004fc067211 */ /* 0x004fe200078008ff */
[----:B------:R-:W-:Y:S01]  /*23a0*/  IMAD.WIDE.U32 R2, R84, c[0x0][0x288], R14 ;  /* 0x0000a20054027a25 */ /* 0x000fe200078e000e */
[----:B------:R-:W-:Y:S02]  /*23b0*/  SHF.R.S32.HI R15, RZ, 0x2, R19 ;  /* 0x00000002ff0f7819 */ /* 0x000fe40000011413 */
[----:B------:R-:W-:Y:S01]  /*23c0*/  LEA.HI.X R7, R252, R5, R250, 0x1, P0 ;  /* 0x00000005fc077211 */ /* 0x000fe200000f0cfa */
[----:B------:R-:W-:Y:S01]  /*23d0*/  IMAD.IADD R3, R3, 0x1, R9 ;  /* 0x0000000103037824 */ /* 0x000fe200078e0209 */
[----:B------:R-:W-:Y:S02]  /*23e0*/  ISETP.LT.OR P0, PT, R10, 0x1, P5 ;  /* 0x000000010a00780c */ /* 0x000fe40002f01670 */
[----:B------:R-:W-:Y:S01]  /*23f0*/  LEA.HI R0, R0, R15, RZ, 0x3 ;  /* 0x0000000f00007211 */ /* 0x000fe200078f18ff */
[----:B------:R-:W-:Y:S01]  /*2400*/  IMAD.WIDE.U32 R238, R20, c[0x0][0x290], R2 ;  /* 0x0000a40014ee7a25 */ /* 0x000fe200078e0002 */
[----:B------:R-:W-:-:S02]  /*2410*/  LEA.HI R14, R27, R248, RZ, 0x7 ;  /* 0x000000f81b0e7211 */ /* 0x000fc400078f38ff */
[----:B------:R-:W-:Y:S02]  /*2420*/  LOP3.LUT R0, R0, 0xfffffff8, RZ, 0xc0, !PT ;  /* 0xfffffff800007812 */ /* 0x000fe400078ec0ff */
[----:B------:R-:W-:Y:S02]  /*2430*/  SHF.R.S32.HI R14, RZ, 0x7, R14 ;  /* 0x00000007ff0e7819 */ /* 0x000fe4000001140e */
[C---:B------:R-:W-:Y:S01]  /*2440*/  ISETP.LT.OR P5, PT, R10.reuse, 0x21, P5 ;  /* 0x000000210a00780c */ /* 0x040fe20002fa1670 */
[----:B------:R-:W-:Y:S01]  /*2450*/  IMAD.IADD R15, R15, 0x1, -R0 ;  /* 0x000000010f0f7824 */ /* 0x000fe200078e0a00 */
[----:B------:R-:W-:Y:S01]  /*2460*/  LOP3.LUT R3, R19, 0x3ffffffc, RZ, 0xc0, !PT ;  /* 0x3ffffffc13037812 */ /* 0x000fe200078ec0ff */
[----:B------:R3:W-:Y:S01]  /*2470*/  LDGSTS.E.BYPASS.LTC128B.128 [R222+0x1f080], [R4.64+0x100], !P0 ;  /* 0x1f08010004de7fae */ /* 0x0007e2000c101d50 */
[----:B------:R-:W-:Y:S01]  /*2480*/  ISETP.LT.OR P0, PT, R10, 0x21, P4 ;  /* 0x000000210a00780c */ /* 0x000fe20002701670 */
[----:B------:R-:W-:Y:S01]  /*2490*/  IMAD.SHL.U32 R9, R14, 0x8, RZ ;  /* 0x000000080e097824 */ /* 0x000fe200078e00ff */
[----:B------:R-:W-:-:S02]  /*24a0*/  ISETP.NE.AND P4, PT, R11, RZ, PT ;  /* 0x000000ff0b00720c */ /* 0x000fc40003f85270 */
[----:B------:R-:W-:Y:S02]  /*24b0*/  SHF.R.S32.HI R11, RZ, 0x4, R18 ;  /* 0x00000004ff0b7819 */ /* 0x000fe40000011412 */
[----:B------:R-:W-:Y:S01]  /*24c0*/  IADD3 R244, R239, UR4, RZ ;  /* 0x00000004eff47c10 */ /* 0x000fe2000fffe0ff */
[----:B------:R-:W-:Y:S01]  /*24d0*/  ULDC.64 UR4, c[0x0][0x240] ;  /* 0x0000900000047ab9 */ /* 0x000fe20000000a00 */
[----:B------:R-:W-:Y:S01]  /*24e0*/  LEA.HI R8, R18, R11, RZ, 0x1 ;  /* 0x0000000b12087211 */ /* 0x000fe200078f08ff */
[----:B------:R-:W-:-:S03]  /*24f0*/  UIMAD UR4, UR13, UR4, URZ ;  /* 0x000000040d0472a4 */ /* 0x000fc6000f8e023f */
[----:B------:R-:W-:Y:S01]  /*2500*/  LOP3.LUT R8, R8, 0xfffffffe, RZ, 0xc0, !PT ;  /* 0xfffffffe08087812 */ /* 0x000fe200078ec0ff */
[----:B------:R1:W-:Y:S01]  /*2510*/  LDGSTS.E.BYPASS.LTC128B.128 [R222+0x1c080], [R6.64], !P0 ;  /* 0x1c08000006de7fae */ /* 0x0003e2000c101d50 */
[----:B------:R-:W-:Y:S01]  /*2520*/  ISETP.GE.AND P0, PT, R12, c[0x0][0x1fc], PT ;  /* 0x00007f000c007a0c */ /* 0x000fe20003f06270 */
[----:B------:R-:W-:Y:S02]  /*2530*/  UMOV UR13, 0x1 ;  /* 0x00000001000d7882 */ /* 0x000fe40000000000 */
[----:B------:R-:W-:Y:S01]  /*2540*/  IMAD.IADD R0, R11, 0x1, -R8 ;  /* 0x000000010b007824 */ /* 0x000fe200078e0a08 */
[----:B------:R1:W-:Y:S01]  /*2550*/  LDGSTS.E.BYPASS.LTC128B.128 [R222+0x1e080], [R6.64+0x80], !P6 ;  /* 0x1e08008006de7fae */ /* 0x0003e2000f101d50 */
[----:B------:R-:W-:Y:S02]  /*2560*/  ISETP.GE.AND P6, PT, R23, c[0x0][0x1fc], PT ;  /* 0x00007f0017007a0c */ /* 0x000fe40003fc6270 */
[----:B------:R-:W-:Y:S01]  /*2570*/  SEL R23, RZ, 0x1, P0 ;  /* 0x00000001ff177807 */ /* 0x000fe20000000000 */
[----:B------:R1:W-:Y:S01]  /*2580*/  LDGSTS.E.BYPASS.LTC128B.128 [R222+0x20080], [R6.64+0x100], !P5 ;  /* 0x2008010006de7fae */ /* 0x0003e2000e901d50 */
[----:B------:R-:W-:Y:S01]  /*2590*/  ISETP.GE.AND P5, PT, R248, 0x10, PT ;  /* 0x00000010f800780c */ /* 0x000fe20003fa6270 */
[----:B---3--:R-:W-:Y:S01]  /*25a0*/  IMAD.WIDE.U32 R4, R84, c[0x0][0x238], R16 ;  /* 0x00008e0054047a25 */ /* 0x008fe200078e0010 */
[----:B------:R-:W-:-:S03]  /*25b0*/  LEA.HI R17, R27, R248, RZ, 0x5 ;  /* 0x000000f81b117211 */ /* 0x000fc600078f28ff */
[----:B------:R-:W-:Y:S01]  /*25c0*/  IMAD.IADD R11, R5, 0x1, R13 ;  /* 0x00000001050b7824 */ /* 0x000fe200078e020d */
[--C-:B------:R-:W-:Y:S01]  /*25d0*/  SHF.R.S32.HI R12, RZ, 0x1f, R17.reuse ;  /* 0x0000001fff0c7819 */ /* 0x100fe20000011411 */
[----:B------:R-:W-:Y:S01]  /*25e0*/  IMAD.MOV.U32 R10, RZ, RZ, R4 ;  /* 0x000000ffff0a7224 */ /* 0x000fe200078e0004 */
[----:B------:R-:W-:Y:S02]  /*25f0*/  SHF.R.S32.HI R22, RZ, 0x5, R17 ;  /* 0x00000005ff167819 */ /* 0x000fe40000011411 */
[----:B------:R-:W-:Y:S01]  /*2600*/  LOP3.LUT R13, R9, 0x8, RZ, 0xc0, !PT ;  /* 0x00000008090d7812 */ /* 0x000fe200078ec0ff */
[----:B------:R-:W-:Y:S01]  /*2610*/  IMAD.WIDE.U32 R242, R20, c[0x0][0x240], R10 ;  /* 0x0000900014f27a25 */ /* 0x000fe200078e000a */
[----:B------:R-:W-:Y:S02]  /*2620*/  LEA.HI R8, R12, R22, RZ, 0x2 ;  /* 0x000000160c087211 */ /* 0x000fe400078f10ff */
[----:B------:R-:W-:Y:S02]  /*2630*/  LOP3.LUT R12, R18, 0xfffffff0, RZ, 0xc0, !PT ;  /* 0xfffffff0120c7812 */ /* 0x000fe400078ec0ff */
[----:B------:R-:W-:-:S05]  /*2640*/  LOP3.LUT R8, R8, 0xfffffffc, RZ, 0xc0, !PT ;  /* 0xfffffffc08087812 */ /* 0x000fca00078ec0ff */
[----:B------:R-:W-:Y:S02]  /*2650*/  IMAD.IADD R16, R22, 0x1, -R8 ;  /* 0x0000000116107824 */ /* 0x000fe400078e0a08 */
[----:B------:R-:W-:Y:S02]  /*2660*/  IMAD.SHL.U32 R8, R15, 0x10, RZ ;  /* 0x000000100f087824 */ /* 0x000fe400078e00ff */
[----:B------:R-:W-:-:S03]  /*2670*/  IMAD.SHL.U32 R5, R16, 0x100, RZ ;  /* 0x0000010010057824 */ /* 0x000fc600078e00ff */
[----:B------:R-:W-:Y:S01]  /*2680*/  LOP3.LUT R4, R13, 0x70, R8, 0xf8, !PT ;  /* 0x000000700d047812 */ /* 0x000fe200078ef808 */
[----:B------:R-:W-:-:S03]  /*2690*/  IMAD.IADD R8, R248, 0x1, -R3 ;  /* 0x00000001f8087824 */ /* 0x000fc600078e0a03 */
[----:B------:R-:W-:Y:S02]  /*26a0*/  LOP3.LUT R9, R4, 0x100, R5, 0xf8, !PT ;  /* 0x0000010004097812 */ /* 0x000fe400078ef805 */
[----:B------:R-:W-:Y:S02]  /*26b0*/  LEA.HI R4, R16, R16, RZ, 0x1 ;  /* 0x0000001010047211 */ /* 0x000fe400078f08ff */
[----:B------:R-:W-:Y:S01]  /*26c0*/  IADD3 R5, P0, R238, UR18, RZ ;  /* 0x00000012ee057c10 */ /* 0x000fe2000ff1e0ff */
[----:B------:R-:W-:Y:S01]  /*26d0*/  UP2UR UR18, UPR, URZ, 0x1 ;  /* 0x000000013f127883 */ /* 0x000fe20008000000 */
[----:B-1----:R-:W-:Y:S01]  /*26e0*/  SHF.R.U32.HI R6, RZ, 0x3, R9 ;  /* 0x00000003ff067819 */ /* 0x002fe20000011609 */
[----:B------:R-:W-:Y:S01]  /*26f0*/  IMAD.SHL.U32 R2, R4, 0x100, RZ ;  /* 0x0000010004027824 */ /* 0x000fe200078e00ff */
[----:B------:R-:W-:Y:S01]  /*2700*/  IADD3.X R3, R244, UR6, RZ, P0, !PT ;  /* 0x00000006f4037c10 */ /* 0x000fe200087fe4ff */
[----:B------:R-:W-:Y:S01]  /*2710*/  UIMAD UR6, UR14, UR5, UR4 ;  /* 0x000000050e0672a4 */ /* 0x000fe2000f8e0204 */
[C---:B------:R-:W-:Y:S01]  /*2720*/  LEA R4, P0, R5.reuse, c[0x0][0x280], 0x2 ;  /* 0x0000a00005047a11 */ /* 0x040fe200078010ff */
[----:B------:R-:W-:Y:S01]  /*2730*/  UISETP.GE.AND UP0, UPT, UR8, 0x12, UPT ;  /* 0x000000120800788c */ /* 0x000fe2000bf06270 */
[----:B------:R-:W-:Y:S01]  /*2740*/  LOP3.LUT R7, R2, 0x7ffffe00, RZ, 0xc0, !PT ;  /* 0x7ffffe0002077812 */ /* 0x000fe200078ec0ff */
[----:B------:R-:W-:Y:S01]  /*2750*/  IMAD.IADD R2, R248, 0x1, -R12 ;  /* 0x00000001f8027824 */ /* 0x000fe200078e0a0c */
[----:B------:R-:W-:Y:S01]  /*2760*/  LEA.HI.X R5, R5, c[0x0][0x284], R3, 0x2, P0 ;  /* 0x0000a10005057a11 */ /* 0x000fe200000f1403 */
[----:B------:R-:W-:Y:S01]  /*2770*/  UIADD3 UR5, UR10, -UR11, URZ ;  /* 0x8000000b0a057290 */ /* 0x000fe2000fffe03f */
[----:B------:R-:W-:Y:S01]  /*2780*/  LOP3.LUT R3, R9, 0x28, R6, 0x78, !PT ;  /* 0x0000002809037812 */ /* 0x000fe200078e7806 */
[----:B------:R-:W-:Y:S01]  /*2790*/  IMAD R7, R8, 0x2, R7 ;  /* 0x0000000208077824 */ /* 0x000fe200078e0207 */
[----:B------:R-:W-:Y:S01]  /*27a0*/  LOP3.LUT P0, RZ, R15, 0x1, RZ, 0xc0, !PT ;  /* 0x000000010fff7812 */ /* 0x000fe2000780c0ff */
[----:B------:R-:W-:Y:S01]  /*27b0*/  IMAD.SHL.U32 R6, R2, 0x10, RZ ;  /* 0x0000001002067824 */ /* 0x000fe200078e00ff */
[----:B------:R-:W-:Y:S01]  /*27c0*/  LEA.HI R9, R14, R14, RZ, 0x1 ;  /* 0x0000000e0e097211 */ /* 0x000fe200078f08ff */
[----:B------:R-:W-:Y:S01]  /*27d0*/  IMAD.IADD R7, R7, 0x1, R3 ;  /* 0x0000000107077824 */ /* 0x000fe200078e0203 */
[----:B------:R-:W-:Y:S01]  /*27e0*/  IADD3 R246, R243, UR6, RZ ;  /* 0x00000006f3f67c10 */ /* 0x000fe2000fffe0ff */
[----:B------:R-:W-:Y:S01]  /*27f0*/  IMAD.SHL.U32 R3, R22, 0x100, RZ ;  /* 0x0000010016037824 */ /* 0x000fe200078e00ff */
[----:B------:R-:W-:Y:S01]  /*2800*/  LOP3.LUT R6, R6, 0xf0, RZ, 0xc0, !PT ;  /* 0x000000f006067812 */ /* 0x000fe200078ec0ff */
[----:B------:R-:W-:Y:S01]  /*2810*/  @!P5 IMAD.SHL.U32 R8, R248, 0x10, RZ ;  /* 0x00000010f808d824 */ /* 0x000fe200078e00ff */
[----:B------:R-:W-:Y:S01]  /*2820*/  UP2UR UR14, UPR, URZ, 0x2 ;  /* 0x000000023f0e7883 */ /* 0x000fe20008000000 */
[----:B------:R-:W-:Y:S01]  /*2830*/  IMAD.SHL.U32 R220, R7, 0x2, RZ ;  /* 0x0000000207dc7824 */ /* 0x000fe200078e00ff */
[----:B------:R-:W-:Y:S01]  /*2840*/  LOP3.LUT R12, R6, 0x100, R3, 0xf8, !PT ;  /* 0x00000100060c7812 */ /* 0x000fe200078ef803 */
[----:B------:R-:W-:Y:S01]  /*2850*/  IMAD.SHL.U32 R207, R2, 0x2, RZ ;  /* 0x0000000202cf7824 */ /* 0x000fe200078e00ff */
[----:B------:R-:W-:Y:S01]  /*2860*/  LOP3.LUT R3, R17, 0xffffffe0, RZ, 0xc0, !PT ;  /* 0xffffffe011037812 */ /* 0x000fe200078ec0ff */
[----:B------:R1:W-:Y:S01]  /*2870*/  @!P5 LDGSTS.E.BYPASS.LTC128B.128 [R8+0x21280], [R4.64] ;  /* 0x212800000408dfae */ /* 0x0003e2000b901d50 */
[----:B------:R-:W-:Y:S01]  /*2880*/  IADD3 R221, R220, 0x215a0, RZ ;  /* 0x000215a0dcdd7810 */ /* 0x000fe20007ffe0ff */
[----:B------:R-:W-:Y:S01]  /*2890*/  UMOV UR4, URZ ;  /* 0x0000003f00047c82 */ /* 0x000fe20008000000 */
[----:B------:R-:W-:Y:S01]  /*28a0*/  ISETP.GE.AND P5, PT, R25, c[0x0][0x1fc], PT ;  /* 0x00007f0019007a0c */ /* 0x000fe20003fa6270 */
[----:B------:R-:W-:Y:S01]  /*28b0*/  IMAD.IADD R3, R248, 0x1, -R3 ;  /* 0x00000001f8037824 */ /* 0x000fe200078e0a03 */
[----:B------:R-:W0:Y:S01]  /*28c0*/  LDGDEPBAR ;  /* 0x00000000000079af */ /* 0x000e220000000000 */
[----:B------:R-:W-:Y:S01]  /*28d0*/  SHF.R.U32.HI R210, RZ, 0x3, R12 ;  /* 0x00000003ffd27819 */ /* 0x000fe2000001160c */
[----:B------:R-:W-:-:S02]  /*28e0*/  UP2UR UR10, UPR, URZ, 0x1 ;  /* 0x000000013f0a7883 */ /* 0x000fc40008000000 */
[----:B------:R-:W0:Y:S01]  /*28f0*/  LDGDEPBAR ;  /* 0x00000000000079af */ /* 0x000e220000000000 */
[----:B------:R-:W-:Y:S01]  /*2900*/  LOP3.LUT R210, R210, 0x38, RZ, 0xc0, !PT ;  /* 0x00000038d2d27812 */ /* 0x000fe200078ec0ff */
[----:B------:R-:W-:Y:S01]  /*2910*/  UISETP.GE.AND UP1, UPT, UR8, 0x42, UPT ;  /* 0x000000420800788c */ /* 0x000fe2000bf26270 */
[----:B-1----:R-:W-:Y:S02]  /*2920*/  SHF.R.S32.HI R5, RZ, 0x1f, R2 ;  /* 0x0000001fff057819 */ /* 0x002fe40000011402 */
[----:B------:R-:W-:Y:S02]  /*2930*/  IADD3 R4, R220, 0x21480, RZ ;  /* 0x00021480dc047810 */ /* 0x000fe40007ffe0ff */
[----:B------:R-:W-:Y:S02]  /*2940*/  LEA.HI R209, R5, R2, RZ, 0x3 ;  /* 0x0000000205d17211 */ /* 0x000fe400078f18ff */
[----:B------:R-:W-:Y:S02]  /*2950*/  SHF.R.S32.HI R5, RZ, 0x1f, R3 ;  /* 0x0000001fff057819 */ /* 0x000fe40000011403 */
[----:B------:R-:W-:-:S02]  /*2960*/  @P0 IADD3 R221, R4, 0xe0, RZ ;  /* 0x000000e004dd0810 */ /* 0x000fc40007ffe0ff */
[C---:B------:R-:W-:Y:S01]  /*2970*/  LOP3.LUT R4, R209.reuse, 0xfffffff8, RZ, 0xc0, !PT ;  /* 0xfffffff8d1047812 */ /* 0x040fe200078ec0ff */
[----:B------:R-:W-:Y:S01]  /*2980*/  IMAD.SHL.U32 R209, R209, 0x40, RZ ;  /* 0x00000040d1d17824 */ /* 0x000fe200078e00ff */
[----:B------:R-:W-:Y:S02]  /*2990*/  LEA.HI R5, R5, R3, RZ, 0x2 ;  /* 0x0000000305057211 */ /* 0x000fe400078f10ff */
[----:B------:R-:W-:Y:S01]  /*29a0*/  LOP3.LUT R8, R6, R13, RZ, 0xfc, !PT ;  /* 0x0000000d06087212 */ /* 0x000fe200078efcff */
[C---:B------:R-:W-:Y:S01]  /*29b0*/  IMAD.IADD R7, R2.reuse, 0x1, -R4 ;  /* 0x0000000102077824 */ /* 0x040fe200078e0a04 */
[----:B------:R-:W-:Y:S01]  /*29c0*/  SEL R13, RZ, 0xffffffff, P6 ;  /* 0xffffffffff0d7807 */ /* 0x000fe20003000000 */
[----:B------:R-:W-:Y:S01]  /*29d0*/  IMAD.SHL.U32 R4, R21, 0x40, RZ ;  /* 0x0000004015047824 */ /* 0x000fe200078e00ff */
[----:B------:R-:W-:Y:S01]  /*29e0*/  LOP3.LUT P6, RZ, R2, 0x2, RZ, 0xc0, !PT ;  /* 0x0000000202ff7812 */ /* 0x000fe200078cc0ff */
[----:B------:R-:W-:Y:S01]  /*29f0*/  IMAD.SHL.U32 R6, R24, 0x8, RZ ;  /* 0x0000000818067824 */ /* 0x000fe200078e00ff */
[----:B------:R-:W-:Y:S01]  /*2a00*/  LOP3.LUT R2, R5, 0x7ffffffc, RZ, 0xc0, !PT ;  /* 0x7ffffffc05027812 */ /* 0x000fe200078ec0ff */
[----:B------:R-:W-:Y:S01]  /*2a10*/  CS2R R24, SRZ ;  /* 0x0000000000187805 */ /* 0x000fe2000001ff00 */
[----:B------:R-:W-:-:S02]  /*2a20*/  LOP3.LUT R207, R8, 0x18, R207, 0x78, !PT ;  /* 0x0000001808cf7812 */ /* 0x000fc400078e78cf */
[----:B------:R-:W-:Y:S01]  /*2a30*/  LOP3.LUT P0, RZ, R21, 0x2, RZ, 0xc0, !PT ;  /* 0x0000000215ff7812 */ /* 0x000fe2000780c0ff */
[----:B------:R-:W-:Y:S01]  /*2a40*/  IMAD.IADD R10, R3, 0x1, -R2 ;  /* 0x00000001030a7824 */ /* 0x000fe200078e0a02 */
[----:B------:R-:W-:Y:S01]  /*2a50*/  LOP3.LUT R2, R4, 0x1c0, RZ, 0xc0, !PT ;  /* 0x000001c004027812 */ /* 0x000fe200078ec0ff */
[----:B------:R-:W-:Y:S01]  /*2a60*/  IMAD.SHL.U32 R4, R0, 0x20, RZ ;  /* 0x0000002000047824 */ /* 0x000fe200078e00ff */
[----:B------:R-:W-:Y:S01]  /*2a70*/  LOP3.LUT R209, R209, 0xfffffe00, RZ, 0xc0, !PT ;  /* 0xfffffe00d1d17812 */ /* 0x000fe200078ec0ff */
[----:B------:R-:W-:Y:S01]  /*2a80*/  IMAD.SHL.U32 R3, R16, 0x10, RZ ;  /* 0x0000001010037824 */ /* 0x000fe200078e00ff */
[----:B------:R-:W-:Y:S01]  /*2a90*/  LOP3.LUT R8, R2, 0x8, R26, 0xf8, !PT ;  /* 0x0000000802087812 */ /* 0x000fe200078ef81a */
[----:B------:R-:W-:Y:S01]  /*2aa0*/  IMAD.SHL.U32 R207, R207, 0x2, RZ ;  /* 0x00000002cfcf7824 */ /* 0x000fe200078e00ff */
[----:B------:R-:W-:Y:S02]  /*2ab0*/  LOP3.LUT R4, R4, 0x20, RZ, 0xc0, !PT ;  /* 0x0000002004047812 */ /* 0x000fe400078ec0ff */
[----:B------:R-:W-:-:S02]  /*2ac0*/  LEA.HI.SX32 R223, R5, R3, 0x1e ;  /* 0x0000000305df7211 */ /* 0x000fc400078ff2ff */
[----:B------:R-:W-:Y:S01]  /*2ad0*/  LOP3.LUT R11, R4, 0x18, R6, 0xf8, !PT ;  /* 0x00000018040b7812 */ /* 0x000fe200078ef806 */
[----:B------:R-:W-:Y:S01]  /*2ae0*/  IMAD.SHL.U32 R4, R0, 0x8, RZ ;  /* 0x0000000800047824 */ /* 0x000fe200078e00ff */
[----:B------:R-:W-:Y:S02]  /*2af0*/  LOP3.LUT R3, R2, 0x30, R3, 0xf8, !PT ;  /* 0x0000003002037812 */ /* 0x000fe400078ef803 */
[----:B------:R-:W-:Y:S02]  /*2b00*/  SHF.R.U32.HI R5, RZ, 0x3, R2 ;  /* 0x00000003ff057819 */ /* 0x000fe40000011602 */
[----:B------:R-:W-:Y:S01]  /*2b10*/  LOP3.LUT R6, R4, 0x8, RZ, 0xc0, !PT ;  /* 0x0000000804067812 */ /* 0x000fe200078ec0ff */
[----:B------:R-:W-:Y:S01]  /*2b20*/  IMAD.SHL.U32 R4, R13, 0x2, RZ ;  /* 0x000000020d047824 */ /* 0x000fe200078e00ff */
[----:B------:R-:W-:Y:S02]  /*2b30*/  LOP3.LUT R2, R9, 0x1ffffffe, RZ, 0xc0, !PT ;  /* 0x1ffffffe09027812 */ /* 0x000fe400078ec0ff */
[----:B------:R-:W-:-:S02]  /*2b40*/  LOP3.LUT R9, R3, 0x8, R26, 0xf8, !PT ;  /* 0x0000000803097812 */ /* 0x000fc400078ef81a */
        /* <DEDUP_REMOVED lines=17> */
[C---:B------:R-:W-:Y:S02]  /*2c60*/  LOP3.LUT P0, RZ, R7.reuse, 0x2, RZ, 0xc0, !PT ;  /* 0x0000000207ff7812 */ /* 0x040fe4000780c0ff */
[----:B------:R-:W-:Y:S01]  /*2c70*/  SEL R10, RZ, 0x4, P5 ;  /* 0x00000004ff0a7807 */ /* 0x000fe20002800000 */
        /* <DEDUP_REMOVED lines=10> */
[----:B------:R-:W-:Y:S01]  /*2d20*/  IMAD.SHL.U32 R218, R217, 0x2, RZ ;  /* 0x00000002d9da7824 */ /* 0x000fe200078e00ff */
[----:B------:R-:W-:Y:S01]  /*2d30*/  SEL R2, R14, 0xffffffe0, !P5 ;  /* 0xffffffe00e027807 */ /* 0x000fe20006800000 */
[C---:B------:R-:W-:Y:S01]  /*2d40*/  IMAD R206, R205.reuse, 0x2, R0 ;  /* 0x00000002cdce7824 */ /* 0x040fe200078e0200 */
[----:B------:R-:W-:Y:S01]  /*2d50*/  IADD3 R211, R212, 0x1b080, RZ ;  /* 0x0001b080d4d37810 */ /* 0x000fe20007ffe0ff */
[----:B------:R-:W-:Y:S01]  /*2d60*/  IMAD R208, R208, 0x2, R207 ;  /* 0x00000002d0d07824 */ /* 0x000fe200078e02cf */
[----:B------:R-:W-:Y:S01]  /*2d70*/  LOP3.LUT R210, R210, R12, R6, 0x1e, !PT ;  /* 0x0000000cd2d27212 */ /* 0x000fe200078e1e06 */
[----:B------:R-:W-:Y:S01]  /*2d80*/  IMAD R205, R205, 0x2, R204 ;  /* 0x00000002cdcd7824 */ /* 0x000fe200078e02cc */
[C---:B------:R-:W-:Y:S01]  /*2d90*/  IADD3 R4, -R3.reuse, UR20, RZ ;  /* 0x0000001403047c10 */ /* 0x040fe2000fffe1ff */
[----:B------:R-:W-:Y:S01]  /*2da0*/  IMAD R211, R2, 0x2, R211 ;  /* 0x0000000202d37824 */ /* 0x000fe200078e02d3 */
[----:B------:R-:W-:Y:S01]  /*2db0*/  LOP3.LUT R224, R8, R10, RZ, 0xfc, !PT ;  /* 0x0000000a08e07212 */ /* 0x000fe200078efcff */
[----:B------:R-:W-:Y:S01]  /*2dc0*/  IMAD.IADD R215, R214, 0x1, R2 ;  /* 0x00000001d6d77824 */ /* 0x000fe200078e0202 */
[----:B------:R-:W-:Y:S01]  /*2dd0*/  LEA R210, R210, 0x23c80, 0x1 ;  /* 0x00023c80d2d27811 */ /* 0x000fe200078e08ff */
[----:B------:R-:W-:Y:S01]  /*2de0*/  IMAD.IADD R213, R212, 0x1, R218 ;  /* 0x00000001d4d57824 */ /* 0x000fe200078e02da */
[C---:B------:R-:W-:Y:S01]  /*2df0*/  IADD3 R234, -R3.reuse, UR21, RZ ;  /* 0x0000001503ea7c10 */ /* 0x040fe2000fffe1ff */
[----:B------:R-:W-:Y:S01]  /*2e00*/  IMAD.IADD R219, R214, 0x1, R217 ;  /* 0x00000001d6db7824 */ /* 0x000fe200078e02d9 */
[----:B------:R-:W-:-:S02]  /*2e10*/  IADD3 R233, -R3, UR8, RZ ;  /* 0x0000000803e97c10 */ /* 0x000fc4000fffe1ff */
[C---:B------:R-:W-:Y:S02]  /*2e20*/  IADD3 R225, R4.reuse, c[0x0][0x2a4], RZ ;  /* 0x0000a90004e17a10 */ /* 0x040fe40007ffe0ff */
[----:B------:R-:W-:Y:S02]  /*2e30*/  IADD3 R232, R4, UR7, RZ ;  /* 0x0000000704e87c10 */ /* 0x000fe4000fffe0ff */
[----:B------:R-:W-:Y:S02]  /*2e40*/  LEA R209, R209, 0x80, 0x1 ;  /* 0x00000080d1d17811 */ /* 0x000fe400078e08ff */
[----:B------:R-:W-:Y:S02]  /*2e50*/  ISETP.LE.AND P0, PT, R249, c[0x0][0x2a8], PT ;  /* 0x0000aa00f9007a0c */ /* 0x000fe40003f03270 */
.L_x_1059:
        /* <DEDUP_REMOVED lines=171> */
[-C--:B------:R-:W-:Y:S03]  /*3910*/  IADD3 R108, R225, R3.reuse, RZ ;  /* 0x00000003e16c7210 */ /* 0x080fe60007ffe0ff */
        /* <DEDUP_REMOVED lines=10> */
[----:B------:R3:W1:Y:S03]  /*39c0*/  MUFU.TANH R196, R12 ;  /* 0x0000000c00c47308 */ /* 0x0006660000002400 */
[----:B------:R-:W-:Y:S07]  /*39d0*/  IADD3 R107, R232, R3, RZ ;  /* 0x00000003e86b7210 */ /* 0x000fee0007ffe0ff */
        /* <DEDUP_REMOVED lines=27> */
.L_x_1051:
[----:B------:R-:W-:Y:S11]  /*3b90*/  ISETP.NE.AND P0, PT, R249, c[0x0][0x2a8], PT ;  /* 0x0000aa00f9007a0c */ /* 0x000ff60003f05270 */
[----:B------:R-:W-:Y:S02]  /*3ba0*/  @!UPT UIADD3 URZ, URZ, URZ, URZ ;  /* 0x0000003f3f3ff290 */ /* 0x000fe4000fffe03f */
[----:B------:R-:W-:Y:S05]  /*3bb0*/  @P0 IMAD.HI.U32 R4, R2, c[0x0][0x2ac], RZ ;  /* 0x0000ab0002040a27 */ /* 0x000fea00078e00ff */
[----:B------:R-:W-:Y:S02]  /*3bc0*/  @P0 SHF.R.U32.HI R2, RZ, c[0x0][0x2b0], R4 ;  /* 0x0000ac00ff020a19 */ /* 0x000fe40000011604 */
.L_x_1052:
[----:B------:R-:W-:Y:S05]  /*3bd0*/  BSYNC B0 ;  /* 0x0000000000007941 */ /* 0x000fea0003800000 */
.L_x_1050:
[----:B------:R-:W-:Y:S05]  /*3be0*/  IMAD R2, R2, c[0x0][0x2a8], R233 ;  /* 0x0000aa0002027a24 */ /* 0x000fea00078e02e9 */
[----:B------:R-:W-:Y:S02]  /*3bf0*/  IADD3 R4, R2, c[0x0][0x2a8], RZ ;  /* 0x0000aa0002047a10 */ /* 0x000fe40007ffe0ff */
[----:B------:R-:W-:Y:S02]  /*3c00*/  IMNMX R107, R107, R2, !PT ;  /* 0x000000026b6b7217 */ /* 0x000fe40007800200 */
[----:B------:R-:W-:Y:S02]  /*3c10*/  IMNMX R108, R108, R4, PT ;  /* 0x000000046c6c7217 */ /* 0x000fe40003800200 */
.L_x_1049:
        /* <DEDUP_REMOVED lines=16> */
.L_x_1055:
[----:B------:R-:W-:Y:S11]  /*3d20*/  ISETP.NE.AND P0, PT, R249, c[0x0][0x2a8], PT ;  /* 0x0000aa00f9007a0c */ /* 0x000ff60003f05270 */
[----:B------:R-:W-:Y:S02]  /*3d30*/  @!UPT UIADD3 URZ, URZ, URZ, URZ ;  /* 0x0000003f3f3ff290 */ /* 0x000fe4000fffe03f */
[----:B------:R-:W-:Y:S05]  /*3d40*/  @P0 IMAD.HI.U32 R3, R2, c[0x0][0x2ac], RZ ;  /* 0x0000ab0002030a27 */ /* 0x000fea00078e00ff */
[----:B------:R-:W-:Y:S02]  /*3d50*/  @P0 SHF.R.U32.HI R2, RZ, c[0x0][0x2b0], R3 ;  /* 0x0000ac00ff020a19 */ /* 0x000fe40000011603 */
.L_x_1056:
[----:B------:R-:W-:Y:S05]  /*3d60*/  BSYNC B0 ;  /* 0x0000000000007941 */ /* 0x000fea0003800000 */
.L_x_1054:
[----:B------:R-:W-:Y:S05]  /*3d70*/  IMAD R2, R2, c[0x0][0x2a8], R233 ;  /* 0x0000aa0002027a24 */ /* 0x000fea00078e02e9 */
[----:B------:R-:W-:Y:S02]  /*3d80*/  IADD3 R3, R2, c[0x0][0x2a8], RZ ;  /* 0x0000aa0002037a10 */ /* 0x000fe40007ffe0ff */
[----:B------:R-:W-:Y:S02]  /*3d90*/  IMNMX R105, R105, R2, !PT ;  /* 0x0000000269697217 */ /* 0x000fe40007800200 */
[----:B------:R-:W-:Y:S02]  /*3da0*/  IMNMX R106, R106, R3, PT ;  /* 0x000000036a6a7217 */ /* 0x000fe40003800200 */
.L_x_1053:
[----:B------:R-:W-:Y:S04]  /*3db0*/  DEPBAR.LE SB0, 0x0 ;  /* 0x000080000000791a */ /* 0x000fe80000000000 */
[----:B------:R-:W-:Y:S01]  /*3dc0*/  BAR.SYNC.DEFER_BLOCKING 0x0 ;  /* 0x0000000000007b1d */ /* 0x000fe20000010000 */
[----:B------:R-:W-:Y:S04]  /*3dd0*/  UIADD3 UR8, UR15, 0x1, URZ ;  /* 0x000000010f087890 */ /* 0x000fe8000fffe03f */
        /* <DEDUP_REMOVED lines=19> */
[----:B------:R-:W-:Y:S01]  /*3f10*/  UIMAD UR20, UR20, UR6, URZ ;  /* 0x00000006141472a4 */ /* 0x000fe2000f8e023f */
[----:B------:R-:W-:Y:S01]  /*3f20*/  IMAD.SHL.U32 R100, R248, 0x4, RZ ;  /* 0x00000004f8647824 */ /* 0x000fe200078e00ff */
        /* <DEDUP_REMOVED lines=17> */
[----:B------:R-:W-:Y:S02]  /*4040*/  IADD3 R5, -R235, UR7, RZ ;  /* 0x00000007eb057c10 */ /* 0x000fe4000fffe1ff */
[C---:B------:R-:W-:Y:S02]  /*4050*/  LEA R6, P5, R18.reuse, c[0x0][0x160], 0x1 ;  /* 0x0000580012067a11 */ /* 0x040fe400078a08ff */
[----:B------:R-:W-:Y:S01]  /*4060*/  LEA.HI.X R11, R7, c[0x0][0x164], R4, 0x1, P0 ;  /* 0x00005900070b7a11 */ /* 0x000fe200000f0c04 */
[----:B------:R-:W-:Y:S01]  /*4070*/  IMAD.U32 R4, RZ, RZ, UR13 ;  /* 0x0000000dff047e24 */ /* 0x000fe2000f8e00ff */
[C---:B------:R-:W-:Y:S02]  /*4080*/  ISETP.LT.OR P0, PT, R5.reuse, 0x1, !P4 ;  /* 0x000000010500780c */ /* 0x040fe40006701670 */
[----:B------:R-:W-:Y:S01]  /*4090*/  LEA.HI.X R7, R18, c[0x0][0x164], R19, 0x1, P5 ;  /* 0x0000590012077a11 */ /* 0x000fe200028f0c13 */
[----:B------:R-:W-:Y:S01]  /*40a0*/  IMAD R4, R4, 0x6000, R245 ;  /* 0x0000600004047824 */ /* 0x000fe200078e02f5 */
[C---:B------:R-:W-:Y:S09]  /*40b0*/  ISETP.LT.OR P5, PT, R5.reuse, 0x1, !P3 ;  /* 0x000000010500780c */ /* 0x040ff20005fa1670 */
        /* <DEDUP_REMOVED lines=11> */
[----:B------:R-:W-:Y:S04]  /*4170*/  IMAD.U32 R5, RZ, RZ, UR13 ;  /* 0x0000000dff057e24 */ /* 0x000fe8000f8e00ff */
[----:B------:R-:W-:Y:S04]  /*4180*/  @!P1 IMAD R5, R5, 0x40, R100 ;  /* 0x0000004005059824 */ /* 0x000fe800078e0264 */
[----:B------:R2:W-:Y:S01]  /*4190*/  LDGSTS.E.BYPASS.LTC128B.128 [R4+0x3000], [R6.64+0x80], !P0 ;  /* 0x0300008006047fae */ /* 0x0005e2000c101d50 */
[----:B------:R-:W-:Y:S03]  /*41a0*/  @!P1 IMAD.SHL.U32 R5, R5, 0x4, RZ ;  /* 0x0000000405059824 */ /* 0x000fe600078e00ff */
[----:B------:R2:W-:Y:S04]  /*41b0*/  LDGSTS.E.BYPASS.LTC128B.128 [R4+0x5000], [R6.64+0x100], !P5 ;  /* 0x0500010006047fae */ /* 0x0005e8000e901d50 */
[----:B------:R2:W-:Y:S02]  /*41c0*/  @!P1 LDGSTS.E.BYPASS.LTC128B.128 [R5+0x21080], [R14.64] ;  /* 0x210800000e059fae */ /* 0x0005e4000b901d50 */
.L_x_1057:
        /* <DEDUP_REMOVED lines=120> */
[C---:B----4-:R-:W-:Y:S03]  /*4950*/  HMMA.16816.F32 R4, R92.reuse, R88, R4 ;  /* 0x000000585c04723c */ /* 0x050fe60000001804 */
[----:B------:R-:W4:Y:S02]  /*4960*/  LDSM.16.M88.2 R88, [R0+0xc880] ;  /* 0x00c880000058783b */ /* 0x000f240000000100 */
[----:B------:R-:W-:Y:S02]  /*4970*/  FSEL R103, R188, -INF , !P5 ;  /* 0xff800000bc677808 */ /* 0x000fe40006800000 */
[----:B------:R-:W-:Y:S01]  /*4980*/  PLOP3.LUT P5, PT, PT, PT, UP4, 0x40, 0x0 ;  /* 0x000000000000781c */ /* 0x000fe20003fae848 */
[C---:B-1----:R-:W-:Y:S01]  /*4990*/  HMMA.16816.F32 R8, R92.reuse, R2, R8 ;  /* 0x000000025c08723c */ /* 0x042fe20000001808 */
[----:B------:R-:W1:Y:S02]  /*49a0*/  LDSM.16.M88.2 R2, [R0+0xd080] ;  /* 0x00d080000002783b */ /* 0x000e640000000100 */
[----:B------:R-:W-:Y:S04]  /*49b0*/  ISETP.GT.AND P5, PT, R105, 0x30, P5 ;  /* 0x000000306900780c */ /* 0x000fe80002fa4270 */
[----:B------:R-:W-:Y:S01]  /*49c0*/  ISETP.LT.OR P5, PT, R106, 0x31, P5 ;  /* 0x000000316a00780c */ /* 0x000fe20002fa1670 */
[C---:B--2---:R-:W-:Y:S01]  /*49d0*/  HMMA.16816.F32 R12, R92.reuse, R84, R12 ;  /* 0x000000545c0c723c */ /* 0x044fe2000000180c */
[----:B------:R-:W2:Y:S03]  /*49e0*/  LDSM.16.M88.2 R84, [R0+0xd880] ;  /* 0x00d880000054783b */ /* 0x000ea60000000100 */
[----:B------:R-:W-:Y:S01]  /*49f0*/  FSEL R174, R185, -INF , !P5 ;  /* 0xff800000b9ae7808 */ /* 0x000fe20006800000 */
[--C-:B------:R-:W-:Y:S01]  /*4a00*/  FFMA.FTZ R100, R176, c[0x0][0x29c], -R109.reuse ;  /* 0x0000a700b0647a23 */ /* 0x100fe2000001086d */
[----:B------:R-:W-:Y:S02]  /*4a10*/  PLOP3.LUT P5, PT, PT, PT, UP3, 0x40, 0x0 ;  /* 0x000000000000781c */ /* 0x000fe40003fae838 */
[C---:B---3--:R-:W-:Y:S01]  /*4a20*/  HMMA.16816.F32 R16, R92.reuse, R86, R16 ;  /* 0x000000565c10723c */ /* 0x048fe20000001810 */
[----:B------:R-:W3:Y:S01]  /*4a30*/  LDSM.16.M88.2 R86, [R0+0xe080] ;  /* 0x00e080000056783b */ /* 0x000ee20000000100 */
        /* <DEDUP_REMOVED lines=13> */
[C---:B------:R-:W-:Y:S01]  /*4b10*/  ISETP.LT.OR P5, PT, R106.reuse, 0x41, P5 ;  /* 0x000000416a00780c */ /* 0x040fe20002fa1670 */
[--C-:B------:R-:W-:Y:S03]  /*4b20*/  FFMA.FTZ R100, R103, c[0x0][0x29c], -R109.reuse ;  /* 0x0000a70067647a23 */ /* 0x100fe6000001086d */
[----:B------:R-:W-:Y:S01]  /*4b30*/  FSEL R173, R183, -INF , !P5 ;  /* 0xff800000b7ad7808 */ /* 0x000fe20006800000 */
[C---:B--2---:R-:W-:Y:S01]  /*4b40*/  HMMA.16816.F32 R12, R96.reuse, R84, R12 ;  /* 0x00000054600c723c */ /* 0x044fe2000000180c */
[----:B------:R-:W2:Y:S01]  /*4b50*/  LDSM.16.M88.2 R84, [R204+0xd880] ;  /* 0x00d88000cc54783b */ /* 0x000ea20000000100 */
[----:B------:R4:W-:Y:S01]  /*4b60*/  MUFU.EX2 R175, R100 ;  /* 0x0000006400af7308 */ /* 0x0009e20000000800 */
[----:B------:R-:W-:Y:S04]  /*4b70*/  PLOP3.LUT P5, PT, PT, PT, UP1, 0x40, 0x0 ;  /* 0x000000000000781c */ /* 0x000fe80003fae818 */
[----:B------:R-:W-:Y:S01]  /*4b80*/  ISETP.GT.AND P5, PT, R105, 0x41, P5 ;  /* 0x000000416900780c */ /* 0x000fe20002fa4270 */
[C---:B---3--:R-:W-:Y:S01]  /*4b90*/  HMMA.16816.F32 R16, R96.reuse, R86, R16 ;  /* 0x000000566010723c */ /* 0x048fe20000001810 */
[----:B------:R-:W3:Y:S02]  /*4ba0*/  LDSM.16.M88.2 R86, [R204+0xe080] ;  /* 0x00e08000cc56783b */ /* 0x000ee40000000100 */
        /* <DEDUP_REMOVED lines=8> */
[C---:B----4-:R-:W-:Y:S03]  /*4c30*/  HMMA.16816.F32 R4, R92.reuse, R88, R4 ;  /* 0x000000585c04723c */ /* 0x050fe60000001804 */
[----:B------:R4:W4:Y:S01]  /*4c40*/  MUFU.EX2 R180, R96 ;  /* 0x0000006000b47308 */ /* 0x0009220000000800 */
        /* <DEDUP_REMOVED lines=8> */
[C---:B--2---:R-:W-:Y:S01]  /*4cd0*/  HMMA.16816.F32 R12, R92.reuse, R84, R12 ;  /* 0x000000545c0c723c */ /* 0x044fe2000000180c */
[----:B------:R-:W-:Y:S02]  /*4ce0*/  LDSM.16.M88.2 R84, [R206+0xd880] ;  /* 0x00d88000ce54783b */ /* 0x000fe40000000100 */
[----:B------:R-:W-:Y:S04]  /*4cf0*/  ISETP.GT.AND P5, PT, R107, RZ, P5 ;  /* 0x000000ff6b00720c */ /* 0x000fe80002fa4270 */
        /* <DEDUP_REMOVED lines=334> */
[----:B------:R-:W-:Y:S02]  /*61e0*/  LEA R4, P0, R3, c[0x0][0x1f0], 0x1 ;  /* 0x00007c0003047a11 */ /* 0x000fe400078008ff */
[----:B------:R-:W-:Y:S02]  /*61f0*/  IADD3 R2, -R235, UR11, -R2 ;  /* 0x0000000beb027c10 */ /* 0x000fe4000fffe902 */
        /* <DEDUP_REMOVED lines=21> */
.L_x_1058:
[-C--:B-1234-:R-:W-:Y:S01]  /*6350*/  HMMA.16816.F32 R4, R108, R16.reuse, RZ ;  /* 0x000000106c04723c */ /* 0x09efe200000018ff */
[----:B------:R-:W-:Y:S01]  /*6360*/  LDSM.16.M88.4 R196, [R210+0x1400] ;  /* 0x00140000d2c4783b */ /* 0x000fe20000000200 */
[----:B------:R-:W-:Y:S02]  /*6370*/  UIMAD UR15, UR15, 0x3000, URZ ;  /* 0x000030000f0f78a4 */ /* 0x000fe4000f8e023f */
[----:B------:R-:W-:Y:S01]  /*6380*/  IMAD.U32 R2, RZ, RZ, UR4 ;  /* 0x00000004ff027e24 */ /* 0x000fe2000f8e00ff */
[----:B------:R-:W-:Y:S01]  /*6390*/  LDSM.16.MT88.4 R200, [R209+0x3800] ;  /* 0x00380000d1c8783b */ /* 0x000fe20000004200 */
[----:B------:R-:W-:Y:S02]  /*63a0*/  UIADD3 UR6, UR4, 0x1, URZ ;  /* 0x0000000104067890 */ /* 0x000fe4000fffe03f */
[C---:B------:R-:W-:Y:S01]  /*63b0*/  HMMA.16816.F32 R8, R104.reuse, R16, RZ ;  /* 0x000000106808723c */ /* 0x040fe200000018ff */
[----:B------:R-:W0:Y:S01]  /*63c0*/  LDGDEPBAR ;  /* 0x00000000000079af */ /* 0x000e220000000000 */
[----:B------:R-:W-:Y:S02]  /*63d0*/  UISETP.GE.AND UP0, UPT, UR4, 0x1, UPT ;  /* 0x000000010400788c */ /* 0x000fe4000bf06270 */
[----:B------:R-:W-:Y:S01]  /*63e0*/  IADD3 R3, P5, R242, UR15, RZ ;  /* 0x0000000ff2037c10 */ /* 0x000fe2000ffbe0ff */
[----:B------:R-:W-:Y:S01]  /*63f0*/  IMAD R2, R2, 0x3000, R216 ;  /* 0x0000300002027824 */ /* 0x000fe200078e02d8 */
[----:B------:R-:W-:Y:S02]  /*6400*/  USEL UR4, UR6, URZ, !UP0 ;  /* 0x0000003f06047287 */ /* 0x000fe4000c000000 */
        /* <DEDUP_REMOVED lines=29> */
[----:B------:R-:W-:Y:S07]  /*65e0*/  LDSM.16.M88.4 R184, [R210+0x1c00] ;  /* 0x001c0000d2b8783b */ /* 0x000fee0000000200 */
[----:B------:R-:W-:Y:S01]  /*65f0*/  HMMA.16816.F32 R108, R176, R194, R108 ;  /* 0x000000c2b06c723c */ /* 0x000fe2000000186c */
[----:B------:R-:W-:Y:S04]  /*6600*/  LDSM.16.M88.4 R176, [R210+0x1800] ;  /* 0x00180000d2b0783b */ /* 0x000fe80000000200 */
[----:B------:R-:W-:Y:S03]  /*6610*/  LDSM.16.MT88.4 R192, [R209+0x4000] ;  /* 0x00400000d1c0783b */ /* 0x000fe60000004200 */
[-C--:B-1----:R-:W-:Y:S08]  /*6620*/  HMMA.16816.F32 R4, R172, R180.reuse, R4 ;  /* 0x000000b4ac04723c */ /* 0x082ff00000001804 */
        /* <DEDUP_REMOVED lines=8> */
[----:B------:R-:W3:Y:S07]  /*66b0*/  LDSM.16.MT88.4 R200, [R209+0x6800] ;  /* 0x00680000d1c8783b */ /* 0x000eee0000004200 */
[-C--:B--2---:R-:W-:Y:S08]  /*66c0*/  HMMA.16816.F32 R96, R172, R188.reuse, R96 ;  /* 0x000000bcac60723c */ /* 0x084ff00000001860 */
[C---:B------:R-:W-:Y:S08]  /*66d0*/  HMMA.16816.F32 R100, R196.reuse, R188, R100 ;  /* 0x000000bcc464723c */ /* 0x040ff00000001864 */
[-C--:B------:R-:W-:Y:S01]  /*66e0*/  HMMA.16816.F32 R104, R196, R190.reuse, R104 ;  /* 0x000000bec468723c */ /* 0x080fe20000001868 */
[----:B------:R-:W-:Y:S07]  /*66f0*/  LDSM.16.MT88.4 R196, [R209+0x4800] ;  /* 0x00480000d1c4783b */ /* 0x000fee0000004200 */
[----:B------:R-:W-:Y:S01]  /*6700*/  HMMA.16816.F32 R108, R172, R190, R108 ;  /* 0x000000beac6c723c */ /* 0x000fe2000000186c */
[----:B------:R-:W-:Y:S04]  /*6710*/  LDSM.16.M88.4 R172, [R210+0x2000] ;  /* 0x00200000d2ac783b */ /* 0x000fe80000000200 */
[----:B------:R-:W-:Y:S03]  /*6720*/  LDSM.16.M88.4 R188, [R210+0x2400] ;  /* 0x00240000d2bc783b */ /* 0x000fe60000000200 */
        /* <DEDUP_REMOVED lines=12> */
[-C--:B------:R-:W-:Y:S08]  /*67f0*/  HMMA.16816.F32 R104, R184, R202.reuse, R104 ;  /* 0x000000cab868723c */ /* 0x080ff00000001868 */
[----:B------:R-:W-:Y:S07]  /*6800*/  HMMA.16816.F32 R108, R176, R202, R108 ;  /* 0x000000cab06c723c */ /* 0x000fee000000186c */
[----:B------:R-:W-:Y:S01]  /*6810*/  IMAD.U32 R177, RZ, RZ, UR15 ;  /* 0x0000000fffb17e24 */ /* 0x000fe2000f8e00ff */
[-C--:B-1----:R-:W-:Y:S01]  /*6820*/  HMMA.16816.F32 R4, R172, R180.reuse, R4 ;  /* 0x000000b4ac04723c */ /* 0x082fe20000001804 */
[----:B------:R-:W-:Y:S04]  /*6830*/  UMOV UR15, UR8 ;  /* 0x00000008000f7c82 */ /* 0x000fe80008000000 */
[----:B------:R-:W-:Y:S02]  /*6840*/  LEA.HI.X.SX32 R177, R177, R246, 0x1, P5 ;  /* 0x000000f6b1b17211 */ /* 0x000fe400028f0eff */
[C---:B------:R-:W-:Y:S01]  /*6850*/  LEA R176, P5, R3.reuse, c[0x0][0x220], 0x2 ;  /* 0x0000880003b07a11 */ /* 0x040fe200078a10ff */
[C---:B------:R-:W-:Y:S04]  /*6860*/  HMMA.16816.F32 R8, R188.reuse, R180, R8 ;  /* 0x000000b4bc08723c */ /* 0x040fe80000001808 */
[----:B------:R-:W-:Y:S04]  /*6870*/  LEA.HI.X R177, R3, c[0x0][0x224], R177, 0x2, P5 ;  /* 0x0000890003b17a11 */ /* 0x000fe800028f14b1 */
        /* <DEDUP_REMOVED lines=213> */
.L_x_1048:
[----:B------:R-:W-:Y:S05]  /*75d0*/  @P1 EXIT ;  /* 0x000000000000194d */ /* 0x000fea0003800000 */
[----:B------:R-:W-:Y:S02]  /*75e0*/  ULDC.64 UR4, c[0x0][0x360] ;  /* 0x0000d80000047ab9 */ /* 0x000fe40000000a00 */
[----:B------:R-:W-:Y:S02]  /*75f0*/  UISETP.NE.U32.AND UP0, UPT, URZ, UR4, UPT ;  /* 0x000000043f00728c */ /* 0x000fe4000bf05070 */
[----:B------:R-:W-:-:S02]  /*7600*/  ULDC.64 UR6, c[0x0][0x360] ;  /* 0x0000d80000067ab9 */ /* 0x000fc40000000a00 */
[----:B------:R-:W-:-:S06]  /*7610*/  UISETP.NE.AND.EX UP0, UPT, URZ, UR5, UPT, UP0 ;  /* 0x000000053f00728c */ /* 0x000fcc000bf05300 */
[----:B------:R-:W-:-:S05]  /*7620*/  PLOP3.LUT P0, PT, PT, PT, UP0, 0x80, 0x0 ;  /* 0x000000000000781c */ /* 0x000fca0003f0f008 */
[----:B------:R-:W-:Y:S02]  /*7630*/  @UP0 UMOV UR4, 0x4 ;  /* 0x0000000400040882 */ /* 0x000fe40000000000 */
[----:B------:R-:W-:-:S06]  /*7640*/  @UP0 UIMAD.WIDE UR4, UR12, UR4, UR6 ;  /* 0x000000040c0402a5 */ /* 0x000fcc000f8e0206 */
[----:B------:R-:W-:Y:S02]  /*7650*/  IMAD.U32 R2, RZ, RZ, UR4 ;  /* 0x00000004ff027e24 */ /* 0x000fe4000f8e00ff */
[----:B------:R-:W-:-:S05]  /*7660*/  IMAD.U32 R3, RZ, RZ, UR5 ;  /* 0x00000005ff037e24 */ /* 0x000fca000f8e00ff */
[----:B------:R2:W3:Y:S01]  /*7670*/  @P0 LDG.E R0, [R2.64] ;  /* 0x0000001002000981 */ /* 0x0004e2000c1e1900 */
[----:B------:R-:W4:Y:S01]  /*7680*/  S2UR UR6, SR_CTAID.X ;  /* 0x00000000000679c3 */ /* 0x000f220000002500 */
[----:B--2---:R-:W-:Y:S01]  /*7690*/  MOV R2, 0x1 ;  /* 0x0000000100027802 */ /* 0x004fe20000000f00 */
[----:B----4-:R-:W-:Y:S01]  /*76a0*/  UIMAD UR6, UR6, 0x3c00, URZ ;  /* 0x00003c00060678a4 */ /* 0x010fe2000f8e023f */
[----:B------:R-:W-:Y:S06]  /*76b0*/  BAR.SYNC.DEFER_BLOCKING 0x1, 0x100 ;  /* 0x0044000000007b1d */ /* 0x000fec0000010000 */
[----:B---3--:R2:W3:Y:S01]  /*76c0*/  @P0 R2UR UR4, R0 ;  /* 0x00000000000403c2 */ /* 0x0084e200000e0000 */
[----:B------:R-:W-:Y:S01]  /*76d0*/  ISETP.NE.AND P0, PT, R2, c[0x0][0x338], PT ;  /* 0x0000ce0002007a0c */ /* 0x000fe20003f05270 */
[----:B--2---:R-:W2:Y:S01]  /*76e0*/  S2R R0, SR_CTAID.Y ;  /* 0x0000000000007919 */ /* 0x004ea20000002600 */
[----:B---3--:R-:W-:-:S04]  /*76f0*/  @UP0 UIMAD UR4, UR12, 0x50, UR4 ;  /* 0x000000500c0408a4 */ /* 0x008fc8000f8e0204 */
[----:B------:R-:W-:-:S04]  /*7700*/  UIMAD.WIDE UR4, UR4, 0x66666667, URZ ;  /* 0x66666667040478a5 */ /* 0x000fc8000f8e023f */
[----:B------:R-:W-:-:S04]  /*7710*/  @UP0 USHF.R.U32.HI UR4, URZ, 0x1f, UR5 ;  /* 0x0000001f3f040899 */ /* 0x000fc80008011605 */
[----:B------:R-:W-:-:S04]  /*7720*/  @UP0 ULEA.HI.SX32 UR4, UR5, UR4, 0x1b ;  /* 0x0000000405040291 */ /* 0x000fc8000f8fda3f */
[----:B------:R-:W-:Y:S02]  /*7730*/  @UP0 UIMAD UR8, UR4, 0x3c00, URZ ;  /* 0x00003c00040808a4 */ /* 0x000fe4000f8e023f */
[----:B------:R-:W-:Y:S02]  /*7740*/  USHF.R.S32.HI UR4, URZ, 0x1f, UR6 ;  /* 0x0000001f3f047899 */ /* 0x000fe40008011406 */
[----:B------:R-:W-:Y:S01]  /*7750*/  @UP0 USHF.R.S32.HI UR5, URZ, 0x1f, UR8 ;  /* 0x0000001f3f050899 */ /* 0x000fe20008011408 */
[----:B--2---:R-:W-:Y:S02]  /*7760*/  @P0 IMAD.HI.U32 R2, R0, c[0x0][0x33c], RZ ;  /* 0x0000cf0000020a27 */ /* 0x004fe400078e00ff */
[----:B------:R-:W-:Y:S01]  /*7770*/  @!UP0 UMOV UR8, URZ ;  /* 0x0000003f00088c82 */ /* 0x000fe20008000000 */
[----:B------:R-:W-:-:S03]  /*7780*/  MOV R3, UR4 ;  /* 0x0000000400037c02 */ /* 0x000fc60008000f00 */
[----:B------:R-:W-:Y:S01]  /*7790*/  @UP0 UMOV UR9, UR5 ;  /* 0x0000000500090c82 */ /* 0x000fe20008000000 */
[----:B------:R-:W-:Y:S01]  /*77a0*/  @P0 SHF.R.U32.HI R0, RZ, c[0x0][0x340], R2 ;  /* 0x0000d000ff000a19 */ /* 0x000fe20000011602 */
[----:B------:R-:W-:Y:S01]  /*77b0*/  IMAD.U32 R2, RZ, RZ, UR6 ;  /* 0x00000006ff027e24 */ /* 0x000fe2000f8e00ff */
[----:B------:R-:W-:Y:S02]  /*77c0*/  @!UP0 UMOV UR9, URZ ;  /* 0x0000003f00098c82 */ /* 0x000fe40008000000 */
[----:B-1----:R-:W-:Y:S01]  /*77d0*/  SHF.R.S32.HI R6, RZ, 0x1f, R0 ;  /* 0x0000001fff067819 */ /* 0x002fe20000011400 */
[----:B------:R-:W-:Y:S01]  /*77e0*/  ULDC.64 UR6, c[0x0][0x330] ;  /* 0x0000cc0000067ab9 */ /* 0x000fe20000000a00 */
[--C-:B------:R-:W-:Y:S01]  /*77f0*/  IADD3 R2, P1, P0, R2, UR8, R248.reuse ;  /* 0x0000000802027c10 */ /* 0x100fe2000f83e0f8 */
[----:B------:R-:W-:Y:S01]  /*7800*/  USHF.R.S32.HI UR8, URZ, 0x1f, UR12 ;  /* 0x0000001f3f087899 */ /* 0x000fe2000801140c */
[----:B------:R-:W-:Y:S01]  /*7810*/  SHF.R.S32.HI R248, RZ, 0x1f, R248 ;  /* 0x0000001ffff87819 */ /* 0x000fe200000114f8 */
[C---:B------:R-:W-:Y:S01]  /*7820*/  IMAD R4, R6.reuse, c[0x0][0x328], RZ ;  /* 0x0000ca0006047a24 */ /* 0x040fe200078e02ff */
[----:B------:R-:W-:Y:S01]  /*7830*/  ULDC.64 UR4, c[0x0][0x308] ;  /* 0x0000c20000047ab9 */ /* 0x000fe20000000a00 */
[----:B------:R-:W-:Y:S01]  /*7840*/  IMAD R6, R6, c[0x0][0x300], RZ ;  /* 0x0000c00006067a24 */ /* 0x000fe200078e02ff */
[----:B------:R-:W-:Y:S01]  /*7850*/  IADD3.X R3, R3, UR9, R248, P1, P0 ;  /* 0x0000000903037c10 */ /* 0x000fe20008fe04f8 */
[----:B------:R-:W-:Y:S01]  /*7860*/  USEL UR9, UR12, URZ, !UP0 ;  /* 0x0000003f0c097287 */ /* 0x000fe2000c000000 */
[C---:B------:R-:W-:Y:S01]  /*7870*/  IMAD R7, R0.reuse, c[0x0][0x32c], R4 ;  /* 0x0000cb0000077a24 */ /* 0x040fe200078e0204 */
[----:B------:R-:W-:Y:S01]  /*7880*/  USEL UR8, UR8, URZ, !UP0 ;  /* 0x0000003f08087287 */ /* 0x000fe2000c000000 */
[----:B------:R-:W-:-:S02]  /*7890*/  IMAD R6, R0, c[0x0][0x304], R6 ;  /* 0x0000c10000067a24 */ /* 0x000fc400078e0206 */
[C---:B------:R-:W-:Y:S01]  /*78a0*/  IMAD.WIDE.U32 R4, R0.reuse, c[0x0][0x328], R2 ;  /* 0x0000ca0000047a25 */ /* 0x040fe200078e0002 */
[----:B------:R-:W-:Y:S02]  /*78b0*/  UIMAD UR6, UR8, UR6, URZ ;  /* 0x00000006080672a4 */ /* 0x000fe4000f8e023f */
[----:B------:R-:W-:Y:S01]  /*78c0*/  UIMAD UR4, UR8, UR4, URZ ;  /* 0x00000004080472a4 */ /* 0x000fe2000f8e023f */
[----:B------:R-:W-:Y:S01]  /*78d0*/  IMAD.IADD R5, R5, 0x1, R7 ;  /* 0x0000000105057824 */ /* 0x000fe200078e0207 */
[----:B------:R-:W-:Y:S01]  /*78e0*/  UIMAD UR6, UR9, UR7, UR6 ;  /* 0x00000007090672a4 */ /* 0x000fe2000f8e0206 */
[----:B------:R-:W-:Y:S01]  /*78f0*/  IMAD.U32 R8, RZ, RZ, UR9 ;  /* 0x00000009ff087e24 */ /* 0x000fe2000f8e00ff */
[----:B------:R-:W-:Y:S01]  /*7900*/  UIMAD UR4, UR9, UR5, UR4 ;  /* 0x00000005090472a4 */ /* 0x000fe2000f8e0204 */
[----:B------:R-:W-:-:S04]  /*7910*/  IMAD.WIDE.U32 R2, R0, c[0x0][0x300], R2 ;  /* 0x0000c00000027a25 */ /* 0x000fc800078e0002 */
[----:B------:R-:W-:Y:S01]  /*7920*/  IMAD.WIDE.U32 R8, R8, c[0x0][0x330], R4 ;  /* 0x0000cc0008087a25 */ /* 0x000fe200078e0004 */
[----:B------:R-:W-:Y:S02]  /*7930*/  IADD3 R3, R3, R6, RZ ;  /* 0x0000000603037210 */ /* 0x000fe40007ffe0ff */
[----:B------:R-:W-:Y:S02]  /*7940*/  MOV R6, UR9 ;  /* 0x0000000900067c02 */ /* 0x000fe40008000f00 */
[----:B------:R-:W-:Y:S02]  /*7950*/  IADD3 R0, R9, UR6, RZ ;  /* 0x0000000609007c10 */ /* 0x000fe4000fffe0ff */
[----:B------:R-:W-:Y:S01]  /*7960*/  LEA R4, P1, R8, c[0x0][0x310], 0x2 ;  /* 0x0000c40008047a11 */ /* 0x000fe200078210ff */
[----:B------:R-:W-:-:S03]  /*7970*/  IMAD.WIDE.U32 R6, R6, c[0x0][0x308], R2 ;  /* 0x0000c20006067a25 */ /* 0x000fc600078e0002 */
[----:B------:R-:W-:Y:S02]  /*7980*/  LEA.HI.X R5, R8, c[0x0][0x314], R0, 0x2, P1 ;  /* 0x0000c50008057a11 */ /* 0x000fe400008f1400 */
[C---:B------:R-:W-:Y:S02]  /*7990*/  LEA R2, P0, R6.reuse, c[0x0][0x2e8], 0x2 ;  /* 0x0000ba0006027a11 */ /* 0x040fe400078010ff */
[----:B------:R-:W-:Y:S01]  /*79a0*/  IADD3 R3, R7, UR4, RZ ;  /* 0x0000000407037c10 */ /* 0x000fe2000fffe0ff */
        /* <DEDUP_REMOVED lines=122> */
.L_x_1060:
        /* <DEDUP_REMOVED lines=11> */
.L_x_1418:


//--------------------- .text._ZN7cutlass13device_kernelIN5flash19enable_sm80_to_sm89INS1_16FlashAttnBwdSm80INS1_25CollectiveMainloopBwdSm80ILi2ELi1EN4cute5tupleIJNS5_1CILi64EEENS7_ILi80EEENS7_ILi192EEEEEENS_6half_tEfNS_4arch4Sm80ELb0ELb1ELb1ELb1ELb1ELb0ELb1ELb0ELi2ELi4ELi2ELi2ELb0EEENS1_24CollectiveEpilogueBwdGQAISB_fSE_Li256ELb1ELb1EEENS1_19SingleTileSchedulerILb1ELb0ELb0ELi80EEEEEEEEEvNT_6ParamsE --------------------------
	.section	.text._ZN7cutlass13device_kernelIN5flash19enable_sm80_to_sm89INS1_16FlashAttnBwdSm80INS1_25CollectiveMainloopBwdSm80ILi2ELi1EN4cute5tupleIJNS5_1CILi64EEENS7_ILi80EEENS7_ILi192EEEEEENS_6half_tEfNS_4arch4Sm80ELb0ELb1ELb1ELb1ELb1ELb0ELb1ELb0ELi2ELi4ELi2ELi2ELb0EEENS1_24CollectiveEpilogueBwdGQAISB_fSE_Li256ELb1ELb1EEENS1_19SingleTileSchedulerILb1ELb0ELb0ELi80EEEEEEEEEvNT_6ParamsE,"ax",@progbits
	.sectioninfo	@"SHI_REGISTERS=255"
	.align	128
.text._ZN7cutlass13device_kernelIN5flash19enable_sm80_to_sm89INS1_16FlashAttnBwdSm80INS1_25CollectiveMainloopBwdSm80ILi2ELi1EN4cute5tupleIJNS5_1CILi64EEENS7_ILi80EEENS7_ILi192EEEEEENS_6half_tEfNS_4arch4Sm80ELb0ELb1ELb1ELb1ELb1ELb0ELb1ELb0ELi2ELi4ELi2ELi2ELb0EEENS1_24CollectiveEpilogueBwdGQAISB_fSE_Li256ELb1ELb1EEENS1_19SingleTileSchedulerILb1ELb0ELb0ELi80EEEEEEEEEvNT_6ParamsE:
        .type           _ZN7cutlass13device_kernelIN5flash19enable_sm80_to_sm89INS1_16FlashAttnBwdSm80INS1_25CollectiveMainloopBwdSm80ILi2ELi1EN4cute5tupleIJNS5_1CILi64EEENS7_ILi80EEENS7_ILi192EEEEEENS_6half_tEfNS_4arch4Sm80ELb0ELb1ELb1ELb1ELb1ELb0ELb1ELb0ELi2ELi4ELi2ELi2ELb0EEENS1_24CollectiveEpilogueBwdGQAISB_fSE_Li256ELb1ELb1EEENS1_19SingleTileSchedulerILb1ELb0ELb0ELi80EEEEEEEEEvNT_6ParamsE,@function
        .size           _ZN7cutlass13device_kernelIN5flash19enable_sm80_to_sm89INS1_16FlashAttnBwdSm80INS1_25CollectiveMainloopBwdSm80ILi2ELi1EN4cute5tupleIJNS5_1CILi64EEENS7_ILi80EEENS7_ILi192EEEEEENS_6half_tEfNS_4arch4Sm80ELb0ELb1ELb1ELb1ELb1ELb0ELb1ELb0ELi2ELi4ELi2ELi2ELb0EEENS1_24CollectiveEpilogueBwdGQAISB_fSE_Li256ELb1ELb1EEENS1_19SingleTileSchedulerILb1ELb0ELb0ELi80EEEEEEEEEvNT_6ParamsE,(.L_x_1419 - _ZN7cutlass13device_kernelIN5flash19enable_sm80_to_sm89INS1_16FlashAttnBwdSm80INS1_25CollectiveMainloopBwdSm80ILi2ELi1EN4cute5tupleIJNS5_1CILi64EEENS7_ILi80EEENS7_ILi192EEEEEENS_6half_tEfNS_4arch4Sm80ELb0ELb1ELb1ELb1ELb1ELb0ELb1ELb0ELi2ELi4ELi2ELi2ELb0EEENS1_24CollectiveEpilogueBwdGQAISB_fSE_Li256ELb1ELb1EEENS1_19SingleTileSchedulerILb1ELb0ELb0ELi80EEEEEEEEEvNT_6ParamsE)
        .other          _ZN7cutlass13device_kernelIN5flash19enable_sm80_to_sm89INS1_16FlashAttnBwdSm80INS1_25CollectiveMainloopBwdSm80ILi2ELi1EN4cute5tupleIJNS5_1CILi64EEENS7_ILi80EEENS7_ILi192EEEEEENS_6half_tEfNS_4arch4Sm80ELb0ELb1ELb1ELb1ELb1ELb0ELb1ELb0ELi2ELi4ELi2ELi2ELb0EEENS1_24CollectiveEpilogueBwdGQAISB_fSE_Li256ELb1ELb1EEENS1_19SingleTileSchedulerILb1ELb0ELb0ELi80EEEEEEEEEvNT_6ParamsE,@"STO_CUDA_ENTRY STV_DEFAULT"
_ZN7cutlass13device_kernelIN5flash19enable_sm80_to_sm89INS1_16FlashAttnBwdSm80INS1_25CollectiveMainloopBwdSm80ILi2ELi1EN4cute5tupleIJNS5_1CILi64EEENS7_ILi80EEENS7_ILi192EEEEEENS_6half_tEfNS_4arch4Sm80ELb0ELb1ELb1ELb1ELb1ELb0ELb1ELb0ELi2ELi4ELi2ELi2ELb0EEENS1_24CollectiveEpilogueBwdGQAISB_fSE_Li256ELb1ELb1EEENS1_19SingleTileSchedulerILb1ELb0ELb0ELi80EEEEEEEEEvNT_6ParamsE:
        /* <DEDUP_REMOVED lines=21> */
.L_x_1062:
        /* <DEDUP_REMOVED lines=13> */
.L_x_1064:
[----:B------:R-:W-:Y:S02]  /*0220*/  ULDC UR6, c[0x0][0x3ac] ;  /* 0x0000eb0000067ab9 */ /* 0x000fe40000000800 */
.L_x_1063:
[----:B------:R-:W-:-:S04]  /*0230*/  UIMAD UR5, UR17, 0x50, URZ ;  /* 0x00000050110578a4 */ /* 0x000fc8000f8e023f */
[----:B------:R-:W-:-:S04]  /*0240*/  UISETP.GE.AND UP0, UPT, UR5, UR6, UPT ;  /* 0x000000060500728c */ /* 0x000fc8000bf06270 */
[----:B------:R-:W-:Y:S01]  /*0250*/  USEL UR10, UR10, 0xffffffff, !UP0 ;  /* 0xffffffff0a0a7887 */ /* 0x000fe2000c000000 */
[----:B------:R-:W-:Y:S05]  /*0260*/  BRA `(.L_x_1065) ;  /* 0x0000019000007947 */ /* 0x000fea0003800000 */
.L_x_1061:
        /* <DEDUP_REMOVED lines=8> */
.L_x_1066:
        /* <DEDUP_REMOVED lines=13> */
.L_x_1068:
[----:B------:R-:W-:Y:S02]  /*03c0*/  ULDC UR6, c[0x0][0x3ac] ;  /* 0x0000eb0000067ab9 */ /* 0x000fe40000000800 */
.L_x_1067:
[----:B------:R-:W-:-:S04]  /*03d0*/  UIMAD UR5, UR17, 0x50, URZ ;  /* 0x00000050110578a4 */ /* 0x000fc8000f8e023f */
[----:B------:R-:W-:-:S04]  /*03e0*/  UISETP.GE.AND UP0, UPT, UR5, UR6, UPT ;  /* 0x000000060500728c */ /* 0x000fc8000bf06270 */
[----:B------:R-:W-:-:S06]  /*03f0*/  USEL UR10, UR10, 0xffffffff, !UP0 ;  /* 0xffffffff0a0a7887 */ /* 0x000fcc000c000000 */
.L_x_1065:
        /* <DEDUP_REMOVED lines=58> */
.L_x_1069:
        /* <DEDUP_REMOVED lines=10> */
.L_x_1070:
[----:B------:R-:W-:Y:S05]  /*0840*/  @!P1 BRA `(.L_x_1071) ;  /* 0x0000005000009947 */ /* 0x000fea0003800000 */
[----:B------:R3:W4:Y:S04]  /*0850*/  LDG.E R0, [R2.64] ;  /* 0x0000000e02007981 */ /* 0x000728000c1e1900 */
[----:B---3--:R-:W3:Y:S01]  /*0860*/  LDG.E R2, [R2.64+0x4] ;  /* 0x0000040e02027981 */ /* 0x008ee2000c1e1900 */
[----:B----4-:R-:W4:Y:S08]  /*0870*/  R2UR UR8, R0 ;  /* 0x00000000000873c2 */ /* 0x010f3000000e0000 */
[----:B---3--:R-:W4:Y:S02]  /*0880*/  R2UR UR4, R2 ;  /* 0x00000000020473c2 */ /* 0x008f2400000e0000 */
[----:B----4-:R-:W-:-:S06]  /*0890*/  UIADD3 UR8, -UR8, UR4, URZ ;  /* 0x0000000408087290 */ /* 0x010fcc000fffe13f */
.L_x_1071:
        /* <DEDUP_REMOVED lines=15> */
.L_x_1072:
        /* <DEDUP_REMOVED lines=75> */
[----:B------:R-:W2:Y:S01]  /*0e40*/  S2R R8, SR_CTAID.X ;  /* 0x0000000000087919 */ /* 0x000ea20000002500 */
[----:B------:R-:W-:Y:S01]  /*0e50*/  IMAD.MOV.U32 R4, RZ, RZ, R84 ;  /* 0x000000ffff047224 */ /* 0x000fe200078e0054 */
        /* <DEDUP_REMOVED lines=15> */
[----:B------:R-:W-:Y:S01]  /*0f50*/  UIMAD UR4, UR12, UR5, UR4 ;  /* 0x000000050c0472a4 */ /* 0x000fe2000f8e0204 */
[----:B------:R-:W-:Y:S01]  /*0f60*/  CS2R R170, SRZ ;  /* 0x0000000000aa7805 */ /* 0x000fe2000001ff00 */
[----:B------:R-:W-:Y:S01]  /*0f70*/  USEL UR11, UR11, URZ, !UP2 ;  /* 0x0000003f0b0b7287 */ /* 0x000fe2000d000000 */
[----:B------:R-:W-:Y:S01]  /*0f80*/  IMAD.SHL.U32 R12, R21, 0x8, RZ ;  /* 0x00000008150c7824 */ /* 0x000fe200078e00ff */
[----:B------:R-:W-:Y:S01]  /*0f90*/  @P0 SHF.R.U32.HI R4, RZ, c[0x0][0x250], R2 ;  /* 0x00009400ff040a19 */ /* 0x000fe20000011602 */
[----:B------:R-:W-:Y:S01]  /*0fa0*/  IMAD.MOV.U32 R18, RZ, RZ, c[0x0][0x178] ;  /* 0x00005e00ff127624 */ /* 0x000fe200078e00ff */
[----:B-1----:R-:W-:Y:S01]  /*0fb0*/  IADD3 R6, P0, R238, UR20, RZ ;  /* 0x00000014ee067c10 */ /* 0x002fe2000ff1e0ff */
[----:B------:R-:W-:Y:S01]  /*0fc0*/  IMAD.MOV.U32 R28, RZ, RZ, 0x6 ;  /* 0x00000006ff1c7424 */ /* 0x000fe200078e00ff */
[----:B------:R-:W-:Y:S01]  /*0fd0*/  SHF.R.S32.HI R5, RZ, 0x1f, R4 ;  /* 0x0000001fff057819 */ /* 0x000fe20000011404 */
[----:B------:R-:W-:Y:S01]  /*0fe0*/  IMAD.SHL.U32 R30, R18, 0x20, RZ ;  /* 0x00000020121e7824 */ /* 0x000fe200078e00ff */
[--C-:B------:R-:W-:Y:S01]  /*0ff0*/  SHF.R.S32.HI R13, RZ, 0x1f, R12.reuse ;  /* 0x0000001fff0d7819 */ /* 0x100fe2000001140c */
[----:B------:R-:W-:Y:S01]  /*1000*/  IMAD R29, R19, c[0x0][0x210], RZ ;  /* 0x00008400131d7a24 */ /* 0x000fe200078e02ff */
[----:B------:R-:W-:Y:S01]  /*1010*/  IADD3.X R7, R16, UR21, RZ, P0, !PT ;  /* 0x0000001510077c10 */ /* 0x000fe200087fe4ff */
[----:B------:R-:W-:Y:S01]  /*1020*/  IMAD R0, R5, c[0x0][0x1e0], RZ ;  /* 0x0000780005007a24 */ /* 0x000fe200078e02ff */
[----:B------:R-:W-:Y:S01]  /*1030*/  ISETP.GE.AND P2, PT, R12, c[0x0][0x1cc], PT ;  /* 0x000073000c007a0c */ /* 0x000fe20003f46270 */
[----:B------:R-:W-:Y:S01]  /*1040*/  IMAD.WIDE.U32 R2, R4, c[0x0][0x1e0], R12 ;  /* 0x0000780004027a25 */ /* 0x000fe200078e000c */
[C---:B------:R-:W-:Y:S01]  /*1050*/  IADD3 R23, R12.reuse, 0x40, RZ ;  /* 0x000000400c177810 */ /* 0x040fe20007ffe0ff */
[----:B------:R-:W-:Y:S01]  /*1060*/  CS2R R168, SRZ ;  /* 0x0000000000a87805 */ /* 0x000fe2000001ff00 */
[----:B------:R-:W-:Y:S01]  /*1070*/  IADD3 R25, R12, 0x80, RZ ;  /* 0x000000800c197810 */ /* 0x000fe20007ffe0ff */
[----:B------:R-:W-:Y:S01]  /*1080*/  IMAD R0, R4, c[0x0][0x1e4], R0 ;  /* 0x0000790004007a24 */ /* 0x000fe200078e0200 */
[----:B------:R-:W-:Y:S01]  /*1090*/  ISETP.GE.AND P3, PT, R23, c[0x0][0x1cc], PT ;  /* 0x0000730017007a0c */ /* 0x000fe20003f66270 */
[----:B--2---:R-:W-:Y:S01]  /*10a0*/  IMAD.WIDE R6, R8, 0x50, R6 ;  /* 0x0000005008067825 */ /* 0x004fe200078e0206 */
[----:B------:R-:W-:Y:S01]  /*10b0*/  ISETP.GE.AND P5, PT, R25, c[0x0][0x1cc], PT ;  /* 0x0000730019007a0c */ /* 0x000fe20003fa6270 */
[----:B------:R-:W-:Y:S01]  /*10c0*/  CS2R R166, SRZ ;  /* 0x0000000000a67805 */ /* 0x000fe2000001ff00 */
[----:B------:R-:W-:Y:S01]  /*10d0*/  SHF.L.U64.HI R251, R18, R27, c[0x0][0x17c] ;  /* 0x00005f0012fb7619 */ /* 0x000fe2000001021b */
[----:B------:R-:W-:Y:S01]  /*10e0*/  IMAD.IADD R3, R3, 0x1, R0 ;  /* 0x0000000103037824 */ /* 0x000fe200078e0200 */
[----:B------:R-:W-:Y:S01]  /*10f0*/  CS2R R164, SRZ ;  /* 0x0000000000a47805 */ /* 0x000fe2000001ff00 */
[----:B------:R-:W-:Y:S01]  /*1100*/  IMAD.SHL.U32 R0, R238, 0x40, RZ ;  /* 0x00000040ee007824 */ /* 0x000fe200078e00ff */
[----:B------:R-:W-:Y:S01]  /*1110*/  CS2R R162, SRZ ;  /* 0x0000000000a27805 */ /* 0x000fe2000001ff00 */
[----:B------:R-:W-:Y:S01]  /*1120*/  IMAD.WIDE.U32 R2, R15, c[0x0][0x1e8], R2 ;  /* 0x00007a000f027a25 */ /* 0x000fe200078e0002 */
[----:B------:R-:W-:Y:S01]  /*1130*/  CS2R R160, SRZ ;  /* 0x0000000000a07805 */ /* 0x000fe2000001ff00 */
[----:B------:R-:W-:Y:S01]  /*1140*/  CS2R R158, SRZ ;  /* 0x00000000009e7805 */ /* 0x000fe2000001ff00 */
[----:B------:R-:W-:Y:S01]  /*1150*/  LOP3.LUT R0, R0, 0x1c0, RZ, 0xc0, !PT ;  /* 0x000001c000007812 */ /* 0x000fe200078ec0ff */
[----:B------:R-:W-:Y:S01]  /*1160*/  IMAD R5, R5, c[0x0][0x1b0], RZ ;  /* 0x00006c0005057a24 */ /* 0x000fe200078e02ff */
[----:B------:R-:W-:Y:S01]  /*1170*/  IADD3 R3, R3, UR4, RZ ;  /* 0x0000000403037c10 */ /* 0x000fe2000fffe0ff */
[----:B------:R-:W-:Y:S01]  /*1180*/  IMAD R10, R7, c[0x0][0x1d8], RZ ;  /* 0x00007600070a7a24 */ /* 0x000fe200078e02ff */
[----:B------:R-:W-:Y:S01]  /*1190*/  LOP3.LUT R14, R0, 0x38, R12, 0xf8, !PT ;  /* 0x00000038000e7812 */ /* 0x000fe200078ef80c */
[C---:B------:R-:W-:Y:S01]  /*11a0*/  IMAD R5, R4.reuse, c[0x0][0x1b4], R5 ;  /* 0x00006d0004057a24 */ /* 0x040fe200078e0205 */
[----:B------:R-:W-:Y:S01]  /*11b0*/  SHF.R.U32.HI R0, RZ, 0x3, R0 ;  /* 0x00000003ff007819 */ /* 0x000fe20000011600 */
[----:B------:R-:W-:Y:S01]  /*11c0*/  IMAD.WIDE.U32 R8, R4, c[0x0][0x1b0], R12 ;  /* 0x00006c0004087a25 */ /* 0x000fe200078e000c */
[----:B------:R-:W-:Y:S01]  /*11d0*/  ULDC.64 UR4, c[0x0][0x1b8] ;  /* 0x00006e0000047ab9 */ /* 0x000fe20000000a00 */
[----:B------:R-:W-:Y:S01]  /*11e0*/  CS2R R156, SRZ ;  /* 0x00000000009c7805 */ /* 0x000fe2000001ff00 */
[----:B------:R-:W-:Y:S01]  /*11f0*/  UIMAD UR4, UR6, UR4, URZ ;  /* 0x00000004060472a4 */ /* 0x000fe2000f8e023f */
[C---:B------:R-:W-:Y:S01]  /*1200*/  IMAD R4, R6.reuse, c[0x0][0x1dc], R10 ;  /* 0x0000770006047a24 */ /* 0x040fe200078e020a */
[----:B------:R-:W-:Y:S01]  /*1210*/  UIMAD UR6, UR17, -0x50, URZ ;  /* 0xffffffb0110678a4 */ /* 0x000fe2000f8e023f */
[----:B------:R-:W-:Y:S01]  /*1220*/  IMAD.WIDE.U32 R10, R6, c[0x0][0x1d8], R2 ;  /* 0x00007600060a7a25 */ /* 0x000fe200078e0002 */
[----:B------:R-:W-:Y:S01]  /*1230*/  UIMAD UR4, UR12, UR5, UR4 ;  /* 0x000000050c0472a4 */ /* 0x000fe2000f8e0204 */
[----:B------:R-:W-:Y:S01]  /*1240*/  CS2R R154, SRZ ;  /* 0x00000000009a7805 */ /* 0x000fe2000001ff00 */
[----:B------:R-:W-:Y:S01]  /*1250*/  USEL UR12, UR10, URZ, !UP2 ;  /* 0x0000003f0a0c7287 */ /* 0x000fe2000d000000 */
[----:B------:R-:W-:Y:S01]  /*1260*/  IMAD.IADD R3, R9, 0x1, R5 ;  /* 0x0000000109037824 */ /* 0x000fe200078e0205 */
[----:B------:R-:W-:Y:S01]  /*1270*/  LOP3.LUT R9, R14, R0, RZ, 0x3c, !PT ;  /* 0x000000000e097212 */ /* 0x000fe200078e3cff */
[----:B------:R-:W-:Y:S01]  /*1280*/  IMAD.IADD R0, R11, 0x1, R4 ;  /* 0x000000010b007824 */ /* 0x000fe200078e0204 */
[C---:B------:R-:W-:Y:S01]  /*1290*/  LEA R4, P0, R10.reuse, c[0x0][0x1c0], 0x1 ;  /* 0x000070000a047a11 */ /* 0x040fe200078008ff */
[----:B------:R-:W-:Y:S01]  /*12a0*/  IMAD.MOV.U32 R2, RZ, RZ, R8 ;  /* 0x000000ffff027224 */ /* 0x000fe200078e0008 */
[----:B------:R-:W-:Y:S01]  /*12b0*/  USHF.R.S32.HI UR17, URZ, 0x1f, UR13 ;  /* 0x0000001f3f117899 */ /* 0x000fe2000801140d */
[----:B------:R-:W-:Y:S01]  /*12c0*/  IMAD R7, R7, c[0x0][0x1a8], RZ ;  /* 0x00006a0007077a24 */ /* 0x000fe200078e02ff */
        /* <DEDUP_REMOVED lines=11> */
[C---:B------:R-:W-:Y:S01]  /*1380*/  IMAD.SHL.U32 R17, R10.reuse, 0x20, RZ ;  /* 0x000000200a117824 */ /* 0x040fe200078e00ff */
[----:B------:R-:W-:Y:S01]  /*1390*/  LEA R2, P4, R10, R4, 0x6 ;  /* 0x000000040a027211 */ /* 0x000fe200078830ff */
[----:B------:R-:W-:Y:S01]  /*13a0*/  IMAD R8, R24, 0x200, R9 ;  /* 0x0000020018087824 */ /* 0x000fe200078e0209 */
[----:B------:R-:W-:Y:S01]  /*13b0*/  ISETP.LT.OR P6, PT, R0, 0x1, P3 ;  /* 0x000000010000780c */ /* 0x000fe20001fc1670 */
[----:B------:R-:W-:Y:S01]  /*13c0*/  IMAD.U32 R20, RZ, RZ, UR12 ;  /* 0x0000000cff147e24 */ /* 0x000fe2000f8e00ff */
[----:B------:R-:W-:Y:S01]  /*13d0*/  LEA.HI.X R3, R10, R5, R3, 0x6, P4 ;  /* 0x000000050a037211 */ /* 0x000fe200020f3403 */
[----:B------:R-:W-:Y:S01]  /*13e0*/  IMAD.SHL.U32 R223, R8, 0x2, RZ ;  /* 0x0000000208df7824 */ /* 0x000fe200078e00ff */
[----:B------:R-:W-:Y:S01]  /*13f0*/  ISETP.LT.OR P4, PT, R0, 0x1, P5 ;  /* 0x000000010000780c */ /* 0x000fe20002f81670 */
[----:B------:R-:W-:Y:S01]  /*1400*/  IMAD.MOV.U32 R217, RZ, RZ, 0x10 ;  /* 0x00000010ffd97424 */ /* 0x000fe200078e00ff */
[----:B------:R-:W-:Y:S01]  /*1410*/  SHF.L.U64.HI R9, R10, R27, c[0x0][0x1dc] ;  /* 0x000077000a097619 */ /* 0x000fe2000001021b */
[----:B------:R-:W-:Y:S01]  /*1420*/  IMAD.MOV.U32 R10, RZ, RZ, R14 ;  /* 0x000000ffff0a7224 */ /* 0x000fe200078e000e */
[----:B------:R-:W-:Y:S01]  /*1430*/  ISETP.LT.OR P2, PT, R0, 0x21, P2 ;  /* 0x000000210000780c */ /* 0x000fe20001741670 */
[----:B------:R-:W-:Y:S01]  /*1440*/  @!PT LDS RZ, [RZ] ;  /* 0x00000000fffff984 */ /* 0x000fe20000000800 */
[----:B------:R-:W-:Y:S01]  /*1450*/  @!PT LDS RZ, [RZ] ;  /* 0x00000000fffff984 */ /* 0x000fe20000000800 */
[----:B------:R-:W-:Y:S01]  /*1460*/  @!PT LDS RZ, [RZ] ;  /* 0x00000000fffff984 */ /* 0x000fe20000000800 */
[----:B------:R1:W-:Y:S01]  /*1470*/  LDGSTS.E.BYPASS.LTC128B.128 [R223+0x7880], [R4.64], !P1 ;  /* 0x0788000004df7fae */ /* 0x0003e2000c901d4e */
[C---:B------:R-:W-:Y:S01]  /*1480*/  @!P0 LEA R8, P1, R17.reuse, R2, 0x1 ;  /* 0x0000000211088211 */ /* 0x040fe200078208ff */
[----:B------:R-:W-:Y:S01]  /*1490*/  IMAD R14, R6, c[0x0][0x1ac], R7 ;  /* 0x00006b00060e7a24 */ /* 0x000fe200078e0207 */
[C---:B------:R-:W-:Y:S01]  /*14a0*/  ISETP.LT.OR P5, PT, R0.reuse, 0x21, P5 ;  /* 0x000000210000780c */ /* 0x040fe20002fa1670 */
[----:B------:R1:W-:Y:S01]  /*14b0*/  LDGSTS.E.BYPASS.LTC128B.128 [R223+0xa080], [R4.64+0x80], !P6 ;  /* 0x0a08008004df7fae */ /* 0x0003e2000f101d4e */
[----:B------:R-:W-:Y:S01]  /*14c0*/  @!P0 LEA.HI.X R9, R17, R3, R9, 0x1, P1 ;  /* 0x0000000311098211 */ /* 0x000fe200008f0c09 */
[----:B------:R-:W-:Y:S01]  /*14d0*/  IMAD.MOV.U32 R212, RZ, RZ, 0x120 ;  /* 0x00000120ffd47424 */ /* 0x000fe200078e00ff */
[C---:B------:R-:W-:Y:S01]  /*14e0*/  @!P0 ISETP.GE.AND P1, PT, R0.reuse, 0x41, PT ;  /* 0x000000410000880c */ /* 0x040fe20003f26270 */
[----:B------:R1:W-:Y:S01]  /*14f0*/  LDGSTS.E.BYPASS.LTC128B.128 [R223+0xc880], [R4.64+0x100], !P4 ;  /* 0x0c88010004df7fae */ /* 0x0003e2000e101d4e */
[----:B------:R-:W-:Y:S01]  /*1500*/  ISETP.LT.OR P6, PT, R0, 0x21, P3 ;  /* 0x000000210000780c */ /* 0x000fe20001fc1670 */
[----:B------:R-:W-:Y:S01]  /*1510*/  UIADD3 UR20, -UR9, 0x1, UR21 ;  /* 0x0000000109147890 */ /* 0x000fe2000fffe115 */
[----:B------:R-:W-:Y:S01]  /*1520*/  IADD3 R11, R15, UR4, RZ ;  /* 0x000000040f0b7c10 */ /* 0x000fe2000fffe0ff */
[----:B------:R2:W-:Y:S01]  /*1530*/  LDGSTS.E.BYPASS.LTC128B.128 [R223+0x8880], [R2.64], !P2 ;  /* 0x0888000002df7fae */ /* 0x0005e2000d101d4e */
[----:B------:R-:W-:Y:S01]  /*1540*/  @!P0 ISETP.GE.OR P4, PT, R12, c[0x0][0x1cc], !P1 ;  /* 0x000073000c008a0c */ /* 0x000fe20004f86670 */
[----:B------:R-:W-:Y:S01]  /*1550*/  UIMAD UR4, UR16, 0xc0, URZ ;  /* 0x000000c0100478a4 */ /* 0x000fe2000f8e023f */
[----:B------:R-:W-:Y:S01]  /*1560*/  @!P0 ISETP.LT.OR P3, PT, R0, 0x41, P3 ;  /* 0x000000410000880c */ /* 0x000fe20001f61670 */
[----:B------:R-:W-:Y:S01]  /*1570*/  IMAD.WIDE.U32 R6, R6, c[0x0][0x1a8], R10 ;  /* 0x00006a0006067a25 */ /* 0x000fe200078e000a */
[C---:B------:R-:W-:Y:S01]  /*1580*/  @!P0 ISETP.GE.OR P1, PT, R25.reuse, c[0x0][0x1cc], !P1 ;  /* 0x0000730019008a0c */ /* 0x040fe20004f26670 */
[----:B------:R-:W-:Y:S01]  /*1590*/  UISETP.GE.AND UP1, UPT, UR6, 0x1, UPT ;  /* 0x000000010600788c */ /* 0x000fe2000bf26270 */
[----:B------:R-:W-:Y:S01]  /*15a0*/  CS2R R152, SRZ ;  /* 0x0000000000987805 */ /* 0x000fe2000001ff00 */
[----:B------:R-:W-:Y:S01]  /*15b0*/  UISETP.GE.AND UP0, UPT, UR6, 0x2, UPT ;  /* 0x000000020600788c */ /* 0x000fe2000bf06270 */
[----:B------:R-:W-:Y:S01]  /*15c0*/  IMAD.MOV.U32 R249, RZ, RZ, 0x1 ;  /* 0x00000001fff97424 */ /* 0x000fe200078e00ff */
        /* <DEDUP_REMOVED lines=13> */
[----:B-1----:R-:W-:Y:S01]  /*16a0*/  IMAD.IADD R5, R7, 0x1, R14 ;  /* 0x0000000107057824 */ /* 0x002fe200078e020e */
[C---:B------:R-:W-:Y:S01]  /*16b0*/  LEA R4, P2, R6.reuse, c[0x0][0x190], 0x1 ;  /* 0x0000640006047a11 */ /* 0x040fe200078408ff */
[----:B------:R-:W-:Y:S01]  /*16c0*/  IMAD.MOV.U32 R7, RZ, RZ, c[0x0][0x1a8] ;  /* 0x00006a00ff077624 */ /* 0x000fe200078e00ff */
[----:B------:R3:W-:Y:S01]  /*16d0*/  @!P0 LDGSTS.E.BYPASS.LTC128B.128 [R223+0xe880], [R8.64+0x100], !P1 ;  /* 0x0e88010008df8fae */ /* 0x0007e2000c901d4e */
[----:B------:R-:W-:Y:S01]  /*16e0*/  CS2R R136, SRZ ;  /* 0x0000000000887805 */ /* 0x000fe2000001ff00 */
[----:B------:R-:W-:Y:S01]  /*16f0*/  LEA.HI.X R5, R6, c[0x0][0x194], R5, 0x1, P2 ;  /* 0x0000650006057a11 */ /* 0x000fe200010f0c05 */
[----:B------:R-:W-:Y:S01]  /*1700*/  CS2R R134, SRZ ;  /* 0x0000000000867805 */ /* 0x000fe2000001ff00 */
[----:B------:R-:W-:Y:S01]  /*1710*/  ISETP.GE.AND P2, PT, R12, c[0x0][0x19c], PT ;  /* 0x000067000c007a0c */ /* 0x000fe20003f46270 */
[----:B------:R-:W-:Y:S01]  /*1720*/  CS2R R132, SRZ ;  /* 0x0000000000847805 */ /* 0x000fe2000001ff00 */
[----:B------:R-:W-:Y:S01]  /*1730*/  IADD3 R6, P4, R238, UR18, RZ ;  /* 0x00000012ee067c10 */ /* 0x000fe2000ff9e0ff */
[----:B------:R-:W-:Y:S01]  /*1740*/  CS2R R130, SRZ ;  /* 0x0000000000827805 */ /* 0x000fe2000001ff00 */
[C---:B------:R-:W-:Y:S01]  /*1750*/  ISETP.LT.OR P1, PT, R0.reuse, 0x1, P2 ;  /* 0x000000010000780c */ /* 0x040fe20001721670 */
[----:B------:R-:W-:Y:S01]  /*1760*/  CS2R R128, SRZ ;  /* 0x0000000000807805 */ /* 0x000fe2000001ff00 */
[----:B------:R-:W-:Y:S01]  /*1770*/  CS2R R126, SRZ ;  /* 0x00000000007e7805 */ /* 0x000fe2000001ff00 */
[----:B------:R-:W-:Y:S01]  /*1780*/  CS2R R124, SRZ ;  /* 0x00000000007c7805 */ /* 0x000fe2000001ff00 */
[----:B------:R-:W-:Y:S01]  /*1790*/  CS2R R122, SRZ ;  /* 0x00000000007a7805 */ /* 0x000fe2000001ff00 */
[----:B------:R-:W-:Y:S01]  /*17a0*/  CS2R R120, SRZ ;  /* 0x0000000000787805 */ /* 0x000fe2000001ff00 */
[----:B------:R-:W-:Y:S01]  /*17b0*/  CS2R R118, SRZ ;  /* 0x0000000000767805 */ /* 0x000fe2000001ff00 */
[----:B--2---:R-:W-:Y:S01]  /*17c0*/  IMAD.MOV.U32 R3, RZ, RZ, c[0x0][0x1ac] ;  /* 0x00006b00ff037624 */ /* 0x004fe200078e00ff */
[C---:B------:R-:W-:Y:S01]  /*17d0*/  LEA R2, P3, R7.reuse, R4, 0x6 ;  /* 0x0000000407027211 */ /* 0x040fe200078630ff */
[----:B------:R-:W-:Y:S01]  /*17e0*/  CS2R R116, SRZ ;  /* 0x0000000000747805 */ /* 0x000fe2000001ff00 */
[----:B------:R-:W-:Y:S01]  /*17f0*/  CS2R R114, SRZ ;  /* 0x0000000000727805 */ /* 0x000fe2000001ff00 */
[----:B------:R-:W-:Y:S01]  /*1800*/  CS2R R112, SRZ ;  /* 0x0000000000707805 */ /* 0x000fe2000001ff00 */
[C---:B------:R-:W-:Y:S01]  /*1810*/  LEA.HI.X R3, R7.reuse, R5, R3, 0x6, P3 ;  /* 0x0000000507037211 */ /* 0x040fe200018f3403 */
[----:B------:R1:W-:Y:S01]  /*1820*/  LDGSTS.E.BYPASS.LTC128B.128 [R223+0x80], [R4.64], !P1 ;  /* 0x0008000004df7fae */ /* 0x0003e2000c901d4e */
[----:B------:R-:W-:Y:S01]  /*1830*/  ISETP.LT.OR P3, PT, R0, 0x1, P6 ;  /* 0x000000010000780c */ /* 0x000fe20003761670 */
[----:B------:R-:W-:Y:S01]  /*1840*/  CS2R R82, SRZ ;  /* 0x0000000000527805 */ /* 0x000fe2000001ff00 */
[----:B------:R-:W-:Y:S01]  /*1850*/  CS2R R80, SRZ ;  /* 0x0000000000507805 */ /* 0x000fe2000001ff00 */
[----:B------:R-:W-:Y:S01]  /*1860*/  CS2R R78, SRZ ;  /* 0x00000000004e7805 */ /* 0x000fe2000001ff00 */
[----:B------:R-:W-:Y:S01]  /*1870*/  CS2R R76, SRZ ;  /* 0x00000000004c7805 */ /* 0x000fe2000001ff00 */
[C---:B---3--:R-:W-:Y:S01]  /*1880*/  SHF.L.U64.HI R8, R7.reuse, R27, c[0x0][0x1ac] ;  /* 0x00006b0007087619 */ /* 0x048fe2000001021b */
[----:B------:R-:W-:Y:S01]  /*1890*/  IMAD.SHL.U32 R9, R7, 0x20, RZ ;  /* 0x0000002007097824 */ /* 0x000fe200078e00ff */
[----:B------:R-:W-:Y:S01]  /*18a0*/  IADD3.X R7, R16, UR19, RZ, P4, !PT ;  /* 0x0000001310077c10 */ /* 0x000fe2000a7fe4ff */
[----:B------:R-:W-:Y:S01]  /*18b0*/  CS2R R74, SRZ ;  /* 0x00000000004a7805 */ /* 0x000fe2000001ff00 */
[----:B------:R-:W-:Y:S01]  /*18c0*/  ISETP.LT.OR P4, PT, R0, 0x1, P5 ;  /* 0x000000010000780c */ /* 0x000fe20002f81670 */
        /* <DEDUP_REMOVED lines=8> */
[----:B------:R-:W-:Y:S01]  /*1950*/  CS2R R64, SRZ ;  /* 0x0000000000407805 */ /* 0x000fe2000001ff00 */
[----:B------:R-:W-:Y:S01]  /*1960*/  IADD3 R16, P1, R248, UR4, RZ ;  /* 0x00000004f8107c10 */ /* 0x000fe2000ff3e0ff */
[----:B------:R-:W-:Y:S01]  /*1970*/  ULDC.64 UR4, c[0x0][0x188] ;  /* 0x0000620000047ab9 */ /* 0x000fe20000000a00 */
[----:B------:R-:W-:Y:S01]  /*1980*/  CS2R R62, SRZ ;  /* 0x00000000003e7805 */ /* 0x000fe2000001ff00 */
[----:B------:R1:W-:Y:S01]  /*1990*/  LDGSTS.E.BYPASS.LTC128B.128 [R223+0x2880], [R4.64+0x80], !P4 ;  /* 0x0288008004df7fae */ /* 0x0003e2000e101d4e */
[----:B------:R-:W-:Y:S01]  /*19a0*/  ISETP.LT.OR P4, PT, R0, 0x21, P2 ;  /* 0x000000210000780c */ /* 0x000fe20001781670 */
[----:B------:R-:W-:Y:S01]  /*19b0*/  UIMAD UR4, UR11, UR4, URZ ;  /* 0x000000040b0472a4 */ /* 0x000fe2000f8e023f */
[----:B------:R-:W-:Y:S01]  /*19c0*/  LEA.HI.X.SX32 R17, R8, R9, 0x1, P1 ;  /* 0x0000000908117211 */ /* 0x000fe200008f0eff */
[----:B------:R1:W-:Y:S01]  /*19d0*/  LDGSTS.E.BYPASS.LTC128B.128 [R223+0x5080], [R4.64+0x100], !P3 ;  /* 0x0508010004df7fae */ /* 0x0003e2000d901d4e */
[----:B------:R-:W-:Y:S01]  /*19e0*/  ISETP.GE.AND P3, PT, R12, c[0x0][0x16c], PT ;  /* 0x00005b000c007a0c */ /* 0x000fe20003f66270 */
[----:B------:R-:W-:Y:S01]  /*19f0*/  UIMAD UR5, UR12, UR5, UR4 ;  /* 0x000000050c0572a4 */ /* 0x000fe2000f8e0204 */
[----:B------:R-:W-:Y:S01]  /*1a00*/  ISETP.GE.AND P1, PT, R23, c[0x0][0x16c], PT ;  /* 0x00005b0017007a0c */ /* 0x000fe20003f26270 */
[----:B------:R-:W-:Y:S01]  /*1a10*/  USHF.R.S32.HI UR4, URZ, 0x1f, UR16 ;  /* 0x0000001f3f047899 */ /* 0x000fe20008011410 */
[C---:B------:R-:W-:Y:S01]  /*1a20*/  @!P0 ISETP.LT.OR P2, PT, R0.reuse, 0x41, P2 ;  /* 0x000000410000880c */ /* 0x040fe20001741670 */
[----:B------:R-:W-:Y:S01]  /*1a30*/  CS2R R60, SRZ ;  /* 0x00000000003c7805 */ /* 0x000fe2000001ff00 */
[----:B------:R-:W-:Y:S01]  /*1a40*/  SEL R14, RZ, 0xffffffff, P1 ;  /* 0xffffffffff0e7807 */ /* 0x000fe20000800000 */
[----:B------:R-:W-:Y:S01]  /*1a50*/  CS2R R58, SRZ ;  /* 0x00000000003a7805 */ /* 0x000fe2000001ff00 */
[C---:B------:R-:W-:Y:S01]  /*1a60*/  @!P0 ISETP.LT.OR P1, PT, R0.reuse, 0x41, P6 ;  /* 0x000000410000880c */ /* 0x040fe20003721670 */
[----:B------:R2:W-:Y:S01]  /*1a70*/  LDGSTS.E.BYPASS.LTC128B.128 [R223+0x1080], [R2.64], !P4 ;  /* 0x0108000002df7fae */ /* 0x0005e2000e101d4e */
[----:B------:R-:W-:Y:S01]  /*1a80*/  ISETP.LT.OR P4, PT, R0, 0x21, P6 ;  /* 0x000000210000780c */ /* 0x000fe20003781670 */
[----:B------:R-:W-:Y:S01]  /*1a90*/  CS2R R56, SRZ ;  /* 0x0000000000387805 */ /* 0x000fe2000001ff00 */
        /* <DEDUP_REMOVED lines=13> */
[----:B------:R-:W-:Y:S01]  /*1b70*/  UISETP.GE.AND UP6, UPT, UR6, 0x21, UPT ;  /* 0x000000210600788c */ /* 0x000fe2000bfc6270 */
[C---:B-1----:R-:W-:Y:S01]  /*1b80*/  IMAD R4, R7.reuse, c[0x0][0x178], RZ ;  /* 0x00005e0007047a24 */ /* 0x042fe200078e02ff */
[----:B------:R-:W-:Y:S01]  /*1b90*/  UISETP.GE.AND UP5, UPT, UR6, 0x22, UPT ;  /* 0x000000220600788c */ /* 0x000fe2000bfa6270 */
[----:B------:R-:W-:Y:S01]  /*1ba0*/  IMAD R7, R7, c[0x0][0x208], RZ ;  /* 0x0000820007077a24 */ /* 0x000fe200078e02ff */
[----:B------:R-:W-:Y:S01]  /*1bb0*/  UISETP.GE.AND UP4, UPT, UR6, 0x31, UPT ;  /* 0x000000310600788c */ /* 0x000fe2000bf86270 */
[C---:B------:R-:W-:Y:S01]  /*1bc0*/  IMAD R8, R6.reuse, c[0x0][0x17c], R4 ;  /* 0x00005f0006087a24 */ /* 0x040fe200078e0204 */
[----:B------:R-:W-:Y:S01]  /*1bd0*/  UISETP.GE.AND UP3, UPT, UR6, 0x32, UPT ;  /* 0x000000320600788c */ /* 0x000fe2000bf66270 */
[C---:B------:R-:W-:Y:S01]  /*1be0*/  IMAD R9, R6.reuse, c[0x0][0x20c], R7 ;  /* 0x0000830006097a24 */ /* 0x040fe200078e0207 */
[----:B------:R-:W-:Y:S01]  /*1bf0*/  UISETP.GE.AND UP2, UPT, UR6, 0x41, UPT ;  /* 0x000000410600788c */ /* 0x000fe2000bf46270 */
[----:B------:R-:W-:-:S04]  /*1c00*/  IMAD.WIDE.U32 R4, R6, c[0x0][0x178], R12 ;  /* 0x00005e0006047a25 */ /* 0x000fc800078e000c */
[----:B------:R-:W-:Y:S01]  /*1c10*/  IMAD.WIDE.U32 R6, R6, c[0x0][0x208], R12 ;  /* 0x0000820006067a25 */ /* 0x000fe200078e000c */
[----:B------:R-:W-:Y:S02]  /*1c20*/  SEL R13, RZ, 0x1, P3 ;  /* 0x00000001ff0d7807 */ /* 0x000fe40001800000 */
[C---:B------:R-:W-:Y:S01]  /*1c30*/  ISETP.LT.OR P3, PT, R0.reuse, 0x21, P5 ;  /* 0x000000210000780c */ /* 0x040fe20002f61670 */
[----:B------:R-:W-:Y:S01]  /*1c40*/  IMAD.IADD R5, R5, 0x1, R8 ;  /* 0x0000000105057824 */ /* 0x000fe200078e0208 */
[----:B------:R-:W-:Y:S01]  /*1c50*/  @!P0 ISETP.LT.OR P5, PT, R0, 0x41, P5 ;  /* 0x000000410000880c */ /* 0x000fe20002fa1670 */
[----:B------:R-:W-:Y:S02]  /*1c60*/  IMAD.SHL.U32 R0, R14, 0x2, RZ ;  /* 0x000000020e007824 */ /* 0x000fe400078e00ff */
[----:B------:R-:W-:Y:S01]  /*1c70*/  IMAD.IADD R9, R7, 0x1, R9 ;  /* 0x0000000107097824 */ /* 0x000fe200078e0209 */
[----:B------:R-:W-:Y:S01]  /*1c80*/  SEL R7, RZ, 0x4, P6 ;  /* 0x00000004ff077807 */ /* 0x000fe20003000000 */
[----:B------:R-:W-:Y:S01]  /*1c90*/  IMAD.MOV.U32 R8, RZ, RZ, R6 ;  /* 0x000000ffff087224 */ /* 0x000fe200078e0006 */
[----:B------:R-:W-:Y:S01]  /*1ca0*/  LOP3.LUT R0, R0, 0x2, R13, 0xe2, !PT ;  /* 0x0000000200007812 */ /* 0x000fe200078ee20d */
[----:B------:R-:W-:-:S02]  /*1cb0*/  IMAD R6, R19, c[0x0][0x180], RZ ;  /* 0x0000600013067a24 */ /* 0x000fc400078e02ff */
[----:B------:R-:W-:Y:S01]  /*1cc0*/  IMAD.WIDE.U32 R8, R84, c[0x0][0x210], R8 ;  /* 0x0000840054087a25 */ /* 0x000fe200078e0008 */
[----:B------:R-:W-:Y:S01]  /*1cd0*/  LOP3.LUT R0, R0, R7, RZ, 0xfc, !PT ;  /* 0x0000000700007212 */ /* 0x000fe200078efcff */
[----:B------:R2:W-:Y:S02]  /*1ce0*/  LDGSTS.E.BYPASS.LTC128B.128 [R223+0x3880], [R2.64+0x80], !P3 ;  /* 0x0388008002df7fae */ /* 0x0005e4000d901d4e */
[----:B------:R-:W-:Y:S01]  /*1cf0*/  IMAD R6, R84, c[0x0][0x184], R6 ;  /* 0x0000610054067a24 */ /* 0x000fe200078e0206 */
[C---:B------:R-:W-:Y:S01]  /*1d00*/  LOP3.LUT P3, RZ, R0.reuse, 0x2, RZ, 0xc0, !PT ;  /* 0x0000000200ff7812 */ /* 0x040fe2000786c0ff */
[----:B------:R2:W-:Y:S01]  /*1d10*/  LDGSTS.E.BYPASS.LTC128B.128 [R223+0x6080], [R2.64+0x100], !P4 ;  /* 0x0608010002df7fae */ /* 0x0005e2000e101d4e */
[----:B------:R-:W-:-:S03]  /*1d20*/  LOP3.LUT P4, RZ, R0, 0x1, RZ, 0xc0, !PT ;  /* 0x0000000100ff7812 */ /* 0x000fc6000788c0ff */
[----:B------:R1:W-:Y:S01]  /*1d30*/  @!P0 LDGSTS.E.BYPASS.LTC128B.128 [R223+0x2080], [R10.64], !P2 ;  /* 0x020800000adf8fae */ /* 0x0003e2000d101d4e */
[----:B------:R-:W-:Y:S02]  /*1d40*/  LOP3.LUT P2, RZ, R0, 0x4, RZ, 0xc0, !PT ;  /* 0x0000000400ff7812 */ /* 0x000fe4000784c0ff */
[----:B------:R-:W-:Y:S01]  /*1d50*/  SHF.L.U64.HI R0, R18, R28, c[0x0][0x17c] ;  /* 0x00005f0012007619 */ /* 0x000fe2000001021c */
[----:B------:R1:W-:Y:S04]  /*1d60*/  @!P0 LDGSTS.E.BYPASS.LTC128B.128 [R223+0x4880], [R10.64+0x80], !P5 ;  /* 0x048800800adf8fae */ /* 0x0003e8000e901d4e */
[----:B------:R-:W-:Y:S01]  /*1d70*/  IMAD R0, R0, UR13, RZ ;  /* 0x0000000d00007c24 */ /* 0x000fe2000f8e02ff */
[----:B------:R1:W-:Y:S04]  /*1d80*/  @!P0 LDGSTS.E.BYPASS.LTC128B.128 [R223+0x7080], [R10.64+0x100], !P1 ;  /* 0x070801000adf8fae */ /* 0x0003e8000c901d4e */
[----:B------:R-:W0:Y:S01]  /*1d90*/  LDGDEPBAR ;  /* 0x00000000000079af */ /* 0x000e220000000000 */
[----:B--2---:R-:W-:-:S04]  /*1da0*/  IMAD.WIDE.U32 R2, R84, c[0x0][0x180], R4 ;  /* 0x0000600054027a25 */ /* 0x004fc800078e0004 */
[----:B------:R-:W-:Y:S02]  /*1db0*/  IMAD.SHL.U32 R5, R248, 0x4, RZ ;  /* 0x00000004f8057824 */ /* 0x000fe400078e00ff */
[----:B------:R-:W-:Y:S02]  /*1dc0*/  IMAD.IADD R3, R3, 0x1, R6 ;  /* 0x0000000103037824 */ /* 0x000fe400078e0206 */
[----:B------:R-:W-:Y:S01]  /*1dd0*/  IMAD.SHL.U32 R4, R18, 0x40, RZ ;  /* 0x0000004012047824 */ /* 0x000fe200078e00ff */
[C---:B------:R-:W-:Y:S01]  /*1de0*/  IADD3 R14, P6, R5.reuse, UR16, RZ ;  /* 0x00000010050e7c10 */ /* 0x040fe2000ffde0ff */
        /* <DEDUP_REMOVED lines=25> */
[----:B-1----:R-:W-:Y:S01]  /*1f80*/  IMAD R10, R84, c[0x0][0x214], R29 ;  /* 0x00008500540a7a24 */ /* 0x002fe200078e021d */
[----:B------:R-:W-:Y:S01]  /*1f90*/  USHF.R.S32.HI UR18, URZ, 0x1f, UR16 ;  /* 0x0000001f3f127899 */ /* 0x000fe20008011410 */
[----:B------:R-:W-:Y:S01]  /*1fa0*/  IMAD.MOV.U32 R11, RZ, RZ, c[0x0][0x208] ;  /* 0x00008200ff0b7624 */ /* 0x000fe200078e00ff */
[----:B------:R-:W-:Y:S01]  /*1fb0*/  LEA.HI.X R3, R4, c[0x0][0x164], R3, 0x1, P0 ;  /* 0x0000590004037a11 */ /* 0x000fe200000f0c03 */
[----:B------:R-:W-:Y:S01]  /*1fc0*/  IMAD.IADD R5, R9, 0x1, R10 ;  /* 0x0000000109057824 */ /* 0x000fe200078e020a */
[----:B------:R-:W-:Y:S01]  /*1fd0*/  ISETP.LT.OR P0, PT, R0, 0x21, !P4 ;  /* 0x000000210000780c */ /* 0x000fe20006701670 */
[----:B------:R-:W-:Y:S01]  /*1fe0*/  IMAD.MOV.U32 R4, RZ, RZ, R8 ;  /* 0x000000ffff047224 */ /* 0x000fe200078e0008 */
[----:B------:R-:W-:Y:S01]  /*1ff0*/  P2R R10, PR, RZ, 0x10 ;  /* 0x00000010ff0a7803 */ /* 0x000fe20000000000 */
[----:B------:R1:W-:Y:S01]  /*2000*/  LDGSTS.E.BYPASS.LTC128B.128 [R223+0xf080], [R2.64], !P6 ;  /* 0x0f08000002df7fae */ /* 0x0003e2000f101d4e */
[----:B------:R-:W-:Y:S01]  /*2010*/  IMAD.WIDE.U32 R242, R20, c[0x0][0x278], R6 ;  /* 0x00009e0014f27a25 */ /* 0x000fe200078e0006 */
[----:B------:R-:W-:-:S02]  /*2020*/  ISETP.LT.OR P6, PT, R0, 0x21, !P3 ;  /* 0x000000210000780c */ /* 0x000fc40005fc1670 */
[----:B------:R1:W-:Y:S01]  /*2030*/  LDGSTS.E.BYPASS.LTC128B.128 [R223+0x11080], [R2.64+0x80], !P5 ;  /* 0x1108008002df7fae */ /* 0x0003e2000e901d4e */
[----:B------:R-:W-:Y:S01]  /*2040*/  IMAD.WIDE.U32 R232, R20, c[0x0][0x218], R4 ;  /* 0x0000860014e87a25 */ /* 0x000fe200078e0004 */
[----:B------:R-:W-:Y:S01]  /*2050*/  IADD3 R247, R243, UR19, RZ ;  /* 0x00000013f3f77c10 */ /* 0x000fe2000fffe0ff */
[----:B------:R-:W-:Y:S01]  /*2060*/  UP2UR UR19, UPR, URZ, 0x2 ;  /* 0x000000023f137883 */ /* 0x000fe20008000000 */
[----:B------:R1:W-:Y:S01]  /*2070*/  LDGSTS.E.BYPASS.LTC128B.128 [R223+0x13080], [R2.64+0x100], !P1 ;  /* 0x1308010002df7fae */ /* 0x0003e2000c901d4e */
[----:B------:R-:W-:Y:S01]  /*2080*/  ISETP.GT.AND P1, PT, R248, 0xf, PT ;  /* 0x0000000ff800780c */ /* 0x000fe20003f24270 */
[----:B------:R-:W-:Y:S01]  /*2090*/  IMAD.SHL.U32 R4, R11, 0x40, RZ ;  /* 0x000000400b047824 */ /* 0x000fe200078e00ff */
[----:B------:R-:W-:Y:S01]  /*20a0*/  IADD3 R229, R233, UR5, RZ ;  /* 0x00000005e9e57c10 */ /* 0x000fe2000fffe0ff */
[----:B------:R-:W-:Y:S01]  /*20b0*/  IMAD.MOV.U32 R228, RZ, RZ, R232 ;  /* 0x000000ffffe47224 */ /* 0x000fe200078e00e8 */
[----:B------:R-:W-:Y:S01]  /*20c0*/  IADD3 R8, -R13, UR9, -R238 ;  /* 0x000000090d087c10 */ /* 0x000fe2000fffe9ee */
[----:B------:R-:W-:Y:S01]  /*20d0*/  IMAD.SHL.U32 R252, R11, 0x20, RZ ;  /* 0x000000200bfc7824 */ /* 0x000fe200078e00ff */
[----:B------:R-:W-:Y:S01]  /*20e0*/  ISETP.GE.AND P4, PT, R12, c[0x0][0x1fc], PT ;  /* 0x00007f000c007a0c */ /* 0x000fe20003f86270 */
[----:B------:R-:W-:Y:S01]  /*20f0*/  IMAD R13, R19, c[0x0][0x238], RZ ;  /* 0x00008e00130d7a24 */ /* 0x000fe200078e02ff */
[----:B------:R-:W-:Y:S01]  /*2100*/  SHF.L.U64.HI R250, R11, R27, c[0x0][0x20c] ;  /* 0x000083000bfa7619 */ /* 0x000fe2000001021b */
[----:B------:R-:W-:-:S02]  /*2110*/  ULDC.64 UR4, c[0x0][0x290] ;  /* 0x0000a40000047ab9 */ /* 0x000fc40000000a00 */
[----:B------:R-:W-:Y:S01]  /*2120*/  IMAD R13, R84, c[0x0][0x23c], R13 ;  /* 0x00008f00540d7a24 */ /* 0x000fe200078e020d */
[----:B------:R-:W-:Y:S02]  /*2130*/  UIMAD UR4, UR11, UR4, URZ ;  /* 0x000000040b0472a4 */ /* 0x000fe4000f8e023f */
[----:B------:R-:W-:Y:S02]  /*2140*/  UISETP.GE.AND UP1, UPT, UR6, 0x11, UPT ;  /* 0x000000110600788c */ /* 0x000fe4000bf26270 */
[----:B------:R-:W-:Y:S01]  /*2150*/  UIMAD UR4, UR12, UR5, UR4 ;  /* 0x000000050c0472a4 */ /* 0x000fe2000f8e0204 */
        /* <DEDUP_REMOVED lines=31> */
[-C--:B------:R-:W-:Y:S01]  /*2350*/  LEA.HI R19, R22, R248.reuse, RZ, 0x2 ;  /* 0x000000f816137211 */ /* 0x080fe200078f10ff */
[----:B------:R1:W-:Y:S01]  /*2360*/  LDGSTS.E.BYPASS.LTC128B.128 [R223+0x1b080], [R2.64], !P0 ;  /* 0x1b08000002df7fae */ /* 0x0003e2000c101d4e */
[----:B------:R-:W-:Y:S01]  /*2370*/  ISETP.LT.OR P0, PT, R8, 0x1, P6 ;  /* 0x000000010800780c */ /* 0x000fe20003701670 */
[----:B--2---:R-:W-:Y:S01]  /*2380*/  IMAD.WIDE.U32 R6, R84, c[0x0][0x238], R16 ;  /* 0x00008e0054067a25 */ /* 0x004fe200078e0010 */
[----:B------:R-:W-:Y:S02]  /*2390*/  LEA.HI R17, R22, R248, RZ, 0x5 ;  /* 0x000000f816117211 */ /* 0x000fe400078f28ff */
[----:B------:R-:W-:-:S09]  /*23a0*/  ISETP.LT.OR P6, PT, R8, 0x21, P6 ;  /* 0x000000210800780c */ /* 0x000fd200037c1670 */
        /* <DEDUP_REMOVED lines=26> */
[----:B------:R-:W-:Y:S02]  /*2550*/  SHF.R.S32.HI R14, RZ, 0x7, R14 ;  /* 0x00000007ff0e7819 */ /* 0x000fe4000001140e */
[----:B------:R-:W-:Y:S01]  /*2560*/  LOP3.LUT R3, R19, 0x3ffffffc, RZ, 0xc0, !PT ;  /* 0x3ffffffc13037812 */ /* 0x000fe200078ec0ff */
[----:B------:R-:W-:Y:S01]  /*2570*/  IMAD.IADD R15, R15, 0x1, -R0 ;  /* 0x000000010f0f7824 */ /* 0x000fe200078e0a00 */
[----:B------:R-:W-:Y:S01]  /*2580*/  IADD3 R239, R241, UR4, RZ ;  /* 0x00000004f1ef7c10 */ /* 0x000fe2000fffe0ff */
[----:B------:R-:W-:Y:S01]  /*2590*/  IMAD.IADD R0, R11, 0x1, -R9 ;  /* 0x000000010b007824 */ /* 0x000fe200078e0a09 */
[----:B------:R-:W-:Y:S01]  /*25a0*/  LEA.HI R9, R12, R22, RZ, 0x2 ;  /* 0x000000160c097211 */ /* 0x000fe200078f10ff */
[----:B------:R-:W-:Y:S01]  /*25b0*/  IMAD.SHL.U32 R10, R14, 0x8, RZ ;  /* 0x000000080e0a7824 */ /* 0x000fe200078e00ff */
[----:B------:R-:W-:Y:S01]  /*25c0*/  LOP3.LUT R12, R18, 0xfffffff0, RZ, 0xc0, !PT ;  /* 0xfffffff0120c7812 */ /* 0x000fe200078ec0ff */
[----:B------:R-:W-:Y:S01]  /*25d0*/  IMAD.IADD R11, R7, 0x1, R13 ;  /* 0x00000001070b7824 */ /* 0x000fe200078e020d */
[----:B------:R-:W-:Y:S01]  /*25e0*/  LOP3.LUT R8, R9, 0xfffffffc, RZ, 0xc0, !PT ;  /* 0xfffffffc09087812 */ /* 0x000fe200078ec0ff */
[----:B------:R-:W-:Y:S01]  /*25f0*/  ULDC.64 UR4, c[0x0][0x240] ;  /* 0x0000900000047ab9 */ /* 0x000fe20000000a00 */
[----:B------:R-:W-:Y:S01]  /*2600*/  LOP3.LUT R13, R10, 0x8, RZ, 0xc0, !PT ;  /* 0x000000080a0d7812 */ /* 0x000fe200078ec0ff */
[----:B------:R-:W-:Y:S01]  /*2610*/  IMAD.MOV.U32 R10, RZ, RZ, R6 ;  /* 0x000000ffff0a7224 */ /* 0x000fe200078e0006 */
[----:B--2---:R-:W-:Y:S01]  /*2620*/  IADD3 R5, P0, R240, UR16, RZ ;  /* 0x00000010f0057c10 */ /* 0x004fe2000ff1e0ff */
[----:B------:R-:W-:Y:S01]  /*2630*/  IMAD.IADD R16, R22, 0x1, -R8 ;  /* 0x0000000116107824 */ /* 0x000fe200078e0a08 */
[----:B------:R-:W-:Y:S01]  /*2640*/  UIMAD UR4, UR11, UR4, URZ ;  /* 0x000000040b0472a4 */ /* 0x000fe2000f8e023f */
[----:B------:R-:W-:-:S02]  /*2650*/  IMAD.SHL.U32 R8, R15, 0x10, RZ ;  /* 0x000000100f087824 */ /* 0x000fc400078e00ff */
[C---:B------:R-:W-:Y:S01]  /*2660*/  IMAD.SHL.U32 R7, R16.reuse, 0x100, RZ ;  /* 0x0000010010077824 */ /* 0x040fe200078e00ff */
[----:B------:R-:W-:Y:S01]  /*2670*/  LEA.HI R4, R16, R16, RZ, 0x1 ;  /* 0x0000001010047211 */ /* 0x000fe200078f08ff */
[----:B------:R-:W-:Y:S01]  /*2680*/  IMAD.WIDE.U32 R244, R20, c[0x0][0x240], R10 ;  /* 0x0000900014f47a25 */ /* 0x000fe200078e000a */
[----:B------:R-:W-:Y:S01]  /*2690*/  LOP3.LUT R6, R13, 0x70, R8, 0xf8, !PT ;  /* 0x000000700d067812 */ /* 0x000fe200078ef808 */
[----:B------:R-:W-:Y:S02]  /*26a0*/  UIMAD UR16, UR12, UR5, UR4 ;  /* 0x000000050c1072a4 */ /* 0x000fe4000f8e0204 */
[----:B------:R-:W-:Y:S01]  /*26b0*/  IMAD.SHL.U32 R2, R4, 0x100, RZ ;  /* 0x0000010004027824 */ /* 0x000fe200078e00ff */
[----:B------:R-:W-:Y:S01]  /*26c0*/  LOP3.LUT R9, R6, 0x100, R7, 0xf8, !PT ;  /* 0x0000010006097812 */ /* 0x000fe200078ef807 */
[----:B------:R-:W-:Y:S01]  /*26d0*/  IMAD.IADD R8, R248, 0x1, -R3 ;  /* 0x00000001f8087824 */ /* 0x000fe200078e0a03 */
[----:B------:R-:W-:Y:S01]  /*26e0*/  IADD3.X R3, R239, UR18, RZ, P0, !PT ;  /* 0x00000012ef037c10 */ /* 0x000fe200087fe4ff */
[----:B------:R-:W-:Y:S01]  /*26f0*/  UP2UR UR18, UPR, URZ, 0x1 ;  /* 0x000000013f127883 */ /* 0x000fe20008000000 */
[C---:B------:R-:W-:Y:S01]  /*2700*/  LEA R4, P0, R5.reuse, c[0x0][0x280], 0x2 ;  /* 0x0000a00005047a11 */ /* 0x040fe200078010ff */
[----:B------:R-:W-:Y:S01]  /*2710*/  UISETP.GE.AND UP0, UPT, UR6, 0x12, UPT ;  /* 0x000000120600788c */ /* 0x000fe2000bf06270 */
[----:B------:R-:W-:Y:S01]  /*2720*/  LOP3.LUT R7, R2, 0x7ffffe00, RZ, 0xc0, !PT ;  /* 0x7ffffe0002077812 */ /* 0x000fe200078ec0ff */
[----:B------:R-:W-:Y:S01]  /*2730*/  IMAD.IADD R2, R248, 0x1, -R12 ;  /* 0x00000001f8027824 */ /* 0x000fe200078e0a0c */
[----:B------:R-:W-:Y:S01]  /*2740*/  SHF.R.U32.HI R6, RZ, 0x3, R9 ;  /* 0x00000003ff067819 */ /* 0x000fe20000011609 */
[----:B------:R-:W-:Y:S01]  /*2750*/  UIADD3 UR5, UR8, -UR9, URZ ;  /* 0x8000000908057290 */ /* 0x000fe2000fffe03f */
        /* <DEDUP_REMOVED lines=23> */
[----:B------:R-:W-:Y:S01]  /*28d0*/  UMOV UR4, URZ ;  /* 0x0000003f00047c82 */ /* 0x000fe20008000000 */
[----:B------:R-:W-:Y:S01]  /*28e0*/  LOP3.LUT R214, R214, 0x38, RZ, 0xc0, !PT ;  /* 0x00000038d6d67812 */ /* 0x000fe200078ec0ff */
[----:B------:R-:W-:-:S02]  /*28f0*/  UMOV UR11, 0x1 ;  /* 0x00000001000b7882 */ /* 0x000fc40000000000 */
[----:B------:R-:W-:Y:S02]  /*2900*/  UP2UR UR8, UPR, URZ, 0x1 ;  /* 0x000000013f087883 */ /* 0x000fe40008000000 */
        /* <DEDUP_REMOVED lines=83> */
.L_x_1084:
        /* <DEDUP_REMOVED lines=211> */
.L_x_1076:
[----:B------:R-:W-:Y:S11]  /*3b70*/  ISETP.NE.AND P0, PT, R249, c[0x0][0x2a8], PT ;  /* 0x0000aa00f9007a0c */ /* 0x000ff60003f05270 */
[----:B------:R-:W-:Y:S02]  /*3b80*/  @!UPT UIADD3 URZ, URZ, URZ, URZ ;  /* 0x0000003f3f3ff290 */ /* 0x000fe4000fffe03f */
[----:B------:R-:W-:Y:S05]  /*3b90*/  @P0 IMAD.HI.U32 R4, R2, c[0x0][0x2ac], RZ ;  /* 0x0000ab0002040a27 */ /* 0x000fea00078e00ff */
[----:B------:R-:W-:Y:S02]  /*3ba0*/  @P0 SHF.R.U32.HI R2, RZ, c[0x0][0x2b0], R4 ;  /* 0x0000ac00ff020a19 */ /* 0x000fe40000011604 */
.L_x_1077:
[----:B------:R-:W-:Y:S05]  /*3bb0*/  BSYNC B0 ;  /* 0x0000000000007941 */ /* 0x000fea0003800000 */
.L_x_1075:
[----:B------:R-:W-:Y:S05]  /*3bc0*/  IMAD R2, R2, c[0x0][0x2a8], R236 ;  /* 0x0000aa0002027a24 */ /* 0x000fea00078e02ec */
[----:B------:R-:W-:Y:S02]  /*3bd0*/  IADD3 R4, R2, c[0x0][0x2a8], RZ ;  /* 0x0000aa0002047a10 */ /* 0x000fe40007ffe0ff */
[----:B------:R-:W-:Y:S02]  /*3be0*/  IMNMX R109, R109, R2, !PT ;  /* 0x000000026d6d7217 */ /* 0x000fe40007800200 */
[----:B------:R-:W-:Y:S02]  /*3bf0*/  IMNMX R110, R110, R4, PT ;  /* 0x000000046e6e7217 */ /* 0x000fe40003800200 */
.L_x_1074:
        /* <DEDUP_REMOVED lines=16> */
.L_x_1080:
[----:B------:R-:W-:Y:S11]  /*3d00*/  ISETP.NE.AND P0, PT, R249, c[0x0][0x2a8], PT ;  /* 0x0000aa00f9007a0c */ /* 0x000ff60003f05270 */
[----:B------:R-:W-:Y:S02]  /*3d10*/  @!UPT UIADD3 URZ, URZ, URZ, URZ ;  /* 0x0000003f3f3ff290 */ /* 0x000fe4000fffe03f */
[----:B------:R-:W-:Y:S05]  /*3d20*/  @P0 IMAD.HI.U32 R3, R2, c[0x0][0x2ac], RZ ;  /* 0x0000ab0002030a27 */ /* 0x000fea00078e00ff */
[----:B------:R-:W-:Y:S02]  /*3d30*/  @P0 SHF.R.U32.HI R2, RZ, c[0x0][0x2b0], R3 ;  /* 0x0000ac00ff020a19 */ /* 0x000fe40000011603 */
.L_x_1081:
[----:B------:R-:W-:Y:S05]  /*3d40*/  BSYNC B0 ;  /* 0x0000000000007941 */ /* 0x000fea0003800000 */
.L_x_1079:
[----:B------:R-:W-:Y:S05]  /*3d50*/  IMAD R2, R2, c[0x0][0x2a8], R236 ;  /* 0x0000aa0002027a24 */ /* 0x000fea00078e02ec */
[----:B------:R-:W-:Y:S02]  /*3d60*/  IADD3 R3, R2, c[0x0][0x2a8], RZ ;  /* 0x0000aa0002037a10 */ /* 0x000fe40007ffe0ff */
[----:B------:R-:W-:Y:S02]  /*3d70*/  IMNMX R107, R107, R2, !PT ;  /* 0x000000026b6b7217 */ /* 0x000fe40007800200 */
[----:B------:R-:W-:Y:S02]  /*3d80*/  IMNMX R108, R108, R3, PT ;  /* 0x000000036c6c7217 */ /* 0x000fe40003800200 */
.L_x_1078:
        /* <DEDUP_REMOVED lines=33> */
[----:B------:R-:W-:Y:S03]  /*3fa0*/  @!P1 LEA.HI.X.SX32 R5, R5, R247, 0x1, P0 ;  /* 0x000000f705059211 */ /* 0x000fe600000f0eff */
[C---:B------:R-:W-:Y:S01]  /*3fb0*/  IADD3 R18, P5, P0, R234.reuse, UR16, R6 ;  /* 0x00000010ea127c10 */ /* 0x040fe2000f8be006 */
[----:B------:R-:W-:Y:S06]  /*3fc0*/  USHF.L.U64.HI UR20, UR22, 0x6, UR20 ;  /* 0x0000000616147899 */ /* 0x000fec0008010214 */
[----:B------:R-:W-:Y:S02]  /*3fd0*/  IADD3.X R19, R231, UR20, R251, P5, P0 ;  /* 0x00000014e7137c10 */ /* 0x000fe4000afe04fb */
[----:B------:R-:W-:Y:S01]  /*3fe0*/  IADD3 R7, P5, R234, UR16, RZ ;  /* 0x00000010ea077c10 */ /* 0x000fe2000ffbe0ff */
[----:B------:R-:W-:Y:S01]  /*3ff0*/  UIMAD UR16, UR6, -0x40, UR9 ;  /* 0xffffffc0061078a4 */ /* 0x000fe2000f8e0209 */
[C---:B------:R-:W-:Y:S04]  /*4000*/  @!P1 LEA R14, P0, R4.reuse, c[0x0][0x258], 0x2 ;  /* 0x00009600040e9a11 */ /* 0x040fe800078010ff */
        /* <DEDUP_REMOVED lines=30> */
.L_x_1082:
        /* <DEDUP_REMOVED lines=536> */
.L_x_1083:
        /* <DEDUP_REMOVED lines=296> */
.L_x_1073:
        /* <DEDUP_REMOVED lines=12> */
[----:B------:R-:W3:Y:S01]  /*76b0*/  S2UR UR6, SR_CTAID.X ;  /* 0x00000000000679c3 */ /* 0x000ee20000002500 */
[----:B------:R-:W-:Y:S02]  /*76c0*/  UMOV UR5, 0x1 ;  /* 0x0000000100057882 */ /* 0x000fe40000000000 */
[----:B------:R-:W-:Y:S01]  /*76d0*/  BAR.SYNC.DEFER_BLOCKING 0x1, 0x100 ;  /* 0x0044000000007b1d */ /* 0x000fe20000010000 */
[----:B------:R-:W-:Y:S01]  /*76e0*/  UISETP.NE.AND UP0, UPT, UR5, UR12, UPT ;  /* 0x0000000c0500728c */ /* 0x000fe2000bf05270 */
[----:B------:R-:W-:-:S04]  /*76f0*/  ISETP.NE.AND P2, PT, R248, RZ, PT ;  /* 0x000000fff800720c */ /* 0x000fc80003f45270 */
[----:B------:R-:W4:Y:S01]  /*7700*/  S2UR UR4, SR_CTAID.Y ;  /* 0x00000000000479c3 */ /* 0x000f220000002600 */
[----:B------:R-:W-:Y:S01]  /*7710*/  ULDC UR7, c[0x0][0x358] ;  /* 0x0000d60000077ab9 */ /* 0x000fe20000000800 */
[----:B------:R-:W-:Y:S01]  /*7720*/  BSSY B0, `(.L_x_1085) ;  /* 0x0000029000007945 */ /* 0x000fe20003800000 */
[----:B------:R-:W-:Y:S02]  /*7730*/  ULDC UR8, c[0x0][0x2f4] ;  /* 0x0000bd0000087ab9 */ /* 0x000fe40000000800 */
[----:B------:R-:W-:Y:S02]  /*7740*/  ULDC UR5, c[0x0][0x340] ;  /* 0x0000d00000057ab9 */ /* 0x000fe40000000800 */
[----:B------:R-:W-:Y:S02]  /*7750*/  UIMAD UR17, UR10, UR8, URZ ;  /* 0x000000080a1172a4 */ /* 0x000fe4000f8e023f */
[----:B---3--:R-:W-:-:S04]  /*7760*/  UIMAD UR7, UR6, UR7, URZ ;  /* 0x00000007060772a4 */ /* 0x008fc8000f8e023f */
[----:B------:R-:W-:-:S04]  /*7770*/  UIMAD UR8, UR7, UR8, URZ ;  /* 0x00000008070872a4 */ /* 0x000fc8000f8e023f */
[----:B------:R-:W-:Y:S02]  /*7780*/  USHF.R.S32.HI UR9, URZ, 0x1f, UR8 ;  /* 0x0000001f3f097899 */ /* 0x000fe40008011408 */
[----:B----4-:R-:W-:-:S03]  /*7790*/  UIMAD.WIDE.U32 UR18, UR4, UR13, URZ ;  /* 0x0000000d041272a5 */ /* 0x010fc6000f8e003f */
[----:B------:R-:W-:Y:S02]  /*77a0*/  UMOV UR13, UR4 ;  /* 0x00000004000d7c82 */ /* 0x000fe40008000000 */
[----:B------:R-:W-:Y:S02]  /*77b0*/  @UP0 USHF.R.U32.HI UR13, URZ, UR5, UR19 ;  /* 0x000000053f0d0299 */ /* 0x000fe40008011613 */
[----:B------:R-:W-:Y:S02]  /*77c0*/  USHF.R.S32.HI UR5, URZ, 0x1f, UR17 ;  /* 0x0000001f3f057899 */ /* 0x000fe40008011411 */
[----:B------:R-:W-:Y:S02]  /*77d0*/  UIADD3 UR8, UP1, UP0, UR8, UR17, UR13 ;  /* 0x0000001108087290 */ /* 0x000fe4000f83e00d */
[----:B------:R-:W-:Y:S02]  /*77e0*/  UIADD3 UR7, -UR13, URZ, URZ ;  /* 0x0000003f0d077290 */ /* 0x000fe4000fffe13f */
[----:B------:R-:W-:-:S02]  /*77f0*/  USHF.R.S32.HI UR11, URZ, 0x1f, UR13 ;  /* 0x0000001f3f0b7899 */ /* 0x000fc4000801140d */
[----:B------:R-:W-:Y:S02]  /*7800*/  UIMAD UR12, UR7, UR12, UR4 ;  /* 0x0000000c070c72a4 */ /* 0x000fe4000f8e0204 */
[----:B------:R-:W-:Y:S02]  /*7810*/  UIADD3.X UR9, UR9, UR5, UR11, UP1, UP0 ;  /* 0x0000000509097290 */ /* 0x000fe40008fe040b */
[----:B------:R-:W-:Y:S02]  /*7820*/  USHF.L.U32 UR7, UR8, 0x2, URZ ;  /* 0x0000000208077899 */ /* 0x000fe4000800063f */
[----:B------:R-:W-:Y:S02]  /*7830*/  ULDC.64 UR4, c[0x0][0x350] ;  /* 0x0000d40000047ab9 */ /* 0x000fe40000000a00 */
[----:B------:R-:W-:Y:S02]  /*7840*/  USHF.L.U64.HI UR8, UR8, 0x2, UR9 ;  /* 0x0000000208087899 */ /* 0x000fe40008010209 */
[----:B------:R-:W-:-:S02]  /*7850*/  UIADD3 UR4, UP0, UR7, UR4, URZ ;  /* 0x0000000407047290 */ /* 0x000fc4000ff1e03f */
[----:B------:R-:W-:Y:S02]  /*7860*/  USHF.R.S32.HI UR9, URZ, 0x1f, UR10 ;  /* 0x0000001f3f097899 */ /* 0x000fe4000801140a */
[----:B------:R-:W-:Y:S02]  /*7870*/  UIADD3.X UR5, UR8, UR5, URZ, UP0, !UPT ;  /* 0x0000000508057290 */ /* 0x000fe400087fe43f */
[----:B------:R-:W-:Y:S01]  /*7880*/  USEL UR9, UR9, URZ, !UP2 ;  /* 0x0000003f09097287 */ /* 0x000fe2000d000000 */
[----:B------:R-:W-:-:S03]  /*7890*/  MOV R4, UR4 ;  /* 0x0000000400047c02 */ /* 0x000fc60008000f00 */
[----:B------:R-:W-:Y:S01]  /*78a0*/  IMAD.U32 R5, RZ, RZ, UR5 ;  /* 0x00000005ff057e24 */ /* 0x000fe2000f8e00ff */
[----:B--2---:R-:W2:Y:S02]  /*78b0*/  @P0 R2UR UR16, R0 ;  /* 0x00000000001003c2 */ /* 0x004ea400000e0000 */
[----:B--2---:R-:W-:Y:S02]  /*78c0*/  @UP2 UIMAD UR16, UR10, 0x50, UR16 ;  /* 0x000000500a1028a4 */ /* 0x004fe4000f8e0210 */
[----:B------:R-:W-:Y:S02]  /*78d0*/  USEL UR10, UR10, URZ, !UP2 ;  /* 0x0000003f0a0a7287 */ /* 0x000fe4000d000000 */
[----:B------:R-:W-:-:S04]  /*78e0*/  UIMAD.WIDE UR16, UR16, 0x66666667, URZ ;  /* 0x66666667101078a5 */ /* 0x000fc8000f8e023f */
[----:B------:R-:W-:-:S04]  /*78f0*/  @UP2 USHF.R.U32.HI UR16, URZ, 0x1f, UR17 ;  /* 0x0000001f3f102899 */ /* 0x000fc80008011611 */
[----:B------:R-:W-:-:S04]  /*7900*/  @UP2 ULEA.HI.SX32 UR16, UR17, UR16, 0x1b ;  /* 0x0000001011102291 */ /* 0x000fc8000f8fda3f */
[----:B------:R-:W-:-:S04]  /*7910*/  @UP2 UIMAD UR16, UR16, 0x3c00, URZ ;  /* 0x00003c00101028a4 */ /* 0x000fc8000f8e023f */
[----:B------:R-:W-:-:S03]  /*7920*/  @UP2 USHF.R.S32.HI UR17, URZ, 0x1f, UR16 ;  /* 0x0000001f3f112899 */ /* 0x000fc60008011410 */
[----:B------:R-:W-:-:S04]  /*7930*/  @!UP2 UMOV UR16, URZ ;  /* 0x0000003f0010ac82 */ /* 0x000fc80008000000 */
[----:B------:R-:W-:Y:S01]  /*7940*/  @!UP2 UMOV UR17, URZ ;  /* 0x0000003f0011ac82 */ /* 0x000fe20008000000 */
[----:B------:R-:W-:Y:S05]  /*7950*/  @P2 BRA `(.L_x_1086) ;  /* 0x0000005000002947 */ /* 0x000fea0003800000 */
.L_x_1087:
[----:B------:R-:W2:Y:S01]  /*7960*/  LDG.E.STRONG.GPU R0, [R4.64] ;  /* 0x0000000e04007981 */ /* 0x000ea2000c1ef900 */
[----:B------:R-:W-:Y:S01]  /*7970*/  YIELD ;  /* 0x0000000000007946 */ /* 0x000fe20003800000 */
[----:B--2---:R-:W-:Y:S01]  /*7980*/  ISETP.NE.AND P0, PT, R0, UR12, PT ;  /* 0x0000000c00007c0c */ /* 0x004fe2000bf05270 */
[----:B------:R-:W-:-:S12]  /*7990*/  CCTL.IVALL ;  /* 0x00000000ff00798f */ /* 0x000fd80002000000 */
[----:B------:R-:W-:Y:S05]  /*79a0*/  @P0 BRA `(.L_x_1087) ;  /* 0xffffffb000000947 */ /* 0x000fea000383ffff */
.L_x_1086:
[----:B------:R-:W-:Y:S05]  /*79b0*/  BSYNC B0 ;  /* 0x0000000000007941 */ /* 0x000fea0003800000 */
.L_x_1085:
[----:B------:R-:W-:Y:S01]  /*79c0*/  MOV R11, 0xffffffff ;  /* 0xffffffff000b7802 */ /* 0x000fe20000000f00 */
[----:B------:R-:W-:Y:S05]  /*79d0*/  BRA.CONV ~URZ, `(.L_x_1088) ;  /* 0x000000237f007947 */ /* 0x000fea000b800000 */
[----:B------:R-:W-:Y:S02]  /*79e0*/  MOV R2, 0x7a00 ;  /* 0x00007a0000027802 */ /* 0x000fe40000000f00 */
[----:B-1----:R-:W-:Y:S05]  /*79f0*/  CALL.REL.NOINC `($__internal_9_$__cuda_sm70_warpsync) ;  /* 0x00000cd000007944 */ /* 0x002fea0003c00000 */
.L_x_1088:
[----:B------:R-:W-:Y:S01]  /*7a00*/  UIMAD UR5, UR6, 0x3c00, URZ ;  /* 0x00003c00060578a4 */ /* 0x000fe2000f8e023f */
[----:B------:R-:W-:Y:S01]  /*7a10*/  SHF.R.S32.HI R2, RZ, 0x1f, R248 ;  /* 0x0000001fff027819 */ /* 0x000fe200000114f8 */
[----:B------:R-:W-:Y:S01]  /*7a20*/  IMAD.U32 R10, RZ, RZ, UR10 ;  /* 0x0000000aff0a7e24 */ /* 0x000fe2000f8e00ff */
[----:B------:R-:W-:-:S06]  /*7a30*/  NOP ;  /* 0x0000000000007918 */ /* 0x000fcc0000000000 */
[----:B------:R-:W-:Y:S01]  /*7a40*/  USHF.R.S32.HI UR4, URZ, 0x1f, UR5 ;  /* 0x0000001f3f047899 */ /* 0x000fe20008011405 */
[----:B------:R-:W-:-:S05]  /*7a50*/  IMAD.U32 R8, RZ, RZ, UR5 ;  /* 0x00000005ff087e24 */ /* 0x000fca000f8e00ff */
[----:B------:R-:W-:Y:S01]  /*7a60*/  IMAD.U32 R0, RZ, RZ, UR4 ;  /* 0x00000004ff007e24 */ /* 0x000fe2000f8e00ff */
[----:B------:R-:W-:Y:S01]  /*7a70*/  IADD3 R8, P1, P0, R8, UR16, R248 ;  /* 0x0000001008087c10 */ /* 0x000fe2000f83e0f8 */
[----:B------:R-:W-:Y:S02]  /*7a80*/  ULDC.64 UR4, c[0x0][0x328] ;  /* 0x0000ca0000047ab9 */ /* 0x000fe40000000a00 */
[----:B------:R-:W-:Y:S01]  /*7a90*/  UIMAD UR4, UR11, UR4, URZ ;  /* 0x000000040b0472a4 */ /* 0x000fe2000f8e023f */
[----:B------:R-:W-:Y:S01]  /*7aa0*/  IADD3.X R9, R0, UR17, R2, P1, P0 ;  /* 0x0000001100097c10 */ /* 0x000fe20008fe0402 */
[----:B------:R-:W-:Y:S02]  /*7ab0*/  IMAD.U32 R2, RZ, RZ, UR13 ;  /* 0x0000000dff027e24 */ /* 0x000fe4000f8e00ff */
[----:B------:R-:W-:Y:S02]  /*7ac0*/  UIMAD UR18, UR13, UR5, UR4 ;  /* 0x000000050d1272a4 */ /* 0x000fe4000f8e0204 */
[----:B------:R-:W-:Y:S01]  /*7ad0*/  IMAD.WIDE.U32 R2, R2, c[0x0][0x328], R8 ;  /* 0x0000ca0002027a25 */ /* 0x000fe200078e0008 */
[----:B------:R-:W-:-:S02]  /*7ae0*/  ULDC.64 UR4, c[0x0][0x330] ;  /* 0x0000cc0000047ab9 */ /* 0x000fc40000000a00 */
        /* <DEDUP_REMOVED lines=69> */
[----:B------:R-:W-:Y:S05]  /*7f40*/  CALL.REL.NOINC `($__internal_9_$__cuda_sm70_warpsync) ;  /* 0x0000078000007944 */ /* 0x000fea0003c00000 */
.L_x_1089:
        /* <DEDUP_REMOVED lines=12> */
.L_x_1091:
[----:B------:R-:W-:Y:S05]  /*8010*/  BSYNC B0 ;  /* 0x0000000000007941 */ /* 0x000fea0003800000 */
.L_x_1090:
[----:B------:R-:W-:Y:S01]  /*8020*/  ULDC.64 UR4, c[0x0][0x348] ;  /* 0x0000d20000047ab9 */ /* 0x000fe20000000a00 */
[----:B------:R-:W-:Y:S01]  /*8030*/  BSSY B0, `(.L_x_1092) ;  /* 0x000000b000007945 */ /* 0x000fe20003800000 */
[----:B------:R-:W-:-:S04]  /*8040*/  UIADD3 UR4, UP0, UR7, UR4, URZ ;  /* 0x0000000407047290 */ /* 0x000fc8000ff1e03f */
[----:B------:R-:W-:Y:S02]  /*8050*/  UIADD3.X UR5, UR8, UR5, URZ, UP0, !UPT ;  /* 0x0000000508057290 */ /* 0x000fe400087fe43f */
[----:B--2---:R-:W-:-:S04]  /*8060*/  MOV R4, UR4 ;  /* 0x0000000400047c02 */ /* 0x004fc80008000f00 */
[----:B------:R-:W-:Y:S01]  /*8070*/  MOV R5, UR5 ;  /* 0x0000000500057c02 */ /* 0x000fe20008000f00 */
[----:B------:R-:W-:Y:S05]  /*8080*/  @P2 BRA `(.L_x_1093) ;  /* 0x0000005000002947 */ /* 0x000fea0003800000 */
.L_x_1094:
[----:B------:R-:W2:Y:S01]  /*8090*/  LDG.E.STRONG.GPU R0, [R4.64] ;  /* 0x0000000e04007981 */ /* 0x000ea2000c1ef900 */
[----:B------:R-:W-:Y:S01]  /*80a0*/  YIELD ;  /* 0x0000000000007946 */ /* 0x000fe20003800000 */
[----:B--2---:R-:W-:Y:S01]  /*80b0*/  ISETP.NE.AND P0, PT, R0, UR12, PT ;  /* 0x0000000c00007c0c */ /* 0x004fe2000bf05270 */
[----:B------:R-:W-:-:S12]  /*80c0*/  CCTL.IVALL ;  /* 0x00000000ff00798f */ /* 0x000fd80002000000 */
[----:B------:R-:W-:Y:S05]  /*80d0*/  @P0 BRA `(.L_x_1094) ;  /* 0xffffffb000000947 */ /* 0x000fea000383ffff */
.L_x_1093:
[----:B------:R-:W-:Y:S05]  /*80e0*/  BSYNC B0 ;  /* 0x0000000000007941 */ /* 0x000fea0003800000 */
.L_x_1092:
[----:B------:R-:W-:Y:S05]  /*80f0*/  BRA.CONV ~URZ, `(.L_x_1095) ;  /* 0x000000237f007947 */ /* 0x000fea000b800000 */
[----:B-1----:R-:W-:Y:S02]  /*8100*/  MOV R2, 0x8120 ;  /* 0x0000812000027802 */ /* 0x002fe40000000f00 */
[----:B------:R-:W-:Y:S05]  /*8110*/  CALL.REL.NOINC `($__internal_9_$__cuda_sm70_warpsync) ;  /* 0x000005b000007944 */ /* 0x000fea0003c00000 */
.L_x_1095:
        /* <DEDUP_REMOVED lines=79> */
.L_x_1096:
        /* <DEDUP_REMOVED lines=12> */
        .weak           $__internal_9_$__cuda_sm70_warpsync
        .type           $__internal_9_$__cuda_sm70_warpsync,@function
        .size           $__internal_9_$__cuda_sm70_warpsync,(.L_x_1419 - $__internal_9_$__cuda_sm70_warpsync)
$__internal_9_$__cuda_sm70_warpsync:
[----:B------:R-:W-:Y:S01]  /*86d0*/  MOV R3, 0x0 ;  /* 0x0000000000037802 */ /* 0x000fe20000000f00 */
[----:B------:R-:W-:Y:S04]  /*86e0*/  WARPSYNC R11 ;  /* 0x0000000b00007348 */ /* 0x000fe80003800000 */
[----:B------:R-:W-:Y:S05]  /*86f0*/  RET.REL.NODEC R2 `(_ZN7cutlass13device_kernelIN5flash19enable_sm80_to_sm89INS1_16FlashAttnBwdSm80INS1_25CollectiveMainloopBwdSm80ILi2ELi1EN4cute5tupleIJNS5_1CILi64EEENS7_ILi80EEENS7_ILi192EEEEEENS_6half_tEfNS_4arch4Sm80ELb0ELb1ELb1ELb1ELb1ELb0ELb1ELb0ELi2ELi4ELi2ELi2ELb0EEENS1_24CollectiveEpilogueBwdGQAISB_fSE_Li256ELb1ELb1EEENS1_19SingleTileSchedulerILb1ELb0ELb0ELi80EEEEEEEEEvNT_6ParamsE) ;  /* 0xffff790002007950 */ /* 0x000fea0003c3ffff */
.L_x_1097:
        /* <DEDUP_REMOVED lines=16> */
.L_x_1419:


//--------------------- .text._ZN7cutlass13device_kernelIN5flash19enable_sm80_to_sm89INS1_16FlashAttnBwdSm80INS1_25CollectiveMainloopBwdSm80ILi2ELi1EN4cute5tupleIJNS5_1CILi64EEENS7_ILi80EEENS7_ILi192EEEEEENS_6half_tEfNS_4arch4Sm80ELb1ELb0ELb1ELb0ELb0ELb0ELb1ELb0ELi2ELi4ELi2ELi2ELb0EEENS1_21CollectiveEpilogueBwdISB_SC_SE_Li256ELb0ELb1ELi4EEENS1_25SingleTileBwdLPTSchedulerILb0ELi80ELb0EEEEEEEEEvNT_6ParamsE --------------------------
	.section	.text._ZN7cutlass13device_kernelIN5flash19enable_sm80_to_sm89INS1_16FlashAttnBwdSm80INS1_25CollectiveMainloopBwdSm80ILi2ELi1EN4cute5tupleIJNS5_1CILi64EEENS7_ILi80EEENS7_ILi192EEEEEENS_6half_tEfNS_4arch4Sm80ELb1ELb0ELb1ELb0ELb0ELb0ELb1ELb0ELi2ELi4ELi2ELi2ELb0EEENS1_21CollectiveEpilogueBwdISB_SC_SE_Li256ELb0ELb1ELi4EEENS1_25SingleTileBwdLPTSchedulerILb0ELi80ELb0EEEEEEEEEvNT_6ParamsE,"ax",@progbits
	.sectioninfo	@"SHI_REGISTERS=255"
	.align	128
.text._ZN7cutlass13device_kernelIN5flash19enable_sm80_to_sm89INS1_16FlashAttnBwdSm80INS1_25CollectiveMainloopBwdSm80ILi2ELi1EN4cute5tupleIJNS5_1CILi64EEENS7_ILi80EEENS7_ILi192EEEEEENS_6half_tEfNS_4arch4Sm80ELb1ELb0ELb1ELb0ELb0ELb0ELb1ELb0ELi2ELi4ELi2ELi2ELb0EEENS1_21CollectiveEpilogueBwdISB_SC_SE_Li256ELb0ELb1ELi4EEENS1_25SingleTileBwdLPTSchedulerILb0ELi80ELb0EEEEEEEEEvNT_6ParamsE:
        .type           _ZN7cutlass13device_kernelIN5flash19enable_sm80_to_sm89INS1_16FlashAttnBwdSm80INS1_25CollectiveMainloopBwdSm80ILi2ELi1EN4cute5tupleIJNS5_1CILi64EEENS7_ILi80EEENS7_ILi192EEEEEENS_6half_tEfNS_4arch4Sm80ELb1ELb0ELb1ELb0ELb0ELb0ELb1ELb0ELi2ELi4ELi2ELi2ELb0EEENS1_21CollectiveEpilogueBwdISB_SC_SE_Li256ELb0ELb1ELi4EEENS1_25SingleTileBwdLPTSchedulerILb0ELi80ELb0EEEEEEEEEvNT_6ParamsE,@function
        .size           _ZN7cutlass13device_kernelIN5flash19enable_sm80_to_sm89INS1_16FlashAttnBwdSm80INS1_25CollectiveMainloopBwdSm80ILi2ELi1EN4cute5tupleIJNS5_1CILi64EEENS7_ILi80EEENS7_ILi192EEEEEENS_6half_tEfNS_4arch4Sm80ELb1ELb0ELb1ELb0ELb0ELb0ELb1ELb0ELi2ELi4ELi2ELi2ELb0EEENS1_21CollectiveEpilogueBwdISB_SC_SE_Li256ELb0ELb1ELi4EEENS1_25SingleTileBwdLPTSchedulerILb0ELi80ELb0EEEEEEEEEvNT_6ParamsE,(.L_x_1421 - _ZN7cutlass13device_kernelIN5flash19enable_sm80_to_sm89INS1_16FlashAttnBwdSm80INS1_25CollectiveMainloopBwdSm80ILi2ELi1EN4cute5tupleIJNS5_1CILi64EEENS7_ILi80EEENS7_ILi192EEEEEENS_6half_tEfNS_4arch4Sm80ELb1ELb0ELb1ELb0ELb0ELb0ELb1ELb0ELi2ELi4ELi2ELi2ELb0EEENS1_21CollectiveEpilogueBwdISB_SC_SE_Li256ELb0ELb1ELi4EEENS1_25SingleTileBwdLPTSchedulerILb0ELi80ELb0EEEEEEEEEvNT_6ParamsE)
        .other          _ZN7cutlass13device_kernelIN5flash19enable_sm80_to_sm89INS1_16FlashAttnBwdSm80INS1_25CollectiveMainloopBwdSm80ILi2ELi1EN4cute5tupleIJNS5_1CILi64EEENS7_ILi80EEENS7_ILi192EEEEEENS_6half_tEfNS_4arch4Sm80ELb1ELb0ELb1ELb0ELb0ELb0ELb1ELb0ELi2ELi4ELi2ELi2ELb0EEENS1_21CollectiveEpilogueBwdISB_SC_SE_Li256ELb0ELb1ELi4EEENS1_25SingleTileBwdLPTSchedulerILb0ELi80ELb0EEEEEEEEEvNT_6ParamsE,@"STO_CUDA_ENTRY STV_DEFAULT"
_ZN7cutlass13device_kernelIN5flash19enable_sm80_to_sm89INS1_16FlashAttnBwdSm80INS1_25CollectiveMainloopBwdSm80ILi2ELi1EN4cute5tupleIJNS5_1CILi64EEENS7_ILi80EEENS7_ILi192EEEEEENS_6half_tEfNS_4arch4Sm80ELb1ELb0ELb1ELb0ELb0ELb0ELb1ELb0ELi2ELi4ELi2ELi2ELb0EEENS1_21CollectiveEpilogueBwdISB_SC_SE_Li256ELb0ELb1ELi4EEENS1_25SingleTileBwdLPTSchedulerILb0ELi80ELb0EEEEEEEEEvNT_6ParamsE:
[----:B------:R-:W-:Y:S02]  /*0000*/  MOV R1, c[0x0][0x28] ;  /* 0x00000a0000017a02 */ /* 0x000fe40000000f00 */
[----:B------:R-:W1:Y:S04]  /*0010*/  S2R R226, SR_TID.X ;  /* 0x0000000000e27919 */ /* 0x000e680000002100 */
[----:B------:R-:W2:Y:S01]  /*0020*/  S2R R3, SR_CTAID.X ;  /* 0x0000000000037919 */ /* 0x000ea20000002500 */
[----:B-1----:R-:W-:-:S06]  /*0030*/  SHF.R.U32.HI R0, RZ, 0x5, R226 ;  /* 0x00000005ff007819 */ /* 0x002fcc00000116e2 */
[----:B------:R-:W1:Y:S02]  /*0040*/  SHFL.IDX PT, R0, R0, RZ, 0x1f ;  /* 0x00001fff00007589 */ /* 0x000e6400000e0000 */
[----:B-1----:R-:W-:-:S13]  /*0050*/  ISETP.NE.AND P0, PT, R0, RZ, PT ;  /* 0x000000ff0000720c */ /* 0x002fda0003f05270 */
[----:B------:R-:W-:Y:S05]  /*0060*/  @!P0 BRA `(.L_x_1098) ;  /* 0x0000020000008947 */ /* 0x000fea0003800000 */
[----:B--2---:R-:W-:Y:S01]  /*0070*/  IMAD.MOV.U32 R0, RZ, RZ, c[0x0][0x3b8] ;  /* 0x0000ee00ff007624 */ /* 0x004fe200078e00ff */
[----:B------:R-:W-:-:S04]  /*0080*/  MOV R2, R3 ;  /* 0x0000000300027202 */ /* 0x000fc80000000f00 */
[----:B------:R-:W-:-:S13]  /*0090*/  ISETP.NE.AND P0, PT, R0, 0x1, PT ;  /* 0x000000010000780c */ /* 0x000fda0003f05270 */
[----:B------:R-:W-:-:S05]  /*00a0*/  @P0 IMAD.HI.U32 R0, R3, c[0x0][0x3bc], RZ ;  /* 0x0000ef0003000a27 */ /* 0x000fca00078e00ff */
[----:B------:R-:W-:-:S04]  /*00b0*/  @P0 SHF.R.U32.HI R2, RZ, c[0x0][0x3c0], R0 ;  /* 0x0000f000ff020a19 */ /* 0x000fc80000011600 */
[----:B------:R-:W-:Y:S01]  /*00c0*/  ISETP.GE.AND P0, PT, R2, c[0x0][0x3d0], PT ;  /* 0x0000f40002007a0c */ /* 0x000fe20003f06270 */
[----:B------:R-:W-:-:S04]  /*00d0*/  IMAD.MOV R0, RZ, RZ, -R2 ;  /* 0x000000ffff007224 */ /* 0x000fc800078e0a02 */
[----:B------:R-:W-:-:S08]  /*00e0*/  IMAD R0, R0, c[0x0][0x3b8], R3 ;  /* 0x0000ee0000007a24 */ /* 0x000fd000078e0203 */
[----:B------:R-:W-:Y:S05]  /*00f0*/  @!P0 BRA `(.L_x_1099) ;  /* 0x0000007000008947 */ /* 0x000fea0003800000 */
[----:B------:R-:W-:Y:S02]  /*0100*/  MOV R3, c[0x0][0x3c4] ;  /* 0x0000f10000037a02 */ /* 0x000fe40000000f00 */
[----:B------:R-:W-:Y:S02]  /*0110*/  MOV R245, R0 ;  /* 0x0000000000f57202 */ /* 0x000fe40000000f00 */
[----:B------:R-:W-:-:S13]  /*0120*/  ISETP.NE.AND P0, PT, R3, 0x1, PT ;  /* 0x000000010300780c */ /* 0x000fda0003f05270 */
[----:B------:R-:W-:-:S05]  /*0130*/  @P0 IMAD.HI.U32 R3, R0, c[0x0][0x3c8], RZ ;  /* 0x0000f20000030a27 */ /* 0x000fca00078e00ff */
[----:B------:R-:W-:-:S05]  /*0140*/  @P0 SHF.R.U32.HI R245, RZ, c[0x0][0x3cc], R3 ;  /* 0x0000f300fff50a19 */ /* 0x000fca0000011603 */
[----:B------:R-:W-:Y:S01]  /*0150*/  IMAD R3, R245, c[0x0][0x3c4], RZ ;  /* 0x0000f100f5037a24 */ /* 0x000fe200078e02ff */
[----:B------:R-:W-:Y:S05]  /*0160*/  BRA `(.L_x_1100) ;  /* 0x0000006000007947 */ /* 0x000fea0003800000 */
.L_x_1099:
[----:B------:R-:W-:Y:S02]  /*0170*/  MOV R3, c[0x0][0x3ac] ;  /* 0x0000eb0000037a02 */ /* 0x000fe40000000f00 */
[----:B------:R-:W-:Y:S02]  /*0180*/  MOV R245, R0 ;  /* 0x0000000000f57202 */ /* 0x000fe40000000f00 */
[----:B------:R-:W-:-:S13]  /*0190*/  ISETP.NE.AND P0, PT, R3, 0x1, PT ;  /* 0x000000010300780c */ /* 0x000fda0003f05270 */
[----:B------:R-:W-:-:S05]  /*01a0*/  @P0 IMAD.HI.U32 R3, R0, c[0x0][0x3b0], RZ ;  /* 0x0000ec0000030a27 */ /* 0x000fca00078e00ff */
[----:B------:R-:W-:-:S05]  /*01b0*/  @P0 SHF.R.U32.HI R245, RZ, c[0x0][0x3b4], R3 ;  /* 0x0000ed00fff50a19 */ /* 0x000fca0000011603 */
[----:B------:R-:W-:-:S03]  /*01c0*/  IMAD R3, R245, c[0x0][0x3ac], RZ ;  /* 0x0000eb00f5037a24 */ /* 0x000fc600078e02ff */
.L_x_1100:
[----:B------:R-:W-:Y:S02]  /*01d0*/  MOV R4, c[0x0][0x3a0] ;  /* 0x0000e80000047a02 */ /* 0x000fe40000000f00 */
[----:B------:R-:W-:Y:S02]  /*01e0*/  IADD3 R0, R0, -R3, RZ ;  /* 0x8000000300007210 */ /* 0x000fe40007ffe0ff */
[----:B------:R-:W-:-:S03]  /*01f0*/  ISETP.NE.AND P0, PT, R4, 0x1, PT ;  /* 0x000000010400780c */ /* 0x000fc60003f05270 */
[----:B------:R-:W-:-:S05]  /*0200*/  IMAD R0, R2, c[0x0][0x3ac], R0 ;  /* 0x0000eb0002007a24 */ /* 0x000fca00078e0200 */
[----:B------:R-:W-:-:S05]  /*0210*/  MOV R229, R0 ;  /* 0x0000000000e57202 */ /* 0x000fca0000000f00 */
[----:B------:R-:W-:-:S05]  /*0220*/  @P0 IMAD.HI.U32 R2, R0, c[0x0][0x3a4], RZ ;  /* 0x0000e90000020a27 */ /* 0x000fca00078e00ff */
[----:B------:R-:W-:-:S04]  /*0230*/  @P0 SHF.R.U32.HI R229, RZ, c[0x0][0x3a8], R2 ;  /* 0x0000ea00ffe50a19 */ /* 0x000fc80000011602 */
[----:B------:R-:W-:-:S05]  /*0240*/  IADD3 R2, -R229, RZ, RZ ;  /* 0x000000ffe5027210 */ /* 0x000fca0007ffe1ff */
[----:B------:R-:W-:Y:S01]  /*0250*/  IMAD R230, R2, c[0x0][0x3a0], R0 ;  /* 0x0000e80002e67a24 */ /* 0x000fe200078e0200 */
[----:B------:R-:W-:Y:S05]  /*0260*/  BRA `(.L_x_1101) ;  /* 0x000001f000007947 */ /* 0x000fea0003800000 */
.L_x_1098:
        /* <DEDUP_REMOVED lines=16> */
.L_x_1102:
[----:B------:R-:W-:Y:S02]  /*0370*/  MOV R3, c[0x0][0x3ac] ;  /* 0x0000eb0000037a02 */ /* 0x000fe40000000f00 */
[----:B------:R-:W-:Y:S02]  /*0380*/  MOV R245, R0 ;  /* 0x0000000000f57202 */ /* 0x000fe40000000f00 */
[----:B------:R-:W-:-:S13]  /*0390*/  ISETP.NE.AND P0, PT, R3, 0x1, PT ;  /* 0x000000010300780c */ /* 0x000fda0003f05270 */
[----:B------:R-:W-:-:S05]  /*03a0*/  @P0 IMAD.HI.U32 R3, R0, c[0x0][0x3b0], RZ ;  /* 0x0000ec0000030a27 */ /* 0x000fca00078e00ff */
[----:B------:R-:W-:-:S05]  /*03b0*/  @P0 SHF.R.U32.HI R245, RZ, c[0x0][0x3b4], R3 ;  /* 0x0000ed00fff50a19 */ /* 0x000fca0000011603 */
[----:B------:R-:W-:-:S03]  /*03c0*/  IMAD R3, R245, c[0x0][0x3ac], RZ ;  /* 0x0000eb00f5037a24 */ /* 0x000fc600078e02ff */
.L_x_1103:
        /* <DEDUP_REMOVED lines=8> */
[----:B------:R-:W-:Y:S02]  /*0450*/  IMAD R230, R2, c[0x0][0x3a0], R0 ;  /* 0x0000e80002e67a24 */ /* 0x000fe400078e0200 */
.L_x_1101:
[----:B------:R-:W-:-:S13]  /*0460*/  ISETP.GE.AND P0, PT, R229, RZ, PT ;  /* 0x000000ffe500720c */ /* 0x000fda0003f06270 */
[----:B------:R-:W-:Y:S05]  /*0470*/  @!P0 EXIT ;  /* 0x000000000000894d */ /* 0x000fea0003800000 */
[----:B------:R-:W-:Y:S01]  /*0480*/  IMAD.MOV.U32 R3, RZ, RZ, c[0x0][0x168] ;  /* 0x00005a00ff037624 */ /* 0x000fe200078e00ff */
[----:B------:R-:W-:Y:S01]  /*0490*/  ULDC.64 UR4, c[0x0][0x118] ;  /* 0x0000460000047ab9 */ /* 0x000fe20000000a00 */
[----:B------:R-:W-:Y:S01]  /*04a0*/  PLOP3.LUT P1, PT, PT, PT, PT, 0x80, 0x0 ;  /* 0x000000000000781c */ /* 0x000fe20003f2f070 */
[----:B------:R-:W-:Y:S01]  /*04b0*/  CS2R R170, SRZ ;  /* 0x0000000000aa7805 */ /* 0x000fe2000001ff00 */
[----:B------:R-:W-:Y:S01]  /*04c0*/  IMAD R0, R245, 0x50, R3 ;  /* 0x00000050f5007824 */ /* 0x000fe200078e0203 */
[----:B------:R-:W-:Y:S01]  /*04d0*/  IADD3 R3, R3, 0x3f, RZ ;  /* 0x0000003f03037810 */ /* 0x000fe20007ffe0ff */
[----:B------:R-:W-:Y:S01]  /*04e0*/  CS2R R168, SRZ ;  /* 0x0000000000a87805 */ /* 0x000fe2000001ff00 */
[----:B------:R-:W-:Y:S01]  /*04f0*/  CS2R R166, SRZ ;  /* 0x0000000000a67805 */ /* 0x000fe2000001ff00 */
[----:B------:R-:W-:Y:S01]  /*0500*/  CS2R R164, SRZ ;  /* 0x0000000000a47805 */ /* 0x000fe2000001ff00 */
[----:B------:R-:W-:Y:S01]  /*0510*/  IADD3 R0, R0, -c[0x0][0x198], RZ ;  /* 0x8000660000007a10 */ /* 0x000fe20007ffe0ff */
[----:B------:R-:W-:Y:S01]  /*0520*/  CS2R R162, SRZ ;  /* 0x0000000000a27805 */ /* 0x000fe2000001ff00 */
[----:B------:R-:W-:Y:S01]  /*0530*/  SHF.R.S32.HI R4, RZ, 0x1f, R3 ;  /* 0x0000001fff047819 */ /* 0x000fe20000011403 */
[----:B------:R-:W-:Y:S01]  /*0540*/  CS2R R160, SRZ ;  /* 0x0000000000a07805 */ /* 0x000fe2000001ff00 */
[----:B------:R-:W-:Y:S01]  /*0550*/  IADD3 R0, R0, -c[0x0][0x2a4], RZ ;  /* 0x8000a90000007a10 */ /* 0x000fe20007ffe0ff */
[----:B------:R-:W-:Y:S01]  /*0560*/  CS2R R150, SRZ ;  /* 0x0000000000967805 */ /* 0x000fe2000001ff00 */
[----:B------:R-:W-:Y:S01]  /*0570*/  LEA.HI R3, R4, R3, RZ, 0x6 ;  /* 0x0000000304037211 */ /* 0x000fe200078f30ff */
[----:B------:R-:W-:Y:S01]  /*0580*/  CS2R R148, SRZ ;  /* 0x0000000000947805 */ /* 0x000fe2000001ff00 */
[----:B------:R-:W-:Y:S01]  /*0590*/  SHF.R.S32.HI R2, RZ, 0x1f, R0 ;  /* 0x0000001fff027819 */ /* 0x000fe20000011400 */
[----:B------:R-:W-:Y:S01]  /*05a0*/  CS2R R154, SRZ ;  /* 0x00000000009a7805 */ /* 0x000fe2000001ff00 */
[----:B------:R-:W-:Y:S01]  /*05b0*/  SHF.R.S32.HI R244, RZ, 0x6, R3 ;  /* 0x00000006fff47819 */ /* 0x000fe20000011403 */
[----:B------:R-:W-:Y:S01]  /*05c0*/  CS2R R152, SRZ ;  /* 0x0000000000987805 */ /* 0x000fe2000001ff00 */
[----:B------:R-:W-:Y:S01]  /*05d0*/  LEA.HI R2, R2, R0, RZ, 0x6 ;  /* 0x0000000002027211 */ /* 0x000fe200078f30ff */
[----:B------:R-:W-:Y:S01]  /*05e0*/  CS2R R158, SRZ ;  /* 0x00000000009e7805 */ /* 0x000fe2000001ff00 */
[----:B------:R-:W-:Y:S01]  /*05f0*/  CS2R R156, SRZ ;  /* 0x00000000009c7805 */ /* 0x000fe2000001ff00 */
[----:B------:R-:W-:Y:S01]  /*0600*/  CS2R R146, SRZ ;  /* 0x0000000000927805 */ /* 0x000fe2000001ff00 */
[----:B------:R-:W-:Y:S01]  /*0610*/  SHF.R.S32.HI R2, RZ, 0x6, R2 ;  /* 0x00000006ff027819 */ /* 0x000fe20000011402 */
[----:B------:R-:W-:Y:S01]  /*0620*/  CS2R R144, SRZ ;  /* 0x0000000000907805 */ /* 0x000fe2000001ff00 */
[----:B------:R-:W-:Y:S01]  /*0630*/  CS2R R142, SRZ ;  /* 0x00000000008e7805 */ /* 0x000fe2000001ff00 */
[----:B------:R-:W-:Y:S01]  /*0640*/  CS2R R140, SRZ ;  /* 0x00000000008c7805 */ /* 0x000fe2000001ff00 */
[----:B------:R-:W-:Y:S01]  /*0650*/  IMNMX R177, RZ, R2, !PT ;  /* 0x00000002ffb17217 */ /* 0x000fe20007800200 */
[----:B------:R-:W-:Y:S01]  /*0660*/  CS2R R138, SRZ ;  /* 0x00000000008a7805 */ /* 0x000fe2000001ff00 */
[----:B------:R-:W-:Y:S01]  /*0670*/  CS2R R136, SRZ ;  /* 0x0000000000887805 */ /* 0x000fe2000001ff00 */
[----:B------:R-:W-:Y:S01]  /*0680*/  CS2R R126, SRZ ;  /* 0x00000000007e7805 */ /* 0x000fe2000001ff00 */
[----:B------:R-:W-:Y:S01]  /*0690*/  ISETP.GT.AND P0, PT, R244, R177, PT ;  /* 0x000000b1f400720c */ /* 0x000fe20003f04270 */
        /* <DEDUP_REMOVED lines=44> */
[----:B------:R-:W-:Y:S01]  /*0960*/  IMAD.MOV.U32 R27, RZ, RZ, 0x5 ;  /* 0x00000005ff1b7424 */ /* 0x000fe200078e00ff */
[----:B------:R-:W-:Y:S01]  /*0970*/  SHF.R.S32.HI R25, RZ, 0x1f, R229 ;  /* 0x0000001fff197819 */ /* 0x000fe200000114e5 */
[----:B------:R-:W-:Y:S01]  /*0980*/  IMAD.MOV.U32 R18, RZ, RZ, c[0x0][0x178] ;  /* 0x00005e00ff127624 */ /* 0x000fe200078e00ff */
[----:B------:R-:W-:Y:S01]  /*0990*/  ISETP.NE.AND P0, PT, R0, 0x1, PT ;  /* 0x000000010000780c */ /* 0x000fe20003f05270 */
[--C-:B------:R-:W-:Y:S01]  /*09a0*/  IMAD.MOV.U32 R0, RZ, RZ, R230.reuse ;  /* 0x000000ffff007224 */ /* 0x100fe200078e00e6 */
[-C--:B------:R-:W-:Y:S01]  /*09b0*/  LEA.HI R23, R26, R226.reuse, RZ, 0x3 ;  /* 0x000000e21a177211 */ /* 0x080fe200078f18ff */
[C---:B------:R-:W-:Y:S01]  /*09c0*/  IMAD R7, R25.reuse, c[0x0][0x1e8], RZ ;  /* 0x00007a0019077a24 */ /* 0x040fe200078e02ff */
[----:B------:R-:W-:Y:S01]  /*09d0*/  SHF.R.S32.HI R17, RZ, 0x1f, R230 ;  /* 0x0000001fff117819 */ /* 0x000fe200000114e6 */
[----:B------:R-:W-:Y:S01]  /*09e0*/  IMAD R8, R25, c[0x0][0x1b8], RZ ;  /* 0x00006e0019087a24 */ /* 0x000fe200078e02ff */
[----:B------:R-:W-:Y:S01]  /*09f0*/  LOP3.LUT R3, R23, 0xfffffff8, RZ, 0xc0, !PT ;  /* 0xfffffff817037812 */ /* 0x000fe200078ec0ff */
[----:B------:R-:W-:Y:S01]  /*0a00*/  IMAD.MOV.U32 R28, RZ, RZ, 0x6 ;  /* 0x00000006ff1c7424 */ /* 0x000fe200078e00ff */
[----:B------:R-:W-:Y:S01]  /*0a10*/  SHF.R.S32.HI R234, RZ, 0x3, R23 ;  /* 0x00000003ffea7819 */ /* 0x000fe20000011417 */
[----:B------:R-:W-:Y:S01]  /*0a20*/  IMAD R8, R229, c[0x0][0x1bc], R8 ;  /* 0x00006f00e5087a24 */ /* 0x000fe200078e0208 */
[----:B------:R-:W-:Y:S01]  /*0a30*/  SHF.L.U64.HI R30, R18, R27, c[0x0][0x17c] ;  /* 0x00005f00121e7619 */ /* 0x000fe2000001021b */
[----:B------:R-:W-:Y:S01]  /*0a40*/  IMAD.IADD R20, R226, 0x1, -R3 ;  /* 0x00000001e2147824 */ /* 0x000fe200078e0a03 */
[----:B------:R-:W-:Y:S01]  /*0a50*/  SHF.R.S32.HI R235, RZ, 0x1f, R234 ;  /* 0x0000001fffeb7819 */ /* 0x000fe200000114ea */
[----:B------:R-:W-:Y:S01]  /*0a60*/  @P0 IMAD.HI.U32 R2, R230, c[0x0][0x24c], RZ ;  /* 0x00009300e6020a27 */ /* 0x000fe200078e00ff */
[----:B------:R-:W-:Y:S01]  /*0a70*/  CS2R R170, SRZ ;  /* 0x0000000000aa7805 */ /* 0x000fe2000001ff00 */
[----:B------:R-:W-:Y:S01]  /*0a80*/  CS2R R168, SRZ ;  /* 0x0000000000a87805 */ /* 0x000fe2000001ff00 */
[----:B------:R-:W-:Y:S01]  /*0a90*/  CS2R R166, SRZ ;  /* 0x0000000000a67805 */ /* 0x000fe2000001ff00 */
[----:B------:R-:W-:Y:S01]  /*0aa0*/  IMAD.SHL.U32 R12, R20, 0x8, RZ ;  /* 0x00000008140c7824 */ /* 0x000fe200078e00ff */
[----:B------:R-:W-:Y:S01]  /*0ab0*/  @P0 SHF.R.U32.HI R0, RZ, c[0x0][0x250], R2 ;  /* 0x00009400ff000a19 */ /* 0x000fe20000011602 */
[----:B------:R-:W-:Y:S01]  /*0ac0*/  IMAD.WIDE R10, R245, 0x50, R234 ;  /* 0x00000050f50a7825 */ /* 0x000fe200078e02ea */
[----:B------:R-:W-:Y:S01]  /*0ad0*/  CS2R R164, SRZ ;  /* 0x0000000000a47805 */ /* 0x000fe2000001ff00 */
[----:B------:R-:W-:Y:S01]  /*0ae0*/  CS2R R162, SRZ ;  /* 0x0000000000a27805 */ /* 0x000fe2000001ff00 */
[----:B------:R-:W-:Y:S01]  /*0af0*/  SHF.R.S32.HI R2, RZ, 0x1f, R0 ;  /* 0x0000001fff027819 */ /* 0x000fe20000011400 */
[----:B------:R-:W-:Y:S01]  /*0b00*/  IMAD R15, R11, c[0x0][0x1d8], RZ ;  /* 0x000076000b0f7a24 */ /* 0x000fe200078e02ff */
[--C-:B------:R-:W-:Y:S01]  /*0b10*/  SHF.R.S32.HI R13, RZ, 0x1f, R12.reuse ;  /* 0x0000001fff0d7819 */ /* 0x100fe2000001140c */
[----:B------:R-:W-:Y:S01]  /*0b20*/  IMAD.SHL.U32 R19, R18, 0x40, RZ ;  /* 0x0000004012137824 */ /* 0x000fe200078e00ff */
[----:B------:R-:W-:Y:S01]  /*0b30*/  ISETP.GE.AND P2, PT, R12, c[0x0][0x1cc], PT ;  /* 0x000073000c007a0c */ /* 0x000fe20003f46270 */
[----:B------:R-:W-:Y:S01]  /*0b40*/  IMAD R3, R2, c[0x0][0x1e0], RZ ;  /* 0x0000780002037a24 */ /* 0x000fe200078e02ff */
[----:B------:R-:W-:Y:S01]  /*0b50*/  IADD3 R21, R12, 0x40, RZ ;  /* 0x000000400c157810 */ /* 0x000fe20007ffe0ff */
[----:B------:R-:W-:Y:S01]  /*0b60*/  IMAD.WIDE.U32 R4, R0, c[0x0][0x1e0], R12 ;  /* 0x0000780000047a25 */ /* 0x000fe200078e000c */
[----:B------:R-:W-:Y:S01]  /*0b70*/  IADD3 R24, R12, 0x80, RZ ;  /* 0x000000800c187810 */ /* 0x000fe20007ffe0ff */
[----:B------:R-:W-:Y:S01]  /*0b80*/  CS2R R160, SRZ ;  /* 0x0000000000a07805 */ /* 0x000fe2000001ff00 */
[----:B------:R-:W-:Y:S01]  /*0b90*/  ISETP.GE.AND P6, PT, R21, c[0x0][0x1cc], PT ;  /* 0x0000730015007a0c */ /* 0x000fe20003fc6270 */
[----:B------:R-:W-:Y:S01]  /*0ba0*/  IMAD R3, R0, c[0x0][0x1e4], R3 ;  /* 0x0000790000037a24 */ /* 0x000fe200078e0203 */
[----:B------:R-:W-:Y:S01]  /*0bb0*/  ISETP.GE.AND P5, PT, R24, c[0x0][0x1cc], PT ;  /* 0x0000730018007a0c */ /* 0x000fe20003fa6270 */
[----:B------:R-:W-:Y:S01]  /*0bc0*/  IMAD R2, R2, c[0x0][0x1b0], RZ ;  /* 0x00006c0002027a24 */ /* 0x000fe200078e02ff */
[----:B------:R-:W-:Y:S01]  /*0bd0*/  CS2R R158, SRZ ;  /* 0x00000000009e7805 */ /* 0x000fe2000001ff00 */
[----:B------:R-:W-:Y:S01]  /*0be0*/  IMAD.IADD R5, R5, 0x1, R3 ;  /* 0x0000000105057824 */ /* 0x000fe200078e0203 */
[----:B------:R-:W-:Y:S01]  /*0bf0*/  CS2R R156, SRZ ;  /* 0x00000000009c7805 */ /* 0x000fe2000001ff00 */
[C---:B------:R-:W-:Y:S01]  /*0c00*/  IMAD R6, R0.reuse, c[0x0][0x1b4], R2 ;  /* 0x00006d0000067a24 */ /* 0x040fe200078e0202 */
[----:B------:R-:W-:Y:S01]  /*0c10*/  CS2R R154, SRZ ;  /* 0x00000000009a7805 */ /* 0x000fe2000001ff00 */
[----:B------:R-:W-:Y:S01]  /*0c20*/  IMAD.WIDE.U32 R2, R0, c[0x0][0x1b0], R12 ;  /* 0x00006c0000027a25 */ /* 0x000fe200078e000c */
        /* <DEDUP_REMOVED lines=11> */
[----:B------:R-:W-:Y:S01]  /*0ce0*/  IMAD.SHL.U32 R0, R234, 0x40, RZ ;  /* 0x00000040ea007824 */ /* 0x000fe200078e00ff */
[----:B------:R-:W-:Y:S01]  /*0cf0*/  CS2R R136, SRZ ;  /* 0x0000000000887805 */ /* 0x000fe2000001ff00 */
[----:B------:R-:W-:Y:S01]  /*0d00*/  IMAD.IADD R3, R3, 0x1, R6 ;  /* 0x0000000103037824 */ /* 0x000fe200078e0206 */
[----:B------:R-:W-:Y:S01]  /*0d10*/  CS2R R134, SRZ ;  /* 0x0000000000867805 */ /* 0x000fe2000001ff00 */
[----:B------:R-:W-:Y:S01]  /*0d20*/  IMAD R15, R10, c[0x0][0x1dc], R15 ;  /* 0x000077000a0f7a24 */ /* 0x000fe200078e020f */
[----:B------:R-:W-:Y:S01]  /*0d30*/  LOP3.LUT R0, R0, 0x1c0, RZ, 0xc0, !PT ;  /* 0x000001c000007812 */ /* 0x000fe200078ec0ff */
[----:B------:R-:W-:Y:S01]  /*0d40*/  IMAD.WIDE.U32 R6, R229, c[0x0][0x1b8], R2 ;  /* 0x00006e00e5067a25 */ /* 0x000fe200078e0002 */
[----:B------:R-:W-:Y:S01]  /*0d50*/  CS2R R132, SRZ ;  /* 0x0000000000847805 */ /* 0x000fe2000001ff00 */
[----:B------:R-:W-:Y:S01]  /*0d60*/  CS2R R130, SRZ ;  /* 0x0000000000827805 */ /* 0x000fe2000001ff00 */
[----:B------:R-:W-:Y:S01]  /*0d70*/  LOP3.LUT R14, R0, 0x38, R12, 0xf8, !PT ;  /* 0x00000038000e7812 */ /* 0x000fe200078ef80c */
[----:B------:R-:W-:Y:S01]  /*0d80*/  IMAD.WIDE.U32 R2, R10, c[0x0][0x1d8], R4 ;  /* 0x000076000a027a25 */ /* 0x000fe200078e0004 */
[----:B------:R-:W-:Y:S01]  /*0d90*/  SHF.R.U32.HI R5, RZ, 0x3, R0 ;  /* 0x00000003ff057819 */ /* 0x000fe20000011600 */
[----:B------:R-:W-:Y:S01]  /*0da0*/  CS2R R128, SRZ ;  /* 0x0000000000807805 */ /* 0x000fe2000001ff00 */
[----:B------:R-:W-:Y:S01]  /*0db0*/  CS2R R126, SRZ ;  /* 0x00000000007e7805 */ /* 0x000fe2000001ff00 */
[----:B------:R-:W-:Y:S01]  /*0dc0*/  IMAD.IADD R0, R3, 0x1, R15 ;  /* 0x0000000103007824 */ /* 0x000fe200078e020f */
[----:B------:R-:W-:Y:S01]  /*0dd0*/  LEA R4, P0, R2, c[0x0][0x1c0], 0x1 ;  /* 0x0000700002047a11 */ /* 0x000fe200078008ff */
[----:B------:R-:W-:Y:S01]  /*0de0*/  IMAD.MOV.U32 R15, RZ, RZ, c[0x0][0x1d8] ;  /* 0x00007600ff0f7624 */ /* 0x000fe200078e00ff */
[----:B------:R-:W-:Y:S01]  /*0df0*/  LOP3.LUT R14, R14, R5, RZ, 0x3c, !PT ;  /* 0x000000050e0e7212 */ /* 0x000fe200078e3cff */
[----:B------:R-:W-:Y:S01]  /*0e00*/  IMAD.MOV.U32 R3, RZ, RZ, c[0x0][0x1dc] ;  /* 0x00007700ff037624 */ /* 0x000fe200078e00ff */
[----:B------:R-:W-:Y:S01]  /*0e10*/  LEA.HI.X R5, R2, c[0x0][0x1c4], R0, 0x1, P0 ;  /* 0x0000710002057a11 */ /* 0x000fe200000f0c00 */
[----:B------:R-:W-:Y:S01]  /*0e20*/  IMAD.IADD R9, R7, 0x1, R8 ;  /* 0x0000000107097824 */ /* 0x000fe200078e0208 */
[----:B------:R-:W-:Y:S01]  /*0e30*/  IADD3 R0, -R234, c[0x0][0x198], RZ ;  /* 0x00006600ea007a10 */ /* 0x000fe20007ffe1ff */
[----:B------:R-:W-:Y:S01]  /*0e40*/  IMAD.MOV.U32 R8, RZ, RZ, R6 ;  /* 0x000000ffff087224 */ /* 0x000fe200078e0006 */
[----:B------:R-:W-:Y:S01]  /*0e50*/  LEA.HI R2, R26, R226, RZ, 0x6 ;  /* 0x000000e21a027211 */ /* 0x000fe200078f30ff */
[----:B------:R-:W-:Y:S01]  /*0e60*/  IMAD.SHL.U32 R16, R15, 0x20, RZ ;  /* 0x000000200f107824 */ /* 0x000fe200078e00ff */
[----:B------:R-:W-:Y:S01]  /*0e70*/  ISETP.GT.AND P0, PT, R226, 0x7f, PT ;  /* 0x0000007fe200780c */ /* 0x000fe20003f04270 */
[----:B------:R-:W-:Y:S01]  /*0e80*/  IMAD R0, R245, -0x50, R0 ;  /* 0xffffffb0f5007824 */ /* 0x000fe200078e0200 */
[----:B------:R-:W-:Y:S01]  /*0e90*/  SHF.R.S32.HI R22, RZ, 0x6, R2 ;  /* 0x00000006ff167819 */ /* 0x000fe20000011402 */
[----:B------:R-:W-:Y:S01]  /*0ea0*/  IMAD R7, R11, c[0x0][0x1a8], RZ ;  /* 0x00006a000b077a24 */ /* 0x000fe200078e02ff */
[C---:B------:R-:W-:Y:S01]  /*0eb0*/  LEA R2, P3, R15.reuse, R4, 0x6 ;  /* 0x000000040f027211 */ /* 0x040fe200078630ff */
[----:B------:R-:W-:Y:S01]  /*0ec0*/  IMAD.WIDE.U32 R8, R10, c[0x0][0x1a8], R8 ;  /* 0x00006a000a087a25 */ /* 0x000fe200078e0008 */
[C---:B------:R-:W-:Y:S01]  /*0ed0*/  ISETP.LT.OR P1, PT, R0.reuse, 0x1, P2 ;  /* 0x000000010000780c */ /* 0x040fe20001721670 */
[----:B------:R-:W-:Y:S01]  /*0ee0*/  CS2R R124, SRZ ;  /* 0x00000000007c7805 */ /* 0x000fe2000001ff00 */
[----:B------:R-:W-:Y:S01]  /*0ef0*/  ISETP.LT.OR P4, PT, R0, 0x1, P6 ;  /* 0x000000010000780c */ /* 0x000fe20003781670 */
[----:B------:R-:W-:Y:S01]  /*0f00*/  IMAD R6, R22, 0x200, R14 ;  /* 0x0000020016067824 */ /* 0x000fe200078e020e */
[----:B------:R-:W-:Y:S01]  /*0f10*/  LEA.HI.X R3, R15, R5, R3, 0x6, P3 ;  /* 0x000000050f037211 */ /* 0x000fe200018f3403 */
[----:B------:R-:W-:Y:S01]  /*0f20*/  IMAD R14, R10, c[0x0][0x1ac], R7 ;  /* 0x00006b000a0e7a24 */ /* 0x000fe200078e0207 */
[----:B------:R-:W-:Y:S01]  /*0f30*/  ISETP.LT.OR P3, PT, R0, 0x1, P5 ;  /* 0x000000010000780c */ /* 0x000fe20002f61670 */
[----:B------:R-:W-:Y:S01]  /*0f40*/  IMAD.SHL.U32 R224, R6, 0x2, RZ ;  /* 0x0000000206e07824 */ /* 0x000fe200078e00ff */
[----:B------:R-:W-:Y:S01]  /*0f50*/  ISETP.LT.OR P2, PT, R0, 0x21, P2 ;  /* 0x000000210000780c */ /* 0x000fe20001741670 */
[----:B------:R-:W-:Y:S01]  /*0f60*/  IMAD R10, R235, c[0x0][0x178], RZ ;  /* 0x00005e00eb0a7a24 */ /* 0x000fe200078e02ff */
[----:B------:R-:W-:Y:S01]  /*0f70*/  SHF.L.U64.HI R15, R15, R27, c[0x0][0x1dc] ;  /* 0x000077000f0f7619 */ /* 0x000fe2000001021b */
[----:B------:R-:W-:Y:S01]  /*0f80*/  IMAD.SHL.U32 R29, R18, 0x20, RZ ;  /* 0x00000020121d7824 */ /* 0x000fe200078e00ff */
[----:B------:R-:W-:Y:S01]  /*0f90*/  ISETP.LT.OR P5, PT, R0, 0x21, P5 ;  /* 0x000000210000780c */ /* 0x000fe20002fa1670 */
[----:B------:R-:W-:Y:S01]  /*0fa0*/  @!PT LDS RZ, [RZ] ;  /* 0x00000000fffff984 */ /* 0x000fe20000000800 */
[----:B------:R-:W-:Y:S01]  /*0fb0*/  @!PT LDS RZ, [RZ] ;  /* 0x00000000fffff984 */ /* 0x000fe20000000800 */
[----:B------:R-:W-:Y:S01]  /*0fc0*/  @!PT LDS RZ, [RZ] ;  /* 0x00000000fffff984 */ /* 0x000fe20000000800 */
[----:B------:R1:W-:Y:S01]  /*0fd0*/  LDGSTS.E.BYPASS.LTC128B.128 [R224+0x7880], [R4.64], !P1 ;  /* 0x0788000004e07fae */ /* 0x0003e2000c901d44 */
[C---:B------:R-:W-:Y:S01]  /*0fe0*/  @!P0 LEA R6, P1, R16.reuse, R2, 0x1 ;  /* 0x0000000210068211 */ /* 0x040fe200078208ff */
[----:B------:R-:W-:Y:S01]  /*0ff0*/  IMAD.MOV.U32 R218, RZ, RZ, 0x10 ;  /* 0x00000010ffda7424 */ /* 0x000fe200078e00ff */
[----:B------:R-:W-:Y:S01]  /*1000*/  CS2R R122, SRZ ;  /* 0x00000000007a7805 */ /* 0x000fe2000001ff00 */
[----:B------:R1:W-:Y:S01]  /*1010*/  LDGSTS.E.BYPASS.LTC128B.128 [R224+0xa080], [R4.64+0x80], !P4 ;  /* 0x0a08008004e07fae */ /* 0x0003e2000e101d44 */
[----:B------:R-:W-:Y:S01]  /*1020*/  @!P0 LEA.HI.X R7, R16, R3, R15, 0x1, P1 ;  /* 0x0000000310078211 */ /* 0x000fe200008f0c0f */
[----:B------:R-:W-:Y:S01]  /*1030*/  IMAD.MOV.U32 R15, RZ, RZ, c[0x0][0x1a8] ;  /* 0x00006a00ff0f7624 */ /* 0x000fe200078e00ff */
[C---:B------:R-:W-:Y:S01]  /*1040*/  @!P0 ISETP.GE.AND P1, PT, R0.reuse, 0x41, PT ;  /* 0x000000410000880c */ /* 0x040fe20003f26270 */
[----:B------:R1:W-:Y:S01]  /*1050*/  LDGSTS.E.BYPASS.LTC128B.128 [R224+0xc880], [R4.64+0x100], !P3 ;  /* 0x0c88010004e07fae */ /* 0x0003e2000d901d44 */
[C---:B------:R-:W-:Y:S01]  /*1060*/  ISETP.LT.OR P3, PT, R0.reuse, 0x21, P6 ;  /* 0x000000210000780c */ /* 0x040fe20003761670 */
[----:B------:R-:W-:Y:S01]  /*1070*/  IMAD.MOV.U32 R209, RZ, RZ, 0x120 ;  /* 0x00000120ffd17424 */ /* 0x000fe200078e00ff */
[----:B------:R-:W-:Y:S01]  /*1080*/  @!P0 ISETP.LT.OR P6, PT, R0, 0x41, P6 ;  /* 0x000000410000880c */ /* 0x000fe200037c1670 */
[----:B------:R2:W-:Y:S01]  /*1090*/  LDGSTS.E.BYPASS.LTC128B.128 [R224+0x8880], [R2.64], !P2 ;  /* 0x0888000002e07fae */ /* 0x0005e2000d101d44 */
[----:B------:R-:W-:Y:S01]  /*10a0*/  @!P0 ISETP.GE.OR P2, PT, R12, c[0x0][0x1cc], !P1 ;  /* 0x000073000c008a0c */ /* 0x000fe20004f46670 */
[----:B------:R-:W-:Y:S01]  /*10b0*/  IMAD.MOV.U32 R233, RZ, RZ, -0x50 ;  /* 0xffffffb0ffe97424 */ /* 0x000fe200078e00ff */
[----:B------:R-:W-:Y:S01]  /*10c0*/  @!P0 ISETP.GE.OR P1, PT, R24, c[0x0][0x1cc], !P1 ;  /* 0x0000730018008a0c */ /* 0x000fe20004f26670 */
[----:B------:R-:W-:Y:S01]  /*10d0*/  IMAD.MOV.U32 R212, RZ, RZ, RZ ;  /* 0x000000ffffd47224 */ /* 0x000fe200078e00ff */
[----:B------:R-:W-:Y:S01]  /*10e0*/  SHF.R.S32.HI R16, RZ, 0x1f, R177 ;  /* 0x0000001fff107819 */ /* 0x000fe200000114b1 */
[----:B------:R-:W-:Y:S01]  /*10f0*/  IMAD R233, R245, R233, c[0x0][0x198] ;  /* 0x00006600f5e97624 */ /* 0x000fe200078e02e9 */
[----:B------:R-:W-:Y:S01]  /*1100*/  CS2R R120, SRZ ;  /* 0x0000000000787805 */ /* 0x000fe2000001ff00 */
[----:B------:R-:W-:Y:S01]  /*1110*/  IMAD.MOV.U32 R225, RZ, RZ, 0x1 ;  /* 0x00000001ffe17424 */ /* 0x000fe200078e00ff */
[----:B------:R-:W-:Y:S01]  /*1120*/  CS2R R118, SRZ ;  /* 0x0000000000767805 */ /* 0x000fe2000001ff00 */
[----:B------:R2:W-:Y:S01]  /*1130*/  LDGSTS.E.BYPASS.LTC128B.128 [R224+0xb080], [R2.64+0x80], !P3 ;  /* 0x0b08008002e07fae */ /* 0x0005e2000d901d44 */
[----:B------:R-:W-:Y:S01]  /*1140*/  ISETP.GE.AND P3, PT, R12, c[0x0][0x16c], PT ;  /* 0x00005b000c007a0c */ /* 0x000fe20003f66270 */
[----:B------:R-:W-:Y:S01]  /*1150*/  CS2R R116, SRZ ;  /* 0x0000000000747805 */ /* 0x000fe2000001ff00 */
[----:B------:R-:W-:Y:S01]  /*1160*/  CS2R R114, SRZ ;  /* 0x0000000000727805 */ /* 0x000fe2000001ff00 */
[----:B------:R2:W-:Y:S01]  /*1170*/  LDGSTS.E.BYPASS.LTC128B.128 [R224+0xd880], [R2.64+0x100], !P5 ;  /* 0x0d88010002e07fae */ /* 0x0005e2000e901d44 */
[C---:B------:R-:W-:Y:S01]  /*1180*/  ISETP.GE.AND P5, PT, R21.reuse, c[0x0][0x19c], PT ;  /* 0x0000670015007a0c */ /* 0x040fe20003fa6270 */
[----:B------:R-:W-:Y:S01]  /*1190*/  CS2R R112, SRZ ;  /* 0x0000000000707805 */ /* 0x000fe2000001ff00 */
[----:B------:R-:W-:Y:S01]  /*11a0*/  CS2R R82, SRZ ;  /* 0x0000000000527805 */ /* 0x000fe2000001ff00 */
[----:B------:R3:W-:Y:S01]  /*11b0*/  @!P0 LDGSTS.E.BYPASS.LTC128B.128 [R224+0x9880], [R6.64], !P2 ;  /* 0x0988000006e08fae */ /* 0x0007e2000d101d44 */
[----:B------:R-:W-:Y:S01]  /*11c0*/  ISETP.GE.AND P2, PT, R21, c[0x0][0x16c], PT ;  /* 0x00005b0015007a0c */ /* 0x000fe20003f46270 */
[----:B------:R-:W-:Y:S01]  /*11d0*/  CS2R R80, SRZ ;  /* 0x0000000000507805 */ /* 0x000fe2000001ff00 */
[----:B------:R-:W-:Y:S01]  /*11e0*/  CS2R R78, SRZ ;  /* 0x00000000004e7805 */ /* 0x000fe2000001ff00 */
[----:B------:R3:W-:Y:S01]  /*11f0*/  @!P0 LDGSTS.E.BYPASS.LTC128B.128 [R224+0xc080], [R6.64+0x80], !P6 ;  /* 0x0c08008006e08fae */ /* 0x0007e2000f101d44 */
[C---:B-1----:R-:W-:Y:S01]  /*1200*/  IMAD R4, R234.reuse, c[0x0][0x17c], R10 ;  /* 0x00005f00ea047a24 */ /* 0x042fe200078e020a */
[----:B------:R-:W-:Y:S01]  /*1210*/  CS2R R76, SRZ ;  /* 0x00000000004c7805 */ /* 0x000fe2000001ff00 */
[----:B------:R-:W-:Y:S01]  /*1220*/  IMAD.WIDE.U32 R10, R234, c[0x0][0x178], R12 ;  /* 0x00005e00ea0a7a25 */ /* 0x000fe200078e000c */
[----:B------:R3:W-:Y:S01]  /*1230*/  @!P0 LDGSTS.E.BYPASS.LTC128B.128 [R224+0xe880], [R6.64+0x100], !P1 ;  /* 0x0e88010006e08fae */ /* 0x0007e2000c901d44 */
[----:B------:R-:W-:Y:S01]  /*1240*/  ISETP.GE.AND P1, PT, R12, c[0x0][0x19c], PT ;  /* 0x000067000c007a0c */ /* 0x000fe20003f26270 */
[----:B------:R-:W-:Y:S01]  /*1250*/  CS2R R74, SRZ ;  /* 0x00000000004a7805 */ /* 0x000fe2000001ff00 */
[----:B------:R-:W-:Y:S01]  /*1260*/  IMAD.IADD R11, R11, 0x1, R4 ;  /* 0x000000010b0b7824 */ /* 0x000fe200078e0204 */
[----:B------:R-:W-:Y:S01]  /*1270*/  LEA R4, P4, R8, c[0x0][0x190], 0x1 ;  /* 0x0000640008047a11 */ /* 0x000fe200078808ff */
[----:B------:R-:W-:Y:S01]  /*1280*/  IMAD.IADD R5, R9, 0x1, R14 ;  /* 0x0000000109057824 */ /* 0x000fe200078e020e */
[----:B------:R-:W-:Y:S01]  /*1290*/  SEL R9, RZ, 0x1, P3 ;  /* 0x00000001ff097807 */ /* 0x000fe20001800000 */
[----:B------:R-:W-:Y:S01]  /*12a0*/  CS2R R72, SRZ ;  /* 0x0000000000487805 */ /* 0x000fe2000001ff00 */
[----:B------:R-:W-:Y:S01]  /*12b0*/  ISETP.LT.OR P3, PT, R0, 0x1, P5 ;  /* 0x000000010000780c */ /* 0x000fe20002f61670 */
[----:B------:R-:W-:Y:S01]  /*12c0*/  CS2R R70, SRZ ;  /* 0x0000000000467805 */ /* 0x000fe2000001ff00 */
[----:B------:R-:W-:Y:S01]  /*12d0*/  LEA.HI.X R5, R8, c[0x0][0x194], R5, 0x1, P4 ;  /* 0x0000650008057a11 */ /* 0x000fe200020f0c05 */
[----:B------:R-:W-:Y:S01]  /*12e0*/  CS2R R68, SRZ ;  /* 0x0000000000447805 */ /* 0x000fe2000001ff00 */
[----:B------:R-:W-:Y:S01]  /*12f0*/  ISETP.LT.OR P4, PT, R0, 0x1, P1 ;  /* 0x000000010000780c */ /* 0x000fe20000f81670 */
[----:B------:R-:W-:Y:S01]  /*1300*/  CS2R R66, SRZ ;  /* 0x0000000000427805 */ /* 0x000fe2000001ff00 */
[----:B------:R-:W-:Y:S01]  /*1310*/  SEL R14, RZ, 0xffffffff, P2 ;  /* 0xffffffffff0e7807 */ /* 0x000fe20001000000 */
[----:B--2---:R-:W-:Y:S01]  /*1320*/  IMAD R2, R17, c[0x0][0x180], RZ ;  /* 0x0000600011027a24 */ /* 0x004fe200078e02ff */
[----:B------:R-:W-:Y:S01]  /*1330*/  CS2R R64, SRZ ;  /* 0x0000000000407805 */ /* 0x000fe2000001ff00 */
[----:B------:R-:W-:Y:S01]  /*1340*/  IMAD.MOV.U32 R3, RZ, RZ, c[0x0][0x1ac] ;  /* 0x00006b00ff037624 */ /* 0x000fe200078e00ff */
[----:B------:R-:W-:Y:S01]  /*1350*/  CS2R R62, SRZ ;  /* 0x00000000003e7805 */ /* 0x000fe2000001ff00 */
[----:B------:R-:W-:Y:S01]  /*1360*/  IMAD R8, R230, c[0x0][0x184], R2 ;  /* 0x00006100e6087a24 */ /* 0x000fe200078e0202 */
[C---:B------:R-:W-:Y:S01]  /*1370*/  LEA R2, P6, R15.reuse, R4, 0x6 ;  /* 0x000000040f027211 */ /* 0x040fe200078c30ff */
[----:B------:R-:W-:Y:S01]  /*1380*/  IMAD.SHL.U32 R14, R14, 0x2, RZ ;  /* 0x000000020e0e7824 */ /* 0x000fe200078e00ff */
[----:B------:R-:W-:Y:S01]  /*1390*/  CS2R R60, SRZ ;  /* 0x00000000003c7805 */ /* 0x000fe2000001ff00 */
[----:B------:R-:W-:Y:S01]  /*13a0*/  CS2R R58, SRZ ;  /* 0x00000000003a7805 */ /* 0x000fe2000001ff00 */
[C---:B------:R-:W-:Y:S01]  /*13b0*/  LEA.HI.X R3, R15.reuse, R5, R3, 0x6, P6 ;  /* 0x000000050f037211 */ /* 0x040fe200030f3403 */
[----:B------:R1:W-:Y:S01]  /*13c0*/  LDGSTS.E.BYPASS.LTC128B.128 [R224+0x80], [R4.64], !P4 ;  /* 0x0008000004e07fae */ /* 0x0003e2000e101d44 */
[----:B------:R-:W-:Y:S01]  /*13d0*/  ISETP.GE.AND P6, PT, R24, c[0x0][0x19c], PT ;  /* 0x0000670018007a0c */ /* 0x000fe20003fc6270 */
[----:B---3--:R-:W-:Y:S01]  /*13e0*/  IMAD.WIDE.U32 R6, R230, c[0x0][0x180], R10 ;  /* 0x00006000e6067a25 */ /* 0x008fe200078e000a */
[C---:B------:R-:W-:Y:S01]  /*13f0*/  SHF.L.U64.HI R10, R15.reuse, R27, c[0x0][0x1ac] ;  /* 0x00006b000f0a7619 */ /* 0x040fe2000001021b */
[----:B------:R1:W-:Y:S01]  /*1400*/  LDGSTS.E.BYPASS.LTC128B.128 [R224+0x2880], [R4.64+0x80], !P3 ;  /* 0x0288008004e07fae */ /* 0x0003e2000d901d44 */
[----:B------:R-:W-:Y:S01]  /*1410*/  ISETP.LT.OR P4, PT, R0, 0x1, P6 ;  /* 0x000000010000780c */ /* 0x000fe20003781670 */
[----:B------:R-:W-:Y:S01]  /*1420*/  IMAD.SHL.U32 R11, R15, 0x20, RZ ;  /* 0x000000200f0b7824 */ /* 0x000fe200078e00ff */
[----:B------:R-:W-:Y:S01]  /*1430*/  LOP3.LUT R15, R14, 0x2, R9, 0xe2, !PT ;  /* 0x000000020e0f7812 */ /* 0x000fe200078ee209 */
[----:B------:R-:W-:Y:S01]  /*1440*/  IMAD.IADD R7, R7, 0x1, R8 ;  /* 0x0000000107077824 */ /* 0x000fe200078e0208 */
[----:B------:R-:W-:Y:S01]  /*1450*/  ISETP.LT.OR P3, PT, R0, 0x21, P5 ;  /* 0x000000210000780c */ /* 0x000fe20002f61670 */
[----:B------:R-:W-:Y:S01]  /*1460*/  CS2R R56, SRZ ;  /* 0x0000000000387805 */ /* 0x000fe2000001ff00 */
[----:B------:R-:W-:Y:S01]  /*1470*/  @!P0 LEA R8, P2, R11, R2, 0x1 ;  /* 0x000000020b088211 */ /* 0x000fe200078408ff */
[----:B------:R-:W-:Y:S01]  /*1480*/  IMAD.WIDE.U32 R242, R229, c[0x0][0x188], R6 ;  /* 0x00006200e5f27a25 */ /* 0x000fe200078e0006 */
[----:B------:R-:W-:Y:S01]  /*1490*/  SHF.L.U64.HI R14, R18, R28, c[0x0][0x17c] ;  /* 0x00005f00120e7619 */ /* 0x000fe2000001021c */
[----:B------:R-:W-:Y:S01]  /*14a0*/  CS2R R54, SRZ ;  /* 0x0000000000367805 */ /* 0x000fe2000001ff00 */
[----:B------:R-:W-:Y:S01]  /*14b0*/  @!P0 LEA.HI.X R9, R11, R3, R10, 0x1, P2 ;  /* 0x000000030b098211 */ /* 0x000fe200010f0c0a */
[----:B------:R-:W-:Y:S01]  /*14c0*/  IMAD R11, R25, c[0x0][0x188], RZ ;  /* 0x00006200190b7a24 */ /* 0x000fe200078e02ff */
[----:B------:R-:W-:Y:S01]  /*14d0*/  ISETP.GE.AND P2, PT, R24, c[0x0][0x16c], PT ;  /* 0x00005b0018007a0c */ /* 0x000fe20003f46270 */
[----:B------:R1:W-:Y:S01]  /*14e0*/  LDGSTS.E.BYPASS.LTC128B.128 [R224+0x5080], [R4.64+0x100], !P4 ;  /* 0x0508010004e07fae */ /* 0x0003e2000e101d44 */
[C---:B------:R-:W-:Y:S01]  /*14f0*/  ISETP.LT.OR P4, PT, R0.reuse, 0x21, P1 ;  /* 0x000000210000780c */ /* 0x040fe20000f81670 */
[----:B------:R-:W-:Y:S01]  /*1500*/  IMAD R11, R229, c[0x0][0x18c], R11 ;  /* 0x00006300e50b7a24 */ /* 0x000fe200078e020b */
[----:B------:R-:W-:Y:S01]  /*1510*/  @!P0 ISETP.LT.OR P1, PT, R0, 0x41, P1 ;  /* 0x000000410000880c */ /* 0x000fe20000f21670 */
[----:B------:R-:W-:Y:S01]  /*1520*/  IMAD R14, R14, R177, RZ ;  /* 0x000000b10e0e7224 */ /* 0x000fe200078e02ff */
[----:B------:R-:W-:Y:S01]  /*1530*/  @!P0 ISETP.LT.OR P5, PT, R0, 0x41, P5 ;  /* 0x000000410000880c */ /* 0x000fe20002fa1670 */
[----:B------:R-:W-:Y:S01]  /*1540*/  IMAD.IADD R239, R243, 0x1, R11 ;  /* 0x00000001f3ef7824 */ /* 0x000fe200078e020b */
[----:B------:R-:W-:Y:S01]  /*1550*/  CS2R R52, SRZ ;  /* 0x0000000000347805 */ /* 0x000fe2000001ff00 */
[----:B------:R-:W-:Y:S01]  /*1560*/  IMAD.MOV.U32 R238, RZ, RZ, R242 ;  /* 0x000000ffffee7224 */ /* 0x000fe200078e00f2 */
        /* <DEDUP_REMOVED lines=9> */
[----:B------:R2:W-:Y:S01]  /*1600*/  LDGSTS.E.BYPASS.LTC128B.128 [R224+0x3880], [R2.64+0x80], !P3 ;  /* 0x0388008002e07fae */ /* 0x0005e2000d901d44 */
[----:B------:R-:W-:Y:S01]  /*1610*/  CS2R R34, SRZ ;  /* 0x0000000000227805 */ /* 0x000fe2000001ff00 */
[----:B------:R-:W-:Y:S01]  /*1620*/  CS2R R32, SRZ ;  /* 0x0000000000207805 */ /* 0x000fe2000001ff00 */
[----:B------:R-:W-:Y:S01]  /*1630*/  SHF.R.S32.HI R227, RZ, 0x1f, R226 ;  /* 0x0000001fffe37819 */ /* 0x000fe200000114e2 */
[----:B-1----:R-:W-:-:S04]  /*1640*/  IMAD R4, R235, c[0x0][0x208], RZ ;  /* 0x00008200eb047a24 */ /* 0x002fc800078e02ff */
[C---:B------:R-:W-:Y:S02]  /*1650*/  IMAD R10, R234.reuse, c[0x0][0x20c], R4 ;  /* 0x00008300ea0a7a24 */ /* 0x040fe400078e0204 */
[----:B------:R-:W-:Y:S01]  /*1660*/  IMAD.WIDE.U32 R4, R234, c[0x0][0x208], R12 ;  /* 0x00008200ea047a25 */ /* 0x000fe200078e000c */
[----:B------:R-:W-:Y:S02]  /*1670*/  SEL R13, RZ, 0x4, P2 ;  /* 0x00000004ff0d7807 */ /* 0x000fe40001000000 */
[C---:B------:R-:W-:Y:S01]  /*1680*/  ISETP.LT.OR P2, PT, R0.reuse, 0x21, P6 ;  /* 0x000000210000780c */ /* 0x040fe20003741670 */
[----:B------:R-:W-:Y:S01]  /*1690*/  IMAD.IADD R7, R5, 0x1, R10 ;  /* 0x0000000105077824 */ /* 0x000fe200078e020a */
[----:B------:R-:W-:Y:S01]  /*16a0*/  @!P0 ISETP.LT.OR P6, PT, R0, 0x41, P6 ;  /* 0x000000410000880c */ /* 0x000fe200037c1670 */
[----:B------:R-:W-:Y:S01]  /*16b0*/  IMAD.MOV.U32 R6, RZ, RZ, R4 ;  /* 0x000000ffff067224 */ /* 0x000fe200078e0004 */
[----:B------:R-:W-:Y:S01]  /*16c0*/  LOP3.LUT R0, R15, R13, RZ, 0xfc, !PT ;  /* 0x0000000d0f007212 */ /* 0x000fe200078efcff */
[----:B------:R-:W-:-:S02]  /*16d0*/  IMAD R10, R16, R19, R14 ;  /* 0x00000013100a7224 */ /* 0x000fc400078e020e */
[C---:B------:R-:W-:Y:S01]  /*16e0*/  IMAD.WIDE.U32 R4, R177.reuse, R19, R238 ;  /* 0x00000013b1047225 */ /* 0x040fe200078e00ee */
[C---:B------:R-:W-:Y:S02]  /*16f0*/  LOP3.LUT P4, RZ, R0.reuse, 0x1, RZ, 0xc0, !PT ;  /* 0x0000000100ff7812 */ /* 0x040fe4000788c0ff */
[C---:B------:R-:W-:Y:S01]  /*1700*/  LOP3.LUT P3, RZ, R0.reuse, 0x2, RZ, 0xc0, !PT ;  /* 0x0000000200ff7812 */ /* 0x040fe2000786c0ff */
[----:B------:R-:W-:Y:S01]  /*1710*/  IMAD.SHL.U32 R19, R177, 0x40, RZ ;  /* 0x00000040b1137824 */ /* 0x000fe200078e00ff */
[----:B------:R-:W-:Y:S01]  /*1720*/  P2R R13, PR, RZ, 0x10 ;  /* 0x00000010ff0d7803 */ /* 0x000fe20000000000 */
[----:B------:R2:W-:Y:S01]  /*1730*/  LDGSTS.E.BYPASS.LTC128B.128 [R224+0x6080], [R2.64+0x100], !P2 ;  /* 0x0608010002e07fae */ /* 0x0005e2000d101d44 */
[----:B------:R-:W-:Y:S01]  /*1740*/  LOP3.LUT P2, RZ, R0, 0x4, RZ, 0xc0, !PT ;  /* 0x0000000400ff7812 */ /* 0x000fe2000784c0ff */
[----:B------:R-:W-:Y:S01]  /*1750*/  IMAD.MOV.U32 R14, RZ, RZ, c[0x0][0x208] ;  /* 0x00008200ff0e7624 */ /* 0x000fe200078e00ff */
[--C-:B------:R-:W-:Y:S01]  /*1760*/  IADD3 R0, -R234, c[0x0][0x168], -R19.reuse ;  /* 0x00005a00ea007a10 */ /* 0x100fe20007ffe913 */
[----:B------:R1:W-:Y:S01]  /*1770*/  @!P0 LDGSTS.E.BYPASS.LTC128B.128 [R224+0x2080], [R8.64], !P1 ;  /* 0x0208000008e08fae */ /* 0x0003e2000c901d44 */
[----:B------:R-:W-:-:S02]  /*1780*/  SHF.R.S32.HI R18, RZ, 0x1f, R19 ;  /* 0x0000001fff127819 */ /* 0x000fc40000011413 */
[----:B------:R-:W-:Y:S01]  /*1790*/  SHF.L.U64.HI R11, R14, R28, c[0x0][0x20c] ;  /* 0x000083000e0b7619 */ /* 0x000fe2000001021c */
[----:B------:R1:W-:Y:S01]  /*17a0*/  @!P0 LDGSTS.E.BYPASS.LTC128B.128 [R224+0x4880], [R8.64+0x80], !P5 ;  /* 0x0488008008e08fae */ /* 0x0003e2000e901d44 */
[----:B------:R-:W-:Y:S02]  /*17b0*/  ISETP.LT.OR P5, PT, R0, 0x1, !P4 ;  /* 0x000000010000780c */ /* 0x000fe400067a1670 */
[----:B------:R-:W-:Y:S01]  /*17c0*/  SHF.L.U64.HI R15, R14, R27, c[0x0][0x20c] ;  /* 0x000083000e0f7619 */ /* 0x000fe2000001021b */
[----:B------:R1:W-:Y:S01]  /*17d0*/  @!P0 LDGSTS.E.BYPASS.LTC128B.128 [R224+0x7080], [R8.64+0x100], !P6 ;  /* 0x0708010008e08fae */ /* 0x0003e2000f101d44 */
[C---:B------:R-:W-:Y:S02]  /*17e0*/  ISETP.LT.OR P0, PT, R0.reuse, 0x1, !P2 ;  /* 0x000000010000780c */ /* 0x040fe40005701670 */
[----:B------:R-:W-:Y:S01]  /*17f0*/  ISETP.LT.OR P6, PT, R0, 0x21, !P4 ;  /* 0x000000210000780c */ /* 0x000fe200067c1670 */
[----:B------:R-:W0:Y:S01]  /*1800*/  LDGDEPBAR ;  /* 0x00000000000079af */ /* 0x000e220000000000 */
[----:B------:R-:W-:Y:S01]  /*1810*/  ISETP.GE.AND P4, PT, R12, c[0x0][0x1fc], PT ;  /* 0x00007f000c007a0c */ /* 0x000fe20003f86270 */
[----:B--2---:R-:W-:Y:S01]  /*1820*/  IMAD.IADD R3, R5, 0x1, R10 ;  /* 0x0000000105037824 */ /* 0x004fe200078e020a */
[----:B------:R-:W-:Y:S01]  /*1830*/  LEA R2, P1, R4, c[0x0][0x160], 0x1 ;  /* 0x0000580004027a11 */ /* 0x000fe200078208ff */
[----:B------:R-:W-:-:S03]  /*1840*/  IMAD R10, R17, c[0x0][0x210], RZ ;  /* 0x00008400110a7a24 */ /* 0x000fc600078e02ff */
[----:B------:R-:W-:Y:S01]  /*1850*/  LEA.HI.X R3, R4, c[0x0][0x164], R3, 0x1, P1 ;  /* 0x0000590004037a11 */ /* 0x000fe200008f0c03 */
[----:B------:R-:W-:Y:S01]  /*1860*/  IMAD R10, R230, c[0x0][0x214], R10 ;  /* 0x00008500e60a7a24 */ /* 0x000fe200078e020a */
[----:B------:R-:W-:Y:S01]  /*1870*/  ISETP.LT.OR P1, PT, R0, 0x1, !P3 ;  /* 0x000000010000780c */ /* 0x000fe20005f21670 */
[----:B------:R-:W-:Y:S02]  /*1880*/  IMAD.WIDE.U32 R4, R230, c[0x0][0x210], R6 ;  /* 0x00008400e6047a25 */ /* 0x000fe400078e0006 */
[----:B------:R2:W-:Y:S01]  /*1890*/  LDGSTS.E.BYPASS.LTC128B.128 [R224+0xf080], [R2.64], !P5 ;  /* 0x0f08000002e07fae */ /* 0x0005e2000e901d44 */
[----:B------:R-:W-:Y:S01]  /*18a0*/  ISETP.LT.OR P5, PT, R0, 0x21, !P3 ;  /* 0x000000210000780c */ /* 0x000fe20005fa1670 */
[----:B-1----:R-:W-:Y:S02]  /*18b0*/  IMAD.SHL.U32 R8, R226, 0x4, RZ ;  /* 0x00000004e2087824 */ /* 0x002fe400078e00ff */
[----:B------:R-:W-:Y:S02]  /*18c0*/  IMAD.IADD R5, R5, 0x1, R10 ;  /* 0x0000000105057824 */ /* 0x000fe400078e020a */
[----:B------:R-:W-:Y:S01]  /*18d0*/  IMAD R10, R25, c[0x0][0x218], RZ ;  /* 0x00008600190a7a24 */ /* 0x000fe200078e02ff */
[----:B------:R-:W-:Y:S01]  /*18e0*/  SHF.R.S32.HI R9, RZ, 0x1f, R8 ;  /* 0x0000001fff097819 */ /* 0x000fe20000011408 */
[----:B------:R-:W-:-:S02]  /*18f0*/  IMAD.WIDE.U32 R240, R229, c[0x0][0x218], R4 ;  /* 0x00008600e5f07a25 */ /* 0x000fc400078e0004 */
[----:B------:R2:W-:Y:S01]  /*1900*/  LDGSTS.E.BYPASS.LTC128B.128 [R224+0x11080], [R2.64+0x80], !P1 ;  /* 0x1108008002e07fae */ /* 0x0005e2000c901d44 */
[----:B------:R-:W-:Y:S01]  /*1910*/  ISETP.LT.OR P1, PT, R0, 0x21, !P2 ;  /* 0x000000210000780c */ /* 0x000fe20005721670 */
[----:B------:R-:W-:Y:S02]  /*1920*/  IMAD R0, R17, c[0x0][0x270], RZ ;  /* 0x00009c0011007a24 */ /* 0x000fe400078e02ff */
[----:B------:R2:W-:Y:S01]  /*1930*/  LDGSTS.E.BYPASS.LTC128B.128 [R224+0x13080], [R2.64+0x100], !P0 ;  /* 0x1308010002e07fae */ /* 0x0005e2000c101d44 */
[----:B------:R-:W-:-:S04]  /*1940*/  IMAD.WIDE.U32 R6, R230, c[0x0][0x270], R8 ;  /* 0x00009c00e6067a25 */ /* 0x000fc800078e0008 */
[----:B------:R-:W-:Y:S02]  /*1950*/  IMAD R0, R230, c[0x0][0x274], R0 ;  /* 0x00009d00e6007a24 */ /* 0x000fe400078e0200 */
[----:B------:R-:W-:Y:S02]  /*1960*/  IMAD R10, R229, c[0x0][0x21c], R10 ;  /* 0x00008700e50a7a24 */ /* 0x000fe400078e020a */
[----:B------:R-:W-:Y:S02]  /*1970*/  IMAD.SHL.U32 R5, R14, 0x40, RZ ;  /* 0x000000400e057824 */ /* 0x000fe400078e00ff */
[----:B------:R-:W-:Y:S02]  /*1980*/  IMAD R4, R11, R177, RZ ;  /* 0x000000b10b047224 */ /* 0x000fe400078e02ff */
[----:B------:R-:W-:Y:S02]  /*1990*/  IMAD.IADD R7, R7, 0x1, R0 ;  /* 0x0000000107077824 */ /* 0x000fe400078e0200 */
[----:B------:R-:W-:-:S02]  /*19a0*/  IMAD.IADD R237, R241, 0x1, R10 ;  /* 0x00000001f1ed7824 */ /* 0x000fc400078e020a */
[----:B------:R-:W-:Y:S02]  /*19b0*/  IMAD R0, R25, c[0x0][0x278], RZ ;  /* 0x00009e0019007a24 */ /* 0x000fe400078e02ff */
[----:B------:R-:W-:Y:S02]  /*19c0*/  IMAD.MOV.U32 R236, RZ, RZ, R240 ;  /* 0x000000ffffec7224 */ /* 0x000fe400078e00f0 */
[----:B------:R-:W-:Y:S02]  /*19d0*/  IMAD R10, R16, R5, R4 ;  /* 0x00000005100a7224 */ /* 0x000fe400078e0204 */
[----:B------:R-:W-:Y:S01]  /*19e0*/  IMAD.WIDE.U32 R4, R5, R177, R236 ;  /* 0x000000b105047225 */ /* 0x000fe200078e00ec */
[----:B--2---:R-:W-:-:S03]  /*19f0*/  LEA R2, P0, R29, R2, 0x1 ;  /* 0x000000021d027211 */ /* 0x004fc600078008ff */
[C---:B------:R-:W-:Y:S02]  /*1a00*/  IMAD R0, R229.reuse, c[0x0][0x27c], R0 ;  /* 0x00009f00e5007a24 */ /* 0x040fe400078e0200 */
[----:B------:R-:W-:Y:S01]  /*1a10*/  IMAD.WIDE.U32 R248, R229, c[0x0][0x278], R6 ;  /* 0x00009e00e5f87a25 */ /* 0x000fe200078e0006 */
[----:B------:R-:W-:Y:S02]  /*1a20*/  LEA.HI.X R3, R29, R3, R30, 0x1, P0 ;  /* 0x000000031d037211 */ /* 0x000fe400000f0c1e */
[----:B------:R-:W-:Y:S01]  /*1a30*/  CS2R R30, SRZ ;  /* 0x00000000001e7805 */ /* 0x000fe2000001ff00 */
[----:B------:R-:W-:Y:S01]  /*1a40*/  IMAD.IADD R252, R249, 0x1, R0 ;  /* 0x00000001f9fc7824 */ /* 0x000fe200078e0200 */
[----:B------:R-:W-:Y:S01]  /*1a50*/  CS2R R28, SRZ ;  /* 0x00000000001c7805 */ /* 0x000fe2000001ff00 */
[----:B------:R1:W-:Y:S01]  /*1a60*/  LDGSTS.E.BYPASS.LTC128B.128 [R224+0x10080], [R2.64], !P6 ;  /* 0x1008000002e07fae */ /* 0x0003e2000f101d44 */
[----:B------:R-:W-:Y:S01]  /*1a70*/  ISETP.GE.AND P6, PT, R21, c[0x0][0x1fc], PT ;  /* 0x00007f0015007a0c */ /* 0x000fe20003fc6270 */
[----:B------:R-:W-:Y:S01]  /*1a80*/  IMAD.SHL.U32 R11, R14, 0x20, RZ ;  /* 0x000000200e0b7824 */ /* 0x000fe200078e00ff */
[----:B------:R-:W-:Y:S01]  /*1a90*/  LEA.HI R14, R26, R226, RZ, 0x4 ;  /* 0x000000e21a0e7211 */ /* 0x000fe200078f20ff */
[----:B------:R1:W-:Y:S01]  /*1aa0*/  LDGSTS.E.BYPASS.LTC128B.128 [R224+0x12080], [R2.64+0x80], !P5 ;  /* 0x1208008002e07fae */ /* 0x0003e2000e901d44 */
[----:B------:R-:W-:-:S02]  /*1ab0*/  IADD3 R0, P5, R19, R248, RZ ;  /* 0x000000f813007210 */ /* 0x000fc40007fbe0ff */
[----:B------:R-:W-:Y:S01]  /*1ac0*/  SHF.R.S32.HI R6, RZ, 0x4, R14 ;  /* 0x00000004ff067819 */ /* 0x000fe2000001140e */
[----:B------:R1:W-:Y:S01]  /*1ad0*/  LDGSTS.E.BYPASS.LTC128B.128 [R224+0x14080], [R2.64+0x100], !P1 ;  /* 0x1408010002e07fae */ /* 0x0003e2000c901d44 */
[----:B------:R-:W-:Y:S01]  /*1ae0*/  ISETP.GT.AND P1, PT, R226, 0xf, PT ;  /* 0x0000000fe200780c */ /* 0x000fe20003f24270 */
[----:B-1----:R-:W-:Y:S01]  /*1af0*/  IMAD.IADD R3, R5, 0x1, R10 ;  /* 0x0000000105037824 */ /* 0x002fe200078e020a */
[----:B------:R-:W-:Y:S01]  /*1b00*/  LEA R2, P0, R4, c[0x0][0x1f0], 0x1 ;  /* 0x00007c0004027a11 */ /* 0x000fe200078008ff */
[----:B------:R-:W-:Y:S01]  /*1b10*/  IMAD.X R5, R18, 0x1, R252, P5 ;  /* 0x0000000112057824 */ /* 0x000fe200028e06fc */
[----:B------:R-:W-:Y:S02]  /*1b20*/  IADD3 R10, -R19, c[0x0][0x168], -R234 ;  /* 0x00005a00130a7a10 */ /* 0x000fe40007ffe9ea */
[----:B------:R-:W-:Y:S02]  /*1b30*/  LEA.HI.X R3, R4, c[0x0][0x1f4], R3, 0x1, P0 ;  /* 0x00007d0004037a11 */ /* 0x000fe400000f0c03 */
[----:B------:R-:W-:-:S02]  /*1b40*/  ISETP.LT.OR P0, PT, R10, 0x1, P4 ;  /* 0x000000010a00780c */ /* 0x000fc40002701670 */
[----:B------:R-:W-:-:S04]  /*1b50*/  LEA R4, P5, R0, c[0x0][0x258], 0x2 ;  /* 0x0000960000047a11 */ /* 0x000fc800078a10ff */
[----:B------:R-:W-:Y:S01]  /*1b60*/  LEA.HI.X R5, R0, c[0x0][0x25c], R5, 0x2, P5 ;  /* 0x0000970000057a11 */ /* 0x000fe200028f1405 */
[----:B------:R-:W-:Y:S01]  /*1b70*/  @!P1 IMAD.SHL.U32 R0, R226, 0x10, RZ ;  /* 0x00000010e2009824 */ /* 0x000fe200078e00ff */
[----:B------:R-:W-:-:S04]  /*1b80*/  ISETP.GE.AND P5, PT, R24, c[0x0][0x1fc], PT ;  /* 0x00007f0018007a0c */ /* 0x000fc80003fa6270 */
[----:B------:R1:W-:Y:S04]  /*1b90*/  @!P1 LDGSTS.E.BYPASS.LTC128B.128 [R0+0x21080], [R4.64] ;  /* 0x2108000004009fae */ /* 0x0003e8000b901d44 */
[----:B------:R-:W0:Y:S04]  /*1ba0*/  LDGDEPBAR ;  /* 0x00000000000079af */ /* 0x000e280000000000 */
[----:B------:R2:W-:Y:S01]  /*1bb0*/  LDGSTS.E.BYPASS.LTC128B.128 [R224+0x1b080], [R2.64], !P0 ;  /* 0x1b08000002e07fae */ /* 0x0005e2000c101d44 */
[C---:B------:R-:W-:Y:S02]  /*1bc0*/  ISETP.LT.OR P0, PT, R10.reuse, 0x1, P6 ;  /* 0x000000010a00780c */ /* 0x040fe40003701670 */
[----:B------:R-:W-:-:S11]  /*1bd0*/  ISETP.LT.OR P6, PT, R10, 0x21, P6 ;  /* 0x000000210a00780c */ /* 0x000fd600037c1670 */
[----:B------:R2:W-:Y:S01]  /*1be0*/  LDGSTS.E.BYPASS.LTC128B.128 [R224+0x1d080], [R2.64+0x80], !P0 ;  /* 0x1d08008002e07fae */ /* 0x0005e2000c101d44 */
[----:B-1----:R-:W-:Y:S01]  /*1bf0*/  LEA R4, P0, R11, R2, 0x1 ;  /* 0x000000020b047211 */ /* 0x002fe200078008ff */
[----:B------:R-:W-:-:S03]  /*1c00*/  IMAD R0, R17, c[0x0][0x288], RZ ;  /* 0x0000a20011007a24 */ /* 0x000fc600078e02ff */
[----:B------:R-:W-:Y:S01]  /*1c10*/  LEA.HI.X R5, R11, R3, R15, 0x1, P0 ;  /* 0x000000030b057211 */ /* 0x000fe200000f0c0f */
[----:B------:R-:W-:Y:S01]  /*1c20*/  IMAD R0, R230, c[0x0][0x28c], R0 ;  /* 0x0000a300e6007a24 */ /* 0x000fe200078e0200 */
[----:B------:R-:W-:Y:S02]  /*1c30*/  ISETP.LT.OR P0, PT, R10, 0x1, P5 ;  /* 0x000000010a00780c */ /* 0x000fe40002f01670 */
[----:B------:R-:W-:Y:S02]  /*1c40*/  LEA.HI R11, R26, R226, RZ, 0x2 ;  /* 0x000000e21a0b7211 */ /* 0x000fe400078f10ff */
[----:B------:R-:W-:Y:S02]  /*1c50*/  ISETP.LT.OR P5, PT, R10, 0x21, P5 ;  /* 0x000000210a00780c */ /* 0x000fe40002fa1670 */
[----:B------:R-:W-:-:S07]  /*1c60*/  SHF.R.S32.HI R7, RZ, 0x1f, R11 ;  /* 0x0000001fff077819 */ /* 0x000fce000001140b */
[----:B------:R2:W-:Y:S01]  /*1c70*/  LDGSTS.E.BYPASS.LTC128B.128 [R224+0x1f080], [R2.64+0x100], !P0 ;  /* 0x1f08010002e07fae */ /* 0x0005e2000c101d44 */
[----:B------:R-:W-:Y:S02]  /*1c80*/  ISETP.LT.OR P0, PT, R10, 0x21, P4 ;  /* 0x000000210a00780c */ /* 0x000fe40002701670 */
[----:B------:R-:W-:-:S11]  /*1c90*/  ISETP.NE.AND P4, PT, R13, RZ, PT ;  /* 0x000000ff0d00720c */ /* 0x000fd60003f85270 */
[----:B------:R1:W-:Y:S01]  /*1ca0*/  LDGSTS.E.BYPASS.LTC128B.128 [R224+0x1c080], [R4.64], !P0 ;  /* 0x1c08000004e07fae */ /* 0x0003e2000c101d44 */
[----:B------:R-:W-:-:S03]  /*1cb0*/  ISETP.GE.AND P0, PT, R12, c[0x0][0x1fc], PT ;  /* 0x00007f000c007a0c */ /* 0x000fc60003f06270 */
[----:B------:R1:W-:Y:S01]  /*1cc0*/  LDGSTS.E.BYPASS.LTC128B.128 [R224+0x1e080], [R4.64+0x80], !P6 ;  /* 0x1e08008004e07fae */ /* 0x0003e2000f101d44 */
[----:B------:R-:W-:Y:S02]  /*1cd0*/  ISETP.GE.AND P6, PT, R21, c[0x0][0x1fc], PT ;  /* 0x00007f0015007a0c */ /* 0x000fe40003fc6270 */
[----:B------:R-:W-:Y:S01]  /*1ce0*/  SEL R21, RZ, 0x1, P0 ;  /* 0x00000001ff157807 */ /* 0x000fe20000000000 */
[----:B------:R1:W-:Y:S01]  /*1cf0*/  LDGSTS.E.BYPASS.LTC128B.128 [R224+0x20080], [R4.64+0x100], !P5 ;  /* 0x2008010004e07fae */ /* 0x0003e2000e901d44 */
[----:B------:R-:W-:Y:S01]  /*1d00*/  ISETP.GE.AND P5, PT, R226, 0x10, PT ;  /* 0x00000010e200780c */ /* 0x000fe20003fa6270 */
[----:B--2---:R-:W-:Y:S01]  /*1d10*/  IMAD.WIDE.U32 R2, R230, c[0x0][0x288], R8 ;  /* 0x0000a200e6027a25 */ /* 0x004fe200078e0008 */
[----:B------:R-:W-:Y:S02]  /*1d20*/  LEA.HI R8, R14, R6, RZ, 0x1 ;  /* 0x000000060e087211 */ /* 0x000fe400078f08ff */
[----:B------:R-:W-:Y:S01]  /*1d30*/  LEA.HI R9, R26, R226, RZ, 0x5 ;  /* 0x000000e21a097211 */ /* 0x000fe200078f28ff */
[----:B------:R-:W-:Y:S01]  /*1d40*/  IMAD.IADD R3, R3, 0x1, R0 ;  /* 0x0000000103037824 */ /* 0x000fe200078e0200 */
[----:B------:R-:W-:-:S02]  /*1d50*/  SHF.R.S32.HI R0, RZ, 0x2, R11 ;  /* 0x00000002ff007819 */ /* 0x000fc4000001140b */
[----:B------:R-:W-:Y:S01]  /*1d60*/  LOP3.LUT R8, R8, 0xfffffffe, RZ, 0xc0, !PT ;  /* 0xfffffffe08087812 */ /* 0x000fe200078ec0ff */
[----:B------:R-:W-:Y:S01]  /*1d70*/  IMAD.WIDE.U32 R246, R229, c[0x0][0x290], R2 ;  /* 0x0000a400e5f67a25 */ /* 0x000fe200078e0002 */
[----:B------:R-:W-:Y:S02]  /*1d80*/  LEA.HI R7, R7, R0, RZ, 0x3 ;  /* 0x0000000007077211 */ /* 0x000fe400078f18ff */
[----:B------:R-:W-:Y:S02]  /*1d90*/  SHF.R.S32.HI R13, RZ, 0x5, R9 ;  /* 0x00000005ff0d7819 */ /* 0x000fe40000011409 */
[----:B------:R-:W-:Y:S02]  /*1da0*/  LOP3.LUT R7, R7, 0xfffffff8, RZ, 0xc0, !PT ;  /* 0xfffffff807077812 */ /* 0x000fe400078ec0ff */
[----:B------:R-:W-:-:S03]  /*1db0*/  IADD3 R3, P0, R19, R246, RZ ;  /* 0x000000f613037210 */ /* 0x000fc60007f1e0ff */
[----:B------:R-:W-:Y:S01]  /*1dc0*/  IMAD.IADD R12, R0, 0x1, -R7 ;  /* 0x00000001000c7824 */ /* 0x000fe200078e0a07 */
[----:B------:R-:W-:Y:S01]  /*1dd0*/  SHF.R.S32.HI R7, RZ, 0x1f, R9 ;  /* 0x0000001fff077819 */ /* 0x000fe20000011409 */
[----:B------:R-:W-:Y:S01]  /*1de0*/  IMAD.IADD R0, R6, 0x1, -R8 ;  /* 0x0000000106007824 */ /* 0x000fe200078e0a08 */
[----:B------:R-:W-:Y:S01]  /*1df0*/  LEA.HI R6, R26, R226, RZ, 0x7 ;  /* 0x000000e21a067211 */ /* 0x000fe200078f38ff */
[----:B------:R-:W-:Y:S01]  /*1e00*/  IMAD R8, R25, c[0x0][0x290], RZ ;  /* 0x0000a40019087a24 */ /* 0x000fe200078e02ff */
[----:B------:R-:W-:Y:S01]  /*1e10*/  CS2R R26, SRZ ;  /* 0x00000000001a7805 */ /* 0x000fe2000001ff00 */
[----:B------:R-:W-:Y:S01]  /*1e20*/  IMAD.SHL.U32 R2, R12, 0x10, RZ ;  /* 0x000000100c027824 */ /* 0x000fe200078e00ff */
[----:B------:R-:W-:Y:S01]  /*1e30*/  SHF.R.S32.HI R17, RZ, 0x7, R6 ;  /* 0x00000007ff117819 */ /* 0x000fe20000011406 */
[----:B-1----:R-:W-:Y:S01]  /*1e40*/  IMAD R5, R229, c[0x0][0x294], R8 ;  /* 0x0000a500e5057a24 */ /* 0x002fe200078e0208 */
[----:B------:R-:W-:Y:S02]  /*1e50*/  LEA.HI R6, R7, R13, RZ, 0x2 ;  /* 0x0000000d07067211 */ /* 0x000fe400078f10ff */
[----:B------:R-:W-:Y:S01]  /*1e60*/  LOP3.LUT R8, R11, 0x3ffffffc, RZ, 0xc0, !PT ;  /* 0x3ffffffc0b087812 */ /* 0x000fe200078ec0ff */
[----:B------:R-:W-:Y:S01]  /*1e70*/  IMAD.SHL.U32 R7, R17, 0x8, RZ ;  /* 0x0000000811077824 */ /* 0x000fe200078e00ff */
[----:B------:R-:W-:Y:S01]  /*1e80*/  LOP3.LUT R4, R6, 0xfffffffc, RZ, 0xc0, !PT ;  /* 0xfffffffc06047812 */ /* 0x000fe200078ec0ff */
[----:B------:R-:W-:-:S03]  /*1e90*/  IMAD.IADD R251, R247, 0x1, R5 ;  /* 0x00000001f7fb7824 */ /* 0x000fc600078e0205 */
[----:B------:R-:W-:Y:S01]  /*1ea0*/  LOP3.LUT R16, R7, 0x8, RZ, 0xc0, !PT ;  /* 0x0000000807107812 */ /* 0x000fe200078ec0ff */
[----:B------:R-:W-:Y:S02]  /*1eb0*/  IMAD.IADD R15, R13, 0x1, -R4 ;  /* 0x000000010d0f7824 */ /* 0x000fe400078e0a04 */
[----:B------:R-:W-:Y:S01]  /*1ec0*/  IMAD.X R4, R18, 0x1, R251, P0 ;  /* 0x0000000112047824 */ /* 0x000fe200000e06fb */
[----:B------:R-:W-:Y:S01]  /*1ed0*/  LOP3.LUT R2, R16, 0x70, R2, 0xf8, !PT ;  /* 0x0000007010027812 */ /* 0x000fe200078ef802 */
[C---:B------:R-:W-:Y:S01]  /*1ee0*/  IMAD.SHL.U32 R7, R15.reuse, 0x100, RZ ;  /* 0x000001000f077824 */ /* 0x040fe200078e00ff */
[----:B------:R-:W-:Y:S02]  /*1ef0*/  LEA.HI R5, R15, R15, RZ, 0x1 ;  /* 0x0000000f0f057211 */ /* 0x000fe400078f08ff */
[----:B------:R-:W-:Y:S02]  /*1f00*/  LEA R10, P0, R3, c[0x0][0x280], 0x2 ;  /* 0x0000a000030a7a11 */ /* 0x000fe400078010ff */
[----:B------:R-:W-:Y:S01]  /*1f10*/  LOP3.LUT R2, R2, 0x100, R7, 0xf8, !PT ;  /* 0x0000010002027812 */ /* 0x000fe200078ef807 */
[----:B------:R-:W-:Y:S01]  /*1f20*/  IMAD.SHL.U32 R6, R5, 0x100, RZ ;  /* 0x0000010005067824 */ /* 0x000fe200078e00ff */
[----:B------:R-:W-:Y:S01]  /*1f30*/  LEA.HI.X R11, R3, c[0x0][0x284], R4, 0x2, P0 ;  /* 0x0000a100030b7a11 */ /* 0x000fe200000f1404 */
[C---:B------:R-:W-:Y:S01]  /*1f40*/  IMAD.IADD R5, R226.reuse, 0x1, -R8 ;  /* 0x00000001e2057824 */ /* 0x040fe200078e0a08 */
[----:B------:R-:W-:Y:S01]  /*1f50*/  SHF.R.U32.HI R3, RZ, 0x3, R2 ;  /* 0x00000003ff037819 */ /* 0x000fe20000011602 */
[----:B------:R-:W-:Y:S01]  /*1f60*/  @!P5 IMAD.SHL.U32 R7, R226, 0x10, RZ ;  /* 0x00000010e207d824 */ /* 0x000fe200078e00ff */
[----:B------:R-:W-:-:S02]  /*1f70*/  LOP3.LUT R4, R6, 0x7ffffe00, RZ, 0xc0, !PT ;  /* 0x7ffffe0006047812 */ /* 0x000fc400078ec0ff */
[----:B------:R-:W-:Y:S02]  /*1f80*/  LOP3.LUT R6, R9, 0xffffffe0, RZ, 0xc0, !PT ;  /* 0xffffffe009067812 */ /* 0x000fe400078ec0ff */
[----:B------:R-:W-:Y:S01]  /*1f90*/  LOP3.LUT R2, R2, 0x28, R3, 0x78, !PT ;  /* 0x0000002802027812 */ /* 0x000fe200078e7803 */
[----:B------:R-:W-:Y:S01]  /*1fa0*/  IMAD R5, R5, 0x2, R4 ;  /* 0x0000000205057824 */ /* 0x000fe200078e0204 */
[----:B------:R-:W-:Y:S01]  /*1fb0*/  LOP3.LUT R4, R14, 0xfffffff0, RZ, 0xc0, !PT ;  /* 0xfffffff00e047812 */ /* 0x000fe200078ec0ff */
[----:B------:R-:W-:Y:S01]  /*1fc0*/  IMAD.IADD R3, R226, 0x1, -R6 ;  /* 0x00000001e2037824 */ /* 0x000fe200078e0a06 */
[----:B------:R1:W-:Y:S01]  /*1fd0*/  @!P5 LDGSTS.E.BYPASS.LTC128B.128 [R7+0x21280], [R10.64] ;  /* 0x212800000a07dfae */ /* 0x0003e2000b901d44 */
[----:B------:R-:W-:Y:S01]  /*1fe0*/  IMAD.IADD R6, R5, 0x1, R2 ;  /* 0x0000000105067824 */ /* 0x000fe200078e0202 */
[----:B------:R-:W-:Y:S01]  /*1ff0*/  LOP3.LUT P0, RZ, R12, 0x1, RZ, 0xc0, !PT ;  /* 0x000000010cff7812 */ /* 0x000fe2000780c0ff */
[----:B------:R-:W-:Y:S01]  /*2000*/  IMAD.IADD R2, R226, 0x1, -R4 ;  /* 0x00000001e2027824 */ /* 0x000fe200078e0a04 */
[----:B------:R-:W-:Y:S01]  /*2010*/  SHF.R.S32.HI R4, RZ, 0x1f, R3 ;  /* 0x0000001fff047819 */ /* 0x000fe20000011403 */
[----:B------:R-:W-:Y:S01]  /*2020*/  IMAD.SHL.U32 R222, R6, 0x2, RZ ;  /* 0x0000000206de7824 */ /* 0x000fe200078e00ff */
[----:B------:R-:W-:Y:S01]  /*2030*/  SEL R14, RZ, 0xffffffff, P6 ;  /* 0xffffffffff0e7807 */ /* 0x000fe20003000000 */
[----:B------:R-:W-:Y:S01]  /*2040*/  IMAD.SHL.U32 R5, R2, 0x10, RZ ;  /* 0x0000001002057824 */ /* 0x000fe200078e00ff */
[----:B------:R-:W-:Y:S01]  /*2050*/  LEA.HI R8, R4, R3, RZ, 0x2 ;  /* 0x0000000304087211 */ /* 0x000fe200078f10ff */
[----:B------:R-:W-:Y:S01]  /*2060*/  IMAD.SHL.U32 R208, R2, 0x2, RZ ;  /* 0x0000000202d07824 */ /* 0x000fe200078e00ff */
[----:B------:R-:W-:Y:S01]  /*2070*/  IADD3 R6, R222, 0x21480, RZ ;  /* 0x00021480de067810 */ /* 0x000fe20007ffe0ff */
[----:B------:R-:W0:Y:S01]  /*2080*/  LDGDEPBAR ;  /* 0x00000000000079af */ /* 0x000e220000000000 */
[----:B------:R-:W-:-:S02]  /*2090*/  LOP3.LUT R4, R5, 0xf0, RZ, 0xc0, !PT ;  /* 0x000000f005047812 */ /* 0x000fc400078ec0ff */
[----:B------:R-:W-:Y:S01]  /*20a0*/  LOP3.LUT R5, R8, 0x7ffffffc, RZ, 0xc0, !PT ;  /* 0x7ffffffc08057812 */ /* 0x000fe200078ec0ff */
[----:B------:R-:W0:Y:S01]  /*20b0*/  LDGDEPBAR ;  /* 0x00000000000079af */ /* 0x000e220000000000 */
[----:B------:R-:W-:Y:S02]  /*20c0*/  LOP3.LUT R12, R4, R16, RZ, 0xfc, !PT ;  /* 0x00000010040c7212 */ /* 0x000fe400078efcff */
[----:B------:R-:W-:Y:S02]  /*20d0*/  LOP3.LUT P6, RZ, R20, 0x2, RZ, 0xc0, !PT ;  /* 0x0000000214ff7812 */ /* 0x000fe400078cc0ff */
[----:B------:R-:W-:Y:S02]  /*20e0*/  IADD3 R223, R222, 0x215a0, RZ ;  /* 0x000215a0dedf7810 */ /* 0x000fe40007ffe0ff */
[----:B------:R-:W-:Y:S01]  /*20f0*/  LOP3.LUT R208, R12, 0x18, R208, 0x78, !PT ;  /* 0x000000180cd07812 */ /* 0x000fe200078e78d0 */
[----:B------:R-:W-:Y:S01]  /*2100*/  IMAD.MOV.U32 R12, RZ, RZ, 0x20 ;  /* 0x00000020ff0c7424 */ /* 0x000fe200078e00ff */
[----:B------:R-:W-:Y:S01]  /*2110*/  @P0 IADD3 R223, R6, 0xe0, RZ ;  /* 0x000000e006df0810 */ /* 0x000fe20007ffe0ff */
[----:B------:R-:W-:Y:S01]  /*2120*/  IMAD.SHL.U32 R6, R0, 0x20, RZ ;  /* 0x0000002000067824 */ /* 0x000fe200078e00ff */
[----:B------:R-:W-:Y:S01]  /*2130*/  LEA.HI R9, R17, R17, RZ, 0x1 ;  /* 0x0000001111097211 */ /* 0x000fe200078f08ff */
[----:B-1----:R-:W-:Y:S01]  /*2140*/  IMAD.SHL.U32 R7, R13, 0x100, RZ ;  /* 0x000001000d077824 */ /* 0x002fe200078e00ff */
[----:B------:R-:W-:Y:S01]  /*2150*/  ISETP.GE.AND P5, PT, R24, c[0x0][0x1fc], PT ;  /* 0x00007f0018007a0c */ /* 0x000fe20003fa6270 */
[----:B------:R-:W-:Y:S01]  /*2160*/  IMAD.IADD R13, R3, 0x1, -R5 ;  /* 0x00000001030d7824 */ /* 0x000fe200078e0a05 */
[----:B------:R-:W-:Y:S01]  /*2170*/  SHF.R.S32.HI R3, RZ, 0x1f, R2 ;  /* 0x0000001fff037819 */ /* 0x000fe20000011402 */
[----:B------:R-:W-:Y:S01]  /*2180*/  IMAD.SHL.U32 R10, R22, 0x8, RZ ;  /* 0x00000008160a7824 */ /* 0x000fe200078e00ff */
[----:B------:R-:W-:Y:S01]  /*2190*/  LOP3.LUT P0, RZ, R20, 0x4, RZ, 0xc0, !PT ;  /* 0x0000000414ff7812 */ /* 0x000fe2000780c0ff */
[----:B------:R-:W-:Y:S01]  /*21a0*/  IMAD.SHL.U32 R208, R208, 0x2, RZ ;  /* 0x00000002d0d07824 */ /* 0x000fe200078e00ff */
[----:B------:R-:W-:Y:S01]  /*21b0*/  LEA.HI R210, R3, R2, RZ, 0x3 ;  /* 0x0000000203d27211 */ /* 0x000fe200078f18ff */
[----:B------:R-:W-:Y:S01]  /*21c0*/  IMAD.SHL.U32 R3, R20, 0x40, RZ ;  /* 0x0000004014037824 */ /* 0x000fe200078e00ff */
[----:B------:R-:W-:Y:S01]  /*21d0*/  LOP3.LUT R11, R4, 0x100, R7, 0xf8, !PT ;  /* 0x00000100040b7812 */ /* 0x000fe200078ef807 */
[----:B------:R-:W-:Y:S01]  /*21e0*/  IMAD.SHL.U32 R4, R15, 0x10, RZ ;  /* 0x000000100f047824 */ /* 0x000fe200078e00ff */
[C---:B------:R-:W-:Y:S01]  /*21f0*/  LOP3.LUT R5, R210.reuse, 0xfffffff8, RZ, 0xc0, !PT ;  /* 0xfffffff8d2057812 */ /* 0x040fe200078ec0ff */
[----:B------:R-:W-:Y:S01]  /*2200*/  IMAD.SHL.U32 R210, R210, 0x40, RZ ;  /* 0x00000040d2d27824 */ /* 0x000fe200078e00ff */
[----:B------:R-:W-:Y:S01]  /*2210*/  SEL R205, R218, 0xfffffff0, !P6 ;  /* 0xfffffff0dacd7807 */ /* 0x000fe20007000000 */
[----:B------:R-:W-:Y:S01]  /*2220*/  CS2R R24, SRZ ;  /* 0x0000000000187805 */ /* 0x000fe2000001ff00 */
[C---:B------:R-:W-:Y:S01]  /*2230*/  LOP3.LUT P6, RZ, R2.reuse, 0x2, RZ, 0xc0, !PT ;  /* 0x0000000202ff7812 */ /* 0x040fe200078cc0ff */
[----:B------:R-:W-:Y:S01]  /*2240*/  IMAD.IADD R5, R2, 0x1, -R5 ;  /* 0x0000000102057824 */ /* 0x000fe200078e0a05 */
[----:B------:R-:W-:-:S02]  /*2250*/  LOP3.LUT R2, R9, 0x1ffffffe, RZ, 0xc0, !PT ;  /* 0x1ffffffe09027812 */ /* 0x000fc400078ec0ff */
[----:B------:R-:W-:Y:S02]  /*2260*/  LOP3.LUT R3, R3, 0x1c0, RZ, 0xc0, !PT ;  /* 0x000001c003037812 */ /* 0x000fe400078ec0ff */
[----:B------:R-:W-:Y:S01]  /*2270*/  SEL R206, R12, 0xffffffe0, !P0 ;  /* 0xffffffe00cce7807 */ /* 0x000fe20004000000 */
[----:B------:R-:W-:Y:S01]  /*2280*/  IMAD.IADD R2, R17, 0x1, -R2 ;  /* 0x0000000111027824 */ /* 0x000fe200078e0a02 */
[----:B------:R-:W-:Y:S02]  /*2290*/  SEL R9, RZ, 0x4, P5 ;  /* 0x00000004ff097807 */ /* 0x000fe40002800000 */
[C---:B------:R-:W-:Y:S01]  /*22a0*/  LOP3.LUT P5, RZ, R5.reuse, 0x4, RZ, 0xc0, !PT ;  /* 0x0000000405ff7812 */ /* 0x040fe200078ac0ff */
[----:B------:R-:W-:Y:S01]  /*22b0*/  IMAD R13, R2, 0x4, R13 ;  /* 0x00000004020d7824 */ /* 0x000fe200078e020d */
[C---:B------:R-:W-:Y:S01]  /*22c0*/  LOP3.LUT P0, RZ, R5.reuse, 0x2, RZ, 0xc0, !PT ;  /* 0x0000000205ff7812 */ /* 0x040fe2000780c0ff */
[----:B------:R-:W-:Y:S01]  /*22d0*/  IMAD.SHL.U32 R5, R5, 0x40, RZ ;  /* 0x0000004005057824 */ /* 0x000fe200078e00ff */
[----:B------:R-:W-:Y:S01]  /*22e0*/  LEA.HI.SX32 R228, R8, R4, 0x1e ;  /* 0x0000000408e47211 */ /* 0x000fe200078ff2ff */
[----:B------:R-:W-:Y:S01]  /*22f0*/  IMAD.SHL.U32 R2, R14, 0x2, RZ ;  /* 0x000000020e027824 */ /* 0x000fe200078e00ff */
[----:B------:R-:W-:Y:S01]  /*2300*/  LOP3.LUT R204, R3, 0x8, R23, 0xf8, !PT ;  /* 0x0000000803cc7812 */ /* 0x000fe200078ef817 */
[----:B------:R-:W-:Y:S01]  /*2310*/  IMAD.SHL.U32 R250, R13, 0x2, RZ ;  /* 0x000000020dfa7824 */ /* 0x000fe200078e00ff */
[----:B------:R-:W-:-:S02]  /*2320*/  LOP3.LUT R4, R3, 0x30, R4, 0xf8, !PT ;  /* 0x0000003003047812 */ /* 0x000fc400078ef804 */
[----:B------:R-:W-:Y:S01]  /*2330*/  SHF.R.U32.HI R7, RZ, 0x3, R3 ;  /* 0x00000003ff077819 */ /* 0x000fe20000011603 */
[----:B------:R-:W-:Y:S01]  /*2340*/  IMAD.SHL.U32 R3, R0, 0x8, RZ ;  /* 0x0000000800037824 */ /* 0x000fe200078e00ff */
[----:B------:R-:W-:Y:S01]  /*2350*/  LOP3.LUT R6, R6, 0x20, RZ, 0xc0, !PT ;  /* 0x0000002006067812 */ /* 0x000fe200078ec0ff */
[----:B------:R-:W-:Y:S01]  /*2360*/  IMAD.IADD R233, R233, 0x1, -R250 ;  /* 0x00000001e9e97824 */ /* 0x000fe200078e0afa */
[----:B------:R-:W-:Y:S02]  /*2370*/  SHF.R.U32.HI R211, RZ, 0x3, R11 ;  /* 0x00000003ffd37819 */ /* 0x000fe4000001160b */
[----:B------:R-:W-:Y:S02]  /*2380*/  LOP3.LUT R5, R5, 0x1c0, RZ, 0xc0, !PT ;  /* 0x000001c005057812 */ /* 0x000fe400078ec0ff */
[----:B------:R-:W-:Y:S02]  /*2390*/  LOP3.LUT R10, R6, 0x18, R10, 0xf8, !PT ;  /* 0x00000018060a7812 */ /* 0x000fe400078ef80a */
[----:B------:R-:W-:-:S02]  /*23a0*/  LOP3.LUT R3, R3, 0x8, RZ, 0xc0, !PT ;  /* 0x0000000803037812 */ /* 0x000fc400078ec0ff */
[----:B------:R-:W-:Y:S02]  /*23b0*/  LOP3.LUT R211, R211, 0x38, RZ, 0xc0, !PT ;  /* 0x00000038d3d37812 */ /* 0x000fe400078ec0ff */
[----:B------:R-:W-:Y:S02]  /*23c0*/  LOP3.LUT R4, R4, 0x8, R23, 0xf8, !PT ;  /* 0x0000000804047812 */ /* 0x000fe400078ef817 */
[----:B------:R-:W-:Y:S02]  /*23d0*/  LOP3.LUT R210, R210, 0xfffffe00, RZ, 0xc0, !PT ;  /* 0xfffffe00d2d27812 */ /* 0x000fe400078ec0ff */
[----:B------:R-:W-:Y:S02]  /*23e0*/  SHF.R.U32.HI R6, RZ, 0x3, R5 ;  /* 0x00000003ff067819 */ /* 0x000fe40000011605 */
[----:B------:R-:W-:Y:S02]  /*23f0*/  LOP3.LUT R8, R2, 0x2, R21, 0xe2, !PT ;  /* 0x0000000202087812 */ /* 0x000fe400078ee215 */
[----:B------:R-:W-:-:S02]  /*2400*/  LOP3.LUT R211, R211, R11, R3, 0x1e, !PT ;  /* 0x0000000bd3d37212 */ /* 0x000fc400078e1e03 */
[----:B------:R-:W-:Y:S01]  /*2410*/  LOP3.LUT R2, R4, R7, RZ, 0x3c, !PT ;  /* 0x0000000704027212 */ /* 0x000fe200078e3cff */
[----:B------:R-:W-:Y:S01]  /*2420*/  IMAD R4, R15, 0x400, R210 ;  /* 0x000004000f047824 */ /* 0x000fe200078e02d2 */
[----:B------:R-:W-:Y:S02]  /*2430*/  LOP3.LUT R3, R6, R5, R3, 0x1e, !PT ;  /* 0x0000000506037212 */ /* 0x000fe400078e1e03 */
[----:B------:R-:W-:Y:S01]  /*2440*/  LOP3.LUT R204, R204, R7, RZ, 0x3c, !PT ;  /* 0x00000007cccc7212 */ /* 0x000fe200078e3cff */
[----:B------:R-:W-:Y:S01]  /*2450*/  IMAD R216, R0, 0x200, R2 ;  /* 0x0000020000d87824 */ /* 0x000fe200078e0202 */
[----:B------:R-:W-:Y:S01]  /*2460*/  SEL R218, R218, 0xfffffff0, !P0 ;  /* 0xfffffff0dada7807 */ /* 0x000fe20004000000 */
[----:B------:R-:W-:Y:S01]  /*2470*/  IMAD.IADD R217, R4, 0x1, R3 ;  /* 0x0000000104d97824 */ /* 0x000fe200078e0203 */
[----:B------:R-:W-:Y:S01]  /*2480*/  LOP3.LUT R5, R6, R10, R5, 0x1e, !PT ;  /* 0x0000000a06057212 */ /* 0x000fe200078e1e05 */
[----:B------:R-:W-:Y:S01]  /*2490*/  IMAD R204, R17, 0x200, R204 ;  /* 0x0000020011cc7824 */ /* 0x000fe200078e02cc */
[----:B------:R-:W-:Y:S01]  /*24a0*/  SEL R209, R209, 0xe0, !P6 ;  /* 0x000000e0d1d17807 */ /* 0x000fe20007000000 */
[----:B------:R-:W-:Y:S01]  /*24b0*/  IMAD.SHL.U32 R214, R217, 0x2, RZ ;  /* 0x00000002d9d67824 */ /* 0x000fe200078e00ff */
[----:B------:R-:W-:Y:S01]  /*24c0*/  SEL R0, R12, 0xffffffe0, !P5 ;  /* 0xffffffe00c007807 */ /* 0x000fe20006800000 */
[----:B------:R-:W-:Y:S01]  /*24d0*/  IMAD.SHL.U32 R204, R204, 0x2, RZ ;  /* 0x00000002cccc7824 */ /* 0x000fe200078e00ff */
[----:B------:R-:W-:Y:S01]  /*24e0*/  LOP3.LUT R210, R5, R210, RZ, 0xfc, !PT ;  /* 0x000000d205d27212 */ /* 0x000fe200078efcff */
[----:B------:R-:W-:Y:S01]  /*24f0*/  IMAD.SHL.U32 R215, R218, 0x2, RZ ;  /* 0x00000002dad77824 */ /* 0x000fe200078e00ff */
[----:B------:R-:W-:Y:S01]  /*2500*/  IADD3 R213, R214, 0x1b080, RZ ;  /* 0x0001b080d6d57810 */ /* 0x000fe20007ffe0ff */
[--C-:B------:R-:W-:Y:S01]  /*2510*/  IMAD R205, R205, 0x2, R204.reuse ;  /* 0x00000002cdcd7824 */ /* 0x100fe200078e02cc */
[----:B------:R-:W-:Y:S01]  /*2520*/  LOP3.LUT R231, R8, R9, RZ, 0xfc, !PT ;  /* 0x0000000908e77212 */ /* 0x000fe200078efcff */
[----:B------:R-:W-:Y:S01]  /*2530*/  IMAD R207, R206, 0x2, R204 ;  /* 0x00000002cecf7824 */ /* 0x000fe200078e02cc */
[----:B------:R-:W-:Y:S01]  /*2540*/  LEA R211, R211, 0x23c80, 0x1 ;  /* 0x00023c80d3d37811 */ /* 0x000fe200078e08ff */
[----:B------:R-:W-:Y:S01]  /*2550*/  IMAD R209, R209, 0x2, R208 ;  /* 0x00000002d1d17824 */ /* 0x000fe200078e02d0 */
[----:B------:R-:W-:Y:S01]  /*2560*/  LEA R210, R210, 0x80, 0x1 ;  /* 0x00000080d2d27811 */ /* 0x000fe200078e08ff */
[----:B------:R-:W-:-:S02]  /*2570*/  IMAD R206, R206, 0x2, R205 ;  /* 0x00000002cece7824 */ /* 0x000fc400078e02cd */
[----:B------:R-:W-:Y:S02]  /*2580*/  IMAD R213, R0, 0x2, R213 ;  /* 0x0000000200d57824 */ /* 0x000fe400078e02d5 */
[C---:B------:R-:W-:Y:S02]  /*2590*/  IMAD.IADD R219, R217.reuse, 0x1, R0 ;  /* 0x00000001d9db7824 */ /* 0x040fe400078e0200 */
[----:B------:R-:W-:Y:S02]  /*25a0*/  IMAD.IADD R215, R214, 0x1, R215 ;  /* 0x00000001d6d77824 */ /* 0x000fe400078e02d7 */
[----:B------:R-:W-:Y:S02]  /*25b0*/  IMAD.IADD R220, R217, 0x1, R218 ;  /* 0x00000001d9dc7824 */ /* 0x000fe400078e02da */
.L_x_1107:
[----:B------:R-:W-:Y:S04]  /*25c0*/  DEPBAR.LE SB0, 0x1 ;  /* 0x000080400000791a */ /* 0x000fe80000000000 */
[----:B------:R-:W-:Y:S01]  /*25d0*/  BAR.SYNC.DEFER_BLOCKING 0x0 ;  /* 0x0000000000007b1d */ /* 0x000fe20000010000 */
[C---:B------:R-:W-:Y:S01]  /*25e0*/  IMAD R0, R212.reuse, 0x3000, R217 ;  /* 0x00003000d4007824 */ /* 0x040fe200078e02d9 */
[----:B------:R-:W-:Y:S01]  /*25f0*/  IADD3 R221, R177, 0x1, RZ ;  /* 0x00000001b1dd7810 */ /* 0x000fe20007ffe0ff */
[----:B------:R-:W-:Y:S01]  /*2600*/  IMAD R18, R212, 0x3000, R219 ;  /* 0x00003000d4127824 */ /* 0x000fe200078e02db */
[----:B------:R-:W-:Y:S02]  /*2610*/  MOV R232, R177 ;  /* 0x000000b100e87202 */ /* 0x000fe40000000f00 */
[----:B------:R-:W-:Y:S01]  /*2620*/  SHF.L.U32 R174, R0, 0x1, RZ ;  /* 0x0000000100ae7819 */ /* 0x000fe200000006ff */
[----:B------:R-:W-:Y:S01]  /*2630*/  IMAD R0, R212, 0x3000, R218 ;  /* 0x00003000d4007824 */ /* 0x000fe200078e02da */
[----:B------:R-:W-:Y:S02]  /*2640*/  SHF.L.U32 R175, R18, 0x1, RZ ;  /* 0x0000000112af7819 */ /* 0x000fe400000006ff */
[----:B------:R-:W-:Y:S02]  /*2650*/  ISETP.GE.AND P0, PT, R221, R244, PT ;  /* 0x000000f4dd00720c */ /* 0x000fe40003f06270 */
[-C--:B------:R-:W-:Y:S02]  /*2660*/  IADD3 R4, R217, R0.reuse, RZ ;  /* 0x00000000d9047210 */ /* 0x080fe40007ffe0ff */
[----:B------:R-:W-:Y:S02]  /*2670*/  IADD3 R0, R219, R0, RZ ;  /* 0x00000000db007210 */ /* 0x000fe40007ffe0ff */
[----:B------:R-:W-:Y:S02]  /*2680*/  SHF.L.U32 R4, R4, 0x1, RZ ;  /* 0x0000000104047819 */ /* 0x000fe400000006ff */
[----:B------:R-:W-:Y:S01]  /*2690*/  SHF.L.U32 R176, R0, 0x1, RZ ;  /* 0x0000000100b07819 */ /* 0x000fe200000006ff */
[----:B------:R-:W-:Y:S01]  /*26a0*/  IMAD R0, R212, 0x3000, R220 ;  /* 0x00003000d4007824 */ /* 0x000fe200078e02dc */
[----:B------:R-:W-:Y:S04]  /*26b0*/  LDSM.16.M88.2 R2, [R204+0x80] ;  /* 0x00008000cc02783b */ /* 0x000fe80000000100 */
[----:B------:R-:W-:Y:S01]  /*26c0*/  SHF.L.U32 R0, R0, 0x1, RZ ;  /* 0x0000000100007819 */ /* 0x000fe200000006ff */
        /* <DEDUP_REMOVED lines=17> */
[----:B------:R-:W-:Y:S04]  /*27e0*/  LDSM.16.M88.2 R106, [R207+0x2080] ;  /* 0x00208000cf6a783b */ /* 0x000fe80000000100 */
[----:B------:R-:W-:Y:S01]  /*27f0*/  LDSM.16.M88.4 R108, [R176+0xf080] ;  /* 0x00f08000b06c783b */ /* 0x000fe20000000200 */
[C---:B----4-:R-:W-:Y:S03]  /*2800*/  HMMA.16816.F32 R16, R20.reuse, R16, RZ ;  /* 0x000000101410723c */ /* 0x050fe600000018ff */
[----:B------:R-:W-:Y:S05]  /*2810*/  LDSM.16.M88.2 R172, [R205+0x2880] ;  /* 0x00288000cdac783b */ /* 0x000fea0000000100 */
[----:B-----5:R-:W-:Y:S01]  /*2820*/  HMMA.16816.F32 R20, R20, R84, RZ ;  /* 0x000000541414723c */ /* 0x020fe200000018ff */
[----:B------:R-:W3:Y:S07]  /*2830*/  LDSM.16.M88.2 R84, [R207+0x880] ;  /* 0x00088000cf54783b */ /* 0x000eee0000000100 */
[C---:B------:R-:W-:Y:S01]  /*2840*/  HMMA.16816.F32 R4, R88.reuse, R86, R4 ;  /* 0x000000565804723c */ /* 0x040fe20000001804 */
[----:B------:R-:W4:Y:S07]  /*2850*/  LDSM.16.M88.2 R86, [R207+0x1080] ;  /* 0x00108000cf56783b */ /* 0x000f2e0000000100 */
[C---:B-1----:R-:W-:Y:S01]  /*2860*/  HMMA.16816.F32 R8, R88.reuse, R2, R8 ;  /* 0x000000025808723c */ /* 0x042fe20000001808 */
[----:B------:R-:W1:Y:S07]  /*2870*/  LDSM.16.M88.2 R2, [R206+0x80] ;  /* 0x00008000ce02783b */ /* 0x000e6e0000000100 */
[C---:B------:R-:W-:Y:S01]  /*2880*/  HMMA.16816.F32 R12, R88.reuse, R92, R12 ;  /* 0x0000005c580c723c */ /* 0x040fe2000000180c */
[----:B------:R-:W-:Y:S07]  /*2890*/  LDSM.16.M88.2 R92, [R206+0x1880] ;  /* 0x00188000ce5c783b */ /* 0x000fee0000000100 */
[C---:B------:R-:W-:Y:S01]  /*28a0*/  HMMA.16816.F32 R16, R88.reuse, R94, R16 ;  /* 0x0000005e5810723c */ /* 0x040fe20000001810 */
[----:B------:R-:W-:Y:S07]  /*28b0*/  LDSM.16.M88.2 R94, [R206+0x2080] ;  /* 0x00208000ce5e783b */ /* 0x000fee0000000100 */
[----:B------:R-:W-:Y:S01]  /*28c0*/  HMMA.16816.F32 R20, R88, R96, R20 ;  /* 0x000000605814723c */ /* 0x000fe20000001814 */
[----:B------:R-:W5:Y:S04]  /*28d0*/  LDSM.16.M88.2 R88, [R206+0x880] ;  /* 0x00088000ce58783b */ /* 0x000f680000000100 */
[----:B------:R-:W1:Y:S03]  /*28e0*/  LDSM.16.M88.2 R90, [R206+0x1080] ;  /* 0x00108000ce5a783b */ /* 0x000e660000000100 */
[C---:B--2---:R-:W-:Y:S01]  /*28f0*/  HMMA.16816.F32 R4, R100.reuse, R98, R4 ;  /* 0x000000626404723c */ /* 0x044fe20000001804 */
[----:B------:R-:W-:Y:S07]  /*2900*/  LDSM.16.M88.4 R96, [R174+0x11080] ;  /* 0x01108000ae60783b */ /* 0x000fee0000000200 */
[C---:B---3--:R-:W-:Y:S01]  /*2910*/  HMMA.16816.F32 R8, R100.reuse, R84, R8 ;  /* 0x000000546408723c */ /* 0x048fe20000001808 */
[----:B------:R-:W2:Y:S07]  /*2920*/  LDSM.16.M88.2 R84, [R204+0x2880] ;  /* 0x00288000cc54783b */ /* 0x000eae0000000100 */
[C---:B----4-:R-:W-:Y:S01]  /*2930*/  HMMA.16816.F32 R12, R100.reuse, R86, R12 ;  /* 0x00000056640c723c */ /* 0x050fe2000000180c */
[----:B------:R-:W3:Y:S07]  /*2940*/  LDSM.16.M88.2 R86, [R204+0x3080] ;  /* 0x00308000cc56783b */ /* 0x000eee0000000100 */
[C---:B------:R-:W-:Y:S08]  /*2950*/  HMMA.16816.F32 R16, R100.reuse, R104, R16 ;  /* 0x000000686410723c */ /* 0x040ff00000001810 */
[----:B------:R-:W-:Y:S01]  /*2960*/  HMMA.16816.F32 R20, R100, R106, R20 ;  /* 0x0000006a6414723c */ /* 0x000fe20000001814 */
[----:B------:R-:W-:Y:S04]  /*2970*/  LDSM.16.M88.2 R100, [R204+0x4080] ;  /* 0x00408000cc64783b */ /* 0x000fe80000000100 */
[----:B------:R-:W-:Y:S03]  /*2980*/  LDSM.16.M88.2 R102, [R204+0x4880] ;  /* 0x00488000cc66783b */ /* 0x000fe60000000100 */
[C---:B-1----:R-:W-:Y:S01]  /*2990*/  HMMA.16816.F32 R4, R108.reuse, R2, R4 ;  /* 0x000000026c04723c */ /* 0x042fe20000001804 */
[----:B------:R-:W1:Y:S04]  /*29a0*/  LDSM.16.M88.2 R2, [R204+0x3880] ;  /* 0x00388000cc02783b */ /* 0x000e680000000100 */
[----:B------:R-:W4:Y:S03]  /*29b0*/  LDSM.16.M88.4 R104, [R0+0x11080] ;  /* 0x011080000068783b */ /* 0x000f260000000200 */
[C---:B-----5:R-:W-:Y:S01]  /*29c0*/  HMMA.16816.F32 R8, R108.reuse, R88, R8 ;  /* 0x000000586c08723c */ /* 0x060fe20000001808 */
[----:B------:R-:W5:Y:S07]  /*29d0*/  LDSM.16.M88.2 R88, [R205+0x3080] ;  /* 0x00308000cd58783b */ /* 0x000f6e0000000100 */
[C---:B------:R-:W-:Y:S01]  /*29e0*/  HMMA.16816.F32 R12, R108.reuse, R90, R12 ;  /* 0x0000005a6c0c723c */ /* 0x040fe2000000180c */
[----:B------:R-:W-:Y:S07]  /*29f0*/  LDSM.16.M88.2 R90, [R205+0x4080] ;  /* 0x00408000cd5a783b */ /* 0x000fee0000000100 */
[C---:B------:R-:W-:Y:S01]  /*2a00*/  HMMA.16816.F32 R16, R108.reuse, R92, R16 ;  /* 0x0000005c6c10723c */ /* 0x040fe20000001810 */
[----:B------:R-:W-:Y:S07]  /*2a10*/  LDSM.16.M88.2 R92, [R205+0x4880] ;  /* 0x00488000cd5c783b */ /* 0x000fee0000000100 */
[----:B------:R-:W-:Y:S01]  /*2a20*/  HMMA.16816.F32 R20, R108, R94, R20 ;  /* 0x0000005e6c14723c */ /* 0x000fe20000001814 */
[----:B------:R-:W-:Y:S04]  /*2a30*/  LDSM.16.M88.2 R94, [R207+0x2880] ;  /* 0x00288000cf5e783b */ /* 0x000fe80000000100 */
[----:B------:R-:W-:Y:S03]  /*2a40*/  LDSM.16.M88.4 R108, [R175+0x11080] ;  /* 0x01108000af6c783b */ /* 0x000fe60000000200 */
[C---:B--2---:R-:W-:Y:S01]  /*2a50*/  HMMA.16816.F32 R4, R96.reuse, R84, R4 ;  /* 0x000000546004723c */ /* 0x044fe20000001804 */
[----:B------:R-:W2:Y:S07]  /*2a60*/  LDSM.16.M88.2 R84, [R205+0x3880] ;  /* 0x00388000cd54783b */ /* 0x000eae0000000100 */
[C---:B---3--:R-:W-:Y:S01]  /*2a70*/  HMMA.16816.F32 R8, R96.reuse, R86, R8 ;  /* 0x000000566008723c */ /* 0x048fe20000001808 */
[----:B------:R-:W-:Y:S07]  /*2a80*/  LDSM.16.M88.2 R86, [R207+0x3880] ;  /* 0x00388000cf56783b */ /* 0x000fee0000000100 */
[C---:B-1----:R-:W-:Y:S01]  /*2a90*/  HMMA.16816.F32 R12, R96.reuse, R2, R12 ;  /* 0x00000002600c723c */ /* 0x042fe2000000180c */
[----:B------:R-:W1:Y:S07]  /*2aa0*/  LDSM.16.M88.2 R2, [R207+0x3080] ;  /* 0x00308000cf02783b */ /* 0x000e6e0000000100 */
[C---:B------:R-:W-:Y:S08]  /*2ab0*/  HMMA.16816.F32 R16, R96.reuse, R100, R16 ;  /* 0x000000646010723c */ /* 0x040ff00000001810 */
[----:B------:R-:W-:Y:S01]  /*2ac0*/  HMMA.16816.F32 R20, R96, R102, R20 ;  /* 0x000000666014723c */ /* 0x000fe20000001814 */
[----:B------:R-:W3:Y:S04]  /*2ad0*/  LDSM.16.M88.2 R96, [R207+0x4080] ;  /* 0x00408000cf60783b */ /* 0x000ee80000000100 */
[----:B------:R-:W1:Y:S03]  /*2ae0*/  LDSM.16.M88.2 R98, [R207+0x4880] ;  /* 0x00488000cf62783b */ /* 0x000e660000000100 */
[C---:B----4-:R-:W-:Y:S01]  /*2af0*/  HMMA.16816.F32 R4, R104.reuse, R172, R4 ;  /* 0x000000ac6804723c */ /* 0x050fe20000001804 */
[----:B------:R-:W-:Y:S04]  /*2b00*/  LDSM.16.M88.2 R172, [R206+0x2880] ;  /* 0x00288000ceac783b */ /* 0x000fe80000000100 */
[----:B------:R-:W4:Y:S03]  /*2b10*/  LDSM.16.M88.4 R100, [R176+0x11080] ;  /* 0x01108000b064783b */ /* 0x000f260000000200 */
[C---:B-----5:R-:W-:Y:S01]  /*2b20*/  HMMA.16816.F32 R8, R104.reuse, R88, R8 ;  /* 0x000000586808723c */ /* 0x060fe20000001808 */
[----:B------:R-:W-:Y:S07]  /*2b30*/  LDSM.16.M88.2 R88, [R206+0x3880] ;  /* 0x00388000ce58783b */ /* 0x000fee0000000100 */
[C---:B--2---:R-:W-:Y:S01]  /*2b40*/  HMMA.16816.F32 R12, R104.reuse, R84, R12 ;  /* 0x00000054680c723c */ /* 0x044fe2000000180c */
[----:B------:R-:W2:Y:S07]  /*2b50*/  LDSM.16.M88.2 R84, [R206+0x3080] ;  /* 0x00308000ce54783b */ /* 0x000eae0000000100 */
[C---:B------:R-:W-:Y:S01]  /*2b60*/  HMMA.16816.F32 R16, R104.reuse, R90, R16 ;  /* 0x0000005a6810723c */ /* 0x040fe20000001810 */
[----:B------:R-:W5:Y:S07]  /*2b70*/  LDSM.16.M88.2 R90, [R206+0x4080] ;  /* 0x00408000ce5a783b */ /* 0x000f6e0000000100 */
        /* <DEDUP_REMOVED lines=9> */
[C---:B---3--:R-:W-:Y:S01]  /*2c10*/  HMMA.16816.F32 R16, R108.reuse, R96, R16 ;  /* 0x000000606c10723c */ /* 0x048fe20000001810 */
[----:B------:R-:W3:Y:S07]  /*2c20*/  LDSM.16.M88.2 R96, [R204+0x6880] ;  /* 0x00688000cc60783b */ /* 0x000eee0000000100 */
[----:B------:R-:W-:Y:S01]  /*2c30*/  HMMA.16816.F32 R20, R108, R98, R20 ;  /* 0x000000626c14723c */ /* 0x000fe20000001814 */
[----:B------:R-:W1:Y:S04]  /*2c40*/  LDSM.16.M88.2 R98, [R204+0x7080] ;  /* 0x00708000cc62783b */ /* 0x000e680000000100 */
[----:B------:R5:W-:Y:S03]  /*2c50*/  LDSM.16.M88.4 R108, [R0+0x13080] ;  /* 0x01308000006c783b */ /* 0x000be60000000200 */
[C---:B----4-:R-:W-:Y:S01]  /*2c60*/  HMMA.16816.F32 R4, R100.reuse, R172, R4 ;  /* 0x000000ac6404723c */ /* 0x050fe20000001804 */
[----:B------:R-:W4:Y:S07]  /*2c70*/  LDSM.16.M88.2 R172, [R205+0x5080] ;  /* 0x00508000cdac783b */ /* 0x000f2e0000000100 */
[C---:B--2---:R-:W-:Y:S01]  /*2c80*/  HMMA.16816.F32 R8, R100.reuse, R84, R8 ;  /* 0x000000546408723c */ /* 0x044fe20000001808 */
[----:B------:R-:W2:Y:S07]  /*2c90*/  LDSM.16.M88.2 R84, [R205+0x5880] ;  /* 0x00588000cd54783b */ /* 0x000eae0000000100 */
[C---:B------:R-:W-:Y:S01]  /*2ca0*/  HMMA.16816.F32 R12, R100.reuse, R88, R12 ;  /* 0x00000058640c723c */ /* 0x040fe2000000180c */
[----:B------:R-:W2:Y:S03]  /*2cb0*/  LDSM.16.M88.2 R88, [R205+0x6080] ;  /* 0x00608000cd58783b */ /* 0x000ea60000000100 */
[----:B-----5:R-:W-:Y:S04]  /*2cc0*/  LEA R0, R212, R228, 0x6 ;  /* 0x000000e4d4007211 */ /* 0x020fe800078e30ff */
        /* <DEDUP_REMOVED lines=15> */
[----:B------:R-:W-:Y:S03]  /*2dc0*/  LDSM.16.M88.4 R104, [R176+0x13080] ;  /* 0x01308000b068783b */ /* 0x000fe60000000200 */
[C---:B----4-:R-:W-:Y:S01]  /*2dd0*/  HMMA.16816.F32 R4, R108.reuse, R172, R4 ;  /* 0x000000ac6c04723c */ /* 0x050fe20000001804 */
[----:B------:R-:W4:Y:S07]  /*2de0*/  LDSM.16.M88.2 R172, [R206+0x5080] ;  /* 0x00508000ceac783b */ /* 0x000f2e0000000100 */
[C---:B--2---:R-:W-:Y:S01]  /*2df0*/  HMMA.16816.F32 R8, R108.reuse, R84, R8 ;  /* 0x000000546c08723c */ /* 0x044fe20000001808 */
[----:B------:R-:W-:Y:S07]  /*2e00*/  LDSM.16.M88.2 R84, [R206+0x6080] ;  /* 0x00608000ce54783b */ /* 0x000fee0000000100 */
[C---:B------:R-:W-:Y:S08]  /*2e10*/  HMMA.16816.F32 R12, R108.reuse, R88, R12 ;  /* 0x000000586c0c723c */ /* 0x040ff0000000180c */
[C---:B-----5:R-:W-:Y:S08]  /*2e20*/  HMMA.16816.F32 R16, R108.reuse, R90, R16 ;  /* 0x0000005a6c10723c */ /* 0x060ff00000001810 */
[----:B------:R-:W-:Y:S01]  /*2e30*/  HMMA.16816.F32 R20, R108, R92, R20 ;  /* 0x0000005c6c14723c */ /* 0x000fe20000001814 */
[----:B------:R-:W-:Y:S04]  /*2e40*/  LDS R108, [R0.X4+0x21080] ;  /* 0x02108000006c7984 */ /* 0x000fe80000004800 */
[----:B------:R-:W-:Y:S03]  /*2e50*/  LDS R109, [R0.X4+0x210a0] ;  /* 0x0210a000006d7984 */ /* 0x000fe60000004800 */
[C---:B------:R-:W-:Y:S08]  /*2e60*/  HMMA.16816.F32 R4, R100.reuse, R94, R4 ;  /* 0x0000005e6404723c */ /* 0x040ff00000001804 */
[C---:B-1----:R-:W-:Y:S01]  /*2e70*/  HMMA.16816.F32 R8, R100.reuse, R2, R8 ;  /* 0x000000026408723c */ /* 0x042fe20000001808 */
[----:B------:R-:W1:Y:S07]  /*2e80*/  LDSM.16.M88.2 R2, [R206+0x5880] ;  /* 0x00588000ce02783b */ /* 0x000e6e0000000100 */
[C---:B------:R-:W-:Y:S08]  /*2e90*/  HMMA.16816.F32 R12, R100.reuse, R86, R12 ;  /* 0x00000056640c723c */ /* 0x040ff0000000180c */
[C---:B---3--:R-:W-:Y:S08]  /*2ea0*/  HMMA.16816.F32 R16, R100.reuse, R96, R16 ;  /* 0x000000606410723c */ /* 0x048ff00000001810 */
[----:B------:R-:W-:Y:S08]  /*2eb0*/  HMMA.16816.F32 R20, R100, R98, R20 ;  /* 0x000000626414723c */ /* 0x000ff00000001814 */
[C---:B----4-:R-:W-:Y:S08]  /*2ec0*/  HMMA.16816.F32 R4, R104.reuse, R172, R4 ;  /* 0x000000ac6804723c */ /* 0x050ff00000001804 */
        /* <DEDUP_REMOVED lines=17> */
[----:B------:R-:W5:Y:S01]  /*2fe0*/  MUFU.TANH R193, R6 ;  /* 0x0000000600c17308 */ /* 0x000f620000002400 */
        /* <DEDUP_REMOVED lines=11> */
[----:B------:R-:W2:Y:S01]  /*30a0*/  MUFU.TANH R191, R10 ;  /* 0x0000000a00bf7308 */ /* 0x000ea20000002400 */
[----:B------:R2:W2:Y:S04]  /*30b0*/  LDSM.16.M88.2 R2, [R204+0x7880] ;  /* 0x00788000cc02783b */ /* 0x0004a80000000100 */
[----:B------:R2:W2:Y:S05]  /*30c0*/  LDSM.16.M88.2 R88, [R204+0x9880] ;  /* 0x00988000cc58783b */ /* 0x0004aa0000000100 */
[----:B------:R-:W2:Y:S01]  /*30d0*/  MUFU.TANH R178, R12 ;  /* 0x0000000c00b27308 */ /* 0x000ea20000002400 */
[----:B------:R2:W2:Y:S01]  /*30e0*/  LDSM.16.M88.2 R90, [R205+0x7880] ;  /* 0x00788000cd5a783b */ /* 0x0004a20000000100 */
[----:B---3--:R-:W-:Y:S03]  /*30f0*/  HMMA.16816.F32 R20, R104, R4, R20 ;  /* 0x000000046814723c */ /* 0x008fe60000001814 */
[----:B-1----:R1:W3:Y:S05]  /*3100*/  LDSM.16.M88.2 R8, [R204+0x8080] ;  /* 0x00808000cc08783b */ /* 0x0022ea0000000100 */
        /* <DEDUP_REMOVED lines=14> */
[----:B--2---:R2:W1:Y:S09]  /*31f0*/  LDSM.16.M88.2 R12, [R204+0x8880] ;  /* 0x00888000cc0c783b */ /* 0x0044720000000100 */
[----:B------:R-:W1:Y:S10]  /*3200*/  MUFU.TANH R188, R15 ;  /* 0x0000000f00bc7308 */ /* 0x000e740000002400 */
[----:B------:R1:W1:Y:S10]  /*3210*/  MUFU.TANH R179, R17 ;  /* 0x0000001100b37308 */ /* 0x0002740000002400 */
[----:B------:R2:W2:Y:S10]  /*3220*/  MUFU.TANH R187, R18 ;  /* 0x0000001200bb7308 */ /* 0x0004b40000002400 */
[----:B------:R2:W2:Y:S01]  /*3230*/  MUFU.TANH R186, R19 ;  /* 0x0000001300ba7308 */ /* 0x0004a20000002400 */
[----:B-1----:R1:W1:Y:S09]  /*3240*/  LDSM.16.M88.2 R16, [R204+0x9080] ;  /* 0x00908000cc10783b */ /* 0x0022720000000100 */
[----:B------:R1:W1:Y:S10]  /*3250*/  MUFU.TANH R174, R20 ;  /* 0x0000001400ae7308 */ /* 0x0002740000002400 */
[----:B------:R1:W1:Y:S10]  /*3260*/  MUFU.TANH R173, R21 ;  /* 0x0000001500ad7308 */ /* 0x0002740000002400 */
[----:B------:R1:W1:Y:S10]  /*3270*/  MUFU.TANH R185, R22 ;  /* 0x0000001600b97308 */ /* 0x0002740000002400 */
[----:B------:R1:W1:Y:S01]  /*3280*/  MUFU.TANH R184, R23 ;  /* 0x0000001700b87308 */ /* 0x0002620000002400 */
[----:B------:R-:W-:-:S05]  /*3290*/  @P0 BRA `(.L_x_1105) ;  /* 0x0000031000000947 */ /* 0x000fca0003800000 */
[----:B--2345:R-:W-:Y:S01]  /*32a0*/  SHF.R.S32.HI R0, RZ, 0x1f, R221 ;  /* 0x0000001fff007819 */ /* 0x03cfe200000114dd */
[----:B------:R-:W-:Y:S01]  /*32b0*/  IMAD.WIDE.U32 R6, R221, c[0x0][0x178], RZ ;  /* 0x00005e00dd067a25 */ /* 0x000fe200078e00ff */
[----:B------:R-:W-:Y:S03]  /*32c0*/  @!P1 LEA R4, R177, 0x40, 0x6 ;  /* 0x00000040b1049811 */ /* 0x000fe600078e30ff */
[----:B------:R-:W-:Y:S02]  /*32d0*/  IMAD R0, R0, c[0x0][0x178], RZ ;  /* 0x00005e0000007a24 */ /* 0x000fe400078e02ff */
[----:B------:R-:W-:Y:S02]  /*32e0*/  IMAD.MOV.U32 R196, RZ, RZ, c[0x0][0x178] ;  /* 0x00005e00ffc47624 */ /* 0x000fe400078e00ff */
[----:B------:R-:W-:Y:S01]  /*32f0*/  IMAD R10, R221, c[0x0][0x17c], R0 ;  /* 0x00005f00dd0a7a24 */ /* 0x000fe200078e0200 */
[----:B------:R-:W-:Y:S01]  /*3300*/  @!P1 IADD3 R0, P5, R4, R248, RZ ;  /* 0x000000f804009210 */ /* 0x000fe20007fbe0ff */
[----:B------:R-:W-:Y:S02]  /*3310*/  IMAD.SHL.U32 R5, R6, 0x40, RZ ;  /* 0x0000004006057824 */ /* 0x000fe400078e00ff */
[----:B------:R-:W-:Y:S01]  /*3320*/  IMAD.IADD R10, R7, 0x1, R10 ;  /* 0x00000001070a7824 */ /* 0x000fe200078e020a */
[----:B------:R-:W-:Y:S01]  /*3330*/  @!P1 LEA.HI.X.SX32 R7, R4, R252, 0x1, P5 ;  /* 0x000000fc04079211 */ /* 0x000fe200028f0eff */
[----:B------:R-:W-:Y:S02]  /*3340*/  IMAD.SHL.U32 R196, R196, 0x20, RZ ;  /* 0x00000020c4c47824 */ /* 0x000fe400078e00ff */
[----:B------:R-:W-:Y:S01]  /*3350*/  IMAD.MOV.U32 R195, RZ, RZ, 0x5 ;  /* 0x00000005ffc37424 */ /* 0x000fe200078e00ff */
[----:B------:R-:W-:Y:S01]  /*3360*/  SHF.L.U64.HI R4, R6, 0x6, R10 ;  /* 0x0000000606047819 */ /* 0x000fe2000001020a */
[----:B------:R-:W-:Y:S01]  /*3370*/  IMAD.MOV.U32 R194, RZ, RZ, c[0x0][0x178] ;  /* 0x00005e00ffc27624 */ /* 0x000fe200078e00ff */
[----:B------:R-:W-:Y:S01]  /*3380*/  IADD3 R15, P6, P5, R242, R5, R196 ;  /* 0x00000005f20f7210 */ /* 0x000fe20007dde0c4 */
[----:B------:R-:W-:Y:S03]  /*3390*/  IMAD.MOV.U32 R14, RZ, RZ, -0x40 ;  /* 0xffffffc0ff0e7424 */ /* 0x000fe600078e00ff */
[----:B------:R-:W-:Y:S01]  /*33a0*/  SHF.L.U64.HI R194, R194, R195, c[0x0][0x17c] ;  /* 0x00005f00c2c27619 */ /* 0x000fe200000102c3 */
[----:B------:R-:W-:Y:S03]  /*33b0*/  IMAD R14, R221, R14, c[0x0][0x168] ;  /* 0x00005a00dd0e7624 */ /* 0x000fe600078e020e */
[----:B------:R-:W-:Y:S01]  /*33c0*/  IADD3.X R18, R239, R4, R194, P6, P5 ;  /* 0x00000004ef127210 */ /* 0x000fe200037ea4c2 */
[----:B------:R-:W-:Y:S01]  /*33d0*/  IMAD.IADD R14, R14, 0x1, -R234 ;  /* 0x000000010e0e7824 */ /* 0x000fe200078e0aea */
[----:B------:R-:W-:Y:S02]  /*33e0*/  IADD3 R5, P6, R5, R242, RZ ;  /* 0x000000f205057210 */ /* 0x000fe40007fde0ff */
[C---:B------:R-:W-:Y:S04]  /*33f0*/  @!P1 LEA R10, P5, R0.reuse, c[0x0][0x258], 0x2 ;  /* 0x00009600000a9a11 */ /* 0x040fe800078a10ff */
[----:B------:R-:W-:Y:S01]  /*3400*/  @!P1 LEA.HI.X R11, R0, c[0x0][0x25c], R7, 0x2, P5 ;  /* 0x00009700000b9a11 */ /* 0x000fe200028f1407 */
[----:B------:R-:W-:Y:S01]  /*3410*/  IMAD.X R0, R4, 0x1, R239, P6 ;  /* 0x0000000104007824 */ /* 0x000fe200030e06ef */
[----:B------:R-:W-:Y:S02]  /*3420*/  LEA R6, P5, R5, c[0x0][0x160], 0x1 ;  /* 0x0000580005067a11 */ /* 0x000fe400078a08ff */
[----:B------:R-:W-:Y:S02]  /*3430*/  LEA R4, P6, R15, c[0x0][0x160], 0x1 ;  /* 0x000058000f047a11 */ /* 0x000fe400078c08ff */
[----:B------:R-:W-:Y:S02]  /*3440*/  LEA.HI.X R7, R5, c[0x0][0x164], R0, 0x1, P5 ;  /* 0x0000590005077a11 */ /* 0x000fe400028f0c00 */
[----:B------:R-:W-:Y:S02]  /*3450*/  ISETP.LT.OR P5, PT, R14, 0x1, !P4 ;  /* 0x000000010e00780c */ /* 0x000fe400067a1670 */
[----:B------:R-:W-:Y:S02]  /*3460*/  IADD3 R0, R224, 0xf080, RZ ;  /* 0x0000f080e0007810 */ /* 0x000fe40007ffe0ff */
[----:B------:R-:W-:Y:S02]  /*3470*/  LEA.HI.X R5, R15, c[0x0][0x164], R18, 0x1, P6 ;  /* 0x000059000f057a11 */ /* 0x000fe400030f0c12 */
[C---:B------:R-:W-:Y:S01]  /*3480*/  ISETP.LT.OR P6, PT, R14.reuse, 0x1, !P3 ;  /* 0x000000010e00780c */ /* 0x040fe20005fc1670 */
[C---:B------:R-:W-:Y:S06]  /*3490*/  IMAD R0, R225.reuse, 0x6000, R0 ;  /* 0x00006000e1007824 */ /* 0x040fec00078e0200 */
[----:B------:R-:W-:Y:S01]  /*34a0*/  @!PT LDS RZ, [RZ] ;  /* 0x00000000fffff984 */ /* 0x000fe20000000800 */
[----:B------:R-:W-:Y:S01]  /*34b0*/  @!PT LDS RZ, [RZ] ;  /* 0x00000000fffff984 */ /* 0x000fe20000000800 */
[----:B------:R-:W-:Y:S01]  /*34c0*/  @!PT LDS RZ, [RZ] ;  /* 0x00000000fffff984 */ /* 0x000fe20000000800 */
[----:B------:R2:W-:Y:S01]  /*34d0*/  LDGSTS.E.BYPASS.LTC128B.128 [R0], [R6.64], !P5 ;  /* 0x0000000006007fae */ /* 0x0005e2000e901d44 */
[C---:B------:R-:W-:Y:S05]  /*34e0*/  ISETP.LT.OR P5, PT, R14.reuse, 0x1, !P2 ;  /* 0x000000010e00780c */ /* 0x040fea00057a1670 */
[----:B------:R2:W-:Y:S01]  /*34f0*/  LDGSTS.E.BYPASS.LTC128B.128 [R0+0x2000], [R6.64+0x80], !P6 ;  /* 0x0200008006007fae */ /* 0x0005e2000f101d44 */
[C---:B------:R-:W-:Y:S07]  /*3500*/  ISETP.LT.OR P6, PT, R14.reuse, 0x21, !P4 ;  /* 0x000000210e00780c */ /* 0x040fee00067c1670 */
[----:B------:R2:W-:Y:S01]  /*3510*/  LDGSTS.E.BYPASS.LTC128B.128 [R0+0x4000], [R6.64+0x100], !P5 ;  /* 0x0400010006007fae */ /* 0x0005e2000e901d44 */
[C---:B------:R-:W-:Y:S05]  /*3520*/  ISETP.LT.OR P5, PT, R14.reuse, 0x21, !P3 ;  /* 0x000000210e00780c */ /* 0x040fea0005fa1670 */
[----:B------:R3:W-:Y:S01]  /*3530*/  LDGSTS.E.BYPASS.LTC128B.128 [R0+0x1000], [R4.64], !P6 ;  /* 0x0100000004007fae */ /* 0x0007e2000f101d44 */
[----:B------:R-:W-:Y:S07]  /*3540*/  ISETP.LT.OR P6, PT, R14, 0x21, !P2 ;  /* 0x000000210e00780c */ /* 0x000fee00057c1670 */
[----:B------:R3:W-:Y:S06]  /*3550*/  LDGSTS.E.BYPASS.LTC128B.128 [R0+0x3000], [R4.64+0x80], !P5 ;  /* 0x0300008004007fae */ /* 0x0007ec000e901d44 */
[----:B------:R3:W-:Y:S01]  /*3560*/  LDGSTS.E.BYPASS.LTC128B.128 [R0+0x5000], [R4.64+0x100], !P6 ;  /* 0x0500010004007fae */ /* 0x0007e2000f101d44 */
[----:B--2---:R-:W-:Y:S04]  /*3570*/  IMAD.SHL.U32 R6, R226, 0x4, RZ ;  /* 0x00000004e2067824 */ /* 0x004fe800078e00ff */
[----:B------:R-:W-:Y:S04]  /*3580*/  @!P1 IMAD R6, R225, 0x40, R6 ;  /* 0x00000040e1069824 */ /* 0x000fe800078e0206 */
[----:B------:R-:W-:Y:S05]  /*3590*/  @!P1 IMAD.SHL.U32 R6, R6, 0x4, RZ ;  /* 0x0000000406069824 */ /* 0x000fea00078e00ff */
[----:B------:R3:W-:Y:S02]  /*35a0*/  @!P1 LDGSTS.E.BYPASS.LTC128B.128 [R6+0x21080], [R10.64] ;  /* 0x210800000a069fae */ /* 0x0007e4000b901d44 */
.L_x_1105:
[C---:B--2345:R-:W-:Y:S01]  /*35b0*/  HMMA.16816.F32 R4, R84.reuse, R2, RZ ;  /* 0x000000025404723c */ /* 0x07cfe200000018ff */
[----:B------:R-:W-:Y:S03]  /*35c0*/  LDSM.16.M88.2 R2, [R207+0x7880] ;  /* 0x00788000cf02783b */ /* 0x000fe60000000100 */
[----:B------:R-:W-:Y:S02]  /*35d0*/  SHF.L.U32 R0, R218, 0x1, RZ ;  /* 0x00000001da007819 */ /* 0x000fe400000006ff */
[----:B------:R-:W2:Y:S02]  /*35e0*/  LDSM.16.M88.4 R104, [R213] ;  /* 0x00000000d568783b */ /* 0x000ea40000000200 */
[C---:B------:R-:W-:Y:S01]  /*35f0*/  HMMA.16816.F32 R8, R84.reuse, R8, RZ ;  /* 0x000000085408723c */ /* 0x040fe200000018ff */
[----:B------:R-:W-:Y:S02]  /*3600*/  IADD3 R0, R0, R213, RZ ;  /* 0x000000d500007210 */ /* 0x000fe40007ffe0ff */
[----:B------:R-:W0:Y:S05]  /*3610*/  LDGDEPBAR ;  /* 0x00000000000079af */ /* 0x000e2a0000000000 */
[C---:B------:R-:W-:Y:S08]  /*3620*/  HMMA.16816.F32 R12, R84.reuse, R12, RZ ;  /* 0x0000000c540c723c */ /* 0x040ff000000018ff */
[C---:B-1----:R-:W-:Y:S08]  /*3630*/  HMMA.16816.F32 R16, R84.reuse, R16, RZ ;  /* 0x000000105410723c */ /* 0x042ff000000018ff */
[----:B------:R-:W-:Y:S01]  /*3640*/  HMMA.16816.F32 R20, R84, R88, RZ ;  /* 0x000000585414723c */ /* 0x000fe200000018ff */
[----:B------:R-:W1:Y:S05]  /*3650*/  LDSM.16.M88.2 R84, [R207+0x8080] ;  /* 0x00808000cf54783b */ /* 0x000e6a0000000100 */
[----:B------:R-:W3:Y:S02]  /*3660*/  LDSM.16.M88.2 R86, [R207+0x8880] ;  /* 0x00888000cf56783b */ /* 0x000ee40000000100 */
[C---:B------:R-:W-:Y:S03]  /*3670*/  HMMA.16816.F32 R4, R92.reuse, R90, R4 ;  /* 0x0000005a5c04723c */ /* 0x040fe60000001804 */
[----:B------:R-:W4:Y:S05]  /*3680*/  LDSM.16.M88.2 R88, [R207+0x9080] ;  /* 0x00908000cf58783b */ /* 0x000f2a0000000100 */
[C---:B------:R-:W-:Y:S01]  /*3690*/  HMMA.16816.F32 R8, R92.reuse, R96, R8 ;  /* 0x000000605c08723c */ /* 0x040fe20000001808 */
[----:B------:R-:W5:Y:S05]  /*36a0*/  LDSM.16.M88.2 R90, [R207+0x9880] ;  /* 0x00988000cf5a783b */ /* 0x000f6a0000000100 */
[----:B------:R-:W-:Y:S02]  /*36b0*/  LDSM.16.M88.2 R96, [R206+0x8080] ;  /* 0x00808000ce60783b */ /* 0x000fe40000000100 */
[C---:B------:R-:W-:Y:S08]  /*36c0*/  HMMA.16816.F32 R12, R92.reuse, R98, R12 ;  /* 0x000000625c0c723c */ /* 0x040ff0000000180c */
[C---:B------:R-:W-:Y:S08]  /*36d0*/  HMMA.16816.F32 R16, R92.reuse, R100, R16 ;  /* 0x000000645c10723c */ /* 0x040ff00000001810 */
[----:B------:R-:W-:Y:S01]  /*36e0*/  HMMA.16816.F32 R20, R92, R102, R20 ;  /* 0x000000665c14723c */ /* 0x000fe20000001814 */
[----:B------:R-:W-:Y:S05]  /*36f0*/  LDSM.16.M88.4 R92, [R0] ;  /* 0x00000000005c783b */ /* 0x000fea0000000200 */
        /* <DEDUP_REMOVED lines=9> */
[----:B-----5:R-:W-:Y:S01]  /*3790*/  HMMA.16816.F32 R20, R104, R90, R20 ;  /* 0x0000005a6814723c */ /* 0x020fe20000001814 */
[----:B------:R-:W5:Y:S07]  /*37a0*/  LDSM.16.M88.2 R90, [R204+0xa080] ;  /* 0x00a08000cc5a783b */ /* 0x000f6e0000000100 */
[C---:B--2---:R-:W-:Y:S01]  /*37b0*/  HMMA.16816.F32 R4, R92.reuse, R2, R4 ;  /* 0x000000025c04723c */ /* 0x044fe20000001804 */
[----:B------:R-:W2:Y:S07]  /*37c0*/  LDSM.16.M88.2 R2, [R204+0xa880] ;  /* 0x00a88000cc02783b */ /* 0x000eae0000000100 */
[C---:B------:R-:W-:Y:S01]  /*37d0*/  HMMA.16816.F32 R8, R92.reuse, R96, R8 ;  /* 0x000000605c08723c */ /* 0x040fe20000001808 */
[----:B------:R-:W-:Y:S07]  /*37e0*/  LDSM.16.M88.2 R96, [R205+0xa880] ;  /* 0x00a88000cd60783b */ /* 0x000fee0000000100 */
[C---:B-1----:R-:W-:Y:S01]  /*37f0*/  HMMA.16816.F32 R12, R92.reuse, R84, R12 ;  /* 0x000000545c0c723c */ /* 0x042fe2000000180c */
[----:B------:R-:W1:Y:S07]  /*3800*/  LDSM.16.M88.2 R84, [R204+0xb080] ;  /* 0x00b08000cc54783b */ /* 0x000e6e0000000100 */
[C---:B---3--:R-:W-:Y:S01]  /*3810*/  HMMA.16816.F32 R16, R92.reuse, R86, R16 ;  /* 0x000000565c10723c */ /* 0x048fe20000001810 */
[----:B------:R-:W3:Y:S07]  /*3820*/  LDSM.16.M88.2 R86, [R204+0xb880] ;  /* 0x00b88000cc56783b */ /* 0x000eee0000000100 */
[----:B----4-:R-:W-:Y:S01]  /*3830*/  HMMA.16816.F32 R20, R92, R88, R20 ;  /* 0x000000585c14723c */ /* 0x010fe20000001814 */
[----:B------:R-:W4:Y:S05]  /*3840*/  LDSM.16.M88.2 R88, [R204+0xc080] ;  /* 0x00c08000cc58783b */ /* 0x000f2a0000000100 */
[----:B------:R-:W-:Y:S02]  /*3850*/  LDSM.16.M88.4 R92, [R215+0x1d080] ;  /* 0x01d08000d75c783b */ /* 0x000fe40000000200 */
[C---:B-----5:R-:W-:Y:S03]  /*3860*/  HMMA.16816.F32 R4, R100.reuse, R90, R4 ;  /* 0x0000005a6404723c */ /* 0x060fe60000001804 */
[----:B------:R-:W5:Y:S05]  /*3870*/  LDSM.16.M88.2 R90, [R205+0xa080] ;  /* 0x00a08000cd5a783b */ /* 0x000f6a0000000100 */
[C---:B--2---:R-:W-:Y:S01]  /*3880*/  HMMA.16816.F32 R8, R100.reuse, R2, R8 ;  /* 0x000000026408723c */ /* 0x044fe20000001808 */
[----:B------:R-:W2:Y:S07]  /*3890*/  LDSM.16.M88.2 R2, [R205+0xb080] ;  /* 0x00b08000cd02783b */ /* 0x000eae0000000100 */
[C---:B-1----:R-:W-:Y:S01]  /*38a0*/  HMMA.16816.F32 R12, R100.reuse, R84, R12 ;  /* 0x00000054640c723c */ /* 0x042fe2000000180c */
[----:B------:R-:W1:Y:S07]  /*38b0*/  LDSM.16.M88.2 R84, [R205+0xb880] ;  /* 0x00b88000cd54783b */ /* 0x000e6e0000000100 */
[C---:B---3--:R-:W-:Y:S01]  /*38c0*/  HMMA.16816.F32 R16, R100.reuse, R86, R16 ;  /* 0x000000566410723c */ /* 0x048fe20000001810 */
[----:B------:R-:W3:Y:S07]  /*38d0*/  LDSM.16.M88.2 R86, [R205+0xc080] ;  /* 0x00c08000cd56783b */ /* 0x000eee0000000100 */
[----:B----4-:R-:W-:Y:S01]  /*38e0*/  HMMA.16816.F32 R20, R100, R88, R20 ;  /* 0x000000586414723c */ /* 0x010fe20000001814 */
[----:B------:R-:W-:Y:S05]  /*38f0*/  LDSM.16.M88.2 R88, [R207+0xa080] ;  /* 0x00a08000cf58783b */ /* 0x000fea0000000100 */
[----:B------:R-:W4:Y:S02]  /*3900*/  LDSM.16.M88.4 R100, [R213+0x2000] ;  /* 0x00200000d564783b */ /* 0x000f240000000200 */
[C---:B-----5:R-:W-:Y:S03]  /*3910*/  HMMA.16816.F32 R4, R92.reuse, R90, R4 ;  /* 0x0000005a5c04723c */ /* 0x060fe60000001804 */
[----:B------:R-:W5:Y:S05]  /*3920*/  LDSM.16.M88.2 R90, [R207+0xa880] ;  /* 0x00a88000cf5a783b */ /* 0x000f6a0000000100 */
[C---:B------:R-:W-:Y:S01]  /*3930*/  HMMA.16816.F32 R8, R92.reuse, R96, R8 ;  /* 0x000000605c08723c */ /* 0x040fe20000001808 */
[----:B------:R-:W-:Y:S07]  /*3940*/  LDSM.16.M88.4 R96, [R214+0x1f080] ;  /* 0x01f08000d660783b */ /* 0x000fee0000000200 */
[C---:B--2---:R-:W-:Y:S01]  /*3950*/  HMMA.16816.F32 R12, R92.reuse, R2, R12 ;  /* 0x000000025c0c723c */ /* 0x044fe2000000180c */
[----:B------:R-:W2:Y:S07]  /*3960*/  LDSM.16.M88.2 R2, [R207+0xb080] ;  /* 0x00b08000cf02783b */ /* 0x000eae0000000100 */
[C---:B-1----:R-:W-:Y:S01]  /*3970*/  HMMA.16816.F32 R16, R92.reuse, R84, R16 ;  /* 0x000000545c10723c */ /* 0x042fe20000001810 */
[----:B------:R-:W1:Y:S07]  /*3980*/  LDSM.16.M88.2 R84, [R207+0xb880] ;  /* 0x00b88000cf54783b */ /* 0x000e6e0000000100 */
[----:B---3--:R-:W-:Y:S01]  /*3990*/  HMMA.16816.F32 R20, R92, R86, R20 ;  /* 0x000000565c14723c */ /* 0x008fe20000001814 */
[----:B------:R-:W3:Y:S05]  /*39a0*/  LDSM.16.M88.2 R86, [R207+0xc080] ;  /* 0x00c08000cf56783b */ /* 0x000eea0000000100 */
[----:B------:R-:W-:Y:S02]  /*39b0*/  LDSM.16.M88.4 R92, [R0+0x2000] ;  /* 0x00200000005c783b */ /* 0x000fe40000000200 */
[C---:B----4-:R-:W-:Y:S03]  /*39c0*/  HMMA.16816.F32 R4, R100.reuse, R88, R4 ;  /* 0x000000586404723c */ /* 0x050fe60000001804 */
[----:B------:R-:W4:Y:S05]  /*39d0*/  LDSM.16.M88.2 R88, [R206+0xa080] ;  /* 0x00a08000ce58783b */ /* 0x000f2a0000000100 */
[C---:B-----5:R-:W-:Y:S01]  /*39e0*/  HMMA.16816.F32 R8, R100.reuse, R90, R8 ;  /* 0x0000005a6408723c */ /* 0x060fe20000001808 */
[----:B------:R-:W5:Y:S07]  /*39f0*/  LDSM.16.M88.2 R90, [R206+0xa880] ;  /* 0x00a88000ce5a783b */ /* 0x000f6e0000000100 */
[C---:B--2---:R-:W-:Y:S01]  /*3a00*/  HMMA.16816.F32 R12, R100.reuse, R2, R12 ;  /* 0x00000002640c723c */ /* 0x044fe2000000180c */
[----:B------:R-:W2:Y:S07]  /*3a10*/  LDSM.16.M88.2 R2, [R206+0xb080] ;  /* 0x00b08000ce02783b */ /* 0x000eae0000000100 */
[C---:B-1----:R-:W-:Y:S01]  /*3a20*/  HMMA.16816.F32 R16, R100.reuse, R84, R16 ;  /* 0x000000546410723c */ /* 0x042fe20000001810 */
[----:B------:R-:W1:Y:S07]  /*3a30*/  LDSM.16.M88.2 R84, [R206+0xb880] ;  /* 0x00b88000ce54783b */ /* 0x000e6e0000000100 */
[----:B---3--:R-:W-:Y:S01]  /*3a40*/  HMMA.16816.F32 R20, R100, R86, R20 ;  /* 0x000000566414723c */ /* 0x008fe20000001814 */
[----:B------:R-:W3:Y:S06]  /*3a50*/  LDSM.16.M88.2 R86, [R206+0xc080] ;  /* 0x00c08000ce56783b */ /* 0x000eec0000000100 */
[----:B------:R-:W-:Y:S02]  /*3a60*/  MOV R100, 0xffffffb0 ;  /* 0xffffffb000647802 */ /* 0x000fe40000000f00 */
[----:B------:R-:W-:Y:S01]  /*3a70*/  MOV R101, 0x1 ;  /* 0x0000000100657802 */ /* 0x000fe20000000f00 */
[C---:B----4-:R-:W-:Y:S01]  /*3a80*/  HMMA.16816.F32 R4, R92.reuse, R88, R4 ;  /* 0x000000585c04723c */ /* 0x050fe20000001804 */
[----:B------:R-:W4:Y:S04]  /*3a90*/  LDSM.16.M88.2 R88, [R204+0xc880] ;  /* 0x00c88000cc58783b */ /* 0x000f280000000100 */
[----:B------:R-:W-:Y:S03]  /*3aa0*/  IMAD R100, R245, R100, c[0x0][0x198] ;  /* 0x00006600f5647624 */ /* 0x000fe600078e0264 */
[C---:B-----5:R-:W-:Y:S01]  /*3ab0*/  HMMA.16816.F32 R8, R92.reuse, R90, R8 ;  /* 0x0000005a5c08723c */ /* 0x060fe20000001808 */
[----:B------:R-:W5:Y:S03]  /*3ac0*/  LDSM.16.M88.2 R90, [R204+0xd080] ;  /* 0x00d08000cc5a783b */ /* 0x000f660000000100 */
[----:B------:R-:W-:Y:S04]  /*3ad0*/  LEA R100, R177, R100, 0x6 ;  /* 0x00000064b1647211 */ /* 0x000fe800078e30ff */
[C---:B--2---:R-:W-:Y:S01]  /*3ae0*/  HMMA.16816.F32 R12, R92.reuse, R2, R12 ;  /* 0x000000025c0c723c */ /* 0x044fe2000000180c */
[----:B------:R-:W2:Y:S03]  /*3af0*/  LDSM.16.M88.2 R2, [R204+0xd880] ;  /* 0x00d88000cc02783b */ /* 0x000ea60000000100 */
[----:B------:R-:W-:Y:S04]  /*3b00*/  IADD3 R100, R100, -c[0x0][0x168], R101 ;  /* 0x80005a0064647a10 */ /* 0x000fe80007ffe065 */
[C---:B-1----:R-:W-:Y:S01]  /*3b10*/  HMMA.16816.F32 R16, R92.reuse, R84, R16 ;  /* 0x000000545c10723c */ /* 0x042fe20000001810 */
[----:B------:R-:W1:Y:S03]  /*3b20*/  LDSM.16.M88.2 R84, [R204+0xe080] ;  /* 0x00e08000cc54783b */ /* 0x000e660000000100 */
[----:B------:R-:W-:Y:S04]  /*3b30*/  IADD3 R101, -R250, R228, R100 ;  /* 0x000000e4fa657210 */ /* 0x000fe80007ffe164 */
[----:B---3--:R-:W-:Y:S01]  /*3b40*/  HMMA.16816.F32 R20, R92, R86, R20 ;  /* 0x000000565c14723c */ /* 0x008fe20000001814 */
[----:B------:R-:W3:Y:S03]  /*3b50*/  LDSM.16.M88.2 R86, [R204+0xe880] ;  /* 0x00e88000cc56783b */ /* 0x000ee60000000100 */
[----:B------:R-:W-:Y:S02]  /*3b60*/  IMNMX R100, R233, R101, PT ;  /* 0x00000065e9647217 */ /* 0x000fe40003800200 */
[----:B------:R-:W-:Y:S02]  /*3b70*/  LDSM.16.M88.4 R92, [R215+0x1f080] ;  /* 0x01f08000d75c783b */ /* 0x000fe40000000200 */
[C---:B------:R-:W-:Y:S01]  /*3b80*/  ISETP.GT.AND P5, PT, R100.reuse, RZ, PT ;  /* 0x000000ff6400720c */ /* 0x040fe20003fa4270 */
[C---:B----4-:R-:W-:Y:S02]  /*3b90*/  HMMA.16816.F32 R4, R96.reuse, R88, R4 ;  /* 0x000000586004723c */ /* 0x050fe40000001804 */
[----:B------:R-:W4:Y:S06]  /*3ba0*/  LDSM.16.M88.2 R88, [R205+0xc880] ;  /* 0x00c88000cd58783b */ /* 0x000f2c0000000100 */
[C---:B-----5:R-:W-:Y:S01]  /*3bb0*/  HMMA.16816.F32 R8, R96.reuse, R90, R8 ;  /* 0x0000005a6008723c */ /* 0x060fe20000001808 */
[----:B------:R-:W5:Y:S07]  /*3bc0*/  LDSM.16.M88.2 R90, [R205+0xd080] ;  /* 0x00d08000cd5a783b */ /* 0x000f6e0000000100 */
[C---:B--2---:R-:W-:Y:S01]  /*3bd0*/  HMMA.16816.F32 R12, R96.reuse, R2, R12 ;  /* 0x00000002600c723c */ /* 0x044fe2000000180c */
[----:B------:R-:W2:Y:S07]  /*3be0*/  LDSM.16.M88.2 R2, [R205+0xd880] ;  /* 0x00d88000cd02783b */ /* 0x000eae0000000100 */
[C---:B-1----:R-:W-:Y:S07]  /*3bf0*/  HMMA.16816.F32 R16, R96.reuse, R84, R16 ;  /* 0x000000546010723c */ /* 0x042fee0000001810 */
[----:B------:R-:W-:Y:S01]  /*3c00*/  FSEL R84, R183, -INF , P5 ;  /* 0xff800000b7547808 */ /* 0x000fe20002800000 */
[----:B---3--:R-:W-:Y:S03]  /*3c10*/  HMMA.16816.F32 R20, R96, R86, R20 ;  /* 0x000000566014723c */ /* 0x008fe60000001814 */
[----:B------:R-:W-:Y:S01]  /*3c20*/  ISETP.GT.AND P5, PT, R100, 0x1, PT ;  /* 0x000000016400780c */ /* 0x000fe20003fa4270 */
[--C-:B------:R-:W-:Y:S02]  /*3c30*/  FFMA.FTZ R102, R84, c[0x0][0x29c], -R108.reuse ;  /* 0x0000a70054667a23 */ /* 0x100fe4000001086c */
[----:B------:R-:W1:Y:S01]  /*3c40*/  LDSM.16.M88.2 R84, [R205+0xe080] ;  /* 0x00e08000cd54783b */ /* 0x000e620000000100 */
[----:B------:R-:W-:Y:S01]  /*3c50*/  FSEL R86, R181, -INF , P5 ;  /* 0xff800000b5567808 */ /* 0x000fe20002800000 */
[----:B------:R-:W-:Y:S01]  /*3c60*/  MUFU.EX2 R111, R102 ;  /* 0x00000066006f7308 */ /* 0x000fe20000000800 */
[----:B------:R-:W-:Y:S01]  /*3c70*/  ISETP.GT.AND P5, PT, R100, 0x10, PT ;  /* 0x000000106400780c */ /* 0x000fe20003fa4270 */
[C---:B----4-:R-:W-:Y:S01]  /*3c80*/  HMMA.16816.F32 R4, R92.reuse, R88, R4 ;  /* 0x000000585c04723c */ /* 0x050fe20000001804 */
[----:B------:R-:W-:Y:S04]  /*3c90*/  LDSM.16.M88.2 R88, [R207+0xc880] ;  /* 0x00c88000cf58783b */ /* 0x000fe80000000100 */
[--C-:B------:R-:W-:Y:S02]  /*3ca0*/  FFMA.FTZ R96, R86, c[0x0][0x29c], -R108.reuse ;  /* 0x0000a70056607a23 */ /* 0x100fe4000001086c */
[----:B------:R-:W3:Y:S01]  /*3cb0*/  LDSM.16.M88.2 R86, [R205+0xe880] ;  /* 0x00e88000cd56783b */ /* 0x000ee20000000100 */
[C---:B-----5:R-:W-:Y:S01]  /*3cc0*/  HMMA.16816.F32 R8, R92.reuse, R90, R8 ;  /* 0x0000005a5c08723c */ /* 0x060fe20000001808 */
[----:B------:R4:W5:Y:S07]  /*3cd0*/  MUFU.EX2 R110, R96 ;  /* 0x00000060006e7308 */ /* 0x00096e0000000800 */
[C---:B--2---:R-:W-:Y:S01]  /*3ce0*/  HMMA.16816.F32 R12, R92.reuse, R2, R12 ;  /* 0x000000025c0c723c */ /* 0x044fe2000000180c */
[----:B------:R-:W-:Y:S03]  /*3cf0*/  LDSM.16.M88.2 R2, [R207+0xd080] ;  /* 0x00d08000cf02783b */ /* 0x000fe60000000100 */
[----:B----4-:R-:W-:Y:S02]  /*3d00*/  FSEL R96, R182, -INF , P5 ;  /* 0xff800000b6607808 */ /* 0x010fe40002800000 */
[----:B------:R-:W-:Y:S02]  /*3d10*/  ISETP.GT.AND P5, PT, R100, 0x11, PT ;  /* 0x000000116400780c */ /* 0x000fe40003fa4270 */
[C---:B-1----:R-:W-:Y:S01]  /*3d20*/  HMMA.16816.F32 R16, R92.reuse, R84, R16 ;  /* 0x000000545c10723c */ /* 0x042fe20000001810 */
[----:B------:R-:W-:Y:S03]  /*3d30*/  LDSM.16.M88.2 R84, [R207+0xe080] ;  /* 0x00e08000cf54783b */ /* 0x000fe60000000100 */
[--C-:B------:R-:W-:Y:S01]  /*3d40*/  FFMA.FTZ R102, R96, c[0x0][0x29c], -R108.reuse ;  /* 0x0000a70060667a23 */ /* 0x100fe2000001086c */
[----:B------:R-:W-:Y:S02]  /*3d50*/  FSEL R90, R176, -INF , P5 ;  /* 0xff800000b05a7808 */ /* 0x000fe40002800000 */
[----:B------:R-:W-:Y:S01]  /*3d60*/  ISETP.GT.AND P5, PT, R100, 0x20, PT ;  /* 0x000000206400780c */ /* 0x000fe20003fa4270 */
[----:B------:R1:W-:Y:S01]  /*3d70*/  MUFU.EX2 R107, R102 ;  /* 0x00000066006b7308 */ /* 0x0003e20000000800 */
[----:B------:R-:W2:Y:S03]  /*3d80*/  LDSM.16.M88.4 R96, [R213+0x4000] ;  /* 0x00400000d560783b */ /* 0x000ea60000000200 */
[--C-:B------:R-:W-:Y:S01]  /*3d90*/  FFMA.FTZ R90, R90, c[0x0][0x29c], -R108.reuse ;  /* 0x0000a7005a5a7a23 */ /* 0x100fe2000001086c */
[----:B---3--:R-:W-:Y:S01]  /*3da0*/  HMMA.16816.F32 R20, R92, R86, R20 ;  /* 0x000000565c14723c */ /* 0x008fe20000001814 */
[----:B------:R-:W-:Y:S04]  /*3db0*/  LDSM.16.M88.2 R86, [R207+0xe880] ;  /* 0x00e88000cf56783b */ /* 0x000fe80000000100 */
[----:B------:R3:W4:Y:S01]  /*3dc0*/  MUFU.EX2 R105, R90 ;  /* 0x0000005a00697308 */ /* 0x0007220000000800 */
[----:B-1----:R-:W-:Y:S02]  /*3dd0*/  FSEL R102, R178, -INF , P5 ;  /* 0xff800000b2667808 */ /* 0x002fe40002800000 */
[----:B------:R-:W-:Y:S04]  /*3de0*/  ISETP.GT.AND P5, PT, R100, 0x21, PT ;  /* 0x000000216400780c */ /* 0x000fe80003fa4270 */
[--C-:B------:R-:W-:Y:S04]  /*3df0*/  FFMA.FTZ R102, R102, c[0x0][0x29c], -R108.reuse ;  /* 0x0000a70066667a23 */ /* 0x100fe8000001086c */
[----:B------:R1:W-:Y:S01]  /*3e00*/  MUFU.EX2 R106, R102 ;  /* 0x00000066006a7308 */ /* 0x0003e20000000800 */
[----:B---3--:R-:W3:Y:S01]  /*3e10*/  LDSM.16.M88.2 R90, [R207+0xd880] ;  /* 0x00d88000cf5a783b */ /* 0x008ee20000000100 */
[C---:B--2---:R-:W-:Y:S04]  /*3e20*/  HMMA.16816.F32 R4, R96.reuse, R88, R4 ;  /* 0x000000586004723c */ /* 0x044fe80000001804 */
[----:B------:R-:W-:Y:S04]  /*3e30*/  LDSM.16.M88.2 R88, [R206+0xc880] ;  /* 0x00c88000ce58783b */ /* 0x000fe80000000100 */
[C---:B------:R-:W-:Y:S01]  /*3e40*/  HMMA.16816.F32 R8, R96.reuse, R2, R8 ;  /* 0x000000026008723c */ /* 0x040fe20000001808 */
[----:B------:R-:W-:Y:S03]  /*3e50*/  LDSM.16.M88.2 R2, [R206+0xd080] ;  /* 0x00d08000ce02783b */ /* 0x000fe60000000100 */
[----:B-1----:R-:W-:Y:S02]  /*3e60*/  FSEL R102, R175, -INF , P5 ;  /* 0xff800000af667808 */ /* 0x002fe40002800000 */
[----:B------:R-:W-:Y:S03]  /*3e70*/  ISETP.GT.AND P5, PT, R100, 0x30, PT ;  /* 0x000000306400780c */ /* 0x000fe60003fa4270 */
[--C-:B------:R-:W-:Y:S03]  /*3e80*/  FFMA.FTZ R102, R102, c[0x0][0x29c], -R108.reuse ;  /* 0x0000a70066667a23 */ /* 0x100fe6000001086c */
[----:B------:R-:W-:Y:S02]  /*3e90*/  FSEL R92, R180, -INF , P5 ;  /* 0xff800000b45c7808 */ /* 0x000fe40002800000 */
[----:B------:R-:W-:Y:S01]  /*3ea0*/  ISETP.GT.AND P5, PT, R100, 0x31, PT ;  /* 0x000000316400780c */ /* 0x000fe20003fa4270 */
[----:B------:R1:W-:Y:S02]  /*3eb0*/  MUFU.EX2 R103, R102 ;  /* 0x0000006600677308 */ /* 0x0003e40000000800 */
[--C-:B------:R-:W-:Y:S01]  /*3ec0*/  FFMA.FTZ R92, R92, c[0x0][0x29c], -R108.reuse ;  /* 0x0000a7005c5c7a23 */ /* 0x100fe2000001086c */
[C---:B---3--:R-:W-:Y:S01]  /*3ed0*/  HMMA.16816.F32 R12, R96.reuse, R90, R12 ;  /* 0x0000005a600c723c */ /* 0x048fe2000000180c */
[----:B------:R-:W-:Y:S06]  /*3ee0*/  LDSM.16.M88.2 R90, [R206+0xd880] ;  /* 0x00d88000ce5a783b */ /* 0x000fec0000000100 */
[----:B------:R2:W-:Y:S01]  /*3ef0*/  MUFU.EX2 R104, R92 ;  /* 0x0000005c00687308 */ /* 0x0005e20000000800 */
[C---:B------:R-:W-:Y:S01]  /*3f00*/  HMMA.16816.F32 R16, R96.reuse, R84, R16 ;  /* 0x000000546010723c */ /* 0x040fe20000001810 */
[----:B------:R-:W-:Y:S07]  /*3f10*/  LDSM.16.M88.2 R84, [R206+0xe080] ;  /* 0x00e08000ce54783b */ /* 0x000fee0000000100 */
[----:B------:R-:W-:Y:S01]  /*3f20*/  HMMA.16816.F32 R20, R96, R86, R20 ;  /* 0x000000566014723c */ /* 0x000fe20000001814 */
[----:B------:R-:W-:Y:S03]  /*3f30*/  LDSM.16.M88.2 R86, [R206+0xe880] ;  /* 0x00e88000ce56783b */ /* 0x000fe60000000100 */
[----:B-1----:R-:W-:Y:S02]  /*3f40*/  FSEL R102, R179, -INF , P5 ;  /* 0xff800000b3667808 */ /* 0x002fe40002800000 */
[----:B------:R-:W-:Y:S03]  /*3f50*/  ISETP.GT.AND P5, PT, R100, 0x40, PT ;  /* 0x000000406400780c */ /* 0x000fe60003fa4270 */
[--C-:B------:R-:W-:Y:S01]  /*3f60*/  FFMA.FTZ R102, R102, c[0x0][0x29c], -R108.reuse ;  /* 0x0000a70066667a23 */ /* 0x100fe2000001086c */
[----:B--2---:R1:W2:Y:S05]  /*3f70*/  LDSM.16.M88.4 R92, [R0+0x4000] ;  /* 0x00400000005c783b */ /* 0x0042aa0000000200 */
[----:B------:R-:W3:Y:S01]  /*3f80*/  MUFU.EX2 R102, R102 ;  /* 0x0000006600667308 */ /* 0x000ee20000000800 */
[----:B-1----:R-:W-:Y:S02]  /*3f90*/  FSEL R0, R174, -INF , P5 ;  /* 0xff800000ae007808 */ /* 0x002fe40002800000 */
[----:B------:R-:W-:Y:S03]  /*3fa0*/  ISETP.GT.AND P5, PT, R100, 0x41, PT ;  /* 0x000000416400780c */ /* 0x000fe60003fa4270 */
[--C-:B------:R-:W-:Y:S01]  /*3fb0*/  FFMA.FTZ R100, R0, c[0x0][0x29c], -R108.reuse ;  /* 0x0000a70000647a23 */ /* 0x100fe2000001086c */
[----:B------:R-:W-:Y:S02]  /*3fc0*/  IADD3 R0, R101, 0x8, RZ ;  /* 0x0000000865007810 */ /* 0x000fe40007ffe0ff */
[----:B------:R-:W-:Y:S02]  /*3fd0*/  FSEL R101, R173, -INF , P5 ;  /* 0xff800000ad657808 */ /* 0x000fe40002800000 */
[----:B------:R-:W-:Y:S01]  /*3fe0*/  IMNMX R0, R233, R0, PT ;  /* 0x00000000e9007217 */ /* 0x000fe20003800200 */
[----:B------:R-:W-:Y:S02]  /*3ff0*/  MUFU.EX2 R100, R100 ;  /* 0x0000006400647308 */ /* 0x000fe40000000800 */
[----:B------:R-:W-:Y:S01]  /*4000*/  FFMA.FTZ R108, R101, c[0x0][0x29c], -R108 ;  /* 0x0000a700656c7a23 */ /* 0x000fe2000001086c */
[C---:B------:R-:W-:Y:S02]  /*4010*/  ISETP.GT.AND P5, PT, R0.reuse, RZ, PT ;  /* 0x000000ff0000720c */ /* 0x040fe40003fa4270 */
[C---:B------:R-:W-:Y:S01]  /*4020*/  ISETP.GT.AND P6, PT, R0.reuse, 0x20, PT ;  /* 0x000000200000780c */ /* 0x040fe20003fc4270 */
[C---:B--2---:R-:W-:Y:S01]  /*4030*/  HMMA.16816.F32 R4, R92.reuse, R88, R4 ;  /* 0x000000585c04723c */ /* 0x044fe20000001804 */
[----:B------:R-:W1:Y:S03]  /*4040*/  LDS R88, [R228.X4+0x21280] ;  /* 0x02128000e4587984 */ /* 0x000e660000004800 */
[----:B------:R-:W2:Y:S01]  /*4050*/  MUFU.EX2 R108, R108 ;  /* 0x0000006c006c7308 */ /* 0x000ea20000000800 */
[----:B------:R-:W-:Y:S02]  /*4060*/  FSEL R101, R193, -INF , P5 ;  /* 0xff800000c1657808 */ /* 0x000fe40002800000 */
[----:B------:R-:W-:Y:S01]  /*4070*/  ISETP.GT.AND P5, PT, R0, 0x1, PT ;  /* 0x000000010000780c */ /* 0x000fe20003fa4270 */
[C---:B------:R-:W-:Y:S04]  /*4080*/  HMMA.16816.F32 R8, R92.reuse, R2, R8 ;  /* 0x000000025c08723c */ /* 0x040fe80000001808 */
[----:B------:R-:W-:Y:S01]  /*4090*/  FSEL R98, R192, -INF , P5 ;  /* 0xff800000c0627808 */ /* 0x000fe20002800000 */
[--C-:B------:R-:W-:Y:S01]  /*40a0*/  FFMA.FTZ R99, R101, c[0x0][0x29c], -R109.reuse ;  /* 0x0000a70065637a23 */ /* 0x100fe2000001086d */
[----:B------:R-:W-:Y:S02]  /*40b0*/  ISETP.GT.AND P5, PT, R0, 0x10, PT ;  /* 0x000000100000780c */ /* 0x000fe40003fa4270 */
[C---:B------:R-:W-:Y:S03]  /*40c0*/  HMMA.16816.F32 R12, R92.reuse, R90, R12 ;  /* 0x0000005a5c0c723c */ /* 0x040fe6000000180c */
[----:B------:R-:W-:Y:S01]  /*40d0*/  MUFU.EX2 R99, R99 ;  /* 0x0000006300637308 */ /* 0x000fe20000000800 */
[----:B------:R-:W-:Y:S01]  /*40e0*/  FSEL R97, R191, -INF , P5 ;  /* 0xff800000bf617808 */ /* 0x000fe20002800000 */
[--C-:B------:R-:W-:Y:S01]  /*40f0*/  FFMA.FTZ R98, R98, c[0x0][0x29c], -R109.reuse ;  /* 0x0000a70062627a23 */ /* 0x100fe2000001086d */
[----:B------:R-:W-:Y:S02]  /*4100*/  ISETP.GT.AND P5, PT, R0, 0x11, PT ;  /* 0x000000110000780c */ /* 0x000fe40003fa4270 */
[C---:B------:R-:W-:Y:S04]  /*4110*/  HMMA.16816.F32 R16, R92.reuse, R84, R16 ;  /* 0x000000545c10723c */ /* 0x040fe80000001810 */
[----:B------:R-:W-:Y:S01]  /*4120*/  FSEL R96, R190, -INF , P5 ;  /* 0xff800000be607808 */ /* 0x000fe20002800000 */
[----:B------:R-:W2:Y:S01]  /*4130*/  MUFU.EX2 R98, R98 ;  /* 0x0000006200627308 */ /* 0x000ea20000000800 */
[----:B------:R-:W-:Y:S01]  /*4140*/  ISETP.GT.AND P5, PT, R0, 0x21, PT ;  /* 0x000000210000780c */ /* 0x000fe20003fa4270 */
[--C-:B------:R-:W-:Y:S01]  /*4150*/  FFMA.FTZ R97, R97, c[0x0][0x29c], -R109.reuse ;  /* 0x0000a70061617a23 */ /* 0x100fe2000001086d */
[----:B------:R-:W-:Y:S04]  /*4160*/  HMMA.16816.F32 R20, R92, R86, R20 ;  /* 0x000000565c14723c */ /* 0x000fe80000001814 */
[----:B------:R-:W-:Y:S01]  /*4170*/  FSEL R91, R189, -INF , P6 ;  /* 0xff800000bd5b7808 */ /* 0x000fe20003000000 */
[--C-:B------:R-:W-:Y:S01]  /*4180*/  FFMA.FTZ R96, R96, c[0x0][0x29c], -R109.reuse ;  /* 0x0000a70060607a23 */ /* 0x100fe2000001086d */
[----:B------:R-:W-:Y:S01]  /*4190*/  FSEL R90, R188, -INF , P5 ;  /* 0xff800000bc5a7808 */ /* 0x000fe20002800000 */
[----:B------:R-:W-:Y:S01]  /*41a0*/  MUFU.EX2 R97, R97 ;  /* 0x0000006100617308 */ /* 0x000fe20000000800 */
[C---:B------:R-:W-:Y:S01]  /*41b0*/  ISETP.GT.AND P6, PT, R0.reuse, 0x30, PT ;  /* 0x000000300000780c */ /* 0x040fe20003fc4270 */
[--C-:B-1----:R-:W-:Y:S01]  /*41c0*/  FADD.FTZ R5, R5, -R88.reuse ;  /* 0x8000005805057221 */ /* 0x102fe20000010000 */
[----:B------:R-:W-:Y:S02]  /*41d0*/  ISETP.GT.AND P5, PT, R0, 0x31, PT ;  /* 0x000000310000780c */ /* 0x000fe40003fa4270 */
[----:B------:R-:W-:Y:S01]  /*41e0*/  FSEL R89, R187, -INF , P6 ;  /* 0xff800000bb597808 */ /* 0x000fe20003000000 */
[--C-:B------:R-:W-:Y:S01]  /*41f0*/  FADD.FTZ R8, R8, -R88.reuse ;  /* 0x8000005808087221 */ /* 0x100fe20000010000 */
[----:B------:R-:W-:Y:S01]  /*4200*/  FSEL R3, R186, -INF , P5 ;  /* 0xff800000ba037808 */ /* 0x000fe20002800000 */
[----:B-----5:R-:W-:Y:S01]  /*4210*/  FMUL.FTZ R5, R110, R5 ;  /* 0x000000056e057220 */ /* 0x020fe20000410000 */
[C---:B------:R-:W-:Y:S01]  /*4220*/  ISETP.GT.AND P6, PT, R0.reuse, 0x40, PT ;  /* 0x000000400000780c */ /* 0x040fe20003fc4270 */
[--C-:B------:R-:W-:Y:S01]  /*4230*/  FFMA.FTZ R91, R91, c[0x0][0x29c], -R109.reuse ;  /* 0x0000a7005b5b7a23 */ /* 0x100fe2000001086d */
[----:B------:R-:W-:Y:S01]  /*4240*/  ISETP.GT.AND P5, PT, R0, 0x41, PT ;  /* 0x000000410000780c */ /* 0x000fe20003fa4270 */
[--C-:B------:R-:W-:Y:S01]  /*4250*/  FFMA.FTZ R101, R3, c[0x0][0x29c], -R109.reuse ;  /* 0x0000a70003657a23 */ /* 0x100fe2000001086d */
[----:B------:R-:W-:Y:S01]  /*4260*/  FSEL R2, R185, -INF , P6 ;  /* 0xff800000b9027808 */ /* 0x000fe20003000000 */
[--C-:B------:R-:W-:Y:S01]  /*4270*/  FADD.FTZ R3, R4, -R88.reuse ;  /* 0x8000005804037221 */ /* 0x100fe20000010000 */
[----:B------:R-:W-:Y:S01]  /*4280*/  FSEL R0, R184, -INF , P5 ;  /* 0xff800000b8007808 */ /* 0x000fe20002800000 */
[--C-:B------:R-:W-:Y:S01]  /*4290*/  FFMA.FTZ R90, R90, c[0x0][0x29c], -R109.reuse ;  /* 0x0000a7005a5a7a23 */ /* 0x100fe2000001086d */
[----:B------:R-:W-:Y:S01]  /*42a0*/  F2FP.PACK_AB R85, R110, R111 ;  /* 0x0000006f6e55723e */ /* 0x000fe200000000ff */
[--C-:B------:R-:W-:Y:S01]  /*42b0*/  FFMA.FTZ R172, R2, c[0x0][0x29c], -R109.reuse ;  /* 0x0000a70002ac7a23 */ /* 0x100fe2000001086d */
[----:B------:R-:W1:Y:S01]  /*42c0*/  MUFU.EX2 R96, R96 ;  /* 0x0000006000607308 */ /* 0x000e620000000800 */
[----:B------:R-:W-:Y:S01]  /*42d0*/  FMUL.FTZ R3, R111, R3 ;  /* 0x000000036f037220 */ /* 0x000fe20000410000 */
[----:B----4-:R-:W-:Y:S01]  /*42e0*/  F2FP.PACK_AB R84, R105, R107 ;  /* 0x0000006b6954723e */ /* 0x010fe200000000ff */
[----:B------:R-:W-:Y:S01]  /*42f0*/  FFMA.FTZ R2, -R183, R183, 1 ;  /* 0x3f800000b7027423 */ /* 0x000fe200000101b7 */
[----:B---3--:R-:W-:Y:S01]  /*4300*/  F2FP.PACK_AB R4, R102, R104 ;  /* 0x000000686604723e */ /* 0x008fe200000000ff */
[--C-:B------:R-:W-:Y:S02]  /*4310*/  FFMA.FTZ R89, R89, c[0x0][0x29c], -R109.reuse ;  /* 0x0000a70059597a23 */ /* 0x100fe4000001086d */
[----:B------:R-:W-:Y:S02]  /*4320*/  FFMA.FTZ R109, R0, c[0x0][0x29c], -R109 ;  /* 0x0000a700006d7a23 */ /* 0x000fe4000001086d */
[----:B------:R-:W-:Y:S01]  /*4330*/  FFMA.FTZ R0, -R181, R181, 1 ;  /* 0x3f800000b5007423 */ /* 0x000fe200000101b5 */
[----:B------:R-:W3:Y:S01]  /*4340*/  MUFU.EX2 R91, R91 ;  /* 0x0000005b005b7308 */ /* 0x000ee20000000800 */
[--C-:B------:R-:W-:Y:S02]  /*4350*/  FADD.FTZ R9, R9, -R88.reuse ;  /* 0x8000005809097221 */ /* 0x100fe40000010000 */
[----:B------:R-:W-:Y:S02]  /*4360*/  FMUL.FTZ R8, R107, R8 ;  /* 0x000000086b087220 */ /* 0x000fe40000410000 */
[----:B------:R-:W-:Y:S02]  /*4370*/  FMUL.FTZ R3, R3, R2 ;  /* 0x0000000203037220 */ /* 0x000fe40000410000 */
[----:B------:R-:W-:Y:S02]  /*4380*/  FFMA.FTZ R2, -R182, R182, 1 ;  /* 0x3f800000b6027423 */ /* 0x000fe400000101b6 */
[--C-:B------:R-:W-:Y:S01]  /*4390*/  FADD.FTZ R13, R13, -R88.reuse ;  /* 0x800000580d0d7221 */ /* 0x100fe20000010000 */
[----:B------:R-:W4:Y:S01]  /*43a0*/  MUFU.EX2 R90, R90 ;  /* 0x0000005a005a7308 */ /* 0x000f220000000800 */
[----:B------:R-:W-:Y:S02]  /*43b0*/  FMUL.FTZ R9, R105, R9 ;  /* 0x0000000969097220 */ /* 0x000fe40000410000 */
[----:B------:R-:W-:Y:S01]  /*43c0*/  FMUL.FTZ R87, R5, R0 ;  /* 0x0000000005577220 */ /* 0x000fe20000410000 */
[----:B--2---:R-:W-:Y:S01]  /*43d0*/  F2FP.PACK_AB R5, R108, R100 ;  /* 0x000000646c05723e */ /* 0x004fe200000000ff */
[----:B------:R-:W-:Y:S02]  /*43e0*/  FFMA.FTZ R0, -R176, R176, 1 ;  /* 0x3f800000b0007423 */ /* 0x000fe400000101b0 */
[----:B------:R-:W-:Y:S01]  /*43f0*/  FMUL.FTZ R13, R103, R13 ;  /* 0x0000000d670d7220 */ /* 0x000fe20000410000 */
[----:B------:R-:W-:Y:S01]  /*4400*/  F2FP.PACK_AB R87, R87, R3 ;  /* 0x000000035757723e */ /* 0x000fe200000000ff */
[----:B------:R-:W-:Y:S01]  /*4410*/  FMUL.FTZ R94, R8, R2 ;  /* 0x00000002085e7220 */ /* 0x000fe20000410000 */
[----:B------:R-:W-:Y:S01]  /*4420*/  MUFU.EX2 R89, R89 ;  /* 0x0000005900597308 */ /* 0x000fe20000000800 */
[----:B------:R-:W-:Y:S02]  /*4430*/  FFMA.FTZ R2, -R175, R175, 1 ;  /* 0x3f800000af027423 */ /* 0x000fe400000101af */
[--C-:B------:R-:W-:Y:S02]  /*4440*/  FADD.FTZ R16, R16, -R88.reuse ;  /* 0x8000005810107221 */ /* 0x100fe40000010000 */
[--C-:B------:R-:W-:Y:S02]  /*4450*/  FADD.FTZ R17, R17, -R88.reuse ;  /* 0x8000005811117221 */ /* 0x100fe40000010000 */
[--C-:B------:R-:W-:Y:S02]  /*4460*/  FADD.FTZ R21, R21, -R88.reuse ;  /* 0x8000005815157221 */ /* 0x100fe40000010000 */
[----:B------:R-:W-:Y:S01]  /*4470*/  FMUL.FTZ R93, R9, R0 ;  /* 0x00000000095d7220 */ /* 0x000fe20000410000 */
[----:B------:R-:W2:Y:S01]  /*4480*/  MUFU.EX2 R86, R101 ;  /* 0x0000006500567308 */ /* 0x000ea20000000800 */
[----:B------:R-:W5:Y:S01]  /*4490*/  LDS R0, [R228.X4+0x212a0] ;  /* 0x0212a000e4007984 */ /* 0x000f620000004800 */
[----:B------:R-:W-:Y:S02]  /*44a0*/  FMUL.FTZ R16, R104, R16 ;  /* 0x0000001068107220 */ /* 0x000fe40000410000 */
[----:B------:R-:W-:Y:S02]  /*44b0*/  FMUL.FTZ R108, R108, R21 ;  /* 0x000000156c6c7220 */ /* 0x000fe40000410000 */
[----:B------:R-:W-:Y:S01]  /*44c0*/  FFMA.FTZ R9, -R179, R179, 1 ;  /* 0x3f800000b3097423 */ /* 0x000fe200000101b3 */
[----:B------:R-:W-:Y:S01]  /*44d0*/  STS [R222+0x21480], R85 ;  /* 0x02148055de007388 */ /* 0x000fe20000000800 */
[--C-:B------:R-:W-:Y:S02]  /*44e0*/  FADD.FTZ R12, R12, -R88.reuse ;  /* 0x800000580c0c7221 */ /* 0x100fe40000010000 */
[----:B------:R-:W-:Y:S01]  /*44f0*/  FADD.FTZ R20, R20, -R88 ;  /* 0x8000005814147221 */ /* 0x000fe20000010000 */
[----:B------:R-:W-:Y:S01]  /*4500*/  MUFU.EX2 R8, R172 ;  /* 0x000000ac00087308 */ /* 0x000fe20000000800 */
[----:B------:R-:W-:Y:S02]  /*4510*/  FMUL.FTZ R88, R13, R2 ;  /* 0x000000020d587220 */ /* 0x000fe40000410000 */
[----:B------:R-:W-:Y:S02]  /*4520*/  FFMA.FTZ R13, -R180, R180, 1 ;  /* 0x3f800000b40d7423 */ /* 0x000fe400000101b4 */
[----:B------:R-:W-:Y:S02]  /*4530*/  FFMA.FTZ R2, -R173, R173, 1 ;  /* 0x3f800000ad027423 */ /* 0x000fe400000101ad */
[----:B------:R-:W-:Y:S01]  /*4540*/  FMUL.FTZ R17, R102, R17 ;  /* 0x0000001166117220 */ /* 0x000fe20000410000 */
[----:B------:R-:W-:Y:S01]  /*4550*/  SHF.L.U32 R102, R216, 0x1, RZ ;  /* 0x00000001d8667819 */ /* 0x000fe200000006ff */
[----:B------:R-:W-:Y:S01]  /*4560*/  FMUL.FTZ R21, R16, R13 ;  /* 0x0000000d10157220 */ /* 0x000fe20000410000 */
[----:B------:R-:W1:Y:S01]  /*4570*/  MUFU.EX2 R109, R109 ;  /* 0x0000006d006d7308 */ /* 0x000e620000000800 */
[----:B------:R-:W-:Y:S01]  /*4580*/  FMUL.FTZ R13, R17, R9 ;  /* 0x00000009110d7220 */ /* 0x000fe20000410000 */
[----:B------:R-:W-:Y:S01]  /*4590*/  F2FP.PACK_AB R9, R93, R94 ;  /* 0x0000005e5d09723e */ /* 0x000fe200000000ff */
[----:B------:R-:W-:Y:S01]  /*45a0*/  FMUL.FTZ R17, R108, R2 ;  /* 0x000000026c117220 */ /* 0x000fe20000410000 */
[----:B------:R-:W-:Y:S01]  /*45b0*/  F2FP.PACK_AB R2, R98, R99 ;  /* 0x000000636202723e */ /* 0x000fe200000000ff */
[----:B------:R-:W-:Y:S01]  /*45c0*/  FFMA.FTZ R3, -R178, R178, 1 ;  /* 0x3f800000b2037423 */ /* 0x000fe200000101b2 */
[----:B------:R-:W-:Y:S01]  /*45d0*/  F2FP.PACK_AB R13, R13, R21 ;  /* 0x000000150d0d723e */ /* 0x000fe200000000ff */
[----:B------:R-:W-:Y:S01]  /*45e0*/  FMUL.FTZ R92, R106, R12 ;  /* 0x0000000c6a5c7220 */ /* 0x000fe20000410000 */
[----:B------:R-:W-:Y:S01]  /*45f0*/  F2FP.PACK_AB R12, R103, R106 ;  /* 0x0000006a670c723e */ /* 0x000fe200000000ff */
[----:B------:R4:W-:Y:S01]  /*4600*/  STS [R223], R2 ;  /* 0x00000002df007388 */ /* 0x0009e20000000800 */
[----:B------:R-:W-:Y:S02]  /*4610*/  FMUL.FTZ R20, R100, R20 ;  /* 0x0000001464147220 */ /* 0x000fe40000410000 */
[----:B------:R-:W-:Y:S02]  /*4620*/  FMUL.FTZ R92, R92, R3 ;  /* 0x000000035c5c7220 */ /* 0x000fe40000410000 */
[----:B------:R-:W-:Y:S01]  /*4630*/  FFMA.FTZ R3, -R174, R174, 1 ;  /* 0x3f800000ae037423 */ /* 0x000fe200000101ae */
[----:B------:R-:W-:Y:S02]  /*4640*/  STS [R222+0x21c80], R84 ;  /* 0x021c8054de007388 */ /* 0x000fe40000000800 */
[----:B------:R-:W-:Y:S01]  /*4650*/  F2FP.PACK_AB R16, R88, R92 ;  /* 0x0000005c5810723e */ /* 0x000fe200000000ff */
[----:B------:R-:W-:Y:S02]  /*4660*/  FMUL.FTZ R3, R20, R3 ;  /* 0x0000000314037220 */ /* 0x000fe40000410000 */
[--C-:B-----5:R-:W-:Y:S02]  /*4670*/  FADD.FTZ R6, R6, -R0.reuse ;  /* 0x8000000006067221 */ /* 0x120fe40000010000 */
[--C-:B------:R-:W-:Y:S01]  /*4680*/  FADD.FTZ R7, R7, -R0.reuse ;  /* 0x8000000007077221 */ /* 0x100fe20000010000 */
[----:B------:R-:W-:Y:S01]  /*4690*/  F2FP.PACK_AB R17, R17, R3 ;  /* 0x000000031111723e */ /* 0x000fe200000000ff */
[--C-:B------:R-:W-:Y:S01]  /*46a0*/  FADD.FTZ R10, R10, -R0.reuse ;  /* 0x800000000a0a7221 */ /* 0x100fe20000010000 */
[----:B-1----:R-:W-:Y:S01]  /*46b0*/  F2FP.PACK_AB R3, R96, R97 ;  /* 0x000000616003723e */ /* 0x002fe200000000ff */
[--C-:B------:R-:W-:Y:S02]  /*46c0*/  FADD.FTZ R11, R11, -R0.reuse ;  /* 0x800000000b0b7221 */ /* 0x100fe40000010000 */
[--C-:B------:R-:W-:Y:S02]  /*46d0*/  FADD.FTZ R14, R14, -R0.reuse ;  /* 0x800000000e0e7221 */ /* 0x100fe40000010000 */
[----:B------:R1:W-:Y:S01]  /*46e0*/  STS [R223+0x800], R3 ;  /* 0x00080003df007388 */ /* 0x0003e20000000800 */
[----:B------:R-:W-:Y:S02]  /*46f0*/  FMUL.FTZ R11, R96, R11 ;  /* 0x0000000b600b7220 */ /* 0x000fe40000410000 */
[----:B---3--:R-:W-:Y:S01]  /*4700*/  FMUL.FTZ R14, R91, R14 ;  /* 0x0000000e5b0e7220 */ /* 0x008fe20000410000 */
[----:B----4-:R-:W-:Y:S01]  /*4710*/  F2FP.PACK_AB R2, R90, R91 ;  /* 0x0000005b5a02723e */ /* 0x010fe200000000ff */
[----:B------:R3:W-:Y:S01]  /*4720*/  STS [R222+0x22480], R12 ;  /* 0x0224800cde007388 */ /* 0x0007e20000000800 */
[--C-:B------:R-:W-:Y:S02]  /*4730*/  FADD.FTZ R15, R15, -R0.reuse ;  /* 0x800000000f0f7221 */ /* 0x100fe40000010000 */
[--C-:B------:R-:W-:Y:S02]  /*4740*/  FADD.FTZ R18, R18, -R0.reuse ;  /* 0x8000000012127221 */ /* 0x100fe40000010000 */
[----:B------:R4:W-:Y:S01]  /*4750*/  STS [R223+0x1000], R2 ;  /* 0x00100002df007388 */ /* 0x0009e20000000800 */
[--C-:B------:R-:W-:Y:S02]  /*4760*/  FADD.FTZ R22, R22, -R0.reuse ;  /* 0x8000000016167221 */ /* 0x100fe40000010000 */
[--C-:B------:R-:W-:Y:S02]  /*4770*/  FADD.FTZ R23, R23, -R0.reuse ;  /* 0x8000000017177221 */ /* 0x100fe40000010000 */
[----:B------:R5:W-:Y:S01]  /*4780*/  STS [R222+0x22c80], R4 ;  /* 0x022c8004de007388 */ /* 0x000be20000000800 */
[----:B------:R-:W-:Y:S02]  /*4790*/  FADD.FTZ R19, R19, -R0 ;  /* 0x8000000013137221 */ /* 0x000fe40000010000 */
[----:B------:R-:W-:Y:S02]  /*47a0*/  FFMA.FTZ R0, -R188, R188, 1 ;  /* 0x3f800000bc007423 */ /* 0x000fe400000101bc */
[C---:B--2---:R-:W-:Y:S01]  /*47b0*/  FMUL.FTZ R19, R86.reuse, R19 ;  /* 0x0000001356137220 */ /* 0x044fe20000410000 */
[----:B-1----:R-:W-:Y:S05]  /*47c0*/  F2FP.PACK_AB R3, R86, R89 ;  /* 0x000000595603723e */ /* 0x002fea00000000ff */
[----:B------:R1:W-:Y:S01]  /*47d0*/  STS [R223+0x1800], R3 ;  /* 0x00180003df007388 */ /* 0x0003e20000000800 */
[----:B---3--:R-:W-:Y:S02]  /*47e0*/  FMUL.FTZ R12, R97, R10 ;  /* 0x0000000a610c7220 */ /* 0x008fe40000410000 */
[----:B------:R-:W-:Y:S02]  /*47f0*/  FMUL.FTZ R10, R90, R15 ;  /* 0x0000000f5a0a7220 */ /* 0x000fe40000410000 */
[----:B------:R2:W-:Y:S01]  /*4800*/  STS [R222+0x23480], R5 ;  /* 0x02348005de007388 */ /* 0x0005e20000000800 */
[C---:B----4-:R-:W-:Y:S01]  /*4810*/  F2FP.PACK_AB R2, R109.reuse, R8 ;  /* 0x000000086d02723e */ /* 0x050fe200000000ff */
[----:B------:R-:W-:Y:S02]  /*4820*/  FMUL.FTZ R10, R10, R0 ;  /* 0x000000000a0a7220 */ /* 0x000fe40000410000 */
[----:B------:R-:W-:Y:S02]  /*4830*/  FMUL.FTZ R109, R109, R23 ;  /* 0x000000176d6d7220 */ /* 0x000fe40000410000 */
[----:B------:R3:W-:Y:S01]  /*4840*/  STS [R223+0x2000], R2 ;  /* 0x00200002df007388 */ /* 0x0007e20000000800 */
[----:B-----5:R-:W-:Y:S02]  /*4850*/  FMUL.FTZ R4, R98, R7 ;  /* 0x0000000762047220 */ /* 0x020fe40000410000 */
[----:B------:R-:W-:Y:S02]  /*4860*/  FFMA.FTZ R0, -R184, R184, 1 ;  /* 0x3f800000b8007423 */ /* 0x000fe400000101b8 */
[----:B------:R-:W-:Y:S01]  /*4870*/  BAR.SYNC.DEFER_BLOCKING 0x0 ;  /* 0x0000000000007b1d */ /* 0x000fe20000010000 */
[----:B------:R-:W-:Y:S02]  /*4880*/  FMUL.FTZ R7, R89, R18 ;  /* 0x0000001259077220 */ /* 0x000fe40000410000 */
[----:B------:R-:W-:Y:S02]  /*4890*/  FMUL.FTZ R109, R109, R0 ;  /* 0x000000006d6d7220 */ /* 0x000fe40000410000 */
[----:B------:R-:W-:Y:S02]  /*48a0*/  FMUL.FTZ R8, R8, R22 ;  /* 0x0000001608087220 */ /* 0x000fe40000410000 */
[----:B-1----:R-:W-:Y:S02]  /*48b0*/  FFMA.FTZ R3, -R193, R193, 1 ;  /* 0x3f800000c1037423 */ /* 0x002fe400000101c1 */
[----:B--2---:R-:W-:Y:S04]  /*48c0*/  FMUL.FTZ R5, R99, R6 ;  /* 0x0000000663057220 */ /* 0x004fe80000410000 */
[----:B------:R-:W-:Y:S02]  /*48d0*/  FMUL.FTZ R5, R5, R3 ;  /* 0x0000000305057220 */ /* 0x000fe40000410000 */
[----:B---3--:R-:W-:Y:S02]  /*48e0*/  FFMA.FTZ R2, -R192, R192, 1 ;  /* 0x3f800000c0027423 */ /* 0x008fe400000101c0 */
[----:B------:R-:W-:Y:S02]  /*48f0*/  FFMA.FTZ R3, -R191, R191, 1 ;  /* 0x3f800000bf037423 */ /* 0x000fe400000101bf */
[----:B------:R-:W-:Y:S01]  /*4900*/  FMUL.FTZ R4, R4, R2 ;  /* 0x0000000204047220 */ /* 0x000fe20000410000 */
[----:B------:R-:W-:Y:S01]  /*4910*/  STS [R222+0x23c80], R87 ;  /* 0x023c8057de007388 */ /* 0x000fe20000000800 */
[----:B------:R-:W-:Y:S02]  /*4920*/  FMUL.FTZ R12, R12, R3 ;  /* 0x000000030c0c7220 */ /* 0x000fe40000410000 */
[----:B------:R-:W-:Y:S01]  /*4930*/  FFMA.FTZ R2, -R190, R190, 1 ;  /* 0x3f800000be027423 */ /* 0x000fe200000101be */
[----:B------:R-:W-:Y:S01]  /*4940*/  F2FP.PACK_AB R3, R4, R5 ;  /* 0x000000050403723e */ /* 0x000fe200000000ff */
[----:B------:R-:W-:Y:S02]  /*4950*/  FFMA.FTZ R5, -R186, R186, 1 ;  /* 0x3f800000ba057423 */ /* 0x000fe400000101ba */
[----:B------:R-:W-:Y:S02]  /*4960*/  FMUL.FTZ R6, R11, R2 ;  /* 0x000000020b067220 */ /* 0x000fe40000410000 */
[----:B------:R1:W-:Y:S01]  /*4970*/  STS [R223+0x2800], R3 ;  /* 0x00280003df007388 */ /* 0x0003e20000000800 */
[----:B------:R-:W-:Y:S02]  /*4980*/  FFMA.FTZ R2, -R189, R189, 1 ;  /* 0x3f800000bd027423 */ /* 0x000fe400000101bd */
[----:B------:R-:W-:Y:S02]  /*4990*/  FFMA.FTZ R4, -R185, R185, 1 ;  /* 0x3f800000b9047423 */ /* 0x000fe400000101b9 */
[----:B------:R-:W-:Y:S01]  /*49a0*/  STS [R222+0x24480], R9 ;  /* 0x02448009de007388 */ /* 0x000fe20000000800 */
[----:B------:R-:W-:Y:S01]  /*49b0*/  FMUL.FTZ R11, R14, R2 ;  /* 0x000000020e0b7220 */ /* 0x000fe20000410000 */
[----:B------:R-:W-:Y:S01]  /*49c0*/  F2FP.PACK_AB R2, R6, R12 ;  /* 0x0000000c0602723e */ /* 0x000fe200000000ff */
[----:B------:R-:W-:Y:S03]  /*49d0*/  FFMA.FTZ R6, -R187, R187, 1 ;  /* 0x3f800000bb067423 */ /* 0x000fe600000101bb */
[----:B------:R-:W-:Y:S01]  /*49e0*/  F2FP.PACK_AB R0, R10, R11 ;  /* 0x0000000b0a00723e */ /* 0x000fe200000000ff */
[----:B------:R-:W-:Y:S01]  /*49f0*/  STS [R223+0x3000], R2 ;  /* 0x00300002df007388 */ /* 0x000fe20000000800 */
[----:B------:R-:W-:Y:S02]  /*4a00*/  FMUL.FTZ R7, R7, R6 ;  /* 0x0000000607077220 */ /* 0x000fe40000410000 */
[----:B------:R-:W-:Y:S02]  /*4a10*/  FMUL.FTZ R6, R19, R5 ;  /* 0x0000000513067220 */ /* 0x000fe40000410000 */
[----:B------:R-:W-:Y:S01]  /*4a20*/  STS [R222+0x24c80], R16 ;  /* 0x024c8010de007388 */ /* 0x000fe20000000800 */
[----:B------:R-:W-:Y:S02]  /*4a30*/  FMUL.FTZ R5, R8, R4 ;  /* 0x0000000408057220 */ /* 0x000fe40000410000 */
[----:B------:R-:W-:Y:S02]  /*4a40*/  F2FP.PACK_AB R4, R6, R7 ;  /* 0x000000070604723e */ /* 0x000fe400000000ff */
[----:B------:R-:W-:Y:S01]  /*4a50*/  STS [R223+0x3800], R0 ;  /* 0x00380000df007388 */ /* 0x000fe20000000800 */
[----:B-1----:R-:W-:Y:S04]  /*4a60*/  F2FP.PACK_AB R3, R109, R5 ;  /* 0x000000056d03723e */ /* 0x002fe800000000ff */
[----:B------:R-:W-:Y:S05]  /*4a70*/  STS [R222+0x25480], R13 ;  /* 0x0254800dde007388 */ /* 0x000fea0000000800 */
        /* <DEDUP_REMOVED lines=84> */
[----:B------:R2:W4:Y:S07]  /*4fc0*/  LDSM.16.M88.4 R172, [R211+0x400] ;  /* 0x00040000d3ac783b */ /* 0x00052e0000000200 */
[C---:B-----5:R-:W-:Y:S01]  /*4fd0*/  HMMA.16816.F32 R32, R100.reuse, R90, R32 ;  /* 0x0000005a6420723c */ /* 0x060fe20000001820 */
[----:B------:R2:W5:Y:S05]  /*4fe0*/  LDSM.16.MT88.4 R16, [R210] ;  /* 0x00000000d210783b */ /* 0x00056a0000004200 */
[----:B------:R2:W1:Y:S02]  /*4ff0*/  LDSM.16.MT88.4 R96, [R210+0x2800] ;  /* 0x00280000d260783b */ /* 0x0004640000004200 */
[-C--:B------:R-:W-:Y:S03]  /*5000*/  HMMA.16816.F32 R36, R100, R104.reuse, R36 ;  /* 0x000000686424723c */ /* 0x080fe60000001824 */
[----:B------:R2:W1:Y:S05]  /*5010*/  LDSM.16.MT88.4 R176, [R210+0x5000] ;  /* 0x00500000d2b0783b */ /* 0x00046a0000004200 */
[-C--:B------:R-:W-:Y:S01]  /*5020*/  HMMA.16816.F32 R40, R92, R104.reuse, R40 ;  /* 0x000000685c28723c */ /* 0x080fe20000001828 */
[----:B------:R2:W1:Y:S05]  /*5030*/  LDSM.16.M88.4 R180, [R211+0x800] ;  /* 0x00080000d3b4783b */ /* 0x00046a0000000200 */
[----:B------:R2:W1:Y:S02]  /*5040*/  LDSM.16.M88.4 R188, [R211+0xc00] ;  /* 0x000c0000d3bc783b */ /* 0x0004640000000200 */
[C---:B------:R-:W-:Y:S03]  /*5050*/  HMMA.16816.F32 R44, R84.reuse, R104, R44 ;  /* 0x00000068542c723c */ /* 0x040fe6000000182c */
[----:B------:R2:W1:Y:S05]  /*5060*/  LDSM.16.MT88.4 R184, [R210+0x800] ;  /* 0x00080000d2b8783b */ /* 0x00046a0000004200 */
        /* <DEDUP_REMOVED lines=12> */
[----:B--2345:R-:W-:Y:S01]  /*5130*/  SHF.R.S32.HI R0, RZ, 0x1f, R221 ;  /* 0x0000001fff007819 */ /* 0x03cfe200000114dd */
[C---:B------:R-:W-:Y:S01]  /*5140*/  IMAD.WIDE.U32 R2, R221.reuse, c[0x0][0x208], RZ ;  /* 0x00008200dd027a25 */ /* 0x040fe200078e00ff */
[----:B------:R-:W-:Y:S03]  /*5150*/  P2R R10, PR, RZ, 0x4 ;  /* 0x00000004ff0a7803 */ /* 0x000fe60000000000 */
[----:B------:R-:W-:Y:S02]  /*5160*/  IMAD.MOV.U32 R200, RZ, RZ, c[0x0][0x208] ;  /* 0x00008200ffc87624 */ /* 0x000fe400078e00ff */
[----:B------:R-:W-:Y:S02]  /*5170*/  IMAD R0, R0, c[0x0][0x208], RZ ;  /* 0x0000820000007a24 */ /* 0x000fe400078e02ff */
[----:B------:R-:W-:Y:S02]  /*5180*/  IMAD.SHL.U32 R200, R200, 0x20, RZ ;  /* 0x00000020c8c87824 */ /* 0x000fe400078e00ff */
[----:B------:R-:W-:Y:S02]  /*5190*/  IMAD.SHL.U32 R5, R2, 0x40, RZ ;  /* 0x0000004002057824 */ /* 0x000fe400078e00ff */
[C---:B------:R-:W-:Y:S02]  /*51a0*/  IMAD R4, R221.reuse, c[0x0][0x20c], R0 ;  /* 0x00008300dd047a24 */ /* 0x040fe400078e0200 */
[----:B------:R-:W-:Y:S01]  /*51b0*/  IMAD.SHL.U32 R0, R221, 0x40, RZ ;  /* 0x00000040dd007824 */ /* 0x000fe200078e00ff */
[----:B------:R-:W-:Y:S01]  /*51c0*/  IADD3 R8, P5, P0, R240, R5, R200 ;  /* 0x00000005f0087210 */ /* 0x000fe200078be0c8 */
[----:B------:R-:W-:Y:S02]  /*51d0*/  IMAD.IADD R4, R3, 0x1, R4 ;  /* 0x0000000103047824 */ /* 0x000fe400078e0204 */
[----:B------:R-:W-:Y:S01]  /*51e0*/  IMAD.MOV.U32 R201, RZ, RZ, 0x5 ;  /* 0x00000005ffc97424 */ /* 0x000fe200078e00ff */
[----:B------:R-:W-:Y:S01]  /*51f0*/  IADD3 R3, P6, R0, R246, RZ ;  /* 0x000000f600037210 */ /* 0x000fe20007fde0ff */
[----:B------:R-:W-:Y:S01]  /*5200*/  IMAD.MOV.U32 R200, RZ, RZ, c[0x0][0x208] ;  /* 0x00008200ffc87624 */ /* 0x000fe200078e00ff */
[----:B------:R-:W-:Y:S02]  /*5210*/  SHF.L.U64.HI R2, R2, 0x6, R4 ;  /* 0x0000000602027819 */ /* 0x000fe40000010204 */
[----:B------:R-:W-:Y:S02]  /*5220*/  LEA.HI.X.SX32 R4, R0, R251, 0x1, P6 ;  /* 0x000000fb00047211 */ /* 0x000fe400030f0eff */
[----:B------:R-:W-:Y:S02]  /*5230*/  SHF.L.U64.HI R200, R200, R201, c[0x0][0x20c] ;  /* 0x00008300c8c87619 */ /* 0x000fe400000102c9 */
[----:B------:R-:W-:Y:S02]  /*5240*/  LOP3.LUT P6, RZ, R231, 0x1, RZ, 0xc0, !PT ;  /* 0x00000001e7ff7812 */ /* 0x000fe400078cc0ff */
[----:B------:R-:W-:Y:S02]  /*5250*/  IADD3.X R9, R237, R2, R200, P5, P0 ;  /* 0x00000002ed097210 */ /* 0x000fe40002fe04c8 */
[----:B------:R-:W-:Y:S02]  /*5260*/  IADD3 R5, P5, R5, R240, RZ ;  /* 0x000000f005057210 */ /* 0x000fe40007fbe0ff */
[C---:B------:R-:W-:Y:S02]  /*5270*/  LEA R6, P0, R3.reuse, c[0x0][0x280], 0x2 ;  /* 0x0000a00003067a11 */ /* 0x040fe400078010ff */
[----:B------:R-:W-:Y:S01]  /*5280*/  IADD3 R0, -R234, c[0x0][0x168], -R0 ;  /* 0x00005a00ea007a10 */ /* 0x000fe20007ffe900 */
[----:B------:R-:W-:Y:S01]  /*5290*/  IMAD.X R2, R2, 0x1, R237, P5 ;  /* 0x0000000102027824 */ /* 0x000fe200028e06ed */
[----:B------:R-:W-:Y:S02]  /*52a0*/  LEA.HI.X R7, R3, c[0x0][0x284], R4, 0x2, P0 ;  /* 0x0000a10003077a11 */ /* 0x000fe400000f1404 */
[C---:B------:R-:W-:Y:S02]  /*52b0*/  ISETP.LT.OR P0, PT, R0.reuse, 0x1, !P6 ;  /* 0x000000010000780c */ /* 0x040fe40007701670 */
[C---:B------:R-:W-:Y:S02]  /*52c0*/  LEA R4, P5, R5.reuse, c[0x0][0x1f0], 0x1 ;  /* 0x00007c0005047a11 */ /* 0x040fe400078a08ff */
[----:B------:R-:W-:Y:S02]  /*52d0*/  ISETP.LT.OR P6, PT, R0, 0x21, !P6 ;  /* 0x000000210000780c */ /* 0x000fe400077c1670 */
[----:B------:R-:W-:Y:S02]  /*52e0*/  LEA.HI.X R5, R5, c[0x0][0x1f4], R2, 0x1, P5 ;  /* 0x00007d0005057a11 */ /* 0x000fe400028f0c02 */
[C---:B------:R-:W-:Y:S04]  /*52f0*/  LEA R2, P5, R8.reuse, c[0x0][0x1f0], 0x1 ;  /* 0x00007c0008027a11 */ /* 0x040fe800078a08ff */
[----:B------:R-:W-:Y:S01]  /*5300*/  LEA.HI.X R3, R8, c[0x0][0x1f4], R9, 0x1, P5 ;  /* 0x00007d0008037a11 */ /* 0x000fe200028f0c09 */
[----:B------:R-:W-:Y:S01]  /*5310*/  @!PT LDS RZ, [RZ] ;  /* 0x00000000fffff984 */ /* 0x000fe20000000800 */
[----:B------:R-:W-:Y:S01]  /*5320*/  @!PT LDS RZ, [RZ] ;  /* 0x00000000fffff984 */ /* 0x000fe20000000800 */
[----:B------:R-:W-:Y:S01]  /*5330*/  @!PT LDS RZ, [RZ] ;  /* 0x00000000fffff984 */ /* 0x000fe20000000800 */
[----:B------:R1:W-:Y:S01]  /*5340*/  LDGSTS.E.BYPASS.LTC128B.128 [R224+0x1b080], [R4.64], !P0 ;  /* 0x1b08000004e07fae */ /* 0x0003e2000c101d44 */
[C---:B------:R-:W-:Y:S04]  /*5350*/  LOP3.LUT P5, RZ, R231.reuse, 0x2, RZ, 0xc0, !PT ;  /* 0x00000002e7ff7812 */ /* 0x040fe800078ac0ff */
        /* <DEDUP_REMOVED lines=13> */
.L_x_1106:
[-C--:B-12345:R-:W-:Y:S01]  /*5430*/  HMMA.16816.F32 R4, R108, R16.reuse, RZ ;  /* 0x000000106c04723c */ /* 0x0befe200000018ff */
[----:B------:R-:W-:Y:S02]  /*5440*/  LDSM.16.M88.4 R200, [R211+0x1400] ;  /* 0x00140000d3c8783b */ /* 0x000fe40000000200 */
[----:B------:R-:W-:Y:S01]  /*5450*/  ISETP.GE.AND P6, PT, R212, 0x1, PT ;  /* 0x00000001d400780c */ /* 0x000fe20003fc6270 */
[----:B------:R-:W-:Y:S01]  /*5460*/  IMAD.WIDE.U32 R2, R230, c[0x0][0x238], R226 ;  /* 0x00008e00e6027a25 */ /* 0x000fe200078e00e2 */
[----:B------:R-:W0:Y:S01]  /*5470*/  LDGDEPBAR ;  /* 0x00000000000079af */ /* 0x000e220000000000 */
[----:B------:R-:W-:Y:S02]  /*5480*/  SHF.R.S32.HI R0, RZ, 0x1f, R230 ;  /* 0x0000001fff007819 */ /* 0x000fe400000114e6 */
[C---:B------:R-:W-:Y:S02]  /*5490*/  HMMA.16816.F32 R8, R172.reuse, R16, RZ ;  /* 0x00000010ac08723c */ /* 0x040fe400000018ff */
[----:B------:R-:W-:Y:S02]  /*54a0*/  ISETP.GE.AND P5, PT, R225, 0x1, PT ;  /* 0x00000001e100780c */ /* 0x000fe40003fa6270 */
[----:B------:R-:W-:Y:S04]  /*54b0*/  IMAD R0, R0, c[0x0][0x238], RZ ;  /* 0x00008e0000007a24 */ /* 0x000fe800078e02ff */
[-C--:B------:R-:W-:Y:S01]  /*54c0*/  HMMA.16816.F32 R12, R172, R18.reuse, RZ ;  /* 0x00000012ac0c723c */ /* 0x080fe200000018ff */
[----:B------:R-:W-:Y:S04]  /*54d0*/  IMAD R0, R230, c[0x0][0x23c], R0 ;  /* 0x00008f00e6007a24 */ /* 0x000fe800078e0200 */
[----:B------:R-:W-:Y:S02]  /*54e0*/  IMAD.IADD R3, R3, 0x1, R0 ;  /* 0x0000000103037824 */ /* 0x000fe400078e0200 */
[----:B------:R-:W-:Y:S01]  /*54f0*/  IMAD R0, R232, 0x3000, RZ ;  /* 0x00003000e8007824 */ /* 0x000fe200078e02ff */
[C---:B------:R-:W-:Y:S04]  /*5500*/  HMMA.16816.F32 R16, R108.reuse, R18, RZ ;  /* 0x000000126c10723c */ /* 0x040fe800000018ff */
[C---:B------:R-:W-:Y:S04]  /*5510*/  IMAD.WIDE.U32 R2, R229.reuse, c[0x0][0x240], R2 ;  /* 0x00009000e5027a25 */ /* 0x040fe800078e0002 */
[-C--:B------:R-:W-:Y:S08]  /*5520*/  HMMA.16816.F32 R20, R108, R96.reuse, RZ ;  /* 0x000000606c14723c */ /* 0x080ff000000018ff */
[C---:B------:R-:W-:Y:S08]  /*5530*/  HMMA.16816.F32 R84, R172.reuse, R96, RZ ;  /* 0x00000060ac54723c */ /* 0x040ff000000018ff */
[-C--:B------:R-:W-:Y:S08]  /*5540*/  HMMA.16816.F32 R88, R172, R98.reuse, RZ ;  /* 0x00000062ac58723c */ /* 0x080ff000000018ff */
[C---:B------:R-:W-:Y:S08]  /*5550*/  HMMA.16816.F32 R92, R108.reuse, R98, RZ ;  /* 0x000000626c5c723c */ /* 0x040ff000000018ff */
[-C--:B------:R-:W-:Y:S08]  /*5560*/  HMMA.16816.F32 R96, R108, R176.reuse, RZ ;  /* 0x000000b06c60723c */ /* 0x080ff000000018ff */
[C---:B------:R-:W-:Y:S08]  /*5570*/  HMMA.16816.F32 R100, R172.reuse, R176, RZ ;  /* 0x000000b0ac64723c */ /* 0x040ff000000018ff */
[-C--:B------:R-:W-:Y:S01]  /*5580*/  HMMA.16816.F32 R104, R172, R178.reuse, RZ ;  /* 0x000000b2ac68723c */ /* 0x080fe200000018ff */
[----:B------:R-:W-:Y:S07]  /*5590*/  LDSM.16.M88.4 R172, [R211+0x1000] ;  /* 0x00100000d3ac783b */ /* 0x000fee0000000200 */
[----:B------:R-:W-:Y:S01]  /*55a0*/  HMMA.16816.F32 R108, R108, R178, RZ ;  /* 0x000000b26c6c723c */ /* 0x000fe200000018ff */
        /* <DEDUP_REMOVED lines=16> */
[----:B------:R-:W3:Y:S04]  /*56b0*/  LDSM.16.MT88.4 R180, [R210+0x6000] ;  /* 0x00600000d2b4783b */ /* 0x000ee80000004200 */
[----:B------:R-:W4:Y:S03]  /*56c0*/  LDSM.16.M88.4 R196, [R211+0x1c00] ;  /* 0x001c0000d3c4783b */ /* 0x000f260000000200 */
        /* <DEDUP_REMOVED lines=9> */
[----:B------:R-:W-:Y:S07]  /*5760*/  LDSM.16.MT88.4 R184, [R210+0x2000] ;  /* 0x00200000d2b8783b */ /* 0x000fee0000004200 */
[-C--:B---3--:R-:W-:Y:S08]  /*5770*/  HMMA.16816.F32 R96, R172, R180.reuse, R96 ;  /* 0x000000b4ac60723c */ /* 0x088ff00000001860 */
[C---:B------:R-:W-:Y:S08]  /*5780*/  HMMA.16816.F32 R100, R200.reuse, R180, R100 ;  /* 0x000000b4c864723c */ /* 0x040ff00000001864 */
[-C--:B------:R-:W-:Y:S01]  /*5790*/  HMMA.16816.F32 R104, R200, R182.reuse, R104 ;  /* 0x000000b6c868723c */ /* 0x080fe20000001868 */
[----:B------:R-:W-:Y:S07]  /*57a0*/  LDSM.16.M88.4 R200, [R211+0x2400] ;  /* 0x00240000d3c8783b */ /* 0x000fee0000000200 */
[----:B------:R-:W-:Y:S01]  /*57b0*/  HMMA.16816.F32 R108, R172, R182, R108 ;  /* 0x000000b6ac6c723c */ /* 0x000fe2000000186c */
[----:B------:R-:W2:Y:S04]  /*57c0*/  LDSM.16.MT88.4 R172, [R210+0x6800] ;  /* 0x00680000d2ac783b */ /* 0x000ea80000004200 */
[----:B------:R-:W3:Y:S03]  /*57d0*/  LDSM.16.M88.4 R180, [R211+0x2000] ;  /* 0x00200000d3b4783b */ /* 0x000ee60000000200 */
[-C--:B------:R-:W-:Y:S08]  /*57e0*/  HMMA.16816.F32 R4, R188, R192.reuse, R4 ;  /* 0x000000c0bc04723c */ /* 0x080ff00000001804 */
[C---:B----4-:R-:W-:Y:S08]  /*57f0*/  HMMA.16816.F32 R8, R196.reuse, R192, R8 ;  /* 0x000000c0c408723c */ /* 0x050ff00000001808 */
[-C--:B------:R-:W-:Y:S08]  /*5800*/  HMMA.16816.F32 R12, R196, R194.reuse, R12 ;  /* 0x000000c2c40c723c */ /* 0x080ff0000000180c */
[C---:B------:R-:W-:Y:S01]  /*5810*/  HMMA.16816.F32 R16, R188.reuse, R194, R16 ;  /* 0x000000c2bc10723c */ /* 0x040fe20000001810 */
[----:B------:R-:W4:Y:S07]  /*5820*/  LDSM.16.MT88.4 R192, [R210+0x4800] ;  /* 0x00480000d2c0783b */ /* 0x000f2e0000004200 */
[-C--:B-1----:R-:W-:Y:S08]  /*5830*/  HMMA.16816.F32 R20, R188, R176.reuse, R20 ;  /* 0x000000b0bc14723c */ /* 0x082ff00000001814 */
[C---:B------:R-:W-:Y:S07]  /*5840*/  HMMA.16816.F32 R84, R196.reuse, R176, R84 ;  /* 0x000000b0c454723c */ /* 0x040fee0000001854 */
[----:B------:R-:W-:Y:S01]  /*5850*/  SHF.R.S32.HI R177, RZ, 0x1f, R0 ;  /* 0x0000001fffb17819 */ /* 0x000fe20000011400 */
[-C--:B------:R-:W-:Y:S04]  /*5860*/  HMMA.16816.F32 R88, R196, R178.reuse, R88 ;  /* 0x000000b2c458723c */ /* 0x080fe80000001858 */
[----:B------:R-:W-:Y:S02]  /*5870*/  IADD3 R0, P0, R0, R2, RZ ;  /* 0x0000000200007210 */ /* 0x000fe40007f1e0ff */
[----:B------:R-:W-:Y:S02]  /*5880*/  SHF.R.S32.HI R176, RZ, 0x1f, R229 ;  /* 0x0000001fffb07819 */ /* 0x000fe400000114e5 */
[C---:B------:R-:W-:Y:S04]  /*5890*/  HMMA.16816.F32 R92, R188.reuse, R178, R92 ;  /* 0x000000b2bc5c723c */ /* 0x040fe8000000185c */
[----:B------:R-:W-:Y:S04]  /*58a0*/  IMAD R176, R176, c[0x0][0x240], RZ ;  /* 0x00009000b0b07a24 */ /* 0x000fe800078e02ff */
[-C--:B--2---:R-:W-:Y:S04]  /*58b0*/  HMMA.16816.F32 R96, R188, R172.reuse, R96 ;  /* 0x000000acbc60723c */ /* 0x084fe80000001860 */
[----:B------:R-:W-:Y:S04]  /*58c0*/  IMAD R176, R229, c[0x0][0x244], R176 ;  /* 0x00009100e5b07a24 */ /* 0x000fe800078e02b0 */
[C---:B------:R-:W-:Y:S04]  /*58d0*/  HMMA.16816.F32 R100, R196.reuse, R172, R100 ;  /* 0x000000acc464723c */ /* 0x040fe80000001864 */
[----:B------:R-:W-:Y:S02]  /*58e0*/  IADD3.X R2, R177, R3, R176, P0, !PT ;  /* 0x00000003b1027210 */ /* 0x000fe400007fe4b0 */
[C---:B------:R-:W-:Y:S02]  /*58f0*/  LEA R176, P0, R0.reuse, c[0x0][0x220], 0x2 ;  /* 0x0000880000b07a11 */ /* 0x040fe400078010ff */
[-C--:B------:R-:W-:Y:S04]  /*5900*/  HMMA.16816.F32 R104, R196, R174.reuse, R104 ;  /* 0x000000aec468723c */ /* 0x080fe80000001868 */
[----:B------:R-:W-:Y:S01]  /*5910*/  LEA.HI.X R177, R0, c[0x0][0x224], R2, 0x2, P0 ;  /* 0x0000890000b17a11 */ /* 0x000fe200000f1402 */
[----:B------:R-:W-:Y:S01]  /*5920*/  IMAD R0, R212, 0x3000, R216 ;  /* 0x00003000d4007824 */ /* 0x000fe200078e02d8 */
[----:B------:R-:W-:Y:S01]  /*5930*/  LDSM.16.MT88.2 R2, [R208+0x23c80] ;  /* 0x023c8000d002783b */ /* 0x000fe20000004100 */
[----:B------:R-:W-:Y:S01]  /*5940*/  ISETP.GE.AND P0, PT, R221, R244, PT ;  /* 0x000000f4dd00720c */ /* 0x000fe20003f06270 */
[----:B------:R-:W-:Y:S02]  /*5950*/  HMMA.16816.F32 R108, R188, R174, R108 ;  /* 0x000000aebc6c723c */ /* 0x000fe4000000186c */
[----:B------:R-:W1:Y:S02]  /*5960*/  LDSM.16.MT88.4 R172, [R210+0x7000] ;  /* 0x00700000d2ac783b */ /* 0x000e640000004200 */
[----:B------:R-:W-:Y:S01]  /*5970*/  IMAD.SHL.U32 R0, R0, 0x2, RZ ;  /* 0x0000000200007824 */ /* 0x000fe200078e00ff */
[----:B------:R-:W-:Y:S03]  /*5980*/  IADD3 R212, R212, 0x1, RZ ;  /* 0x00000001d4d47810 */ /* 0x000fe60007ffe0ff */
[-C--:B---3--:R-:W-:Y:S05]  /*5990*/  HMMA.16816.F32 R4, R180, R184.reuse, R4 ;  /* 0x000000b8b404723c */ /* 0x088fea0000001804 */
[----:B------:R-:W-:Y:S03]  /*59a0*/  SEL R212, R212, RZ, !P6 ;  /* 0x000000ffd4d47207 */ /* 0x000fe60007000000 */
[C---:B------:R-:W-:Y:S08]  /*59b0*/  HMMA.16816.F32 R8, R200.reuse, R184, R8 ;  /* 0x000000b8c808723c */ /* 0x040ff00000001808 */
[-C--:B------:R-:W-:Y:S07]  /*59c0*/  HMMA.16816.F32 R12, R200, R186.reuse, R12 ;  /* 0x000000bac80c723c */ /* 0x080fee000000180c */
[----:B------:R-:W-:Y:S01]  /*59d0*/  RED.E.ADD.F32.FTZ.RN.STRONG.GPU [R176.64], R4 ;  /* 0x00000004b000798e */ /* 0x000fe2000c10e784 */
[C---:B------:R-:W-:Y:S03]  /*59e0*/  HMMA.16816.F32 R16, R180.reuse, R186, R16 ;  /* 0x000000bab410723c */ /* 0x040fe60000001810 */
[----:B------:R-:W-:Y:S04]  /*59f0*/  RED.E.ADD.F32.FTZ.RN.STRONG.GPU [R176.64+0x400], R5 ;  /* 0x00040005b000798e */ /* 0x000fe8000c10e784 */
[----:B------:R-:W-:Y:S01]  /*5a00*/  RED.E.ADD.F32.FTZ.RN.STRONG.GPU [R176.64+0x800], R6 ;  /* 0x00080006b000798e */ /* 0x000fe2000c10e784 */
[-C--:B----4-:R-:W-:Y:S03]  /*5a10*/  HMMA.16816.F32 R20, R180, R192.reuse, R20 ;  /* 0x000000c0b414723c */ /* 0x090fe60000001814 */
        /* <DEDUP_REMOVED lines=11> */
[-C--:B-1----:R-:W-:Y:S03]  /*5ad0*/  HMMA.16816.F32 R96, R180, R172.reuse, R96 ;  /* 0x000000acb460723c */ /* 0x082fe60000001860 */
        /* <DEDUP_REMOVED lines=85> */
[----:B------:R1:W-:Y:S01]  /*6030*/  RED.E.ADD.F32.FTZ.RN.STRONG.GPU [R176.64+0xbc00], R107 ;  /* 0x00bc006bb000798e */ /* 0x0003e2000c10e784 */
[C---:B------:R-:W-:Y:S03]  /*6040*/  HMMA.16816.F32 R144, R96.reuse, R2, R144 ;  /* 0x000000026090723c */ /* 0x040fe60000001890 */
[----:B------:R-:W2:Y:S05]  /*6050*/  LDSM.16.MT88.2 R2, [R208+0x24080] ;  /* 0x02408000d002783b */ /* 0x000eaa0000004100 */
[-C--:B------:R-:W-:Y:S08]  /*6060*/  HMMA.16816.F32 R148, R96, R16.reuse, R148 ;  /* 0x000000106094723c */ /* 0x080ff00000001894 */
[-C--:B------:R-:W-:Y:S08]  /*6070*/  HMMA.16816.F32 R152, R92, R16.reuse, R152 ;  /* 0x000000105c98723c */ /* 0x080ff00000001898 */
[C---:B------:R-:W-:Y:S01]  /*6080*/  HMMA.16816.F32 R156, R84.reuse, R16, R156 ;  /* 0x00000010549c723c */ /* 0x040fe2000000189c */
[----:B------:R-:W3:Y:S03]  /*6090*/  LDSM.16.MT88.2 R16, [R208+0x25080] ;  /* 0x02508000d010783b */ /* 0x000ee60000004100 */
[----:B-1----:R-:W-:Y:S04]  /*60a0*/  IMAD.MOV.U32 R177, RZ, RZ, R221 ;  /* 0x000000ffffb17224 */ /* 0x002fe800078e00dd */
[-C--:B----4-:R-:W-:Y:S01]  /*60b0*/  HMMA.16816.F32 R160, R84, R4.reuse, R160 ;  /* 0x0000000454a0723c */ /* 0x090fe200000018a0 */
[----:B------:R-:W1:Y:S04]  /*60c0*/  LDSM.16.MT88.2 R84, [R208+0x26080] ;  /* 0x02608000d054783b */ /* 0x000e680000004100 */
[----:B------:R-:W-:Y:S03]  /*60d0*/  LDSM.16.MT88.2 R86, [R209+0x24880] ;  /* 0x02488000d156783b */ /* 0x000fe60000004100 */
[-C--:B------:R-:W-:Y:S01]  /*60e0*/  HMMA.16816.F32 R164, R92, R4.reuse, R164 ;  /* 0x000000045ca4723c */ /* 0x080fe200000018a4 */
[----:B------:R-:W-:Y:S07]  /*60f0*/  LDSM.16.MT88.4 R92, [R0+0x12880] ;  /* 0x01288000005c783b */ /* 0x000fee0000004200 */
[----:B------:R-:W-:Y:S01]  /*6100*/  HMMA.16816.F32 R168, R96, R4, R168 ;  /* 0x0000000460a8723c */ /* 0x000fe200000018a8 */
[----:B------:R-:W4:Y:S04]  /*6110*/  LDSM.16.MT88.2 R4, [R209+0x24080] ;  /* 0x02408000d104783b */ /* 0x000f280000004100 */
[----:B------:R5:W1:Y:S03]  /*6120*/  LDSM.16.MT88.4 R96, [R0+0x14880] ;  /* 0x014880000060783b */ /* 0x000a660000004200 */
[-C--:B--2---:R-:W-:Y:S08]  /*6130*/  HMMA.16816.F32 R112, R8, R2.reuse, R112 ;  /* 0x000000020870723c */ /* 0x084ff00000001870 */
[-C--:B------:R-:W-:Y:S08]  /*6140*/  HMMA.16816.F32 R116, R12, R2.reuse, R116 ;  /* 0x000000020c74723c */ /* 0x080ff00000001874 */
[C---:B------:R-:W-:Y:S01]  /*6150*/  HMMA.16816.F32 R120, R20.reuse, R2, R120 ;  /* 0x000000021478723c */ /* 0x040fe20000001878 */
[----:B------:R-:W2:Y:S03]  /*6160*/  LDSM.16.MT88.2 R2, [R209+0x26080] ;  /* 0x02608000d102783b */ /* 0x000ea60000004100 */
[----:B-----5:R-:W-:Y:S04]  /*6170*/  IADD3 R0, R225, 0x1, RZ ;  /* 0x00000001e1007810 */ /* 0x020fe80007ffe0ff */
[-C--:B------:R-:W-:Y:S04]  /*6180*/  HMMA.16816.F32 R124, R20, R6.reuse, R124 ;  /* 0x00000006147c723c */ /* 0x080fe8000000187c */
[----:B------:R-:W-:Y:S04]  /*6190*/  SEL R225, R0, RZ, !P5 ;  /* 0x000000ff00e17207 */ /* 0x000fe80006800000 */
[-C--:B------:R-:W-:Y:S08]  /*61a0*/  HMMA.16816.F32 R128, R12, R6.reuse, R128 ;  /* 0x000000060c80723c */ /* 0x080ff00000001880 */
[C---:B------:R-:W-:Y:S08]  /*61b0*/  HMMA.16816.F32 R132, R8.reuse, R6, R132 ;  /* 0x000000060884723c */ /* 0x040ff00000001884 */
[-C--:B---3--:R-:W-:Y:S08]  /*61c0*/  HMMA.16816.F32 R136, R8, R16.reuse, R136 ;  /* 0x000000100888723c */ /* 0x088ff00000001888 */
[-C--:B------:R-:W-:Y:S08]  /*61d0*/  HMMA.16816.F32 R140, R12, R16.reuse, R140 ;  /* 0x000000100c8c723c */ /* 0x080ff0000000188c */
[C---:B------:R-:W-:Y:S08]  /*61e0*/  HMMA.16816.F32 R144, R20.reuse, R16, R144 ;  /* 0x000000101490723c */ /* 0x040ff00000001890 */
[-C--:B------:R-:W-:Y:S08]  /*61f0*/  HMMA.16816.F32 R148, R20, R18.reuse, R148 ;  /* 0x000000121494723c */ /* 0x080ff00000001894 */
[-C--:B------:R-:W-:Y:S08]  /*6200*/  HMMA.16816.F32 R152, R12, R18.reuse, R152 ;  /* 0x000000120c98723c */ /* 0x080ff00000001898 */
[C---:B------:R-:W-:Y:S08]  /*6210*/  HMMA.16816.F32 R156, R8.reuse, R18, R156 ;  /* 0x00000012089c723c */ /* 0x040ff0000000189c */
[-C--:B-1----:R-:W-:Y:S08]  /*6220*/  HMMA.16816.F32 R160, R8, R84.reuse, R160 ;  /* 0x0000005408a0723c */ /* 0x082ff000000018a0 */
[-C--:B------:R-:W-:Y:S08]  /*6230*/  HMMA.16816.F32 R164, R12, R84.reuse, R164 ;  /* 0x000000540ca4723c */ /* 0x080ff000000018a4 */
[----:B------:R-:W-:Y:S08]  /*6240*/  HMMA.16816.F32 R168, R20, R84, R168 ;  /* 0x0000005414a8723c */ /* 0x000ff000000018a8 */
[-C--:B----4-:R-:W-:Y:S08]  /*6250*/  HMMA.16816.F32 R112, R88, R4.reuse, R112 ;  /* 0x000000045870723c */ /* 0x090ff00000001870 */
        /* <DEDUP_REMOVED lines=11> */
[-C--:B--2---:R-:W-:Y:S08]  /*6310*/  HMMA.16816.F32 R160, R88, R2.reuse, R160 ;  /* 0x0000000258a0723c */ /* 0x084ff000000018a0 */
        /* <DEDUP_REMOVED lines=64> */
.L_x_1104:
        /* <DEDUP_REMOVED lines=46> */
[----:B------:R-:W-:Y:S02]  /*6a00*/  F2FP.PACK_AB R106, R59, R58 ;  /* 0x0000003a3b6a723e */ /* 0x000fe400000000ff */
        /* <DEDUP_REMOVED lines=68> */
[----:B------:R-:W-:-:S02]  /*6e50*/  F2FP.PACK_AB R100, R37, R36 ;  /* 0x000000242564723e */ /* 0x000fc400000000ff */
[----:B------:R-:W-:Y:S01]  /*6e60*/  F2FP.PACK_AB R178, R81, R80 ;  /* 0x0000005051b2723e */ /* 0x000fe200000000ff */
[----:B------:R-:W-:Y:S01]  /*6e70*/  IMAD.IADD R81, R2, 0x1, R43 ;  /* 0x0000000102517824 */ /* 0x000fe200078e022b */
        /* <DEDUP_REMOVED lines=128> */
[--C-:B------:R-:W-:Y:S01]  /*7680*/  LOP3.LUT R65, R51, 0x1400, R0.reuse, 0x1e, !PT ;  /* 0x0000140033417812 */ /* 0x100fe200078e1e00 */
[----:B------:R-:W-:Y:S01]  /*7690*/  IMAD.IADD R87, R2, 0x1, R87 ;  /* 0x0000000102577824 */ /* 0x000fe200078e0257 */
[--C-:B------:R-:W-:Y:S02]  /*76a0*/  LOP3.LUT R31, R48, 0x1448, R0.reuse, 0x1e, !PT ;  /* 0x00001448301f7812 */ /* 0x100fe400078e1e00 */
[--C-:B------:R-:W-:Y:S02]  /*76b0*/  LOP3.LUT R62, R47, 0x2800, R0.reuse, 0x1e, !PT ;  /* 0x000028002f3e7812 */ /* 0x100fe400078e1e00 */
[--C-:B------:R-:W-:Y:S01]  /*76c0*/  LOP3.LUT R61, R46, 0x2840, R0.reuse, 0x1e, !PT ;  /* 0x000028402e3d7812 */ /* 0x100fe200078e1e00 */
[----:B------:R-:W-:Y:S01]  /*76d0*/  IMAD.IADD R31, R2, 0x1, R31 ;  /* 0x00000001021f7824 */ /* 0x000fe200078e021f */
[----:B------:R-:W-:-:S02]  /*76e0*/  LOP3.LUT R25, R5, 0x2000, R0, 0x1e, !PT ;  /* 0x0000200005197812 */ /* 0x000fc400078e1e00 */
[--C-:B------:R-:W-:Y:S01]  /*76f0*/  LOP3.LUT R63, R49, 0x1408, R0.reuse, 0x1e, !PT ;  /* 0x00001408313f7812 */ /* 0x100fe200078e1e00 */
[----:B------:R-:W-:Y:S01]  /*7700*/  IMAD.SHL.U32 R31, R31, 0x2, RZ ;  /* 0x000000021f1f7824 */ /* 0x000fe200078e00ff */
[--C-:B------:R-:W-:Y:S02]  /*7710*/  LOP3.LUT R60, R44, 0x2808, R0.reuse, 0x1e, !PT ;  /* 0x000028082c3c7812 */ /* 0x100fe400078e1e00 */
[--C-:B------:R-:W-:Y:S02]  /*7720*/  LOP3.LUT R51, R42, 0x400, R0.reuse, 0x1e, !PT ;  /* 0x000004002a337812 */ /* 0x100fe400078e1e00 */
        /* <DEDUP_REMOVED lines=21> */
[----:B------:R-:W-:-:S02]  /*7880*/  LOP3.LUT R64, R50, 0x1440, R0, 0x1e, !PT ;  /* 0x0000144032407812 */ /* 0x000fc400078e1e00 */
[--C-:B------:R-:W-:Y:S02]  /*7890*/  LOP3.LUT R49, R43, 0x2848, R0.reuse, 0x1e, !PT ;  /* 0x000028482b317812 */ /* 0x100fe400078e1e00 */
        /* <DEDUP_REMOVED lines=61> */
[C---:B------:R-:W-:Y:S01]  /*7c70*/  IMAD.IADD R60, R2.reuse, 0x1, R36 ;  /* 0x00000001023c7824 */ /* 0x040fe200078e0224 */
[C---:B------:R-:W-:Y:S01]  /*7c80*/  PRMT R4, R91.reuse, 0x7610, R4 ;  /* 0x000076105b047816 */ /* 0x040fe20000000004 */
[C---:B------:R-:W-:Y:S01]  /*7c90*/  IMAD.IADD R37, R2.reuse, 0x1, R35 ;  /* 0x0000000102257824 */ /* 0x040fe200078e0223 */
[----:B------:R-:W-:Y:S01]  /*7ca0*/  PRMT R3, R91, 0x7632, R3 ;  /* 0x000076325b037816 */ /* 0x000fe20000000003 */
[C---:B------:R-:W-:Y:S01]  /*7cb0*/  IMAD.IADD R38, R2.reuse, 0x1, R34 ;  /* 0x0000000102267824 */ /* 0x040fe200078e0222 */
[----:B------:R-:W-:Y:S01]  /*7cc0*/  STS.U16 [R73+0x7880], R89 ;  /* 0x0078805949007388 */ /* 0x000fe20000000400 */
        /* <DEDUP_REMOVED lines=18> */
[C---:B------:R-:W-:Y:S02]  /*7df0*/  IMAD.IADD R75, R2.reuse, 0x1, R11 ;  /* 0x00000001024b7824 */ /* 0x040fe400078e020b */
[----:B------:R-:W-:Y:S01]  /*7e00*/  IMAD.IADD R74, R2, 0x1, R10 ;  /* 0x00000001024a7824 */ /* 0x000fe200078e020a */
[----:B-1----:R-:W-:Y:S01]  /*7e10*/  PRMT R5, R94, 0x7610, R5 ;  /* 0x000076105e057816 */ /* 0x002fe20000000005 */
[C---:B------:R-:W-:Y:S02]  /*7e20*/  IMAD.IADD R83, R2.reuse, 0x1, R9 ;  /* 0x0000000102537824 */ /* 0x040fe400078e0209 */
[----:B------:R-:W-:Y:S01]  /*7e30*/  IMAD.IADD R82, R2, 0x1, R8 ;  /* 0x0000000102527824 */ /* 0x000fe200078e0208 */
[----:B--2---:R-:W-:Y:S01]  /*7e40*/  PRMT R4, R94, 0x7632, R4 ;  /* 0x000076325e047816 */ /* 0x004fe20000000004 */
[----:B------:R-:W-:-:S02]  /*7e50*/  IMAD.IADD R81, R2, 0x1, R7 ;  /* 0x0000000102517824 */ /* 0x000fc400078e0207 */
[C---:B------:R-:W-:Y:S02]  /*7e60*/  IMAD.IADD R80, R2.reuse, 0x1, R6 ;  /* 0x0000000102507824 */ /* 0x040fe400078e0206 */
[----:B------:R-:W-:Y:S01]  /*7e70*/  IMAD.IADD R88, R2, 0x1, R0 ;  /* 0x0000000102587824 */ /* 0x000fe200078e0200 */
[----:B------:R-:W-:Y:S01]  /*7e80*/  PRMT R2, R90, 0x7610, R2 ;  /* 0x000076105a027816 */ /* 0x000fe20000000002 */
[----:B------:R-:W-:Y:S01]  /*7e90*/  IMAD.SHL.U32 R22, R22, 0x2, RZ ;  /* 0x0000000216167824 */ /* 0x000fe200078e00ff */
[----:B------:R-:W-:Y:S01]  /*7ea0*/  PRMT R0, R90, 0x7632, R0 ;  /* 0x000076325a007816 */ /* 0x000fe20000000000 */
[----:B------:R-:W-:Y:S01]  /*7eb0*/  IMAD.SHL.U32 R21, R21, 0x2, RZ ;  /* 0x0000000215157824 */ /* 0x000fe200078e00ff */
[----:B------:R-:W-:Y:S01]  /*7ec0*/  CS2R R90, SRZ ;  /* 0x00000000005a7805 */ /* 0x000fe2000001ff00 */
        /* <DEDUP_REMOVED lines=24> */
[----:B------:R-:W-:Y:S01]  /*8050*/  SHF.R.S32.HI R93, RZ, 0x1f, R92 ;  /* 0x0000001fff5d7819 */ /* 0x000fe2000001145c */
[----:B------:R-:W-:Y:S01]  /*8060*/  IMAD.SHL.U32 R17, R48, 0x2, RZ ;  /* 0x0000000230117824 */ /* 0x000fe200078e00ff */
[----:B---3--:R-:W-:Y:S01]  /*8070*/  PRMT R0, R95, 0x7610, R0 ;  /* 0x000076105f007816 */ /* 0x008fe20000000000 */
[----:B------:R2:W-:Y:S01]  /*8080*/  STS.U16 [R27+0x7880], R2 ;  /* 0x007880021b007388 */ /* 0x0005e20000000400 */
[----:B------:R-:W-:Y:S01]  /*8090*/  IMAD.SHL.U32 R16, R47, 0x2, RZ ;  /* 0x000000022f107824 */ /* 0x000fe200078e00ff */
[----:B----4-:R-:W-:Y:S01]  /*80a0*/  PRMT R5, R95, 0x7632, R5 ;  /* 0x000076325f057816 */ /* 0x010fe20000000005 */
[----:B------:R-:W-:Y:S01]  /*80b0*/  IMAD.SHL.U32 R18, R46, 0x2, RZ ;  /* 0x000000022e127824 */ /* 0x000fe200078e00ff */
[----:B------:R3:W-:Y:S01]  /*80c0*/  STS.U16 [R41+0x7880], R0 ;  /* 0x0078800029007388 */ /* 0x0007e20000000400 */
[----:B------:R-:W-:Y:S01]  /*80d0*/  IMAD.SHL.U32 R33, R45, 0x2, RZ ;  /* 0x000000022d217824 */ /* 0x000fe200078e00ff */
[----:B-----5:R-:W-:Y:S01]  /*80e0*/  PRMT R4, R97, 0x7610, R4 ;  /* 0x0000761061047816 */ /* 0x020fe20000000004 */
        /* <DEDUP_REMOVED lines=15> */
[----:B---3--:R-:W-:Y:S02]  /*81e0*/  PRMT R0, R96, 0x7632, R0 ;  /* 0x0000763260007816 */ /* 0x008fe40000000000 */
[----:B------:R2:W-:Y:S01]  /*81f0*/  STS.U16 [R9+0x7880], R2 ;  /* 0x0078800209007388 */ /* 0x0005e20000000400 */
[----:B------:R-:W-:Y:S01]  /*8200*/  IMAD.SHL.U32 R39, R67, 0x2, RZ ;  /* 0x0000000243277824 */ /* 0x000fe200078e00ff */
[C---:B----4-:R-:W-:Y:S02]  /*8210*/  PRMT R5, R99.reuse, 0x7610, R5 ;  /* 0x0000761063057816 */ /* 0x050fe40000000005 */
        /* <DEDUP_REMOVED lines=9> */
[----:B------:R-:W-:Y:S02]  /*82b0*/  IMAD.SHL.U32 R45, R72, 0x2, RZ ;  /* 0x00000002482d7824 */ /* 0x000fe400078e00ff */
[----:B------:R-:W-:Y:S02]  /*82c0*/  IMAD.SHL.U32 R47, R71, 0x2, RZ ;  /* 0x00000002472f7824 */ /* 0x000fe400078e00ff */
[----:B------:R-:W-:Y:S01]  /*82d0*/  IMAD.SHL.U32 R46, R70, 0x2, RZ ;  /* 0x00000002462e7824 */ /* 0x000fe200078e00ff */
[----:B-1----:R-:W-:Y:S01]  /*82e0*/  PRMT R3, R98, 0x7610, R3 ;  /* 0x0000761062037816 */ /* 0x002fe20000000003 */
[----:B------:R-:W-:Y:S01]  /*82f0*/  IMAD.SHL.U32 R48, R69, 0x2, RZ ;  /* 0x0000000245307824 */ /* 0x000fe200078e00ff */
[----:B------:R-:W-:Y:S01]  /*8300*/  CS2R R70, SRZ ;  /* 0x0000000000467805 */ /* 0x000fe2000001ff00 */
[----:B------:R-:W-:Y:S01]  /*8310*/  IMAD.SHL.U32 R54, R68, 0x2, RZ ;  /* 0x0000000244367824 */ /* 0x000fe200078e00ff */
[----:B--2---:R-:W-:Y:S01]  /*8320*/  PRMT R2, R98, 0x7632, R2 ;  /* 0x0000763262027816 */ /* 0x004fe20000000002 */
[----:B------:R1:W-:Y:S01]  /*8330*/  STS.U16 [R13+0x7880], R3 ;  /* 0x007880030d007388 */ /* 0x0003e20000000400 */
[----:B------:R-:W-:Y:S01]  /*8340*/  IMAD.SHL.U32 R50, R78, 0x2, RZ ;  /* 0x000000024e327824 */ /* 0x000fe200078e00ff */
[----:B------:R-:W-:Y:S01]  /*8350*/  CS2R R68, SRZ ;  /* 0x0000000000447805 */ /* 0x000fe2000001ff00 */
[C---:B---3--:R-:W-:Y:S01]  /*8360*/  PRMT R0, R100.reuse, 0x7610, R0 ;  /* 0x0000761064007816 */ /* 0x048fe20000000000 */
[----:B------:R2:W-:Y:S01]  /*8370*/  STS.U16 [R12+0x7880], R2 ;  /* 0x007880020c007388 */ /* 0x0005e20000000400 */
[----:B------:R-:W-:Y:S01]  /*8380*/  IMAD.SHL.U32 R49, R77, 0x2, RZ ;  /* 0x000000024d317824 */ /* 0x000fe200078e00ff */
[----:B----4-:R-:W-:-:S02]  /*8390*/  PRMT R5, R100, 0x7632, R5 ;  /* 0x0000763264057816 */ /* 0x010fc40000000005 */
[----:B------:R3:W-:Y:S01]  /*83a0*/  STS.U16 [R26+0x7880], R0 ;  /* 0x007880001a007388 */ /* 0x0007e20000000400 */
[----:B------:R-:W-:Y:S01]  /*83b0*/  IMAD.SHL.U32 R53, R76, 0x2, RZ ;  /* 0x000000024c357824 */ /* 0x000fe200078e00ff */
[----:B-----5:R-:W-:Y:S02]  /*83c0*/  PRMT R4, R102, 0x7610, R4 ;  /* 0x0000761066047816 */ /* 0x020fe40000000004 */
[----:B------:R4:W-:Y:S01]  /*83d0*/  STS.U16 [R15+0x7880], R5 ;  /* 0x007880050f007388 */ /* 0x0009e20000000400 */
[----:B------:R-:W-:Y:S01]  /*83e0*/  IMAD.SHL.U32 R52, R75, 0x2, RZ ;  /* 0x000000024b347824 */ /* 0x000fe200078e00ff */
[----:B------:R-:W-:Y:S01]  /*83f0*/  CS2R R76, SRZ ;  /* 0x00000000004c7805 */ /* 0x000fe2000001ff00 */
[----:B------:R-:W-:Y:S01]  /*8400*/  IMAD.SHL.U32 R63, R74, 0x2, RZ ;  /* 0x000000024a3f7824 */ /* 0x000fe200078e00ff */
[----:B------:R5:W-:Y:S01]  /*8410*/  STS.U16 [R17+0x7880], R4 ;  /* 0x0078800411007388 */ /* 0x000be20000000400 */
[----:B------:R-:W-:Y:S01]  /*8420*/  IMAD.SHL.U32 R57, R83, 0x2, RZ ;  /* 0x0000000253397824 */ /* 0x000fe200078e00ff */
[----:B------:R-:W-:Y:S01]  /*8430*/  CS2R R74, SRZ ;  /* 0x00000000004a7805 */ /* 0x000fe2000001ff00 */
[----:B------:R-:W-:-:S02]  /*8440*/  IMAD.SHL.U32 R56, R82, 0x2, RZ ;  /* 0x0000000252387824 */ /* 0x000fc400078e00ff */
[----:B------:R-:W-:Y:S01]  /*8450*/  IMAD.SHL.U32 R55, R81, 0x2, RZ ;  /* 0x0000000251377824 */ /* 0x000fe200078e00ff */
[----:B------:R-:W-:Y:S01]  /*8460*/  CS2R R82, SRZ ;  /* 0x0000000000527805 */ /* 0x000fe2000001ff00 */
        /* <DEDUP_REMOVED lines=9> */
[----:B---3--:R-:W-:Y:S01]  /*8500*/  PRMT R0, R101, 0x7632, R0 ;  /* 0x0000763265007816 */ /* 0x008fe20000000000 */
[----:B------:R2:W-:Y:S01]  /*8510*/  STS.U16 [R18+0x7880], R2 ;  /* 0x0078800212007388 */ /* 0x0005e20000000400 */
[----:B------:R-:W-:Y:S01]  /*8520*/  IMAD.SHL.U32 R60, R88, 0x2, RZ ;  /* 0x00000002583c7824 */ /* 0x000fe200078e00ff */
[----:B------:R-:W-:Y:S01]  /*8530*/  SHF.R.S32.HI R85, RZ, 0x1f, R84 ;  /* 0x0000001fff557819 */ /* 0x000fe20000011454 */
[----:B------:R-:W-:Y:S01]  /*8540*/  IMAD.SHL.U32 R59, R87, 0x2, RZ ;  /* 0x00000002573b7824 */ /* 0x000fe200078e00ff */
[C---:B----4-:R-:W-:Y:S01]  /*8550*/  PRMT R5, R104.reuse, 0x7610, R5 ;  /* 0x0000761068057816 */ /* 0x050fe20000000005 */
[----:B------:R3:W-:Y:S01]  /*8560*/  STS.U16 [R33+0x7880], R0 ;  /* 0x0078800021007388 */ /* 0x0007e20000000400 */
[----:B------:R-:W-:Y:S01]  /*8570*/  CS2R R88, SRZ ;  /* 0x0000000000587805 */ /* 0x000fe2000001ff00 */
[----:B-----5:R-:W-:-:S02]  /*8580*/  PRMT R4, R104, 0x7632, R4 ;  /* 0x0000763268047816 */ /* 0x020fc40000000004 */
[----:B------:R4:W-:Y:S01]  /*8590*/  STS.U16 [R25+0x7880], R5 ;  /* 0x0078800519007388 */ /* 0x0009e20000000400 */
[----:B------:R-:W-:-:S03]  /*85a0*/  SHF.R.S32.HI R86, RZ, 0x1f, R229 ;  /* 0x0000001fff567819 */ /* 0x000fc600000114e5 */
        /* <DEDUP_REMOVED lines=105> */
[----:B-1----:R-:W-:-:S05]  /*8c40*/  PRMT R4, R0, 0x7632, R4 ;  /* 0x0000763200047816 */ /* 0x002fca0000000004 */
[----:B------:R1:W-:Y:S01]  /*8c50*/  STS.U16 [R14+0x80], R4 ;  /* 0x000080040e007388 */ /* 0x0003e20000000400 */
        /* <DEDUP_REMOVED lines=81> */
[----:B------:R4:W-:Y:S01]  /*9170*/  STS.U16 [R46+0x80], R2 ;  /* 0x000080022e007388 */ /* 0x0009e20000000400 */
[----:B--2---:R-:W-:-:S03]  /*9180*/  SHF.R.S32.HI R51, RZ, 0x1f, R230 ;  /* 0x0000001fff337819 */ /* 0x004fc600000114e6 */
[----:B------:R2:W-:Y:S01]  /*9190*/  STS.U16 [R48+0x80], R0 ;  /* 0x0000800030007388 */ /* 0x0005e20000000400 */
[----:B-1----:R-:W-:Y:S01]  /*91a0*/  CS2R R44, SRZ ;  /* 0x00000000002c7805 */ /* 0x002fe2000001ff00 */
[----:B---3--:R-:W-:Y:S02]  /*91b0*/  PRMT R3, R0, 0x7632, R3 ;  /* 0x0000763200037816 */ /* 0x008fe40000000003 */
[----:B----4-:R-:W-:-:S03]  /*91c0*/  F2FP.PACK_AB R2, R151, R150 ;  /* 0x000000969702723e */ /* 0x010fc600000000ff */
[----:B------:R1:W-:Y:S01]  /*91d0*/  STS.U16 [R54+0x80], R3 ;  /* 0x0000800336007388 */ /* 0x0003e20000000400 */
[----:B------:R-:W-:Y:S01]  /*91e0*/  CS2R R46, SRZ ;  /* 0x00000000002e7805 */ /* 0x000fe2000001ff00 */
[----:B--2---:R-:W-:Y:S02]  /*91f0*/  F2FP.PACK_AB R0, R161, R160 ;  /* 0x000000a0a100723e */ /* 0x004fe400000000ff */
[C---:B------:R-:W-:Y:S02]  /*9200*/  PRMT R4, R2.reuse, 0x7610, R4 ;  /* 0x0000761002047816 */ /* 0x040fe40000000004 */
[----:B------:R-:W-:Y:S02]  /*9210*/  PRMT R2, R2, 0x7632, R2 ;  /* 0x0000763202027816 */ /* 0x000fe40000000002 */
[----:B------:R-:W-:Y:S01]  /*9220*/  IADD3 R48, R84, 0x40, RZ ;  /* 0x0000004054307810 */ /* 0x000fe20007ffe0ff */
[----:B------:R2:W-:Y:S04]  /*9230*/  STS.U16 [R50+0x80], R4 ;  /* 0x0000800432007388 */ /* 0x0005e80000000400 */
[----:B------:R3:W-:Y:S01]  /*9240*/  STS.U16 [R49+0x80], R2 ;  /* 0x0000800231007388 */ /* 0x0007e20000000400 */
[----:B-1----:R-:W-:-:S02]  /*9250*/  PRMT R3, R0, 0x7610, R3 ;  /* 0x0000761000037816 */ /* 0x002fc40000000003 */
[----:B------:R-:W-:-:S03]  /*9260*/  PRMT R0, R0, 0x7632, R0 ;  /* 0x0000763200007816 */ /* 0x000fc60000000000 */
[----:B------:R1:W-:Y:S04]  /*9270*/  STS.U16 [R53+0x80], R3 ;  /* 0x0000800335007388 */ /* 0x0003e80000000400 */
[----:B------:R4:W-:Y:S01]  /*9280*/  STS.U16 [R52+0x80], R0 ;  /* 0x0000800034007388 */ /* 0x0009e20000000400 */
[----:B--2---:R-:W-:Y:S01]  /*9290*/  IMAD.MOV.U32 R50, RZ, RZ, -0x50 ;  /* 0xffffffb0ff327424 */ /* 0x004fe200078e00ff */
[----:B---3--:R-:W-:-:S03]  /*92a0*/  F2FP.PACK_AB R2, R163, R162 ;  /* 0x000000a2a302723e */ /* 0x008fc600000000ff */
[----:B------:R-:W-:Y:S01]  /*92b0*/  IMAD R50, R245, R50, c[0x0][0x2f0] ;  /* 0x0000bc00f5327624 */ /* 0x000fe200078e0232 */
[----:B------:R-:W-:Y:S02]  /*92c0*/  IADD3 R49, R84, 0x80, RZ ;  /* 0x0000008054317810 */ /* 0x000fe40007ffe0ff */
[C---:B------:R-:W-:Y:S02]  /*92d0*/  PRMT R5, R2.reuse, 0x7610, R5 ;  /* 0x0000761002057816 */ /* 0x040fe40000000005 */
[----:B------:R-:W-:Y:S02]  /*92e0*/  PRMT R4, R2, 0x7632, R4 ;  /* 0x0000763202047816 */ /* 0x000fe40000000004 */
[----:B------:R-:W-:Y:S01]  /*92f0*/  IMNMX R50, R50, 0x50, PT ;  /* 0x0000005032327817 */ /* 0x000fe20003800200 */
[----:B------:R2:W-:Y:S03]  /*9300*/  STS.U16 [R63+0x80], R5 ;  /* 0x000080053f007388 */ /* 0x0005e60000000400 */
[----:B------:R-:W-:Y:S01]  /*9310*/  ISETP.GE.AND P5, PT, R92, R50, PT ;  /* 0x000000325c00720c */ /* 0x000fe20003fa6270 */
[----:B------:R-:W-:Y:S01]  /*9320*/  STS.U16 [R57+0x80], R4 ;  /* 0x0000800439007388 */ /* 0x000fe20000000400 */
[----:B-1----:R-:W-:-:S02]  /*9330*/  F2FP.PACK_AB R3, R167, R166 ;  /* 0x000000a6a703723e */ /* 0x002fc400000000ff */
        /* <DEDUP_REMOVED lines=10> */
[----:B------:R-:W-:Y:S01]  /*93e0*/  CS2R R56, SRZ ;  /* 0x0000000000387805 */ /* 0x000fe2000001ff00 */
[----:B---3--:R-:W-:Y:S01]  /*93f0*/  F2FP.PACK_AB R0, R171, R170 ;  /* 0x000000aaab00723e */ /* 0x008fe200000000ff */
[----:B------:R-:W-:Y:S01]  /*9400*/  CS2R R54, SRZ ;  /* 0x0000000000367805 */ /* 0x000fe2000001ff00 */
[C---:B------:R-:W-:Y:S02]  /*9410*/  PRMT R4, R2.reuse, 0x7610, R4 ;  /* 0x0000761002047816 */ /* 0x040fe40000000004 */
[----:B--2---:R-:W-:-:S02]  /*9420*/  PRMT R3, R2, 0x7632, R3 ;  /* 0x0000763202037816 */ /* 0x004fc40000000003 */
[C---:B------:R-:W-:Y:S01]  /*9430*/  PRMT R2, R0.reuse, 0x7610, R2 ;  /* 0x0000761000027816 */ /* 0x040fe20000000002 */
[----:B------:R1:W-:Y:S01]  /*9440*/  STS.U16 [R62+0x80], R4 ;  /* 0x000080043e007388 */ /* 0x0003e20000000400 */
[----:B------:R-:W-:Y:S01]  /*9450*/  PRMT R0, R0, 0x7632, R0 ;  /* 0x0000763200007816 */ /* 0x000fe20000000000 */
[----:B----4-:R-:W-:Y:S02]  /*9460*/  CS2R R64, SRZ ;  /* 0x0000000000407805 */ /* 0x010fe4000001ff00 */
[----:B------:R-:W-:Y:S04]  /*9470*/  STS.U16 [R61+0x80], R3 ;  /* 0x000080033d007388 */ /* 0x000fe80000000400 */
[----:B------:R2:W-:Y:S04]  /*9480*/  STS.U16 [R60+0x80], R2 ;  /* 0x000080023c007388 */ /* 0x0005e80000000400 */
[----:B------:R3:W-:Y:S01]  /*9490*/  STS.U16 [R59+0x80], R0 ;  /* 0x000080003b007388 */ /* 0x0007e20000000400 */
[----:B-1----:R-:W-:Y:S01]  /*94a0*/  CS2R R62, SRZ ;  /* 0x00000000003e7805 */ /* 0x002fe2000001ff00 */
[----:B--2---:R-:W-:Y:S01]  /*94b0*/  CS2R R60, SRZ ;  /* 0x00000000003c7805 */ /* 0x004fe2000001ff00 */
[----:B------:R-:W-:Y:S01]  /*94c0*/  IMAD.WIDE.U32 R2, R230, c[0x0][0x338], R84 ;  /* 0x0000ce00e6027a25 */ /* 0x000fe200078e0054 */
[----:B---3--:R-:W-:-:S03]  /*94d0*/  CS2R R58, SRZ ;  /* 0x00000000003a7805 */ /* 0x008fc6000001ff00 */
[----:B------:R-:W-:Y:S01]  /*94e0*/  IMAD.SHL.U32 R0, R180, 0x2, RZ ;  /* 0x00000002b4007824 */ /* 0x000fe200078e00ff */
[----:B------:R-:W-:Y:S06]  /*94f0*/  BAR.SYNC.DEFER_BLOCKING 0x1, 0x100 ;  /* 0x0044000000007b1d */ /* 0x000fec0000010000 */
        /* <DEDUP_REMOVED lines=20> */
[----:B------:R-:W-:Y:S02]  /*9640*/  IMAD.IADD R3, R3, 0x1, R0 ;  /* 0x0000000103037824 */ /* 0x000fe400078e0200 */
[----:B------:R-:W-:Y:S02]  /*9650*/  IMAD R0, R86, c[0x0][0x340], RZ ;  /* 0x0000d00056007a24 */ /* 0x000fe400078e02ff */
[----:B------:R-:W-:-:S04]  /*9660*/  IMAD.WIDE.U32 R10, R229, c[0x0][0x340], R2 ;  /* 0x0000d000e50a7a25 */ /* 0x000fc800078e0002 */
[----:B------:R-:W-:Y:S02]  /*9670*/  IMAD R0, R229, c[0x0][0x344], R0 ;  /* 0x0000d100e5007a24 */ /* 0x000fe400078e0200 */
        /* <DEDUP_REMOVED lines=16> */
.L_x_1110:
[----:B-1-345:R-:W-:Y:S05]  /*9780*/  BSYNC B0 ;  /* 0x0000000000007941 */ /* 0x03afea0003800000 */
.L_x_1109:
        /* <DEDUP_REMOVED lines=20> */
.L_x_1112:
[----:B------:R-:W-:Y:S05]  /*98d0*/  BSYNC B0 ;  /* 0x0000000000007941 */ /* 0x000fea0003800000 */
.L_x_1111:
        /* <DEDUP_REMOVED lines=19> */
.L_x_1114:
[----:B------:R-:W-:Y:S05]  /*9a10*/  BSYNC B0 ;  /* 0x0000000000007941 */ /* 0x000fea0003800000 */
.L_x_1113:
        /* <DEDUP_REMOVED lines=23> */
.L_x_1116:
[----:B------:R-:W-:Y:S05]  /*9b90*/  BSYNC B0 ;  /* 0x0000000000007941 */ /* 0x000fea0003800000 */
.L_x_1115:
        /* <DEDUP_REMOVED lines=18> */
.L_x_1118:
[----:B------:R-:W-:Y:S05]  /*9cc0*/  BSYNC B0 ;  /* 0x0000000000007941 */ /* 0x000fea0003800000 */
.L_x_1117:
        /* <DEDUP_REMOVED lines=19> */
.L_x_1108:
[----:B------:R-:W-:Y:S01]  /*9e00*/  SHF.R.S32.HI R0, RZ, 0x1f, R226 ;  /* 0x0000001fff007819 */ /* 0x000fe200000114e2 */
[----:B------:R-:W-:Y:S01]  /*9e10*/  BSSY B0, `(.L_x_1119) ;  /* 0x0000026000007945 */ /* 0x000fe20003800000 */
[----:B------:R-:W-:-:S02]  /*9e20*/  MOV R16, 0xffffffb0 ;  /* 0xffffffb000107802 */ /* 0x000fc40000000f00 */
[----:B------:R-:W-:Y:S02]  /*9e30*/  LEA.HI R10, R0, R226, RZ, 0x3 ;  /* 0x000000e2000a7211 */ /* 0x000fe400078f18ff */
[----:B------:R-:W-:Y:S01]  /*9e40*/  SHF.R.S32.HI R19, RZ, 0x1f, R230 ;  /* 0x0000001fff137819 */ /* 0x000fe200000114e6 */
[----:B------:R-:W-:Y:S01]  /*9e50*/  IMAD R16, R245, R16, c[0x0][0x2f0] ;  /* 0x0000bc00f5107624 */ /* 0x000fe200078e0210 */
[----:B------:R-:W-:Y:S02]  /*9e60*/  LOP3.LUT R0, R10, 0x1ffffff8, RZ, 0xc0, !PT ;  /* 0x1ffffff80a007812 */ /* 0x000fe400078ec0ff */
[----:B------:R-:W-:Y:S02]  /*9e70*/  SHF.R.S32.HI R10, RZ, 0x3, R10 ;  /* 0x00000003ff0a7819 */ /* 0x000fe4000001140a */
[----:B------:R-:W-:Y:S01]  /*9e80*/  SHF.R.S32.HI R20, RZ, 0x1f, R229 ;  /* 0x0000001fff147819 */ /* 0x000fe200000114e5 */
[----:B------:R-:W-:Y:S01]  /*9e90*/  IMAD.IADD R0, R226, 0x1, -R0 ;  /* 0x00000001e2007824 */ /* 0x000fe200078e0a00 */
[----:B------:R-:W-:-:S02]  /*9ea0*/  ISETP.GE.AND P5, PT, R10, R16, PT ;  /* 0x000000100a00720c */ /* 0x000fc40003fa6270 */
[----:B------:R-:W-:Y:S01]  /*9eb0*/  SHF.R.S32.HI R11, RZ, 0x1f, R10 ;  /* 0x0000001fff0b7819 */ /* 0x000fe2000001140a */
[----:B------:R-:W-:Y:S02]  /*9ec0*/  IMAD.SHL.U32 R12, R0, 0x8, RZ ;  /* 0x00000008000c7824 */ /* 0x000fe400078e00ff */
[----:B------:R-:W-:-:S03]  /*9ed0*/  IMAD R0, R19, c[0x0][0x308], RZ ;  /* 0x0000c20013007a24 */ /* 0x000fc600078e02ff */
[----:B------:R-:W-:Y:S01]  /*9ee0*/  SHF.R.S32.HI R13, RZ, 0x1f, R12 ;  /* 0x0000001fff0d7819 */ /* 0x000fe2000001140c */
[----:B------:R-:W-:Y:S01]  /*9ef0*/  IMAD R0, R230, c[0x0][0x30c], R0 ;  /* 0x0000c300e6007a24 */ /* 0x000fe200078e0200 */
[C---:B------:R-:W-:Y:S02]  /*9f00*/  IADD3 R17, R12.reuse, 0x40, RZ ;  /* 0x000000400c117810 */ /* 0x040fe40007ffe0ff */
[----:B------:R-:W-:Y:S01]  /*9f10*/  IADD3 R18, R12, 0x80, RZ ;  /* 0x000000800c127810 */ /* 0x000fe20007ffe0ff */
[----:B------:R-:W-:-:S04]  /*9f20*/  IMAD.WIDE.U32 R2, R230, c[0x0][0x308], R12 ;  /* 0x0000c200e6027a25 */ /* 0x000fc800078e000c */
[----:B------:R-:W-:Y:S02]  /*9f30*/  IMAD.IADD R3, R3, 0x1, R0 ;  /* 0x0000000103037824 */ /* 0x000fe400078e0200 */
[----:B------:R-:W-:Y:S02]  /*9f40*/  IMAD R0, R20, c[0x0][0x310], RZ ;  /* 0x0000c40014007a24 */ /* 0x000fe400078e02ff */
[----:B------:R-:W-:-:S04]  /*9f50*/  IMAD.WIDE.U32 R14, R229, c[0x0][0x310], R2 ;  /* 0x0000c400e50e7a25 */ /* 0x000fc800078e0002 */
[----:B------:R-:W-:Y:S02]  /*9f60*/  IMAD R0, R229, c[0x0][0x314], R0 ;  /* 0x0000c500e5007a24 */ /* 0x000fe400078e0200 */
[----:B------:R-:W-:-:S03]  /*9f70*/  IMAD.WIDE R2, R245, 0x50, R10 ;  /* 0x00000050f5027825 */ /* 0x000fc600078e020a */
        /* <DEDUP_REMOVED lines=15> */
.L_x_1120:
[----:B------:R-:W-:Y:S05]  /*a070*/  BSYNC B0 ;  /* 0x0000000000007941 */ /* 0x000fea0003800000 */
.L_x_1119:
        /* <DEDUP_REMOVED lines=20> */
.L_x_1122:
[----:B------:R-:W-:Y:S05]  /*a1c0*/  BSYNC B0 ;  /* 0x0000000000007941 */ /* 0x000fea0003800000 */
.L_x_1121:
        /* <DEDUP_REMOVED lines=19> */
.L_x_1124:
[----:B------:R-:W-:Y:S05]  /*a300*/  BSYNC B0 ;  /* 0x0000000000007941 */ /* 0x000fea0003800000 */
.L_x_1123:
        /* <DEDUP_REMOVED lines=23> */
.L_x_1126:
[----:B------:R-:W-:Y:S05]  /*a480*/  BSYNC B0 ;  /* 0x0000000000007941 */ /* 0x000fea0003800000 */
.L_x_1125:
        /* <DEDUP_REMOVED lines=18> */
.L_x_1128:
[----:B------:R-:W-:Y:S05]  /*a5b0*/  BSYNC B0 ;  /* 0x0000000000007941 */ /* 0x000fea0003800000 */
.L_x_1127:
        /* <DEDUP_REMOVED lines=19> */
.L_x_1129:
        /* <DEDUP_REMOVED lines=9> */
.L_x_1421:


//--------------------- .text._ZN7cutlass13device_kernelIN5flash19enable_sm80_to_sm89INS1_16FlashAttnBwdSm80INS1_25CollectiveMainloopBwdSm80ILi2ELi1EN4cute5tupleIJNS5_1CILi64EEENS7_ILi80EEENS7_ILi192EEEEEENS_6half_tEfNS_4arch4Sm80ELb1ELb0ELb1ELb0ELb1ELb0ELb1ELb0ELi2ELi4ELi2ELi2ELb0EEENS1_21CollectiveEpilogueBwdISB_SC_SE_Li256ELb0ELb1ELi4EEENS1_25SingleTileBwdLPTSchedulerILb0ELi80ELb1EEEEEEEEEvNT_6ParamsE --------------------------
	.section	.text._ZN7cutlass13device_kernelIN5flash19enable_sm80_to_sm89INS1_16FlashAttnBwdSm80INS1_25CollectiveMainloopBwdSm80ILi2ELi1EN4cute5tupleIJNS5_1CILi64EEENS7_ILi80EEENS7_ILi192EEEEEENS_6half_tEfNS_4arch4Sm80ELb1ELb0ELb1ELb0ELb1ELb0ELb1ELb0ELi2ELi4ELi2ELi2ELb0EEENS1_21CollectiveEpilogueBwdISB_SC_SE_Li256ELb0ELb1ELi4EEENS1_25SingleTileBwdLPTSchedulerILb0ELi80ELb1EEEEEEEEEvNT_6ParamsE,"ax",@progbits
	.sectioninfo	@"SHI_REGISTERS=255"
	.align	128
.text._ZN7cutlass13device_kernelIN5flash19enable_sm80_to_sm89INS1_16FlashAttnBwdSm80INS1_25CollectiveMainloopBwdSm80ILi2ELi1EN4cute5tupleIJNS5_1CILi64EEENS7_ILi80EEENS7_ILi192EEEEEENS_6half_tEfNS_4arch4Sm80ELb1ELb0ELb1ELb0ELb1ELb0ELb1ELb0ELi2ELi4ELi2ELi2ELb0EEENS1_21CollectiveEpilogueBwdISB_SC_SE_Li256ELb0ELb1ELi4EEENS1_25SingleTileBwdLPTSchedulerILb0ELi80ELb1EEEEEEEEEvNT_6ParamsE:
        .type           _ZN7cutlass13device_kernelIN5flash19enable_sm80_to_sm89INS1_16FlashAttnBwdSm80INS1_25CollectiveMainloopBwdSm80ILi2ELi1EN4cute5tupleIJNS5_1CILi64EEENS7_ILi80EEENS7_ILi192EEEEEENS_6half_tEfNS_4arch4Sm80ELb1ELb0ELb1ELb0ELb1ELb0ELb1ELb0ELi2ELi4ELi2ELi2ELb0EEENS1_21CollectiveEpilogueBwdISB_SC_SE_Li256ELb0ELb1ELi4EEENS1_25SingleTileBwdLPTSchedulerILb0ELi80ELb1EEEEEEEEEvNT_6ParamsE,@function
        .size           _ZN7cutlass13device_kernelIN5flash19enable_sm80_to_sm89INS1_16FlashAttnBwdSm80INS1_25CollectiveMainloopBwdSm80ILi2ELi1EN4cute5tupleIJNS5_1CILi64EEENS7_ILi80EEENS7_ILi192EEEEEENS_6half_tEfNS_4arch4Sm80ELb1ELb0ELb1ELb0ELb1ELb0ELb1ELb0ELi2ELi4ELi2ELi2ELb0EEENS1_21CollectiveEpilogueBwdISB_SC_SE_Li256ELb0ELb1ELi4EEENS1_25SingleTileBwdLPTSchedulerILb0ELi80ELb1EEEEEEEEEvNT_6ParamsE,(.L_x_1422 - _ZN7cutlass13device_kernelIN5flash19enable_sm80_to_sm89INS1_16FlashAttnBwdSm80INS1_25CollectiveMainloopBwdSm80ILi2ELi1EN4cute5tupleIJNS5_1CILi64EEENS7_ILi80EEENS7_ILi192EEEEEENS_6half_tEfNS_4arch4Sm80ELb1ELb0ELb1ELb0ELb1ELb0ELb1ELb0ELi2ELi4ELi2ELi2ELb0EEENS1_21CollectiveEpilogueBwdISB_SC_SE_Li256ELb0ELb1ELi4EEENS1_25SingleTileBwdLPTSchedulerILb0ELi80ELb1EEEEEEEEEvNT_6ParamsE)
        .other          _ZN7cutlass13device_kernelIN5flash19enable_sm80_to_sm89INS1_16FlashAttnBwdSm80INS1_25CollectiveMainloopBwdSm80ILi2ELi1EN4cute5tupleIJNS5_1CILi64EEENS7_ILi80EEENS7_ILi192EEEEEENS_6half_tEfNS_4arch4Sm80ELb1ELb0ELb1ELb0ELb1ELb0ELb1ELb0ELi2ELi4ELi2ELi2ELb0EEENS1_21CollectiveEpilogueBwdISB_SC_SE_Li256ELb0ELb1ELi4EEENS1_25SingleTileBwdLPTSchedulerILb0ELi80ELb1EEEEEEEEEvNT_6ParamsE,@"STO_CUDA_ENTRY STV_DEFAULT"
_ZN7cutlass13device_kernelIN5flash19enable_sm80_to_sm89INS1_16FlashAttnBwdSm80INS1_25CollectiveMainloopBwdSm80ILi2ELi1EN4cute5tupleIJNS5_1CILi64EEENS7_ILi80EEENS7_ILi192EEEEEENS_6half_tEfNS_4arch4Sm80ELb1ELb0ELb1ELb0ELb1ELb0ELb1ELb0ELi2ELi4ELi2ELi2ELb0EEENS1_21CollectiveEpilogueBwdISB_SC_SE_Li256ELb0ELb1ELi4EEENS1_25SingleTileBwdLPTSchedulerILb0ELi80ELb1EEEEEEEEEvNT_6ParamsE:
[----:B------:R-:W-:-:S03]  /*0000*/  MOV R1, c[0x0][0x28] ;  /* 0x00000a0000017a02 */ /* 0x000fc60000000f00 */
[----:B------:R-:W1:Y:S01]  /*0010*/  S2R R232, SR_TID.X ;  /* 0x0000000000e87919 */ /* 0x000e620000002100 */
[----:B------:R-:W-:-:S03]  /*0020*/  IADD3 R1, R1, -0x18, RZ ;  /* 0xffffffe801017810 */ /* 0x000fc60007ffe0ff */
        /* <DEDUP_REMOVED lines=14> */
[----:B------:R-:W-:-:S04]  /*0110*/  MOV R0, c[0x0][0x3c4] ;  /* 0x0000f10000007a02 */ /* 0x000fc80000000f00 */
[----:B------:R-:W-:Y:S02]  /*0120*/  ISETP.NE.AND P0, PT, R0, 0x1, PT ;  /* 0x000000010000780c */ /* 0x000fe40003f05270 */
[----:B------:R-:W-:-:S11]  /*0130*/  MOV R0, R2 ;  /* 0x0000000200007202 */ /* 0x000fd60000000f00 */
[----:B------:R-:W-:-:S05]  /*0140*/  @P0 IMAD.HI.U32 R4, R2, c[0x0][0x3c8], RZ ;  /* 0x0000f20002040a27 */ /* 0x000fca00078e00ff */
[----:B------:R-:W-:-:S05]  /*0150*/  @P0 SHF.R.U32.HI R0, RZ, c[0x0][0x3cc], R4 ;  /* 0x0000f300ff000a19 */ /* 0x000fca0000011604 */
[----:B------:R-:W-:Y:S01]  /*0160*/  IMAD R4, R0, c[0x0][0x3c4], RZ ;  /* 0x0000f10000047a24 */ /* 0x000fe200078e02ff */
[----:B------:R-:W-:Y:S05]  /*0170*/  BRA `(.L_x_1132) ;  /* 0x0000006000007947 */ /* 0x000fea0003800000 */
.L_x_1131:
[----:B------:R-:W-:-:S04]  /*0180*/  MOV R0, c[0x0][0x3ac] ;  /* 0x0000eb0000007a02 */ /* 0x000fc80000000f00 */
[----:B------:R-:W-:Y:S02]  /*0190*/  ISETP.NE.AND P0, PT, R0, 0x1, PT ;  /* 0x000000010000780c */ /* 0x000fe40003f05270 */
[----:B------:R-:W-:-:S11]  /*01a0*/  MOV R0, R2 ;  /* 0x0000000200007202 */ /* 0x000fd60000000f00 */
[----:B------:R-:W-:-:S05]  /*01b0*/  @P0 IMAD.HI.U32 R4, R2, c[0x0][0x3b0], RZ ;  /* 0x0000ec0002040a27 */ /* 0x000fca00078e00ff */
[----:B------:R-:W-:-:S05]  /*01c0*/  @P0 SHF.R.U32.HI R0, RZ, c[0x0][0x3b4], R4 ;  /* 0x0000ed00ff000a19 */ /* 0x000fca0000011604 */
[----:B------:R-:W-:Y:S02]  /*01d0*/  IMAD R4, R0, c[0x0][0x3ac], RZ ;  /* 0x0000eb0000047a24 */ /* 0x000fe400078e02ff */
.L_x_1132:
[----:B------:R-:W-:Y:S02]  /*01e0*/  IMAD.MOV.U32 R5, RZ, RZ, c[0x0][0x3a0] ;  /* 0x0000e800ff057624 */ /* 0x000fe400078e00ff */
[----:B------:R-:W-:-:S03]  /*01f0*/  IMAD.IADD R4, R2, 0x1, -R4 ;  /* 0x0000000102047824 */ /* 0x000fc600078e0a04 */
[----:B------:R-:W-:Y:S01]  /*0200*/  ISETP.NE.AND P0, PT, R5, 0x1, PT ;  /* 0x000000010500780c */ /* 0x000fe20003f05270 */
[----:B------:R-:W-:-:S05]  /*0210*/  IMAD R4, R3, c[0x0][0x3ac], R4 ;  /* 0x0000eb0003047a24 */ /* 0x000fca00078e0204 */
[----:B------:R-:W-:-:S07]  /*0220*/  MOV R235, R4 ;  /* 0x0000000400eb7202 */ /* 0x000fce0000000f00 */
[----:B------:R-:W-:-:S05]  /*0230*/  @P0 IMAD.HI.U32 R2, R4, c[0x0][0x3a4], RZ ;  /* 0x0000e90004020a27 */ /* 0x000fca00078e00ff */
[----:B------:R-:W-:Y:S02]  /*0240*/  @P0 SHF.R.U32.HI R235, RZ, c[0x0][0x3a8], R2 ;  /* 0x0000ea00ffeb0a19 */ /* 0x000fe40000011602 */
[----:B------:R-:W-:Y:S02]  /*0250*/  LOP3.LUT R2, RZ, R0, RZ, 0x33, !PT ;  /* 0x00000000ff027212 */ /* 0x000fe400078e33ff */
[----:B------:R-:W-:Y:S02]  /*0260*/  IADD3 R0, -R235, RZ, RZ ;  /* 0x000000ffeb007210 */ /* 0x000fe40007ffe1ff */
[----:B------:R-:W-:-:S03]  /*0270*/  IADD3 R251, R2, c[0x0][0x394], RZ ;  /* 0x0000e50002fb7a10 */ /* 0x000fc60007ffe0ff */
[----:B------:R-:W-:Y:S01]  /*0280*/  IMAD R236, R0, c[0x0][0x3a0], R4 ;  /* 0x0000e80000ec7a24 */ /* 0x000fe200078e0204 */
[----:B------:R-:W-:Y:S05]  /*0290*/  BRA `(.L_x_1133) ;  /* 0x0000021000007947 */ /* 0x000fea0003800000 */
.L_x_1130:
        /* <DEDUP_REMOVED lines=16> */
.L_x_1134:
[----:B------:R-:W-:-:S04]  /*03a0*/  MOV R0, c[0x0][0x3ac] ;  /* 0x0000eb0000007a02 */ /* 0x000fc80000000f00 */
[----:B------:R-:W-:Y:S02]  /*03b0*/  ISETP.NE.AND P0, PT, R0, 0x1, PT ;  /* 0x000000010000780c */ /* 0x000fe40003f05270 */
[----:B------:R-:W-:-:S11]  /*03c0*/  MOV R0, R2 ;  /* 0x0000000200007202 */ /* 0x000fd60000000f00 */
[----:B------:R-:W-:-:S05]  /*03d0*/  @P0 IMAD.HI.U32 R4, R2, c[0x0][0x3b0], RZ ;  /* 0x0000ec0002040a27 */ /* 0x000fca00078e00ff */
[----:B------:R-:W-:-:S05]  /*03e0*/  @P0 SHF.R.U32.HI R0, RZ, c[0x0][0x3b4], R4 ;  /* 0x0000ed00ff000a19 */ /* 0x000fca0000011604 */
[----:B------:R-:W-:Y:S02]  /*03f0*/  IMAD R4, R0, c[0x0][0x3ac], RZ ;  /* 0x0000eb0000047a24 */ /* 0x000fe400078e02ff */
.L_x_1135:
        /* <DEDUP_REMOVED lines=10> */
[----:B------:R-:W-:Y:S02]  /*04a0*/  IMAD R236, R0, c[0x0][0x3a0], R4 ;  /* 0x0000e80000ec7a24 */ /* 0x000fe400078e0204 */
.L_x_1133:
        /* <DEDUP_REMOVED lines=80> */
[----:B------:R-:W-:Y:S01]  /*09b0*/  UMOV UR6, 0x5 ;  /* 0x0000000500067882 */ /* 0x000fe20000000000 */
[----:B------:R-:W-:Y:S01]  /*09c0*/  SHF.R.S32.HI R28, RZ, 0x1f, R235 ;  /* 0x0000001fff1c7819 */ /* 0x000fe200000114eb */
[----:B------:R-:W-:Y:S01]  /*09d0*/  ULDC.64 UR4, c[0x0][0x1d8] ;  /* 0x0000760000047ab9 */ /* 0x000fe20000000a00 */
[----:B------:R-:W-:Y:S01]  /*09e0*/  ISETP.NE.AND P0, PT, R0, 0x1, PT ;  /* 0x000000010000780c */ /* 0x000fe20003f05270 */
[----:B------:R-:W-:Y:S01]  /*09f0*/  IMAD.MOV.U32 R0, RZ, RZ, R236 ;  /* 0x000000ffff007224 */ /* 0x000fe200078e00ec */
[----:B------:R-:W-:Y:S01]  /*0a00*/  LEA.HI R26, R29, R232, RZ, 0x3 ;  /* 0x000000e81d1a7211 */ /* 0x000fe200078f18ff */
[----:B------:R-:W-:Y:S01]  /*0a10*/  IMAD R7, R28, c[0x0][0x1e8], RZ ;  /* 0x00007a001c077a24 */ /* 0x000fe200078e02ff */
[----:B------:R-:W-:Y:S01]  /*0a20*/  ISETP.GT.AND P1, PT, R232, 0x7f, PT ;  /* 0x0000007fe800780c */ /* 0x000fe20003f24270 */
[----:B------:R-:W-:Y:S01]  /*0a30*/  IMAD R10, R28, c[0x0][0x1b8], RZ ;  /* 0x00006e001c0a7a24 */ /* 0x000fe200078e02ff */
[----:B------:R-:W-:Y:S01]  /*0a40*/  LOP3.LUT R3, R26, 0xfffffff8, RZ, 0xc0, !PT ;  /* 0xfffffff81a037812 */ /* 0x000fe200078ec0ff */
[----:B------:R-:W-:Y:S01]  /*0a50*/  USHF.L.U64.HI UR5, UR4, UR6, UR5 ;  /* 0x0000000604057299 */ /* 0x000fe20008010205 */
[----:B------:R-:W-:Y:S01]  /*0a60*/  SHF.R.S32.HI R240, RZ, 0x3, R26 ;  /* 0x00000003fff07819 */ /* 0x000fe2000001141a */
[----:B------:R-:W-:Y:S01]  /*0a70*/  IMAD R10, R235, c[0x0][0x1bc], R10 ;  /* 0x00006f00eb0a7a24 */ /* 0x000fe200078e020a */
[----:B------:R-:W-:Y:S01]  /*0a80*/  USHF.L.U32 UR4, UR4, 0x5, URZ ;  /* 0x0000000504047899 */ /* 0x000fe2000800063f */
[----:B------:R-:W-:Y:S01]  /*0a90*/  IMAD.IADD R23, R232, 0x1, -R3 ;  /* 0x00000001e8177824 */ /* 0x000fe200078e0a03 */
[----:B------:R-:W-:Y:S01]  /*0aa0*/  SHF.R.S32.HI R241, RZ, 0x1f, R240 ;  /* 0x0000001ffff17819 */ /* 0x000fe200000114f0 */
[----:B------:R-:W-:Y:S01]  /*0ab0*/  @P0 IMAD.HI.U32 R2, R236, c[0x0][0x24c], RZ ;  /* 0x00009300ec020a27 */ /* 0x000fe200078e00ff */
[----:B------:R-:W-:Y:S01]  /*0ac0*/  SHF.R.S32.HI R21, RZ, 0x1f, R236 ;  /* 0x0000001fff157819 */ /* 0x000fe200000114ec */
[----:B------:R-:W-:Y:S01]  /*0ad0*/  UMOV UR7, 0x6 ;  /* 0x0000000600077882 */ /* 0x000fe20000000000 */
[----:B------:R-:W-:Y:S01]  /*0ae0*/  SHF.R.S32.HI R20, RZ, 0x1f, R177 ;  /* 0x0000001fff147819 */ /* 0x000fe200000114b1 */
[----:B------:R-:W-:Y:S01]  /*0af0*/  IMAD.SHL.U32 R12, R23, 0x8, RZ ;  /* 0x00000008170c7824 */ /* 0x000fe200078e00ff */
[----:B------:R-:W-:Y:S01]  /*0b00*/  @P0 SHF.R.U32.HI R0, RZ, c[0x0][0x250], R2 ;  /* 0x00009400ff000a19 */ /* 0x000fe20000011602 */
[----:B------:R-:W-:Y:S01]  /*0b10*/  IMAD.WIDE R14, R251, 0x50, R240 ;  /* 0x00000050fb0e7825 */ /* 0x000fe200078e02f0 */
[----:B------:R-:W-:Y:S01]  /*0b20*/  CS2R R170, SRZ ;  /* 0x0000000000aa7805 */ /* 0x000fe2000001ff00 */
[----:B------:R-:W-:Y:S01]  /*0b30*/  CS2R R168, SRZ ;  /* 0x0000000000a87805 */ /* 0x000fe2000001ff00 */
[----:B------:R-:W-:Y:S01]  /*0b40*/  SHF.R.S32.HI R4, RZ, 0x1f, R0 ;  /* 0x0000001fff047819 */ /* 0x000fe20000011400 */
[----:B------:R-:W-:Y:S01]  /*0b50*/  IMAD.SHL.U32 R22, R177, 0x40, RZ ;  /* 0x00000040b1167824 */ /* 0x000fe200078e00ff */
[----:B------:R-:W-:Y:S01]  /*0b60*/  SHF.R.S32.HI R13, RZ, 0x1f, R12 ;  /* 0x0000001fff0d7819 */ /* 0x000fe2000001140c */
[----:B------:R-:W-:Y:S01]  /*0b70*/  IMAD.MOV.U32 R225, RZ, RZ, 0x10 ;  /* 0x00000010ffe17424 */ /* 0x000fe200078e00ff */
[----:B------:R-:W-:Y:S01]  /*0b80*/  ISETP.GE.AND P2, PT, R12, c[0x0][0x1cc], PT ;  /* 0x000073000c007a0c */ /* 0x000fe20003f46270 */
[----:B------:R-:W-:Y:S01]  /*0b90*/  IMAD R2, R4, c[0x0][0x1e0], RZ ;  /* 0x0000780004027a24 */ /* 0x000fe200078e02ff */
[C---:B------:R-:W-:Y:S01]  /*0ba0*/  IADD3 R24, R12.reuse, 0x40, RZ ;  /* 0x000000400c187810 */ /* 0x040fe20007ffe0ff */
[----:B------:R-:W-:Y:S01]  /*0bb0*/  IMAD.MOV.U32 R217, RZ, RZ, 0x120 ;  /* 0x00000120ffd97424 */ /* 0x000fe200078e00ff */
[----:B------:R-:W-:Y:S01]  /*0bc0*/  IADD3 R27, R12, 0x80, RZ ;  /* 0x000000800c1b7810 */ /* 0x000fe20007ffe0ff */
[----:B------:R-:W-:Y:S01]  /*0bd0*/  IMAD R5, R0, c[0x0][0x1e4], R2 ;  /* 0x0000790000057a24 */ /* 0x000fe200078e0202 */
[----:B------:R-:W-:Y:S01]  /*0be0*/  ISETP.GE.AND P3, PT, R24, c[0x0][0x1cc], PT ;  /* 0x0000730018007a0c */ /* 0x000fe20003f66270 */
[----:B------:R-:W-:Y:S01]  /*0bf0*/  IMAD.WIDE.U32 R2, R0, c[0x0][0x1e0], R12 ;  /* 0x0000780000027a25 */ /* 0x000fe200078e000c */
[----:B------:R-:W-:Y:S01]  /*0c00*/  ISETP.GE.AND P5, PT, R27, c[0x0][0x1cc], PT ;  /* 0x000073001b007a0c */ /* 0x000fe20003fa6270 */
[----:B------:R-:W-:Y:S01]  /*0c10*/  CS2R R166, SRZ ;  /* 0x0000000000a67805 */ /* 0x000fe2000001ff00 */
[----:B------:R-:W-:Y:S01]  /*0c20*/  CS2R R164, SRZ ;  /* 0x0000000000a47805 */ /* 0x000fe2000001ff00 */
[----:B------:R-:W-:Y:S01]  /*0c30*/  IMAD.IADD R5, R3, 0x1, R5 ;  /* 0x0000000103057824 */ /* 0x000fe200078e0205 */
[----:B------:R-:W-:Y:S01]  /*0c40*/  CS2R R162, SRZ ;  /* 0x0000000000a27805 */ /* 0x000fe2000001ff00 */
[----:B------:R-:W-:Y:S01]  /*0c50*/  IMAD R3, R4, c[0x0][0x1b0], RZ ;  /* 0x00006c0004037a24 */ /* 0x000fe200078e02ff */
[----:B------:R-:W-:Y:S01]  /*0c60*/  CS2R R160, SRZ ;  /* 0x0000000000a07805 */ /* 0x000fe2000001ff00 */
[----:B------:R-:W-:Y:S01]  /*0c70*/  IMAD.MOV.U32 R4, RZ, RZ, R2 ;  /* 0x000000ffff047224 */ /* 0x000fe200078e0002 */
        /* <DEDUP_REMOVED lines=19> */
[----:B------:R-:W-:Y:S01]  /*0db0*/  IMAD R6, R15, c[0x0][0x1d8], RZ ;  /* 0x000076000f067a24 */ /* 0x000fe200078e02ff */
[----:B------:R-:W-:Y:S01]  /*0dc0*/  LOP3.LUT R0, R0, 0x1c0, RZ, 0xc0, !PT ;  /* 0x000001c000007812 */ /* 0x000fe200078ec0ff */
[----:B------:R-:W-:Y:S01]  /*0dd0*/  IMAD.WIDE.U32 R8, R235, c[0x0][0x1b8], R2 ;  /* 0x00006e00eb087a25 */ /* 0x000fe200078e0002 */
[----:B------:R-:W-:Y:S01]  /*0de0*/  CS2R R134, SRZ ;  /* 0x0000000000867805 */ /* 0x000fe2000001ff00 */
[----:B------:R-:W-:Y:S01]  /*0df0*/  CS2R R132, SRZ ;  /* 0x0000000000847805 */ /* 0x000fe2000001ff00 */
[----:B------:R-:W-:Y:S01]  /*0e00*/  CS2R R130, SRZ ;  /* 0x0000000000827805 */ /* 0x000fe2000001ff00 */
[C---:B------:R-:W-:Y:S01]  /*0e10*/  IMAD R6, R14.reuse, c[0x0][0x1dc], R6 ;  /* 0x000077000e067a24 */ /* 0x040fe200078e0206 */
[----:B------:R-:W-:Y:S01]  /*0e20*/  CS2R R128, SRZ ;  /* 0x0000000000807805 */ /* 0x000fe2000001ff00 */
[----:B------:R-:W-:Y:S01]  /*0e30*/  IMAD.WIDE.U32 R2, R14, c[0x0][0x1d8], R4 ;  /* 0x000076000e027a25 */ /* 0x000fe200078e0004 */
[----:B------:R-:W-:Y:S01]  /*0e40*/  LOP3.LUT R5, R0, 0x38, R12, 0xf8, !PT ;  /* 0x0000003800057812 */ /* 0x000fe200078ef80c */
[----:B------:R-:W-:Y:S01]  /*0e50*/  CS2R R126, SRZ ;  /* 0x00000000007e7805 */ /* 0x000fe2000001ff00 */
[----:B------:R-:W-:Y:S01]  /*0e60*/  SHF.R.U32.HI R4, RZ, 0x3, R0 ;  /* 0x00000003ff047819 */ /* 0x000fe20000011600 */
[----:B------:R-:W-:Y:S01]  /*0e70*/  IMAD.IADD R0, R3, 0x1, R6 ;  /* 0x0000000103007824 */ /* 0x000fe200078e0206 */
[C---:B------:R-:W-:Y:S01]  /*0e80*/  LEA R6, P0, R2.reuse, c[0x0][0x1c0], 0x1 ;  /* 0x0000700002067a11 */ /* 0x040fe200078008ff */
[----:B------:R-:W-:Y:S01]  /*0e90*/  IMAD.IADD R11, R9, 0x1, R10 ;  /* 0x00000001090b7824 */ /* 0x000fe200078e020a */
[----:B------:R-:W-:Y:S01]  /*0ea0*/  LOP3.LUT R3, R5, R4, RZ, 0x3c, !PT ;  /* 0x0000000405037212 */ /* 0x000fe200078e3cff */
[----:B------:R-:W-:Y:S01]  /*0eb0*/  IMAD.MOV.U32 R5, RZ, RZ, c[0x0][0x1d8] ;  /* 0x00007600ff057624 */ /* 0x000fe200078e00ff */
[----:B------:R-:W-:Y:S01]  /*0ec0*/  LEA.HI.X R7, R2, c[0x0][0x1c4], R0, 0x1, P0 ;  /* 0x0000710002077a11 */ /* 0x000fe200000f0c00 */
[----:B------:R-:W-:Y:S01]  /*0ed0*/  IMAD.MOV.U32 R2, RZ, RZ, c[0x0][0x1dc] ;  /* 0x00007700ff027624 */ /* 0x000fe200078e00ff */
[----:B------:R-:W-:Y:S01]  /*0ee0*/  IADD3 R0, -R240, c[0x0][0x198], RZ ;  /* 0x00006600f0007a10 */ /* 0x000fe20007ffe1ff */
[----:B------:R-:W-:Y:S01]  /*0ef0*/  IMAD.MOV.U32 R10, RZ, RZ, R8 ;  /* 0x000000ffff0a7224 */ /* 0x000fe200078e0008 */
[----:B------:R-:W-:Y:S01]  /*0f00*/  LEA R4, P0, R5, R6, 0x6 ;  /* 0x0000000605047211 */ /* 0x000fe200078030ff */
[----:B------:R-:W-:Y:S01]  /*0f10*/  IMAD R8, R15, c[0x0][0x1a8], RZ ;  /* 0x00006a000f087a24 */ /* 0x000fe200078e02ff */
[----:B------:R-:W-:Y:S01]  /*0f20*/  CS2R R124, SRZ ;  /* 0x00000000007c7805 */ /* 0x000fe2000001ff00 */
[----:B------:R-:W-:Y:S01]  /*0f30*/  IMAD R0, R251, -0x50, R0 ;  /* 0xffffffb0fb007824 */ /* 0x000fe200078e0200 */
[----:B------:R-:W-:Y:S01]  /*0f40*/  LEA.HI.X R5, R5, R7, R2, 0x6, P0 ;  /* 0x0000000705057211 */ /* 0x000fe200000f3402 */
[----:B------:R-:W-:Y:S01]  /*0f50*/  IMAD.U32 R9, RZ, RZ, UR5 ;  /* 0x00000005ff097e24 */ /* 0x000fe2000f8e00ff */
[----:B------:R-:W-:Y:S01]  /*0f60*/  LEA.HI R2, R29, R232, RZ, 0x6 ;  /* 0x000000e81d027211 */ /* 0x000fe200078f30ff */
[----:B------:R-:W-:Y:S01]  /*0f70*/  IMAD.WIDE.U32 R10, R14, c[0x0][0x1a8], R10 ;  /* 0x00006a000e0a7a25 */ /* 0x000fe200078e000a */
[C---:B------:R-:W-:Y:S01]  /*0f80*/  ISETP.LT.OR P0, PT, R0.reuse, 0x1, P2 ;  /* 0x000000010000780c */ /* 0x040fe20001701670 */
[----:B------:R-:W-:Y:S01]  /*0f90*/  CS2R R122, SRZ ;  /* 0x00000000007a7805 */ /* 0x000fe2000001ff00 */
[----:B------:R-:W-:Y:S01]  /*0fa0*/  SHF.R.S32.HI R25, RZ, 0x6, R2 ;  /* 0x00000006ff197819 */ /* 0x000fe20000011402 */
[----:B------:R-:W-:Y:S01]  /*0fb0*/  IMAD.U32 R2, RZ, RZ, UR4 ;  /* 0x00000004ff027e24 */ /* 0x000fe2000f8e00ff */
[C---:B------:R-:W-:Y:S01]  /*0fc0*/  ISETP.LT.OR P6, PT, R0.reuse, 0x1, P3 ;  /* 0x000000010000780c */ /* 0x040fe20001fc1670 */
[----:B------:R-:W-:Y:S01]  /*0fd0*/  ULDC.64 UR4, c[0x0][0x1a8] ;  /* 0x00006a0000047ab9 */ /* 0x000fe20000000a00 */
[C---:B------:R-:W-:Y:S01]  /*0fe0*/  ISETP.LT.OR P4, PT, R0.reuse, 0x1, P5 ;  /* 0x000000010000780c */ /* 0x040fe20002f81670 */
[----:B------:R-:W-:Y:S01]  /*0ff0*/  IMAD R3, R25, 0x200, R3 ;  /* 0x0000020019037824 */ /* 0x000fe200078e0203 */
[----:B------:R-:W-:Y:S01]  /*1000*/  ISETP.LT.OR P5, PT, R0, 0x21, P5 ;  /* 0x000000210000780c */ /* 0x000fe20002fa1670 */
[----:B------:R-:W-:Y:S01]  /*1010*/  USHF.L.U32 UR11, UR4, 0x5, URZ ;  /* 0x00000005040b7899 */ /* 0x000fe2000800063f */
[----:B------:R-:W-:Y:S01]  /*1020*/  IMAD.MOV.U32 R239, RZ, RZ, -0x50 ;  /* 0xffffffb0ffef7424 */ /* 0x000fe200078e00ff */
[----:B------:R-:W-:Y:S01]  /*1030*/  USHF.L.U64.HI UR10, UR4, UR6, UR5 ;  /* 0x00000006040a7299 */ /* 0x000fe20008010205 */
[----:B------:R-:W-:Y:S01]  /*1040*/  IMAD.SHL.U32 R231, R3, 0x2, RZ ;  /* 0x0000000203e77824 */ /* 0x000fe200078e00ff */
[----:B------:R-:W-:Y:S01]  /*1050*/  CS2R R120, SRZ ;  /* 0x0000000000787805 */ /* 0x000fe2000001ff00 */
[----:B------:R-:W-:Y:S01]  /*1060*/  IMAD R3, R14, c[0x0][0x1ac], R8 ;  /* 0x00006b000e037a24 */ /* 0x000fe200078e0208 */
[----:B------:R-:W-:Y:S01]  /*1070*/  ULDC.64 UR4, c[0x0][0x178] ;  /* 0x00005e0000047ab9 */ /* 0x000fe20000000a00 */
[----:B------:R-:W-:Y:S01]  /*1080*/  IMAD R239, R251, R239, c[0x0][0x198] ;  /* 0x00006600fbef7624 */ /* 0x000fe200078e02ef */
[----:B------:R-:W-:Y:S01]  /*1090*/  @!PT LDS RZ, [RZ] ;  /* 0x00000000fffff984 */ /* 0x000fe20000000800 */
[----:B------:R-:W-:Y:S01]  /*10a0*/  @!PT LDS RZ, [RZ] ;  /* 0x00000000fffff984 */ /* 0x000fe20000000800 */
[----:B------:R-:W-:Y:S01]  /*10b0*/  @!PT LDS RZ, [RZ] ;  /* 0x00000000fffff984 */ /* 0x000fe20000000800 */
[----:B------:R1:W-:Y:S01]  /*10c0*/  LDGSTS.E.BYPASS.LTC128B.128 [R231+0x7880], [R6.64], !P0 ;  /* 0x0788000006e77fae */ /* 0x0003e2000c101d48 */
[C---:B------:R-:W-:Y:S01]  /*10d0*/  @!P1 LEA R8, P0, R2.reuse, R4, 0x1 ;  /* 0x0000000402089211 */ /* 0x040fe200078008ff */
[----:B------:R-:W-:Y:S01]  /*10e0*/  IMAD.IADD R3, R11, 0x1, R3 ;  /* 0x000000010b037824 */ /* 0x000fe200078e0203 */
[----:B------:R-:W-:Y:S01]  /*10f0*/  USHF.L.U64.HI UR12, UR4, UR7, UR5 ;  /* 0x00000007040c7299 */ /* 0x000fe20008010205 */
[----:B------:R1:W-:Y:S01]  /*1100*/  LDGSTS.E.BYPASS.LTC128B.128 [R231+0xa080], [R6.64+0x80], !P6 ;  /* 0x0a08008006e77fae */ /* 0x0003e2000f101d48 */
[----:B------:R-:W-:Y:S01]  /*1110*/  @!P1 LEA.HI.X R9, R2, R5, R9, 0x1, P0 ;  /* 0x0000000502099211 */ /* 0x000fe200000f0c09 */
[----:B------:R-:W-:Y:S01]  /*1120*/  IMAD.MOV.U32 R11, RZ, RZ, c[0x0][0x1ac] ;  /* 0x00006b00ff0b7624 */ /* 0x000fe200078e00ff */
[----:B------:R-:W-:Y:S01]  /*1130*/  ISETP.LT.OR P0, PT, R0, 0x21, P2 ;  /* 0x000000210000780c */ /* 0x000fe20001701670 */
[----:B------:R1:W-:Y:S01]  /*1140*/  LDGSTS.E.BYPASS.LTC128B.128 [R231+0xc880], [R6.64+0x100], !P4 ;  /* 0x0c88010006e77fae */ /* 0x0003e2000e101d48 */
[----:B------:R-:W-:Y:S01]  /*1150*/  LEA R2, P2, R10, c[0x0][0x190], 0x1 ;  /* 0x000064000a027a11 */ /* 0x000fe200078408ff */
[----:B------:R-:W-:Y:S01]  /*1160*/  USHF.L.U32 UR13, UR4, 0x6, URZ ;  /* 0x00000006040d7899 */ /* 0x000fe2000800063f */
[----:B------:R-:W-:Y:S01]  /*1170*/  ISETP.LT.OR P6, PT, R0, 0x21, P3 ;  /* 0x000000210000780c */ /* 0x000fe20001fc1670 */
[----:B------:R-:W-:Y:S01]  /*1180*/  CS2R R118, SRZ ;  /* 0x0000000000767805 */ /* 0x000fe2000001ff00 */
[----:B------:R-:W-:Y:S01]  /*1190*/  LEA.HI.X R3, R10, c[0x0][0x194], R3, 0x1, P2 ;  /* 0x000065000a037a11 */ /* 0x000fe200010f0c03 */
[----:B------:R-:W-:Y:S01]  /*11a0*/  IMAD R10, R241, c[0x0][0x178], RZ ;  /* 0x00005e00f10a7a24 */ /* 0x000fe200078e02ff */
[C---:B------:R-:W-:Y:S01]  /*11b0*/  @!P1 ISETP.GE.AND P2, PT, R0.reuse, 0x41, PT ;  /* 0x000000410000980c */ /* 0x040fe20003f46270 */
[----:B------:R-:W-:Y:S01]  /*11c0*/  CS2R R116, SRZ ;  /* 0x0000000000747805 */ /* 0x000fe2000001ff00 */
[----:B------:R-:W-:Y:S01]  /*11d0*/  @!P1 ISETP.LT.OR P3, PT, R0, 0x41, P3 ;  /* 0x000000410000980c */ /* 0x000fe20001f61670 */
[----:B------:R-:W-:Y:S01]  /*11e0*/  IMAD R10, R240, c[0x0][0x17c], R10 ;  /* 0x00005f00f00a7a24 */ /* 0x000fe200078e020a */
[----:B------:R-:W-:Y:S01]  /*11f0*/  @!P1 ISETP.GE.OR P4, PT, R12, c[0x0][0x1cc], !P2 ;  /* 0x000073000c009a0c */ /* 0x000fe20005786670 */
[----:B------:R2:W-:Y:S01]  /*1200*/  LDGSTS.E.BYPASS.LTC128B.128 [R231+0x8880], [R4.64], !P0 ;  /* 0x0888000004e77fae */ /* 0x0005e2000c101d48 */
[C---:B------:R-:W-:Y:S01]  /*1210*/  @!P1 ISETP.GE.OR P2, PT, R27.reuse, c[0x0][0x1cc], !P2 ;  /* 0x000073001b009a0c */ /* 0x040fe20005746670 */
[----:B------:R-:W-:Y:S01]  /*1220*/  CS2R R114, SRZ ;  /* 0x0000000000727805 */ /* 0x000fe2000001ff00 */
        /* <DEDUP_REMOVED lines=12> */
[----:B-1----:R-:W-:Y:S01]  /*12f0*/  IMAD.MOV.U32 R7, RZ, RZ, c[0x0][0x1a8] ;  /* 0x00006a00ff077624 */ /* 0x002fe200078e00ff */
[----:B------:R3:W-:Y:S01]  /*1300*/  @!P1 LDGSTS.E.BYPASS.LTC128B.128 [R231+0xc080], [R8.64+0x80], !P3 ;  /* 0x0c08008008e79fae */ /* 0x0007e2000d901d48 */
[----:B------:R-:W-:Y:S01]  /*1310*/  ISETP.LT.OR P3, PT, R0, 0x1, P6 ;  /* 0x000000010000780c */ /* 0x000fe20003761670 */
[----:B------:R-:W-:Y:S01]  /*1320*/  CS2R R70, SRZ ;  /* 0x0000000000467805 */ /* 0x000fe2000001ff00 */
[----:B------:R-:W-:Y:S01]  /*1330*/  CS2R R68, SRZ ;  /* 0x0000000000447805 */ /* 0x000fe2000001ff00 */
[----:B------:R3:W-:Y:S01]  /*1340*/  @!P1 LDGSTS.E.BYPASS.LTC128B.128 [R231+0xe880], [R8.64+0x100], !P2 ;  /* 0x0e88010008e79fae */ /* 0x0007e2000d101d48 */
[----:B------:R-:W-:Y:S01]  /*1350*/  ISETP.GE.AND P2, PT, R12, c[0x0][0x19c], PT ;  /* 0x000067000c007a0c */ /* 0x000fe20003f46270 */
[----:B------:R-:W-:Y:S01]  /*1360*/  CS2R R66, SRZ ;  /* 0x0000000000427805 */ /* 0x000fe2000001ff00 */
[C---:B------:R-:W-:Y:S01]  /*1370*/  LEA R6, P0, R7.reuse, R2, 0x6 ;  /* 0x0000000207067211 */ /* 0x040fe200078030ff */
[----:B------:R-:W-:Y:S01]  /*1380*/  CS2R R64, SRZ ;  /* 0x0000000000407805 */ /* 0x000fe2000001ff00 */
[C---:B------:R-:W-:Y:S01]  /*1390*/  ISETP.LT.OR P4, PT, R0.reuse, 0x1, P2 ;  /* 0x000000010000780c */ /* 0x040fe20001781670 */
[----:B------:R-:W-:Y:S01]  /*13a0*/  CS2R R62, SRZ ;  /* 0x00000000003e7805 */ /* 0x000fe2000001ff00 */
[----:B------:R-:W-:Y:S01]  /*13b0*/  LEA.HI.X R7, R7, R3, R11, 0x6, P0 ;  /* 0x0000000307077211 */ /* 0x000fe200000f340b */
[----:B------:R-:W-:Y:S01]  /*13c0*/  IMAD.U32 R11, RZ, RZ, UR10 ;  /* 0x0000000aff0b7e24 */ /* 0x000fe2000f8e00ff */
[----:B------:R-:W-:Y:S01]  /*13d0*/  ISETP.LT.OR P0, PT, R0, 0x1, P5 ;  /* 0x000000010000780c */ /* 0x000fe20002f01670 */
[----:B------:R-:W-:Y:S01]  /*13e0*/  USHF.L.U64.HI UR10, UR4, UR6, UR5 ;  /* 0x00000006040a7299 */ /* 0x000fe20008010205 */
[----:B------:R-:W-:Y:S01]  /*13f0*/  CS2R R60, SRZ ;  /* 0x00000000003c7805 */ /* 0x000fe2000001ff00 */
[----:B------:R-:W-:Y:S01]  /*1400*/  CS2R R58, SRZ ;  /* 0x00000000003a7805 */ /* 0x000fe2000001ff00 */
[----:B------:R-:W-:Y:S01]  /*1410*/  CS2R R56, SRZ ;  /* 0x0000000000387805 */ /* 0x000fe2000001ff00 */
[----:B------:R-:W-:Y:S01]  /*1420*/  CS2R R54, SRZ ;  /* 0x0000000000367805 */ /* 0x000fe2000001ff00 */
[----:B--2---:R-:W-:Y:S01]  /*1430*/  IMAD.WIDE.U32 R4, R240, c[0x0][0x178], R12 ;  /* 0x00005e00f0047a25 */ /* 0x004fe200078e000c */
[----:B------:R-:W-:Y:S01]  /*1440*/  CS2R R52, SRZ ;  /* 0x0000000000347805 */ /* 0x000fe2000001ff00 */
[----:B------:R-:W-:Y:S01]  /*1450*/  CS2R R50, SRZ ;  /* 0x0000000000327805 */ /* 0x000fe2000001ff00 */
[----:B------:R1:W-:Y:S01]  /*1460*/  LDGSTS.E.BYPASS.LTC128B.128 [R231+0x80], [R2.64], !P4 ;  /* 0x0008000002e77fae */ /* 0x0003e2000e101d48 */
[----:B------:R-:W-:Y:S01]  /*1470*/  IMAD.IADD R5, R5, 0x1, R10 ;  /* 0x0000000105057824 */ /* 0x000fe200078e020a */
[----:B------:R-:W-:Y:S01]  /*1480*/  ISETP.GE.AND P4, PT, R12, c[0x0][0x16c], PT ;  /* 0x00005b000c007a0c */ /* 0x000fe20003f86270 */
[----:B------:R-:W-:Y:S01]  /*1490*/  IMAD.U32 R16, RZ, RZ, UR10 ;  /* 0x0000000aff107e24 */ /* 0x000fe2000f8e00ff */
[----:B------:R1:W-:Y:S01]  /*14a0*/  LDGSTS.E.BYPASS.LTC128B.128 [R231+0x2880], [R2.64+0x80], !P3 ;  /* 0x0288008002e77fae */ /* 0x0003e2000d901d48 */
[----:B------:R-:W-:Y:S01]  /*14b0*/  ISETP.GE.AND P3, PT, R24, c[0x0][0x16c], PT ;  /* 0x00005b0018007a0c */ /* 0x000fe20003f66270 */
[----:B------:R-:W-:Y:S01]  /*14c0*/  CS2R R48, SRZ ;  /* 0x0000000000307805 */ /* 0x000fe2000001ff00 */
[----:B------:R-:W-:Y:S01]  /*14d0*/  CS2R R46, SRZ ;  /* 0x00000000002e7805 */ /* 0x000fe2000001ff00 */
[----:B------:R1:W-:Y:S01]  /*14e0*/  LDGSTS.E.BYPASS.LTC128B.128 [R231+0x5080], [R2.64+0x100], !P0 ;  /* 0x0508010002e77fae */ /* 0x0003e2000c101d48 */
[----:B------:R-:W-:Y:S01]  /*14f0*/  SEL R10, RZ, 0xffffffff, P3 ;  /* 0xffffffffff0a7807 */ /* 0x000fe20001800000 */
[----:B---3--:R-:W-:Y:S01]  /*1500*/  IMAD R8, R21, c[0x0][0x180], RZ ;  /* 0x0000600015087a24 */ /* 0x008fe200078e02ff */
[----:B------:R-:W-:Y:S01]  /*1510*/  ISETP.LT.OR P0, PT, R0, 0x21, P2 ;  /* 0x000000210000780c */ /* 0x000fe20001701670 */
[----:B------:R-:W-:Y:S01]  /*1520*/  CS2R R44, SRZ ;  /* 0x00000000002c7805 */ /* 0x000fe2000001ff00 */
[----:B------:R-:W-:Y:S01]  /*1530*/  SEL R9, RZ, 0x1, P4 ;  /* 0x00000001ff097807 */ /* 0x000fe20002000000 */
[----:B------:R-:W-:Y:S01]  /*1540*/  IMAD R8, R236, c[0x0][0x184], R8 ;  /* 0x00006100ec087a24 */ /* 0x000fe200078e0208 */
[C---:B------:R-:W-:Y:S01]  /*1550*/  ISETP.LT.OR P4, PT, R0.reuse, 0x21, P6 ;  /* 0x000000210000780c */ /* 0x040fe20003781670 */
[----:B------:R-:W-:Y:S01]  /*1560*/  CS2R R42, SRZ ;  /* 0x00000000002a7805 */ /* 0x000fe2000001ff00 */
[C---:B------:R-:W-:Y:S01]  /*1570*/  ISETP.LT.OR P3, PT, R0.reuse, 0x21, P5 ;  /* 0x000000210000780c */ /* 0x040fe20002f61670 */
[----:B------:R-:W-:Y:S01]  /*1580*/  CS2R R40, SRZ ;  /* 0x0000000000287805 */ /* 0x000fe2000001ff00 */
[C---:B------:R-:W-:Y:S01]  /*1590*/  @!P1 ISETP.LT.OR P2, PT, R0.reuse, 0x41, P2 ;  /* 0x000000410000980c */ /* 0x040fe20001741670 */
[----:B------:R-:W-:Y:S01]  /*15a0*/  CS2R R38, SRZ ;  /* 0x0000000000267805 */ /* 0x000fe2000001ff00 */
[C---:B------:R-:W-:Y:S01]  /*15b0*/  @!P1 ISETP.LT.OR P6, PT, R0.reuse, 0x41, P6 ;  /* 0x000000410000980c */ /* 0x040fe200037c1670 */
[----:B------:R-:W-:Y:S01]  /*15c0*/  CS2R R36, SRZ ;  /* 0x0000000000247805 */ /* 0x000fe2000001ff00 */
[----:B------:R-:W-:Y:S01]  /*15d0*/  @!P1 ISETP.LT.OR P5, PT, R0, 0x41, P5 ;  /* 0x000000410000980c */ /* 0x000fe20002fa1670 */
[----:B------:R-:W-:Y:S01]  /*15e0*/  IMAD R0, R241, c[0x0][0x208], RZ ;  /* 0x00008200f1007a24 */ /* 0x000fe200078e02ff */
[----:B------:R2:W-:Y:S01]  /*15f0*/  LDGSTS.E.BYPASS.LTC128B.128 [R231+0x1080], [R6.64], !P0 ;  /* 0x0108000006e77fae */ /* 0x0005e2000c101d48 */
[----:B------:R-:W-:Y:S01]  /*1600*/  ISETP.GE.AND P0, PT, R27, c[0x0][0x16c], PT ;  /* 0x00005b001b007a0c */ /* 0x000fe20003f06270 */
[----:B------:R-:W-:Y:S01]  /*1610*/  CS2R R34, SRZ ;  /* 0x0000000000227805 */ /* 0x000fe2000001ff00 */
[----:B------:R-:W-:Y:S01]  /*1620*/  IMAD R0, R240, c[0x0][0x20c], R0 ;  /* 0x00008300f0007a24 */ /* 0x000fe200078e0200 */
[----:B------:R2:W-:Y:S01]  /*1630*/  LDGSTS.E.BYPASS.LTC128B.128 [R231+0x3880], [R6.64+0x80], !P4 ;  /* 0x0388008006e77fae */ /* 0x0005e2000e101d48 */
[----:B------:R-:W-:-:S03]  /*1640*/  SHF.R.S32.HI R233, RZ, 0x1f, R232 ;  /* 0x0000001fffe97819 */ /* 0x000fc600000114e8 */
[----:B------:R2:W-:Y:S01]  /*1650*/  LDGSTS.E.BYPASS.LTC128B.128 [R231+0x6080], [R6.64+0x100], !P3 ;  /* 0x0608010006e77fae */ /* 0x0005e2000d901d48 */
[----:B-1----:R-:W-:-:S04]  /*1660*/  IMAD.WIDE.U32 R2, R236, c[0x0][0x180], R4 ;  /* 0x00006000ec027a25 */ /* 0x002fc800078e0004 */
[----:B------:R-:W-:Y:S02]  /*1670*/  IMAD.SHL.U32 R4, R10, 0x2, RZ ;  /* 0x000000020a047824 */ /* 0x000fe400078e00ff */
[----:B------:R-:W-:Y:S02]  /*1680*/  IMAD.IADD R3, R3, 0x1, R8 ;  /* 0x0000000103037824 */ /* 0x000fe400078e0208 */
[----:B------:R-:W-:Y:S01]  /*1690*/  IMAD.U32 R10, RZ, RZ, UR11 ;  /* 0x0000000bff0a7e24 */ /* 0x000fe2000f8e00ff */
[----:B------:R-:W-:Y:S01]  /*16a0*/  LOP3.LUT R14, R4, 0x2, R9, 0xe2, !PT ;  /* 0x00000002040e7812 */ /* 0x000fe200078ee209 */
[----:B------:R-:W-:Y:S01]  /*16b0*/  IMAD R4, R28, c[0x0][0x188], RZ ;  /* 0x000062001c047a24 */ /* 0x000fe200078e02ff */
[----:B------:R-:W-:Y:S01]  /*16c0*/  USHF.L.U32 UR11, UR4, 0x5, URZ ;  /* 0x00000005040b7899 */ /* 0x000fe2000800063f */
[----:B------:R-:W-:Y:S02]  /*16d0*/  IMAD.WIDE.U32 R248, R235, c[0x0][0x188], R2 ;  /* 0x00006200ebf87a25 */ /* 0x000fe400078e0002 */
[----:B------:R-:W-:-:S02]  /*16e0*/  ULDC.64 UR4, c[0x0][0x208] ;  /* 0x0000820000047ab9 */ /* 0x000fc40000000a00 */
[----:B------:R-:W-:Y:S01]  /*16f0*/  IMAD R8, R235, c[0x0][0x18c], R4 ;  /* 0x00006300eb087a24 */ /* 0x000fe200078e0204 */
[----:B------:R-:W-:Y:S01]  /*1700*/  USHF.L.U64.HI UR7, UR4, UR7, UR5 ;  /* 0x0000000704077299 */ /* 0x000fe20008010205 */
[----:B------:R-:W-:Y:S01]  /*1710*/  IMAD.WIDE.U32 R4, R240, c[0x0][0x208], R12 ;  /* 0x00008200f0047a25 */ /* 0x000fe200078e000c */
[----:B------:R-:W-:-:S03]  /*1720*/  USHF.L.U64.HI UR5, UR4, UR6, UR5 ;  /* 0x0000000604057299 */ /* 0x000fc60008010205 */
[----:B------:R-:W-:Y:S01]  /*1730*/  IMAD.IADD R9, R5, 0x1, R0 ;  /* 0x0000000105097824 */ /* 0x000fe200078e0200 */
[----:B------:R-:W-:Y:S01]  /*1740*/  SEL R0, RZ, 0x4, P0 ;  /* 0x00000004ff007807 */ /* 0x000fe20000000000 */
[----:B------:R-:W-:Y:S01]  /*1750*/  IMAD R5, R177, UR12, RZ ;  /* 0x0000000cb1057c24 */ /* 0x000fe2000f8e02ff */
[----:B------:R-:W-:Y:S01]  /*1760*/  @!P1 LEA R2, P0, R10, R6, 0x1 ;  /* 0x000000060a029211 */ /* 0x000fe200078008ff */
[----:B------:R-:W-:Y:S01]  /*1770*/  IMAD.IADD R245, R249, 0x1, R8 ;  /* 0x00000001f9f57824 */ /* 0x000fe200078e0208 */
[----:B------:R-:W-:Y:S01]  /*1780*/  LOP3.LUT R0, R14, R0, RZ, 0xfc, !PT ;  /* 0x000000000e007212 */ /* 0x000fe200078efcff */
[----:B------:R-:W-:Y:S01]  /*1790*/  IMAD.MOV.U32 R244, RZ, RZ, R248 ;  /* 0x000000fffff47224 */ /* 0x000fe200078e00f8 */
[----:B------:R-:W-:Y:S01]  /*17a0*/  @!P1 LEA.HI.X R3, R10, R7, R11, 0x1, P0 ;  /* 0x000000070a039211 */ /* 0x000fe200000f0c0b */
[----:B------:R-:W-:Y:S01]  /*17b0*/  IMAD.MOV.U32 R8, RZ, RZ, R4 ;  /* 0x000000ffff087224 */ /* 0x000fe200078e0004 */
[----:B------:R-:W-:Y:S01]  /*17c0*/  LOP3.LUT P4, RZ, R0, 0x1, RZ, 0xc0, !PT ;  /* 0x0000000100ff7812 */ /* 0x000fe2000788c0ff */
[----:B------:R-:W-:Y:S01]  /*17d0*/  IMAD R10, R20, UR13, R5 ;  /* 0x0000000d140a7c24 */ /* 0x000fe2000f8e0205 */
[C---:B------:R-:W-:Y:S01]  /*17e0*/  LOP3.LUT P3, RZ, R0.reuse, 0x2, RZ, 0xc0, !PT ;  /* 0x0000000200ff7812 */ /* 0x040fe2000786c0ff */
[----:B------:R1:W-:Y:S01]  /*17f0*/  @!P1 LDGSTS.E.BYPASS.LTC128B.128 [R231+0x2080], [R2.64], !P2 ;  /* 0x0208000002e79fae */ /* 0x0003e2000d101d48 */
[----:B------:R-:W-:Y:S01]  /*1800*/  LOP3.LUT P2, RZ, R0, 0x4, RZ, 0xc0, !PT ;  /* 0x0000000400ff7812 */ /* 0x000fe2000784c0ff */
[----:B------:R-:W-:Y:S01]  /*1810*/  IMAD R0, R21, c[0x0][0x210], RZ ;  /* 0x0000840015007a24 */ /* 0x000fe200078e02ff */
[----:B------:R-:W-:Y:S01]  /*1820*/  USHF.L.U32 UR12, UR4, 0x6, URZ ;  /* 0x00000006040c7899 */ /* 0x000fe2000800063f */
[----:B------:R-:W-:Y:S01]  /*1830*/  IMAD.WIDE.U32 R4, R177, UR13, R244 ;  /* 0x0000000db1047c25 */ /* 0x000fe2000f8e00f4 */
[----:B------:R1:W-:Y:S01]  /*1840*/  @!P1 LDGSTS.E.BYPASS.LTC128B.128 [R231+0x4880], [R2.64+0x80], !P6 ;  /* 0x0488008002e79fae */ /* 0x0003e2000f101d48 */
[----:B------:R-:W-:-:S02]  /*1850*/  UMOV UR13, 0x1 ;  /* 0x00000001000d7882 */ /* 0x000fc40000000000 */
[----:B------:R-:W-:Y:S01]  /*1860*/  IMAD R19, R236, c[0x0][0x214], R0 ;  /* 0x00008500ec137a24 */ /* 0x000fe200078e0200 */
[----:B------:R-:W-:Y:S01]  /*1870*/  IADD3 R0, -R240, c[0x0][0x168], -R22 ;  /* 0x00005a00f0007a10 */ /* 0x000fe20007ffe916 */
[----:B------:R-:W-:Y:S01]  /*1880*/  IMAD.IADD R10, R5, 0x1, R10 ;  /* 0x00000001050a7824 */ /* 0x000fe200078e020a */
[----:B--2---:R-:W-:Y:S01]  /*1890*/  LEA R6, P0, R4, c[0x0][0x160], 0x1 ;  /* 0x0000580004067a11 */ /* 0x004fe200078008ff */
[----:B------:R1:W-:Y:S01]  /*18a0*/  @!P1 LDGSTS.E.BYPASS.LTC128B.128 [R231+0x7080], [R2.64+0x100], !P5 ;  /* 0x0708010002e79fae */ /* 0x0003e2000e901d48 */
[----:B------:R-:W-:Y:S01]  /*18b0*/  ISETP.LT.OR P6, PT, R0, 0x1, !P4 ;  /* 0x000000010000780c */ /* 0x000fe200067c1670 */
[----:B------:R-:W-:Y:S01]  /*18c0*/  IMAD.SHL.U32 R14, R232, 0x4, RZ ;  /* 0x00000004e80e7824 */ /* 0x000fe200078e00ff */
[----:B------:R-:W-:Y:S01]  /*18d0*/  ISETP.LT.OR P5, PT, R0, 0x1, !P3 ;  /* 0x000000010000780c */ /* 0x000fe20005fa1670 */
[----:B------:R-:W-:Y:S01]  /*18e0*/  IMAD.U32 R13, RZ, RZ, UR11 ;  /* 0x0000000bff0d7e24 */ /* 0x000fe2000f8e00ff */
[----:B------:R-:W-:Y:S01]  /*18f0*/  LEA.HI.X R7, R4, c[0x0][0x164], R10, 0x1, P0 ;  /* 0x0000590004077a11 */ /* 0x000fe200000f0c0a */
[----:B------:R-:W-:Y:S01]  /*1900*/  IMAD.U32 R17, RZ, RZ, UR11 ;  /* 0x0000000bff117e24 */ /* 0x000fe2000f8e00ff */
[----:B------:R-:W-:Y:S01]  /*1910*/  SHF.R.S32.HI R15, RZ, 0x1f, R14 ;  /* 0x0000001fff0f7819 */ /* 0x000fe2000001140e */
[----:B------:R-:W-:Y:S01]  /*1920*/  IMAD.WIDE.U32 R10, R236, c[0x0][0x210], R8 ;  /* 0x00008400ec0a7a25 */ /* 0x000fe200078e0008 */
[----:B------:R-:W-:Y:S01]  /*1930*/  LEA R8, P0, R13, R6, 0x1 ;  /* 0x000000060d087211 */ /* 0x000fe200078008ff */
[----:B------:R-:W0:Y:S01]  /*1940*/  LDGDEPBAR ;  /* 0x00000000000079af */ /* 0x000e220000000000 */
[C---:B------:R-:W-:Y:S01]  /*1950*/  ISETP.LT.OR P1, PT, R0.reuse, 0x1, !P2 ;  /* 0x000000010000780c */ /* 0x040fe20005721670 */
[----:B------:R-:W-:Y:S01]  /*1960*/  IMAD R4, R21, c[0x0][0x270], RZ ;  /* 0x00009c0015047a24 */ /* 0x000fe200078e02ff */
[----:B------:R-:W-:Y:S01]  /*1970*/  LEA.HI.X R9, R17, R7, R16, 0x1, P0 ;  /* 0x0000000711097211 */ /* 0x000fe200000f0c10 */
[----:B------:R2:W-:Y:S01]  /*1980*/  LDGSTS.E.BYPASS.LTC128B.128 [R231+0xf080], [R6.64], !P6 ;  /* 0x0f08000006e77fae */ /* 0x0005e2000f101d48 */
[----:B------:R-:W-:Y:S01]  /*1990*/  ISETP.LT.OR P0, PT, R0, 0x21, !P4 ;  /* 0x000000210000780c */ /* 0x000fe20006701670 */
[----:B------:R-:W-:Y:S01]  /*19a0*/  IMAD R4, R236, c[0x0][0x274], R4 ;  /* 0x00009d00ec047a24 */ /* 0x000fe200078e0204 */
[C---:B------:R-:W-:Y:S01]  /*19b0*/  ISETP.LT.OR P6, PT, R0.reuse, 0x21, !P3 ;  /* 0x000000210000780c */ /* 0x040fe20005fc1670 */
[----:B------:R2:W-:Y:S01]  /*19c0*/  LDGSTS.E.BYPASS.LTC128B.128 [R231+0x11080], [R6.64+0x80], !P5 ;  /* 0x1108008006e77fae */ /* 0x0005e2000e901d48 */
[----:B------:R-:W-:Y:S01]  /*19d0*/  ISETP.LT.OR P5, PT, R0, 0x21, !P2 ;  /* 0x000000210000780c */ /* 0x000fe200057a1670 */
[----:B------:R-:W-:Y:S01]  /*19e0*/  IMAD R0, R28, c[0x0][0x278], RZ ;  /* 0x00009e001c007a24 */ /* 0x000fe200078e02ff */
[----:B------:R-:W-:Y:S01]  /*19f0*/  P2R R13, PR, RZ, 0x10 ;  /* 0x00000010ff0d7803 */ /* 0x000fe20000000000 */
[----:B------:R-:W-:Y:S01]  /*1a00*/  IMAD R18, R177, UR7, RZ ;  /* 0x00000007b1127c24 */ /* 0x000fe2000f8e02ff */
[----:B------:R-:W-:Y:S01]  /*1a10*/  ISETP.GE.AND P4, PT, R12, c[0x0][0x1fc], PT ;  /* 0x00007f000c007a0c */ /* 0x000fe20003f86270 */
[----:B------:R-:W-:Y:S01]  /*1a20*/  IMAD R0, R235, c[0x0][0x27c], R0 ;  /* 0x00009f00eb007a24 */ /* 0x000fe200078e0200 */
[----:B------:R2:W-:Y:S01]  /*1a30*/  LDGSTS.E.BYPASS.LTC128B.128 [R231+0x13080], [R6.64+0x100], !P1 ;  /* 0x1308010006e77fae */ /* 0x0005e2000c901d48 */
[----:B------:R-:W-:Y:S01]  /*1a40*/  ISETP.GT.AND P1, PT, R232, 0xf, PT ;  /* 0x0000000fe800780c */ /* 0x000fe20003f24270 */
[----:B-1----:R-:W-:Y:S01]  /*1a50*/  IMAD.WIDE.U32 R2, R236, c[0x0][0x270], R14 ;  /* 0x00009c00ec027a25 */ /* 0x002fe200078e000e */
[----:B------:R-:W-:Y:S01]  /*1a60*/  USHF.L.U32 UR7, UR4, 0x5, URZ ;  /* 0x0000000504077899 */ /* 0x000fe2000800063f */
[----:B------:R1:W-:Y:S02]  /*1a70*/  LDGSTS.E.BYPASS.LTC128B.128 [R231+0x10080], [R8.64], !P0 ;  /* 0x1008000008e77fae */ /* 0x0003e4000c101d48 */
[----:B------:R-:W-:Y:S01]  /*1a80*/  IMAD.IADD R5, R3, 0x1, R4 ;  /* 0x0000000103057824 */ /* 0x000fe200078e0204 */
[----:B------:R-:W-:Y:S01]  /*1a90*/  UMOV UR4, URZ ;  /* 0x0000003f00047c82 */ /* 0x000fe20008000000 */
[----:B------:R-:W-:Y:S01]  /*1aa0*/  IMAD.MOV.U32 R4, RZ, RZ, R2 ;  /* 0x000000ffff047224 */ /* 0x000fe200078e0002 */
[----:B------:R1:W-:Y:S01]  /*1ab0*/  LDGSTS.E.BYPASS.LTC128B.128 [R231+0x12080], [R8.64+0x80], !P6 ;  /* 0x1208008008e77fae */ /* 0x0003e2000f101d48 */
[----:B------:R-:W-:Y:S01]  /*1ac0*/  IMAD.IADD R3, R11, 0x1, R19 ;  /* 0x000000010b037824 */ /* 0x000fe200078e0213 */
[----:B------:R-:W-:Y:S01]  /*1ad0*/  SHF.R.S32.HI R19, RZ, 0x1f, R22 ;  /* 0x0000001fff137819 */ /* 0x000fe20000011416 */
[----:B------:R-:W-:Y:S01]  /*1ae0*/  IMAD.WIDE.U32 R32, R235, c[0x0][0x278], R4 ;  /* 0x00009e00eb207a25 */ /* 0x000fe200078e0004 */
[----:B------:R1:W-:Y:S01]  /*1af0*/  LDGSTS.E.BYPASS.LTC128B.128 [R231+0x14080], [R8.64+0x100], !P5 ;  /* 0x1408010008e77fae */ /* 0x0003e2000e901d48 */
[----:B------:R-:W-:-:S02]  /*1b00*/  ISETP.GE.AND P6, PT, R24, c[0x0][0x1fc], PT ;  /* 0x00007f0018007a0c */ /* 0x000fc40003fc6270 */
[----:B------:R-:W-:Y:S01]  /*1b10*/  IMAD.MOV.U32 R2, RZ, RZ, R10 ;  /* 0x000000ffff027224 */ /* 0x000fe200078e000a */
[C---:B------:R-:W-:Y:S01]  /*1b20*/  IADD3 R10, -R22.reuse, c[0x0][0x168], -R240 ;  /* 0x00005a00160a7a10 */ /* 0x040fe20007ffe9f0 */
[----:B------:R-:W-:Y:S01]  /*1b30*/  IMAD.IADD R30, R33, 0x1, R0 ;  /* 0x00000001211e7824 */ /* 0x000fe200078e0200 */
[----:B------:R-:W-:Y:S01]  /*1b40*/  IADD3 R0, P0, R22, R32, RZ ;  /* 0x0000002016007210 */ /* 0x000fe20007f1e0ff */
[----:B------:R-:W-:Y:S01]  /*1b50*/  IMAD.WIDE.U32 R246, R235, c[0x0][0x218], R2 ;  /* 0x00008600ebf67a25 */ /* 0x000fe200078e0002 */
[----:B------:R-:W-:Y:S01]  /*1b60*/  LEA.HI R11, R29, R232, RZ, 0x2 ;  /* 0x000000e81d0b7211 */ /* 0x000fe200078f10ff */
[----:B------:R3:W-:Y:S02]  /*1b70*/  STL.64 [R1+0x8], R32 ;  /* 0x0000082001007387 */ /* 0x0007e40000100a00 */
[----:B------:R-:W-:Y:S02]  /*1b80*/  IMAD.X R2, R19, 0x1, R30, P0 ;  /* 0x0000000113027824 */ /* 0x000fe400000e061e */
[----:B------:R-:W-:Y:S01]  /*1b90*/  IMAD.MOV.U32 R242, RZ, RZ, R246 ;  /* 0x000000fffff27224 */ /* 0x000fe200078e00f6 */
[----:B------:R4:W-:Y:S01]  /*1ba0*/  STL [R1+0x14], R30 ;  /* 0x0000141e01007387 */ /* 0x0009e20000100800 */
[----:B--2---:R-:W-:-:S02]  /*1bb0*/  IMAD R6, R28, c[0x0][0x218], RZ ;  /* 0x000086001c067a24 */ /* 0x004fc400078e02ff */
[----:B------:R-:W-:Y:S02]  /*1bc0*/  IMAD R18, R20, UR12, R18 ;  /* 0x0000000c14127c24 */ /* 0x000fe4000f8e0212 */
[----:B------:R-:W-:Y:S01]  /*1bd0*/  IMAD R4, R235, c[0x0][0x21c], R6 ;  /* 0x00008700eb047a24 */ /* 0x000fe200078e0206 */
[----:B------:R-:W-:-:S03]  /*1be0*/  LEA R6, P0, R0, c[0x0][0x258], 0x2 ;  /* 0x0000960000067a11 */ /* 0x000fc600078010ff */
[----:B------:R-:W-:Y:S01]  /*1bf0*/  IMAD.IADD R243, R247, 0x1, R4 ;  /* 0x00000001f7f37824 */ /* 0x000fe200078e0204 */
[----:B------:R-:W-:Y:S02]  /*1c00*/  LEA.HI.X R7, R0, c[0x0][0x25c], R2, 0x2, P0 ;  /* 0x0000970000077a11 */ /* 0x000fe400000f1402 */
[----:B------:R-:W-:Y:S01]  /*1c10*/  ISETP.LT.OR P0, PT, R10, 0x1, P4 ;  /* 0x000000010a00780c */ /* 0x000fe20002701670 */
[----:B------:R-:W-:Y:S01]  /*1c20*/  IMAD.WIDE.U32 R4, R177, UR12, R242 ;  /* 0x0000000cb1047c25 */ /* 0x000fe2000f8e00f2 */
[----:B-1----:R-:W-:-:S03]  /*1c30*/  LEA.HI R9, R29, R232, RZ, 0x5 ;  /* 0x000000e81d097211 */ /* 0x002fc600078f28ff */
[----:B------:R-:W-:Y:S01]  /*1c40*/  IMAD.IADD R0, R5, 0x1, R18 ;  /* 0x0000000105007824 */ /* 0x000fe200078e0212 */
[----:B------:R-:W-:Y:S01]  /*1c50*/  LEA R2, P5, R4, c[0x0][0x1f0], 0x1 ;  /* 0x00007c0004027a11 */ /* 0x000fe200078a08ff */
[----:B------:R-:W-:-:S03]  /*1c60*/  @!P1 IMAD.SHL.U32 R5, R232, 0x10, RZ ;  /* 0x00000010e8059824 */ /* 0x000fc600078e00ff */
[----:B------:R-:W-:Y:S01]  /*1c70*/  LEA.HI.X R3, R4, c[0x0][0x1f4], R0, 0x1, P5 ;  /* 0x00007d0004037a11 */ /* 0x000fe200028f0c00 */
[----:B------:R-:W-:Y:S01]  /*1c80*/  IMAD.U32 R4, RZ, RZ, UR7 ;  /* 0x00000007ff047e24 */ /* 0x000fe2000f8e00ff */
[----:B------:R1:W-:Y:S01]  /*1c90*/  @!P1 LDGSTS.E.BYPASS.LTC128B.128 [R5+0x21080], [R6.64] ;  /* 0x2108000006059fae */ /* 0x0003e2000b901d48 */
[----:B------:R-:W-:Y:S01]  /*1ca0*/  IMAD.U32 R0, RZ, RZ, UR5 ;  /* 0x00000005ff007e24 */ /* 0x000fe2000f8e00ff */
[----:B------:R-:W-:Y:S01]  /*1cb0*/  ISETP.GE.AND P5, PT, R27, c[0x0][0x1fc], PT ;  /* 0x00007f001b007a0c */ /* 0x000fe20003fa6270 */
[----:B---3--:R-:W-:Y:S01]  /*1cc0*/  CS2R R32, SRZ ;  /* 0x0000000000207805 */ /* 0x008fe2000001ff00 */
[----:B------:R-:W0:Y:S04]  /*1cd0*/  LDGDEPBAR ;  /* 0x00000000000079af */ /* 0x000e280000000000 */
[----:B------:R2:W-:Y:S01]  /*1ce0*/  LDGSTS.E.BYPASS.LTC128B.128 [R231+0x1b080], [R2.64], !P0 ;  /* 0x1b08000002e77fae */ /* 0x0005e2000c101d48 */
[----:B------:R-:W-:-:S02]  /*1cf0*/  ISETP.LT.OR P0, PT, R10, 0x1, P6 ;  /* 0x000000010a00780c */ /* 0x000fc40003701670 */
[----:B------:R-:W-:-:S11]  /*1d00*/  ISETP.LT.OR P6, PT, R10, 0x21, P6 ;  /* 0x000000210a00780c */ /* 0x000fd600037c1670 */
[----:B------:R2:W-:Y:S01]  /*1d10*/  LDGSTS.E.BYPASS.LTC128B.128 [R231+0x1d080], [R2.64+0x80], !P0 ;  /* 0x1d08008002e77fae */ /* 0x0005e2000c101d48 */
[----:B------:R-:W-:Y:S01]  /*1d20*/  LEA R4, P0, R4, R2, 0x1 ;  /* 0x0000000204047211 */ /* 0x000fe200078008ff */
[----:B-1----:R-:W-:Y:S01]  /*1d30*/  IMAD.U32 R5, RZ, RZ, UR7 ;  /* 0x00000007ff057e24 */ /* 0x002fe2000f8e00ff */
[----:B------:R-:W-:-:S04]  /*1d40*/  SHF.R.S32.HI R7, RZ, 0x1f, R11 ;  /* 0x0000001fff077819 */ /* 0x000fc8000001140b */
[----:B------:R-:W-:Y:S01]  /*1d50*/  LEA.HI.X R5, R5, R3, R0, 0x1, P0 ;  /* 0x0000000305057211 */ /* 0x000fe200000f0c00 */
[----:B------:R-:W-:Y:S01]  /*1d60*/  IMAD R0, R21, c[0x0][0x288], RZ ;  /* 0x0000a20015007a24 */ /* 0x000fe200078e02ff */
[C---:B------:R-:W-:Y:S02]  /*1d70*/  ISETP.LT.OR P0, PT, R10.reuse, 0x1, P5 ;  /* 0x000000010a00780c */ /* 0x040fe40002f01670 */
[----:B------:R-:W-:Y:S01]  /*1d80*/  ISETP.LT.OR P5, PT, R10, 0x21, P5 ;  /* 0x000000210a00780c */ /* 0x000fe20002fa1670 */
[----:B------:R-:W-:-:S10]  /*1d90*/  IMAD R0, R236, c[0x0][0x28c], R0 ;  /* 0x0000a300ec007a24 */ /* 0x000fd400078e0200 */
[----:B------:R2:W-:Y:S01]  /*1da0*/  LDGSTS.E.BYPASS.LTC128B.128 [R231+0x1f080], [R2.64+0x100], !P0 ;  /* 0x1f08010002e77fae */ /* 0x0005e2000c101d48 */
[----:B------:R-:W-:Y:S02]  /*1db0*/  ISETP.LT.OR P0, PT, R10, 0x21, P4 ;  /* 0x000000210a00780c */ /* 0x000fe40002701670 */
[----:B------:R-:W-:Y:S02]  /*1dc0*/  ISETP.NE.AND P4, PT, R13, RZ, PT ;  /* 0x000000ff0d00720c */ /* 0x000fe40003f85270 */
[----:B------:R-:W-:-:S09]  /*1dd0*/  SHF.R.S32.HI R13, RZ, 0x5, R9 ;  /* 0x00000005ff0d7819 */ /* 0x000fd20000011409 */
[----:B------:R1:W-:Y:S01]  /*1de0*/  LDGSTS.E.BYPASS.LTC128B.128 [R231+0x1c080], [R4.64], !P0 ;  /* 0x1c08000004e77fae */ /* 0x0003e2000c101d48 */
[----:B------:R-:W-:-:S03]  /*1df0*/  ISETP.GE.AND P0, PT, R12, c[0x0][0x1fc], PT ;  /* 0x00007f000c007a0c */ /* 0x000fc60003f06270 */
[----:B------:R1:W-:Y:S01]  /*1e00*/  LDGSTS.E.BYPASS.LTC128B.128 [R231+0x1e080], [R4.64+0x80], !P6 ;  /* 0x1e08008004e77fae */ /* 0x0003e2000f101d48 */
[----:B------:R-:W-:Y:S02]  /*1e10*/  SEL R18, RZ, 0x1, P0 ;  /* 0x00000001ff127807 */ /* 0x000fe40000000000 */
[----:B------:R-:W-:Y:S01]  /*1e20*/  ISETP.GE.AND P6, PT, R24, c[0x0][0x1fc], PT ;  /* 0x00007f0018007a0c */ /* 0x000fe20003fc6270 */
[----:B------:R1:W-:Y:S01]  /*1e30*/  LDGSTS.E.BYPASS.LTC128B.128 [R231+0x20080], [R4.64+0x100], !P5 ;  /* 0x2008010004e77fae */ /* 0x0003e2000e901d48 */
[----:B------:R-:W-:Y:S01]  /*1e40*/  ISETP.GE.AND P5, PT, R232, 0x10, PT ;  /* 0x00000010e800780c */ /* 0x000fe20003fa6270 */
[----:B--2---:R-:W-:Y:S01]  /*1e50*/  IMAD.WIDE.U32 R2, R236, c[0x0][0x288], R14 ;  /* 0x0000a200ec027a25 */ /* 0x004fe200078e000e */
[----:B------:R-:W-:-:S03]  /*1e60*/  LEA.HI R14, R29, R232, RZ, 0x4 ;  /* 0x000000e81d0e7211 */ /* 0x000fc600078f20ff */
[----:B------:R-:W-:Y:S01]  /*1e70*/  IMAD.IADD R3, R3, 0x1, R0 ;  /* 0x0000000103037824 */ /* 0x000fe200078e0200 */
[----:B------:R-:W-:Y:S02]  /*1e80*/  SHF.R.S32.HI R0, RZ, 0x2, R11 ;  /* 0x00000002ff007819 */ /* 0x000fe4000001140b */
[----:B------:R-:W-:Y:S01]  /*1e90*/  SHF.R.S32.HI R6, RZ, 0x4, R14 ;  /* 0x00000004ff067819 */ /* 0x000fe2000001140e */
[----:B----4-:R-:W-:Y:S01]  /*1ea0*/  IMAD.WIDE.U32 R30, R235, c[0x0][0x290], R2 ;  /* 0x0000a400eb1e7a25 */ /* 0x010fe200078e0002 */
[----:B------:R-:W-:Y:S02]  /*1eb0*/  LEA.HI R7, R7, R0, RZ, 0x3 ;  /* 0x0000000007077211 */ /* 0x000fe400078f18ff */
[----:B------:R-:W-:Y:S02]  /*1ec0*/  LEA.HI R8, R14, R6, RZ, 0x1 ;  /* 0x000000060e087211 */ /* 0x000fe400078f08ff */
[----:B------:R-:W-:Y:S01]  /*1ed0*/  LOP3.LUT R7, R7, 0xfffffff8, RZ, 0xc0, !PT ;  /* 0xfffffff807077812 */ /* 0x000fe200078ec0ff */
[----:B------:R2:W-:Y:S01]  /*1ee0*/  STL.64 [R1], R30 ;  /* 0x0000001e01007387 */ /* 0x0005e20000100a00 */
[----:B------:R-:W-:-:S02]  /*1ef0*/  LOP3.LUT R8, R8, 0xfffffffe, RZ, 0xc0, !PT ;  /* 0xfffffffe08087812 */ /* 0x000fc400078ec0ff */
[----:B------:R-:W-:Y:S01]  /*1f00*/  IADD3 R3, P0, R22, R30, RZ ;  /* 0x0000001e16037210 */ /* 0x000fe20007f1e0ff */
[----:B------:R-:W-:Y:S01]  /*1f10*/  IMAD.IADD R12, R0, 0x1, -R7 ;  /* 0x00000001000c7824 */ /* 0x000fe200078e0a07 */
[----:B------:R-:W-:Y:S01]  /*1f20*/  SHF.R.S32.HI R7, RZ, 0x1f, R9 ;  /* 0x0000001fff077819 */ /* 0x000fe20000011409 */
[----:B------:R-:W-:Y:S01]  /*1f30*/  IMAD.IADD R0, R6, 0x1, -R8 ;  /* 0x0000000106007824 */ /* 0x000fe200078e0a08 */
[----:B------:R-:W-:Y:S01]  /*1f40*/  LEA.HI R6, R29, R232, RZ, 0x7 ;  /* 0x000000e81d067211 */ /* 0x000fe200078f38ff */
[----:B------:R-:W-:Y:S02]  /*1f50*/  IMAD R8, R28, c[0x0][0x290], RZ ;  /* 0x0000a4001c087a24 */ /* 0x000fe400078e02ff */
[----:B------:R-:W-:Y:S01]  /*1f60*/  IMAD.SHL.U32 R2, R12, 0x10, RZ ;  /* 0x000000100c027824 */ /* 0x000fe200078e00ff */
[----:B------:R-:W-:Y:S01]  /*1f70*/  SHF.R.S32.HI R17, RZ, 0x7, R6 ;  /* 0x00000007ff117819 */ /* 0x000fe20000011406 */
[----:B-1----:R-:W-:Y:S01]  /*1f80*/  IMAD R5, R235, c[0x0][0x294], R8 ;  /* 0x0000a500eb057a24 */ /* 0x002fe200078e0208 */
[----:B------:R-:W-:Y:S01]  /*1f90*/  LEA.HI R6, R7, R13, RZ, 0x2 ;  /* 0x0000000d07067211 */ /* 0x000fe200078f10ff */
[----:B------:R-:W-:Y:S01]  /*1fa0*/  CS2R R28, SRZ ;  /* 0x00000000001c7805 */ /* 0x000fe2000001ff00 */
[----:B------:R-:W-:Y:S01]  /*1fb0*/  LOP3.LUT R8, R11, 0x3ffffffc, RZ, 0xc0, !PT ;  /* 0x3ffffffc0b087812 */ /* 0x000fe200078ec0ff */
[----:B------:R-:W-:Y:S01]  /*1fc0*/  IMAD.SHL.U32 R7, R17, 0x8, RZ ;  /* 0x0000000811077824 */ /* 0x000fe200078e00ff */
[----:B------:R-:W-:Y:S01]  /*1fd0*/  LOP3.LUT R4, R6, 0xfffffffc, RZ, 0xc0, !PT ;  /* 0xfffffffc06047812 */ /* 0x000fe200078ec0ff */
[----:B------:R-:W-:-:S03]  /*1fe0*/  IMAD.IADD R20, R31, 0x1, R5 ;  /* 0x000000011f147824 */ /* 0x000fc600078e0205 */
[----:B------:R-:W-:Y:S01]  /*1ff0*/  LOP3.LUT R16, R7, 0x8, RZ, 0xc0, !PT ;  /* 0x0000000807107812 */ /* 0x000fe200078ec0ff */
[----:B------:R-:W-:Y:S01]  /*2000*/  IMAD.IADD R15, R13, 0x1, -R4 ;  /* 0x000000010d0f7824 */ /* 0x000fe200078e0a04 */
[----:B------:R1:W-:Y:S01]  /*2010*/  STL [R1+0x10], R20 ;  /* 0x0000101401007387 */ /* 0x0003e20000100800 */
[----:B------:R-:W-:Y:S01]  /*2020*/  IMAD.X R4, R19, 0x1, R20, P0 ;  /* 0x0000000113047824 */ /* 0x000fe200000e0614 */
[----:B------:R-:W-:Y:S01]  /*2030*/  LOP3.LUT R2, R16, 0x70, R2, 0xf8, !PT ;  /* 0x0000007010027812 */ /* 0x000fe200078ef802 */
[C---:B------:R-:W-:Y:S01]  /*2040*/  IMAD.SHL.U32 R7, R15.reuse, 0x100, RZ ;  /* 0x000001000f077824 */ /* 0x040fe200078e00ff */
[----:B------:R-:W-:Y:S01]  /*2050*/  LEA.HI R5, R15, R15, RZ, 0x1 ;  /* 0x0000000f0f057211 */ /* 0x000fe200078f08ff */
[----:B--2---:R-:W-:Y:S01]  /*2060*/  CS2R R30, SRZ ;  /* 0x00000000001e7805 */ /* 0x004fe2000001ff00 */
        /* <DEDUP_REMOVED lines=36> */
[----:B--2---:R-:W-:Y:S01]  /*22b0*/  IMAD.SHL.U32 R7, R13, 0x100, RZ ;  /* 0x000001000d077824 */ /* 0x004fe200078e00ff */
        /* <DEDUP_REMOVED lines=40> */
[----:B------:R-:W-:Y:S01]  /*2540*/  LOP3.LUT R218, R218, 0xfffffe00, RZ, 0xc0, !PT ;  /* 0xfffffe00dada7812 */ /* 0x000fe200078ec0ff */
[----:B------:R-:W-:Y:S01]  /*2550*/  CS2R R26, SRZ ;  /* 0x00000000001a7805 */ /* 0x000fe2000001ff00 */
        /* <DEDUP_REMOVED lines=29> */
[----:B-1----:R-:W-:Y:S02]  /*2730*/  IMAD.IADD R227, R224, 0x1, R225 ;  /* 0x00000001e0e37824 */ /* 0x002fe400078e02e1 */
.L_x_1139:
[----:B------:R-:W-:Y:S04]  /*2740*/  DEPBAR.LE SB0, 0x1 ;  /* 0x000080400000791a */ /* 0x000fe80000000000 */
[----:B------:R-:W-:Y:S01]  /*2750*/  BAR.SYNC.DEFER_BLOCKING 0x0 ;  /* 0x0000000000007b1d */ /* 0x000fe20000010000 */
[----:B------:R-:W-:Y:S02]  /*2760*/  MOV R0, UR4 ;  /* 0x0000000400007c02 */ /* 0x000fe40008000f00 */
[----:B------:R-:W-:Y:S02]  /*2770*/  MOV R18, UR4 ;  /* 0x0000000400127c02 */ /* 0x000fe40008000f00 */
[----:B------:R-:W-:Y:S01]  /*2780*/  IADD3 R228, R177, 0x1, RZ ;  /* 0x00000001b1e47810 */ /* 0x000fe20007ffe0ff */
[----:B------:R-:W-:Y:S01]  /*2790*/  IMAD R0, R0, 0x3000, R224 ;  /* 0x0000300000007824 */ /* 0x000fe200078e02e0 */
[----:B------:R-:W-:Y:S01]  /*27a0*/  MOV R238, R177 ;  /* 0x000000b100ee7202 */ /* 0x000fe20000000f00 */
[----:B------:R-:W-:Y:S01]  /*27b0*/  IMAD R18, R18, 0x3000, R226 ;  /* 0x0000300012127824 */ /* 0x000fe200078e02e2 */
[----:B------:R-:W-:Y:S02]  /*27c0*/  ISETP.GE.AND P0, PT, R228, R250, PT ;  /* 0x000000fae400720c */ /* 0x000fe40003f06270 */
[----:B------:R-:W-:Y:S02]  /*27d0*/  SHF.L.U32 R174, R0, 0x1, RZ ;  /* 0x0000000100ae7819 */ /* 0x000fe400000006ff */
[----:B------:R-:W-:Y:S02]  /*27e0*/  MOV R0, UR4 ;  /* 0x0000000400007c02 */ /* 0x000fe40008000f00 */
[----:B------:R-:W-:Y:S03]  /*27f0*/  SHF.L.U32 R175, R18, 0x1, RZ ;  /* 0x0000000112af7819 */ /* 0x000fe600000006ff */
        /* <DEDUP_REMOVED lines=199> */
[----:B--2-4-:R-:W-:Y:S01]  /*3470*/  SHF.R.S32.HI R0, RZ, 0x1f, R228 ;  /* 0x0000001fff007819 */ /* 0x014fe200000114e4 */
[----:B------:R-:W2:Y:S01]  /*3480*/  LDL.64 R196, [R1+0x8] ;  /* 0x0000080001c47983 */ /* 0x000ea20000100a00 */
[----:B------:R-:W-:Y:S01]  /*3490*/  @!P1 LEA R4, R177, 0x40, 0x6 ;  /* 0x00000040b1049811 */ /* 0x000fe200078e30ff */
[----:B------:R-:W-:Y:S02]  /*34a0*/  IMAD.WIDE.U32 R6, R228, c[0x0][0x178], RZ ;  /* 0x00005e00e4067a25 */ /* 0x000fe400078e00ff */
[----:B------:R-:W4:Y:S02]  /*34b0*/  LDL R194, [R1+0x14] ;  /* 0x0000140001c27983 */ /* 0x000f240000100800 */
[----:B------:R-:W-:Y:S02]  /*34c0*/  IMAD R0, R0, c[0x0][0x178], RZ ;  /* 0x00005e0000007a24 */ /* 0x000fe400078e02ff */
[----:B------:R-:W-:Y:S02]  /*34d0*/  IMAD.SHL.U32 R5, R6, 0x40, RZ ;  /* 0x0000004006057824 */ /* 0x000fe400078e00ff */
[C---:B------:R-:W-:Y:S02]  /*34e0*/  IMAD R10, R228.reuse, c[0x0][0x17c], R0 ;  /* 0x00005f00e40a7a24 */ /* 0x040fe400078e0200 */
[----:B------:R-:W-:Y:S02]  /*34f0*/  IMAD.MOV.U32 R14, RZ, RZ, -0x40 ;  /* 0xffffffc0ff0e7424 */ /* 0x000fe400078e00ff */
[----:B------:R-:W-:Y:S02]  /*3500*/  IMAD.IADD R10, R7, 0x1, R10 ;  /* 0x00000001070a7824 */ /* 0x000fe400078e020a */
[----:B------:R-:W-:Y:S04]  /*3510*/  IMAD R14, R228, R14, c[0x0][0x168] ;  /* 0x00005a00e40e7624 */ /* 0x000fe800078e020e */
[----:B------:R-:W-:Y:S01]  /*3520*/  IMAD.IADD R14, R14, 0x1, -R240 ;  /* 0x000000010e0e7824 */ /* 0x000fe200078e0af0 */
[C---:B--2---:R-:W-:Y:S04]  /*3530*/  @!P1 IADD3 R0, P5, R4.reuse, R196, RZ ;  /* 0x000000c404009210 */ /* 0x044fe80007fbe0ff */
[----:B----4-:R-:W-:Y:S02]  /*3540*/  @!P1 LEA.HI.X.SX32 R7, R4, R194, 0x1, P5 ;  /* 0x000000c204079211 */ /* 0x010fe400028f0eff */
[----:B------:R-:W-:Y:S02]  /*3550*/  IADD3 R15, P6, P5, R248, UR11, R5 ;  /* 0x0000000bf80f7c10 */ /* 0x000fe4000fdde005 */
[----:B------:R-:W-:Y:S04]  /*3560*/  SHF.L.U64.HI R4, R6, 0x6, R10 ;  /* 0x0000000606047819 */ /* 0x000fe8000001020a */
[----:B---3--:R-:W-:Y:S02]  /*3570*/  IADD3.X R18, R245, UR10, R4, P6, P5 ;  /* 0x0000000af5127c10 */ /* 0x008fe4000b7ea404 */
[----:B------:R-:W-:Y:S02]  /*3580*/  IADD3 R5, P6, R5, R248, RZ ;  /* 0x000000f805057210 */ /* 0x000fe40007fde0ff */
[C---:B------:R-:W-:Y:S04]  /*3590*/  @!P1 LEA R10, P5, R0.reuse, c[0x0][0x258], 0x2 ;  /* 0x00009600000a9a11 */ /* 0x040fe800078a10ff */
[----:B------:R-:W-:Y:S01]  /*35a0*/  @!P1 LEA.HI.X R11, R0, c[0x0][0x25c], R7, 0x2, P5 ;  /* 0x00009700000b9a11 */ /* 0x000fe200028f1407 */
[----:B------:R-:W-:Y:S01]  /*35b0*/  IMAD.X R0, R4, 0x1, R245, P6 ;  /* 0x0000000104007824 */ /* 0x000fe200030e06f5 */
[----:B------:R-:W-:Y:S02]  /*35c0*/  LEA R6, P5, R5, c[0x0][0x160], 0x1 ;  /* 0x0000580005067a11 */ /* 0x000fe400078a08ff */
[----:B------:R-:W-:Y:S02]  /*35d0*/  LEA R4, P6, R15, c[0x0][0x160], 0x1 ;  /* 0x000058000f047a11 */ /* 0x000fe400078c08ff */
[----:B------:R-:W-:Y:S02]  /*35e0*/  LEA.HI.X R7, R5, c[0x0][0x164], R0, 0x1, P5 ;  /* 0x0000590005077a11 */ /* 0x000fe400028f0c00 */
[----:B------:R-:W-:Y:S01]  /*35f0*/  LEA.HI.X R5, R15, c[0x0][0x164], R18, 0x1, P6 ;  /* 0x000059000f057a11 */ /* 0x000fe200030f0c12 */
[----:B------:R-:W-:Y:S01]  /*3600*/  IMAD.U32 R15, RZ, RZ, UR13 ;  /* 0x0000000dff0f7e24 */ /* 0x000fe2000f8e00ff */
[C---:B------:R-:W-:Y:S02]  /*3610*/  ISETP.LT.OR P6, PT, R14.reuse, 0x1, !P4 ;  /* 0x000000010e00780c */ /* 0x040fe400067c1670 */
        /* <DEDUP_REMOVED lines=13> */
[----:B------:R-:W-:Y:S09]  /*36f0*/  ISETP.LT.OR P5, PT, R14, 0x21, !P2 ;  /* 0x000000210e00780c */ /* 0x000ff200057a1670 */
[----:B------:R3:W-:Y:S04]  /*3700*/  LDGSTS.E.BYPASS.LTC128B.128 [R0+0x3000], [R4.64+0x80], !P6 ;  /* 0x0300008004007fae */ /* 0x0007e8000f101d48 */
[----:B------:R3:W-:Y:S01]  /*3710*/  LDGSTS.E.BYPASS.LTC128B.128 [R0+0x5000], [R4.64+0x100], !P5 ;  /* 0x0500010004007fae */ /* 0x0007e2000e901d48 */
[----:B--2---:R-:W-:Y:S02]  /*3720*/  IMAD.SHL.U32 R7, R232, 0x4, RZ ;  /* 0x00000004e8077824 */ /* 0x004fe400078e00ff */
[----:B------:R-:W-:Y:S04]  /*3730*/  IMAD.U32 R6, RZ, RZ, UR13 ;  /* 0x0000000dff067e24 */ /* 0x000fe8000f8e00ff */
[----:B------:R-:W-:Y:S04]  /*3740*/  @!P1 IMAD R6, R6, 0x40, R7 ;  /* 0x0000004006069824 */ /* 0x000fe800078e0207 */
[----:B------:R-:W-:Y:S05]  /*3750*/  @!P1 IMAD.SHL.U32 R6, R6, 0x4, RZ ;  /* 0x0000000406069824 */ /* 0x000fea00078e00ff */
[----:B------:R3:W-:Y:S02]  /*3760*/  @!P1 LDGSTS.E.BYPASS.LTC128B.128 [R6+0x21080], [R10.64] ;  /* 0x210800000a069fae */ /* 0x0007e4000b901d48 */
.L_x_1137:
[C---:B-1234-:R-:W-:Y:S01]  /*3770*/  HMMA.16816.F32 R4, R84.reuse, R2, RZ ;  /* 0x000000025404723c */ /* 0x05efe200000018ff */
[----:B------:R-:W-:Y:S03]  /*3780*/  LDSM.16.M88.2 R2, [R215+0x7880] ;  /* 0x00788000d702783b */ /* 0x000fe60000000100 */
[----:B------:R-:W-:Y:S02]  /*3790*/  SHF.L.U32 R0, R225, 0x1, RZ ;  /* 0x00000001e1007819 */ /* 0x000fe400000006ff */
[----:B------:R-:W1:Y:S02]  /*37a0*/  LDSM.16.M88.4 R104, [R220] ;  /* 0x00000000dc68783b */ /* 0x000e640000000200 */
[C---:B------:R-:W-:Y:S01]  /*37b0*/  HMMA.16816.F32 R8, R84.reuse, R8, RZ ;  /* 0x000000085408723c */ /* 0x040fe200000018ff */
[----:B------:R-:W-:Y:S02]  /*37c0*/  IADD3 R0, R0, R220, RZ ;  /* 0x000000dc00007210 */ /* 0x000fe40007ffe0ff */
[----:B------:R-:W0:Y:S05]  /*37d0*/  LDGDEPBAR ;  /* 0x00000000000079af */ /* 0x000e2a0000000000 */
[C---:B------:R-:W-:Y:S08]  /*37e0*/  HMMA.16816.F32 R12, R84.reuse, R12, RZ ;  /* 0x0000000c540c723c */ /* 0x040ff000000018ff */
[C---:B------:R-:W-:Y:S08]  /*37f0*/  HMMA.16816.F32 R16, R84.reuse, R16, RZ ;  /* 0x000000105410723c */ /* 0x040ff000000018ff */
[----:B------:R-:W-:Y:S01]  /*3800*/  HMMA.16816.F32 R20, R84, R88, RZ ;  /* 0x000000585414723c */ /* 0x000fe200000018ff */
[----:B------:R-:W2:Y:S05]  /*3810*/  LDSM.16.M88.2 R84, [R215+0x8080] ;  /* 0x00808000d754783b */ /* 0x000eaa0000000100 */
        /* <DEDUP_REMOVED lines=11> */
[C---:B-1----:R-:W-:Y:S03]  /*38d0*/  HMMA.16816.F32 R4, R104.reuse, R2, R4 ;  /* 0x000000026804723c */ /* 0x042fe60000001804 */
[----:B------:R-:W1:Y:S05]  /*38e0*/  LDSM.16.M88.2 R2, [R214+0x7880] ;  /* 0x00788000d602783b */ /* 0x000e6a0000000100 */
[C---:B--2---:R-:W-:Y:S01]  /*38f0*/  HMMA.16816.F32 R8, R104.reuse, R84, R8 ;  /* 0x000000546808723c */ /* 0x044fe20000001808 */
[----:B------:R-:W2:Y:S07]  /*3900*/  LDSM.16.M88.2 R84, [R214+0x8880] ;  /* 0x00888000d654783b */ /* 0x000eae0000000100 */
[C---:B---3--:R-:W-:Y:S01]  /*3910*/  HMMA.16816.F32 R12, R104.reuse, R86, R12 ;  /* 0x00000056680c723c */ /* 0x048fe2000000180c */
[----:B------:R-:W3:Y:S07]  /*3920*/  LDSM.16.M88.2 R86, [R214+0x9080] ;  /* 0x00908000d656783b */ /* 0x000eee0000000100 */
[C---:B----4-:R-:W-:Y:S01]  /*3930*/  HMMA.16816.F32 R16, R104.reuse, R88, R16 ;  /* 0x000000586810723c */ /* 0x050fe20000001810 */
[----:B------:R-:W4:Y:S07]  /*3940*/  LDSM.16.M88.2 R88, [R214+0x9880] ;  /* 0x00988000d658783b */ /* 0x000f2e0000000100 */
[----:B-----5:R-:W-:Y:S01]  /*3950*/  HMMA.16816.F32 R20, R104, R90, R20 ;  /* 0x0000005a6814723c */ /* 0x020fe20000001814 */
[----:B------:R-:W5:Y:S07]  /*3960*/  LDSM.16.M88.2 R90, [R212+0xa080] ;  /* 0x00a08000d45a783b */ /* 0x000f6e0000000100 */
        /* <DEDUP_REMOVED lines=8> */
[----:B----4-:R-:W-:Y:S01]  /*39f0*/  HMMA.16816.F32 R20, R92, R88, R20 ;  /* 0x000000585c14723c */ /* 0x010fe20000001814 */
[----:B------:R-:W4:Y:S05]  /*3a00*/  LDSM.16.M88.2 R88, [R212+0xc080] ;  /* 0x00c08000d458783b */ /* 0x000f2a0000000100 */
[----:B------:R-:W-:Y:S02]  /*3a10*/  LDSM.16.M88.4 R92, [R222+0x1d080] ;  /* 0x01d08000de5c783b */ /* 0x000fe40000000200 */
[C---:B-----5:R-:W-:Y:S03]  /*3a20*/  HMMA.16816.F32 R4, R100.reuse, R90, R4 ;  /* 0x0000005a6404723c */ /* 0x060fe60000001804 */
[----:B------:R-:W5:Y:S05]  /*3a30*/  LDSM.16.M88.2 R90, [R213+0xa080] ;  /* 0x00a08000d55a783b */ /* 0x000f6a0000000100 */
[C---:B-1----:R-:W-:Y:S01]  /*3a40*/  HMMA.16816.F32 R8, R100.reuse, R2, R8 ;  /* 0x000000026408723c */ /* 0x042fe20000001808 */
[----:B------:R-:W1:Y:S07]  /*3a50*/  LDSM.16.M88.2 R2, [R213+0xb080] ;  /* 0x00b08000d502783b */ /* 0x000e6e0000000100 */
[C---:B--2---:R-:W-:Y:S01]  /*3a60*/  HMMA.16816.F32 R12, R100.reuse, R84, R12 ;  /* 0x00000054640c723c */ /* 0x044fe2000000180c */
[----:B------:R-:W2:Y:S07]  /*3a70*/  LDSM.16.M88.2 R84, [R213+0xb880] ;  /* 0x00b88000d554783b */ /* 0x000eae0000000100 */
        /* <DEDUP_REMOVED lines=9> */
[C---:B-1----:R-:W-:Y:S01]  /*3b10*/  HMMA.16816.F32 R12, R92.reuse, R2, R12 ;  /* 0x000000025c0c723c */ /* 0x042fe2000000180c */
[----:B------:R-:W1:Y:S07]  /*3b20*/  LDSM.16.M88.2 R2, [R215+0xb080] ;  /* 0x00b08000d702783b */ /* 0x000e6e0000000100 */
[C---:B--2---:R-:W-:Y:S01]  /*3b30*/  HMMA.16816.F32 R16, R92.reuse, R84, R16 ;  /* 0x000000545c10723c */ /* 0x044fe20000001810 */
[----:B------:R-:W2:Y:S07]  /*3b40*/  LDSM.16.M88.2 R84, [R215+0xb880] ;  /* 0x00b88000d754783b */ /* 0x000eae0000000100 */
[----:B---3--:R-:W-:Y:S01]  /*3b50*/  HMMA.16816.F32 R20, R92, R86, R20 ;  /* 0x000000565c14723c */ /* 0x008fe20000001814 */
[----:B------:R-:W3:Y:S05]  /*3b60*/  LDSM.16.M88.2 R86, [R215+0xc080] ;  /* 0x00c08000d756783b */ /* 0x000eea0000000100 */
[----:B------:R-:W-:Y:S02]  /*3b70*/  LDSM.16.M88.4 R92, [R0+0x2000] ;  /* 0x00200000005c783b */ /* 0x000fe40000000200 */
[C---:B----4-:R-:W-:Y:S03]  /*3b80*/  HMMA.16816.F32 R4, R100.reuse, R88, R4 ;  /* 0x000000586404723c */ /* 0x050fe60000001804 */
[----:B------:R-:W4:Y:S05]  /*3b90*/  LDSM.16.M88.2 R88, [R214+0xa080] ;  /* 0x00a08000d658783b */ /* 0x000f2a0000000100 */
[C---:B-----5:R-:W-:Y:S01]  /*3ba0*/  HMMA.16816.F32 R8, R100.reuse, R90, R8 ;  /* 0x0000005a6408723c */ /* 0x060fe20000001808 */
[----:B------:R-:W5:Y:S07]  /*3bb0*/  LDSM.16.M88.2 R90, [R214+0xa880] ;  /* 0x00a88000d65a783b */ /* 0x000f6e0000000100 */
[C---:B-1----:R-:W-:Y:S01]  /*3bc0*/  HMMA.16816.F32 R12, R100.reuse, R2, R12 ;  /* 0x00000002640c723c */ /* 0x042fe2000000180c */
[----:B------:R-:W1:Y:S07]  /*3bd0*/  LDSM.16.M88.2 R2, [R214+0xb080] ;  /* 0x00b08000d602783b */ /* 0x000e6e0000000100 */
[C---:B--2---:R-:W-:Y:S01]  /*3be0*/  HMMA.16816.F32 R16, R100.reuse, R84, R16 ;  /* 0x000000546410723c */ /* 0x044fe20000001810 */
[----:B------:R-:W2:Y:S07]  /*3bf0*/  LDSM.16.M88.2 R84, [R214+0xb880] ;  /* 0x00b88000d654783b */ /* 0x000eae0000000100 */
        /* <DEDUP_REMOVED lines=10> */
[C---:B-1----:R-:W-:Y:S01]  /*3ca0*/  HMMA.16816.F32 R12, R92.reuse, R2, R12 ;  /* 0x000000025c0c723c */ /* 0x042fe2000000180c */
[----:B------:R-:W1:Y:S03]  /*3cb0*/  LDSM.16.M88.2 R2, [R212+0xd880] ;  /* 0x00d88000d402783b */ /* 0x000e660000000100 */
[----:B------:R-:W-:Y:S04]  /*3cc0*/  IADD3 R100, R100, -c[0x0][0x168], R101 ;  /* 0x80005a0064647a10 */ /* 0x000fe80007ffe065 */
[C---:B--2---:R-:W-:Y:S01]  /*3cd0*/  HMMA.16816.F32 R16, R92.reuse, R84, R16 ;  /* 0x000000545c10723c */ /* 0x044fe20000001810 */
[----:B------:R-:W2:Y:S03]  /*3ce0*/  LDSM.16.M88.2 R84, [R212+0xe080] ;  /* 0x00e08000d454783b */ /* 0x000ea60000000100 */
        /* <DEDUP_REMOVED lines=10> */
[C---:B-1----:R-:W-:Y:S01]  /*3d90*/  HMMA.16816.F32 R12, R96.reuse, R2, R12 ;  /* 0x00000002600c723c */ /* 0x042fe2000000180c */
[----:B------:R-:W1:Y:S07]  /*3da0*/  LDSM.16.M88.2 R2, [R213+0xd880] ;  /* 0x00d88000d502783b */ /* 0x000e6e0000000100 */
[C---:B--2---:R-:W-:Y:S07]  /*3db0*/  HMMA.16816.F32 R16, R96.reuse, R84, R16 ;  /* 0x000000546010723c */ /* 0x044fee0000001810 */
[----:B------:R-:W-:Y:S01]  /*3dc0*/  FSEL R84, R183, -INF , P5 ;  /* 0xff800000b7547808 */ /* 0x000fe20002800000 */
[----:B---3--:R-:W-:Y:S03]  /*3dd0*/  HMMA.16816.F32 R20, R96, R86, R20 ;  /* 0x000000566014723c */ /* 0x008fe60000001814 */
[----:B------:R-:W-:Y:S01]  /*3de0*/  ISETP.GT.AND P5, PT, R100, 0x1, PT ;  /* 0x000000016400780c */ /* 0x000fe20003fa4270 */
[--C-:B------:R-:W-:Y:S02]  /*3df0*/  FFMA.FTZ R102, R84, c[0x0][0x29c], -R108.reuse ;  /* 0x0000a70054667a23 */ /* 0x100fe4000001086c */
[----:B------:R-:W2:Y:S01]  /*3e00*/  LDSM.16.M88.2 R84, [R213+0xe080] ;  /* 0x00e08000d554783b */ /* 0x000ea20000000100 */
        /* <DEDUP_REMOVED lines=9> */
[C---:B-1----:R-:W-:Y:S01]  /*3ea0*/  HMMA.16816.F32 R12, R92.reuse, R2, R12 ;  /* 0x000000025c0c723c */ /* 0x042fe2000000180c */
[----:B------:R-:W-:Y:S03]  /*3eb0*/  LDSM.16.M88.2 R2, [R215+0xd080] ;  /* 0x00d08000d702783b */ /* 0x000fe60000000100 */
[----:B----4-:R-:W-:Y:S02]  /*3ec0*/  FSEL R96, R182, -INF , P5 ;  /* 0xff800000b6607808 */ /* 0x010fe40002800000 */
[----:B------:R-:W-:Y:S02]  /*3ed0*/  ISETP.GT.AND P5, PT, R100, 0x11, PT ;  /* 0x000000116400780c */ /* 0x000fe40003fa4270 */
[C---:B--2---:R-:W-:Y:S01]  /*3ee0*/  HMMA.16816.F32 R16, R92.reuse, R84, R16 ;  /* 0x000000545c10723c */ /* 0x044fe20000001810 */
        /* <DEDUP_REMOVED lines=299> */
[----:B------:R2:W1:Y:S05]  /*51a0*/  LDSM.16.MT88.4 R16, [R218] ;  /* 0x00000000da10783b */ /* 0x00046a0000004200 */
        /* <DEDUP_REMOVED lines=20> */
[----:B--234-:R-:W-:Y:S01]  /*52f0*/  SHF.R.S32.HI R0, RZ, 0x1f, R228 ;  /* 0x0000001fff007819 */ /* 0x01cfe200000114e4 */
[----:B------:R-:W2:Y:S01]  /*5300*/  LDL.64 R202, [R1] ;  /* 0x0000000001ca7983 */ /* 0x000ea20000100a00 */
[----:B------:R-:W-:Y:S01]  /*5310*/  P2R R10, PR, RZ, 0x4 ;  /* 0x00000004ff0a7803 */ /* 0x000fe20000000000 */
[----:B------:R-:W-:Y:S02]  /*5320*/  IMAD.WIDE.U32 R2, R228, c[0x0][0x208], RZ ;  /* 0x00008200e4027a25 */ /* 0x000fe400078e00ff */
[----:B------:R-:W3:Y:S02]  /*5330*/  LDL R200, [R1+0x10] ;  /* 0x0000100001c87983 */ /* 0x000ee40000100800 */
[----:B------:R-:W-:Y:S02]  /*5340*/  IMAD R0, R0, c[0x0][0x208], RZ ;  /* 0x0000820000007a24 */ /* 0x000fe400078e02ff */
[----:B------:R-:W-:Y:S02]  /*5350*/  IMAD.SHL.U32 R5, R2, 0x40, RZ ;  /* 0x0000004002057824 */ /* 0x000fe400078e00ff */
[C---:B------:R-:W-:Y:S02]  /*5360*/  IMAD R4, R228.reuse, c[0x0][0x20c], R0 ;  /* 0x00008300e4047a24 */ /* 0x040fe400078e0200 */
[----:B------:R-:W-:Y:S01]  /*5370*/  IMAD.SHL.U32 R0, R228, 0x40, RZ ;  /* 0x00000040e4007824 */ /* 0x000fe200078e00ff */
[----:B------:R-:W-:Y:S01]  /*5380*/  IADD3 R8, P5, P0, R246, UR7, R5 ;  /* 0x00000007f6087c10 */ /* 0x000fe2000f8be005 */
[----:B------:R-:W-:Y:S05]  /*5390*/  IMAD.IADD R4, R3, 0x1, R4 ;  /* 0x0000000103047824 */ /* 0x000fea00078e0204 */
[----:B------:R-:W-:Y:S04]  /*53a0*/  SHF.L.U64.HI R2, R2, 0x6, R4 ;  /* 0x0000000602027819 */ /* 0x000fe80000010204 */
[----:B------:R-:W-:Y:S02]  /*53b0*/  IADD3.X R9, R243, UR5, R2, P5, P0 ;  /* 0x00000005f3097c10 */ /* 0x000fe4000afe0402 */
[----:B------:R-:W-:Y:S05]  /*53c0*/  IADD3 R5, P5, R5, R246, RZ ;  /* 0x000000f605057210 */ /* 0x000fea0007fbe0ff */
[----:B------:R-:W-:Y:S01]  /*53d0*/  IMAD.X R2, R2, 0x1, R243, P5 ;  /* 0x0000000102027824 */ /* 0x000fe200028e06f3 */
[C---:B--2---:R-:W-:Y:S04]  /*53e0*/  IADD3 R3, P6, R0.reuse, R202, RZ ;  /* 0x000000ca00037210 */ /* 0x044fe80007fde0ff */
[----:B---3--:R-:W-:Y:S02]  /*53f0*/  LEA.HI.X.SX32 R4, R0, R200, 0x1, P6 ;  /* 0x000000c800047211 */ /* 0x008fe400030f0eff */
[----:B------:R-:W-:Y:S02]  /*5400*/  LOP3.LUT P6, RZ, R237, 0x1, RZ, 0xc0, !PT ;  /* 0x00000001edff7812 */ /* 0x000fe400078cc0ff */
[C---:B------:R-:W-:Y:S02]  /*5410*/  LEA R6, P0, R3.reuse, c[0x0][0x280], 0x2 ;  /* 0x0000a00003067a11 */ /* 0x040fe400078010ff */
[----:B------:R-:W-:Y:S02]  /*5420*/  IADD3 R0, -R240, c[0x0][0x168], -R0 ;  /* 0x00005a00f0007a10 */ /* 0x000fe40007ffe900 */
        /* <DEDUP_REMOVED lines=25> */
.L_x_1138:
[-C--:B-1234-:R-:W-:Y:S01]  /*55c0*/  HMMA.16816.F32 R4, R108, R16.reuse, RZ ;  /* 0x000000106c04723c */ /* 0x09efe200000018ff */
[----:B------:R-:W-:Y:S01]  /*55d0*/  LDSM.16.M88.4 R200, [R219+0x1000] ;  /* 0x00100000dbc8783b */ /* 0x000fe20000000200 */
[----:B------:R-:W-:Y:S02]  /*55e0*/  UIADD3 UR12, UR4, 0x1, URZ ;  /* 0x00000001040c7890 */ /* 0x000fe4000fffe03f */
[----:B------:R-:W-:Y:S01]  /*55f0*/  IMAD.WIDE.U32 R2, R236, c[0x0][0x238], R232 ;  /* 0x00008e00ec027a25 */ /* 0x000fe200078e00e8 */
[----:B------:R-:W1:Y:S01]  /*5600*/  LDSM.16.MT88.4 R204, [R218+0x1000] ;  /* 0x00100000dacc783b */ /* 0x000e620000004200 */
[----:B------:R-:W-:Y:S01]  /*5610*/  SHF.R.S32.HI R0, RZ, 0x1f, R236 ;  /* 0x0000001fff007819 */ /* 0x000fe200000114ec */
[----:B------:R-:W-:Y:S01]  /*5620*/  UISETP.GE.AND UP1, UPT, UR4, 0x1, UPT ;  /* 0x000000010400788c */ /* 0x000fe2000bf26270 */
[C---:B------:R-:W-:Y:S01]  /*5630*/  HMMA.16816.F32 R8, R172.reuse, R16, RZ ;  /* 0x00000010ac08723c */ /* 0x040fe200000018ff */
[----:B------:R-:W2:Y:S01]  /*5640*/  LDSM.16.M88.4 R208, [R219+0x1400] ;  /* 0x00140000dbd0783b */ /* 0x000ea20000000200 */
[----:B------:R-:W-:Y:S02]  /*5650*/  UIADD3 UR6, UR13, 0x1, URZ ;  /* 0x000000010d067890 */ /* 0x000fe4000fffe03f */
[----:B------:R-:W-:Y:S01]  /*5660*/  IMAD R0, R0, c[0x0][0x238], RZ ;  /* 0x00008e0000007a24 */ /* 0x000fe200078e02ff */
[----:B------:R-:W0:Y:S01]  /*5670*/  LDGDEPBAR ;  /* 0x00000000000079af */ /* 0x000e220000000000 */
[----:B------:R-:W-:Y:S02]  /*5680*/  UISETP.GE.AND UP0, UPT, UR13, 0x1, UPT ;  /* 0x000000010d00788c */ /* 0x000fe4000bf06270 */
[-C--:B------:R-:W-:Y:S01]  /*5690*/  HMMA.16816.F32 R12, R172, R18.reuse, RZ ;  /* 0x00000012ac0c723c */ /* 0x080fe200000018ff */
[----:B------:R-:W-:Y:S01]  /*56a0*/  IMAD R0, R236, c[0x0][0x23c], R0 ;  /* 0x00008f00ec007a24 */ /* 0x000fe200078e0200 */
[----:B------:R-:W-:Y:S03]  /*56b0*/  USEL UR13, UR6, URZ, !UP0 ;  /* 0x0000003f060d7287 */ /* 0x000fe6000c000000 */
        /* <DEDUP_REMOVED lines=30> */
[----:B------:R-:W-:Y:S03]  /*58a0*/  LDSM.16.MT88.4 R196, [R218+0x2000] ;  /* 0x00200000dac4783b */ /* 0x000fe60000004200 */
        /* <DEDUP_REMOVED lines=12> */
[-C--:B------:R-:W-:Y:S08]  /*5970*/  HMMA.16816.F32 R104, R208, R178.reuse, R104 ;  /* 0x000000b2d068723c */ /* 0x080ff00000001868 */
[----:B------:R-:W-:Y:S01]  /*5980*/  HMMA.16816.F32 R108, R200, R178, R108 ;  /* 0x000000b2c86c723c */ /* 0x000fe2000000186c */
[----:B------:R-:W2:Y:S04]  /*5990*/  LDSM.16.M88.4 R176, [R219+0x2000] ;  /* 0x00200000dbb0783b */ /* 0x000ea80000000200 */
[----:B------:R-:W3:Y:S03]  /*59a0*/  LDSM.16.M88.4 R200, [R219+0x2400] ;  /* 0x00240000dbc8783b */ /* 0x000ee60000000200 */
[-C--:B-----5:R-:W-:Y:S08]  /*59b0*/  HMMA.16816.F32 R4, R180, R184.reuse, R4 ;  /* 0x000000b8b404723c */ /* 0x0a0ff00000001804 */
[C---:B------:R-:W-:Y:S08]  /*59c0*/  HMMA.16816.F32 R8, R188.reuse, R184, R8 ;  /* 0x000000b8bc08723c */ /* 0x040ff00000001808 */
[-C--:B------:R-:W-:Y:S08]  /*59d0*/  HMMA.16816.F32 R12, R188, R186.reuse, R12 ;  /* 0x000000babc0c723c */ /* 0x080ff0000000180c */
[C---:B------:R-:W-:Y:S08]  /*59e0*/  HMMA.16816.F32 R16, R180.reuse, R186, R16 ;  /* 0x000000bab410723c */ /* 0x040ff00000001810 */
        /* <DEDUP_REMOVED lines=8> */
[----:B------:R-:W-:Y:S07]  /*5a70*/  HMMA.16816.F32 R108, R180, R194, R108 ;  /* 0x000000c2b46c723c */ /* 0x000fee000000186c */
[----:B------:R-:W-:Y:S01]  /*5a80*/  SHF.R.S32.HI R181, RZ, 0x1f, R0 ;  /* 0x0000001fffb57819 */ /* 0x000fe20000011400 */
[-C--:B--2---:R-:W-:Y:S05]  /*5a90*/  HMMA.16816.F32 R4, R176, R196.reuse, R4 ;  /* 0x000000c4b004723c */ /* 0x084fea0000001804 */
[----:B------:R-:W-:Y:S02]  /*5aa0*/  SHF.R.S32.HI R180, RZ, 0x1f, R235 ;  /* 0x0000001fffb47819 */ /* 0x000fe400000114eb */
[----:B------:R-:W-:Y:S01]  /*5ab0*/  IADD3 R0, P0, R0, R2, RZ ;  /* 0x0000000200007210 */ /* 0x000fe20007f1e0ff */
[C---:B---3--:R-:W-:Y:S04]  /*5ac0*/  HMMA.16816.F32 R8, R200.reuse, R196, R8 ;  /* 0x000000c4c808723c */ /* 0x048fe80000001808 */
[----:B------:R-:W-:Y:S04]  /*5ad0*/  IMAD R180, R180, c[0x0][0x240], RZ ;  /* 0x00009000b4b47a24 */ /* 0x000fe800078e02ff */
[-C--:B------:R-:W-:Y:S04]  /*5ae0*/  HMMA.16816.F32 R12, R200, R198.reuse, R12 ;  /* 0x000000c6c80c723c */ /* 0x080fe8000000180c */
[----:B------:R-:W-:Y:S04]  /*5af0*/  IMAD R180, R235, c[0x0][0x244], R180 ;  /* 0x00009100ebb47a24 */ /* 0x000fe800078e02b4 */
[C---:B------:R-:W-:Y:S04]  /*5b00*/  HMMA.16816.F32 R16, R176.reuse, R198, R16 ;  /* 0x000000c6b010723c */ /* 0x040fe80000001810 */
[----:B------:R-:W-:Y:S02]  /*5b10*/  IADD3.X R2, R181, R3, R180, P0, !PT ;  /* 0x00000003b5027210 */ /* 0x000fe400007fe4b4 */
[C---:B------:R-:W-:Y:S02]  /*5b20*/  LEA R180, P0, R0.reuse, c[0x0][0x220], 0x2 ;  /* 0x0000880000b47a11 */ /* 0x040fe400078010ff */
[-C--:B------:R-:W-:Y:S04]  /*5b30*/  HMMA.16816.F32 R20, R176, R204.reuse, R20 ;  /* 0x000000ccb014723c */ /* 0x080fe80000001814 */
[----:B------:R-:W-:Y:S01]  /*5b40*/  LEA.HI.X R181, R0, c[0x0][0x224], R2, 0x2, P0 ;  /* 0x0000890000b57a11 */ /* 0x000fe200000f1402 */
[----:B------:R-:W-:Y:S01]  /*5b50*/  IMAD.U32 R0, RZ, RZ, UR4 ;  /* 0x00000004ff007e24 */ /* 0x000fe2000f8e00ff */
[----:B------:R-:W-:Y:S01]  /*5b60*/  LDSM.16.MT88.2 R2, [R216+0x23c80] ;  /* 0x023c8000d802783b */ /* 0x000fe20000004100 */
[----:B------:R-:W-:Y:S01]  /*5b70*/  ISETP.GE.AND P0, PT, R228, R250, PT ;  /* 0x000000fae400720c */ /* 0x000fe20003f06270 */
[C---:B------:R-:W-:Y:S01]  /*5b80*/  HMMA.16816.F32 R84, R200.reuse, R204, R84 ;  /* 0x000000ccc854723c */ /* 0x040fe20000001854 */
[----:B------:R-:W-:Y:S01]  /*5b90*/  USEL UR4, UR12, URZ, !UP1 ;  /* 0x0000003f0c047287 */ /* 0x000fe2000c800000 */
[----:B------:R-:W-:Y:S02]  /*5ba0*/  RED.E.ADD.F32.FTZ.RN.STRONG.GPU [R180.64], R4 ;  /* 0x00000004b400798e */ /* 0x000fe4000c10e788 */
[----:B------:R-:W-:Y:S02]  /*5bb0*/  IMAD R0, R0, 0x3000, R223 ;  /* 0x0000300000007824 */ /* 0x000fe400078e02df */
[----:B------:R-:W-:Y:S02]  /*5bc0*/  RED.E.ADD.F32.FTZ.RN.STRONG.GPU [R180.64+0x400], R5 ;  /* 0x00040005b400798e */ /* 0x000fe4000c10e788 */
[-C--:B------:R-:W-:Y:S02]  /*5bd0*/  HMMA.16816.F32 R88, R200, R206.reuse, R88 ;  /* 0x000000cec858723c */ /* 0x080fe40000001858 */
[----:B------:R-:W-:Y:S02]  /*5be0*/  RED.E.ADD.F32.FTZ.RN.STRONG.GPU [R180.64+0x800], R6 ;  /* 0x00080006b400798e */ /* 0x000fe4000c10e788 */
[----:B------:R-:W-:Y:S02]  /*5bf0*/  SHF.L.U32 R0, R0, 0x1, RZ ;  /* 0x0000000100007819 */ /* 0x000fe400000006ff */
[----:B------:R-:W-:Y:S02]  /*5c00*/  RED.E.ADD.F32.FTZ.RN.STRONG.GPU [R180.64+0xc00], R7 ;  /* 0x000c0007b400798e */ /* 0x000fe4000c10e788 */
[C---:B------:R-:W-:Y:S02]  /*5c10*/  HMMA.16816.F32 R92, R176.reuse, R206, R92 ;  /* 0x000000ceb05c723c */ /* 0x040fe4000000185c */
[----:B------:R-:W-:Y:S04]  /*5c20*/  RED.E.ADD.F32.FTZ.RN.STRONG.GPU [R180.64+0x1000], R8 ;  /* 0x00100008b400798e */ /* 0x000fe8000c10e788 */
[----:B------:R-:W-:Y:S02]  /*5c30*/  RED.E.ADD.F32.FTZ.RN.STRONG.GPU [R180.64+0x1400], R9 ;  /* 0x00140009b400798e */ /* 0x000fe4000c10e788 */
[-C--:B-1----:R-:W-:Y:S02]  /*5c40*/  HMMA.16816.F32 R96, R176, R172.reuse, R96 ;  /* 0x000000acb060723c */ /* 0x082fe40000001860 */
[----:B------:R-:W-:Y:S04]  /*5c50*/  RED.E.ADD.F32.FTZ.RN.STRONG.GPU [R180.64+0x1800], R10 ;  /* 0x0018000ab400798e */ /* 0x000fe8000c10e788 */
[----:B------:R-:W-:Y:S02]  /*5c60*/  RED.E.ADD.F32.FTZ.RN.STRONG.GPU [R180.64+0x1c00], R11 ;  /* 0x001c000bb400798e */ /* 0x000fe4000c10e788 */
[C---:B------:R-:W-:Y:S02]  /*5c70*/  HMMA.16816.F32 R100, R200.reuse, R172, R100 ;  /* 0x000000acc864723c */ /* 0x040fe40000001864 */
[----:B------:R-:W-:Y:S04]  /*5c80*/  RED.E.ADD.F32.FTZ.RN.STRONG.GPU [R180.64+0x2000], R16 ;  /* 0x00200010b400798e */ /* 0x000fe8000c10e788 */
[----:B------:R-:W-:Y:S02]  /*5c90*/  RED.E.ADD.F32.FTZ.RN.STRONG.GPU [R180.64+0x2400], R17 ;  /* 0x00240011b400798e */ /* 0x000fe4000c10e788 */
[-C--:B------:R-:W-:Y:S02]  /*5ca0*/  HMMA.16816.F32 R104, R200, R174.reuse, R104 ;  /* 0x000000aec868723c */ /* 0x080fe40000001868 */
[----:B------:R-:W-:Y:S04]  /*5cb0*/  RED.E.ADD.F32.FTZ.RN.STRONG.GPU [R180.64+0x2800], R18 ;  /* 0x00280012b400798e */ /* 0x000fe8000c10e788 */
[----:B------:R-:W1:Y:S02]  /*5cc0*/  LDSM.16.MT88.4 R4, [R0+0xf080] ;  /* 0x00f080000004783b */ /* 0x000e640000004200 */
[----:B------:R-:W-:Y:S02]  /*5cd0*/  HMMA.16816.F32 R108, R176, R174, R108 ;  /* 0x000000aeb06c723c */ /* 0x000fe4000000186c */
[----:B------:R-:W-:Y:S04]  /*5ce0*/  RED.E.ADD.F32.FTZ.RN.STRONG.GPU [R180.64+0x2c00], R19 ;  /* 0x002c0013b400798e */ /* 0x000fe8000c10e788 */
[----:B------:R-:W-:Y:S01]  /*5cf0*/  RED.E.ADD.F32.FTZ.RN.STRONG.GPU [R180.64+0x3000], R12 ;  /* 0x0030000cb400798e */ /* 0x000fe2000c10e788 */
[----:B------:R-:W-:Y:S03]  /*5d00*/  MOV R177, R228 ;  /* 0x000000e400b17202 */ /* 0x000fe60000000f00 */
[----:B------:R-:W2:Y:S04]  /*5d10*/  LDSM.16.MT88.4 R8, [R0+0x11080] ;  /* 0x011080000008783b */ /* 0x000ea80000004200 */
[----:B------:R-:W-:Y:S04]  /*5d20*/  RED.E.ADD.F32.FTZ.RN.STRONG.GPU [R180.64+0x3400], R13 ;  /* 0x0034000db400798e */ /* 0x000fe8000c10e788 */
[----:B------:R-:W-:Y:S04]  /*5d30*/  RED.E.ADD.F32.FTZ.RN.STRONG.GPU [R180.64+0x3800], R14 ;  /* 0x0038000eb400798e */ /* 0x000fe8000c10e788 */
        /* <DEDUP_REMOVED lines=184> */
.L_x_1136:
        /* <DEDUP_REMOVED lines=752> */
[----:B-----5:R-:W-:-:S04]  /*97c0*/  IMAD R0, R51, c[0x0][0x338], RZ ;  /* 0x0000ce0033007a24 */ /* 0x020fc800078e02ff */
        /* <DEDUP_REMOVED lines=8> */
[----:B-1234-:R-:W-:Y:S01]  /*9850*/  IMAD R0, R3, c[0x0][0x330], RZ ;  /* 0x0000cc0003007a24 */ /* 0x01efe200078e02ff */
        /* <DEDUP_REMOVED lines=12> */
.L_x_1142:
[----:B-1234-:R-:W-:Y:S05]  /*9920*/  BSYNC B0 ;  /* 0x0000000000007941 */ /* 0x01efea0003800000 */
.L_x_1141:
        /* <DEDUP_REMOVED lines=20> */
.L_x_1144:
[----:B------:R-:W-:Y:S05]  /*9a70*/  BSYNC B0 ;  /* 0x0000000000007941 */ /* 0x000fea0003800000 */
.L_x_1143:
        /* <DEDUP_REMOVED lines=19> */
.L_x_1146:
[----:B------:R-:W-:Y:S05]  /*9bb0*/  BSYNC B0 ;  /* 0x0000000000007941 */ /* 0x000fea0003800000 */
.L_x_1145:
        /* <DEDUP_REMOVED lines=23> */
.L_x_1148:
[----:B------:R-:W-:Y:S05]  /*9d30*/  BSYNC B0 ;  /* 0x0000000000007941 */ /* 0x000fea0003800000 */
.L_x_1147:
        /* <DEDUP_REMOVED lines=18> */
.L_x_1150:
[----:B------:R-:W-:Y:S05]  /*9e60*/  BSYNC B0 ;  /* 0x0000000000007941 */ /* 0x000fea0003800000 */
.L_x_1149:
        /* <DEDUP_REMOVED lines=19> */
.L_x_1140:
        /* <DEDUP_REMOVED lines=39> */
.L_x_1152:
[----:B------:R-:W-:Y:S05]  /*a210*/  BSYNC B0 ;  /* 0x0000000000007941 */ /* 0x000fea0003800000 */
.L_x_1151:
        /* <DEDUP_REMOVED lines=20> */
.L_x_1154:
[----:B------:R-:W-:Y:S05]  /*a360*/  BSYNC B0 ;  /* 0x0000000000007941 */ /* 0x000fea0003800000 */
.L_x_1153:
        /* <DEDUP_REMOVED lines=19> */
.L_x_1156:
[----:B------:R-:W-:Y:S05]  /*a4a0*/  BSYNC B0 ;  /* 0x0000000000007941 */ /* 0x000fea0003800000 */
.L_x_1155:
        /* <DEDUP_REMOVED lines=23> */
.L_x_1158:
[----:B------:R-:W-:Y:S05]  /*a620*/  BSYNC B0 ;  /* 0x0000000000007941 */ /* 0x000fea0003800000 */
.L_x_1157:
        /* <DEDUP_REMOVED lines=18> */
.L_x_1160:
[----:B------:R-:W-:Y:S05]  /*a750*/  BSYNC B0 ;  /* 0x0000000000007941 */ /* 0x000fea0003800000 */
.L_x_1159:
        /* <DEDUP_REMOVED lines=19> */
.L_x_1161:
        /* <DEDUP_REMOVED lines=15> */
.L_x_1422:


//--------------------- .text._ZN7cutlass13device_kernelIN5flash19enable_sm80_to_sm89INS1_16FlashAttnBwdSm80INS1_25CollectiveMainloopBwdSm80ILi2ELi1EN4cute5tupleIJNS5_1CILi64EEENS7_ILi80EEENS7_ILi192EEEEEENS_6half_tEfNS_4arch4Sm80ELb1ELb0ELb1ELb0ELb0ELb0ELb1ELb0ELi2ELi4ELi2ELi2ELb0EEENS1_24CollectiveEpilogueBwdGQAISB_fSE_Li256ELb0ELb0EEENS1_25SingleTileBwdLPTSchedulerILb0ELi80ELb0EEEEEEEEEvNT_6ParamsE --------------------------
	.section	.text._ZN7cutlass13device_kernelIN5flash19enable_sm80_to_sm89INS1_16FlashAttnBwdSm80INS1_25CollectiveMainloopBwdSm80ILi2ELi1EN4cute5tupleIJNS5_1CILi64EEENS7_ILi80EEENS7_ILi192EEEEEENS_6half_tEfNS_4arch4Sm80ELb1ELb0ELb1ELb0ELb0ELb0ELb1ELb0ELi2ELi4ELi2ELi2ELb0EEENS1_24CollectiveEpilogueBwdGQAISB_fSE_Li256ELb0ELb0EEENS1_25SingleTileBwdLPTSchedulerILb0ELi80ELb0EEEEEEEEEvNT_6ParamsE,"ax",@progbits
	.sectioninfo	@"SHI_REGISTERS=255"
	.align	128
.text._ZN7cutlass13device_kernelIN5flash19enable_sm80_to_sm89INS1_16FlashAttnBwdSm80INS1_25CollectiveMainloopBwdSm80ILi2ELi1EN4cute5tupleIJNS5_1CILi64EEENS7_ILi80EEENS7_ILi192EEEEEENS_6half_tEfNS_4arch4Sm80ELb1ELb0ELb1ELb0ELb0ELb0ELb1ELb0ELi2ELi4ELi2ELi2ELb0EEENS1_24CollectiveEpilogueBwdGQAISB_fSE_Li256ELb0ELb0EEENS1_25SingleTileBwdLPTSchedulerILb0ELi80ELb0EEEEEEEEEvNT_6ParamsE:
        .type           _ZN7cutlass13device_kernelIN5flash19enable_sm80_to_sm89INS1_16FlashAttnBwdSm80INS1_25CollectiveMainloopBwdSm80ILi2ELi1EN4cute5tupleIJNS5_1CILi64EEENS7_ILi80EEENS7_ILi192EEEEEENS_6half_tEfNS_4arch4Sm80ELb1ELb0ELb1ELb0ELb0ELb0ELb1ELb0ELi2ELi4ELi2ELi2ELb0EEENS1_24CollectiveEpilogueBwdGQAISB_fSE_Li256ELb0ELb0EEENS1_25SingleTileBwdLPTSchedulerILb0ELi80ELb0EEEEEEEEEvNT_6ParamsE,@function
        .size           _ZN7cutlass13device_kernelIN5flash19enable_sm80_to_sm89INS1_16FlashAttnBwdSm80INS1_25CollectiveMainloopBwdSm80ILi2ELi1EN4cute5tupleIJNS5_1CILi64EEENS7_ILi80EEENS7_ILi192EEEEEENS_6half_tEfNS_4arch4Sm80ELb1ELb0ELb1ELb0ELb0ELb0ELb1ELb0ELi2ELi4ELi2ELi2ELb0EEENS1_24CollectiveEpilogueBwdGQAISB_fSE_Li256ELb0ELb0EEENS1_25SingleTileBwdLPTSchedulerILb0ELi80ELb0EEEEEEEEEvNT_6ParamsE,(.L_x_1423 - _ZN7cutlass13device_kernelIN5flash19enable_sm80_to_sm89INS1_16FlashAttnBwdSm80INS1_25CollectiveMainloopBwdSm80ILi2ELi1EN4cute5tupleIJNS5_1CILi64EEENS7_ILi80EEENS7_ILi192EEEEEENS_6half_tEfNS_4arch4Sm80ELb1ELb0ELb1ELb0ELb0ELb0ELb1ELb0ELi2ELi4ELi2ELi2ELb0EEENS1_24CollectiveEpilogueBwdGQAISB_fSE_Li256ELb0ELb0EEENS1_25SingleTileBwdLPTSchedulerILb0ELi80ELb0EEEEEEEEEvNT_6ParamsE)
        .other          _ZN7cutlass13device_kernelIN5flash19enable_sm80_to_sm89INS1_16FlashAttnBwdSm80INS1_25CollectiveMainloopBwdSm80ILi2ELi1EN4cute5tupleIJNS5_1CILi64EEENS7_ILi80EEENS7_ILi192EEEEEENS_6half_tEfNS_4arch4Sm80ELb1ELb0ELb1ELb0ELb0ELb0ELb1ELb0ELi2ELi4ELi2ELi2ELb0EEENS1_24CollectiveEpilogueBwdGQAISB_fSE_Li256ELb0ELb0EEENS1_25SingleTileBwdLPTSchedulerILb0ELi80ELb0EEEEEEEEEvNT_6ParamsE,@"STO_CUDA_ENTRY STV_DEFAULT"
_ZN7cutlass13device_kernelIN5flash19enable_sm80_to_sm89INS1_16FlashAttnBwdSm80INS1_25CollectiveMainloopBwdSm80ILi2ELi1EN4cute5tupleIJNS5_1CILi64EEENS7_ILi80EEENS7_ILi192EEEEEENS_6half_tEfNS_4arch4Sm80ELb1ELb0ELb1ELb0ELb0ELb0ELb1ELb0ELi2ELi4ELi2ELi2ELb0EEENS1_24CollectiveEpilogueBwdGQAISB_fSE_Li256ELb0ELb0EEENS1_25SingleTileBwdLPTSchedulerILb0ELi80ELb0EEEEEEEEEvNT_6ParamsE:
[----:B------:R-:W-:Y:S02]  /*0000*/  MOV R1, c[0x0][0x28] ;  /* 0x00000a0000017a02 */ /* 0x000fe40000000f00 */
[----:B------:R-:W1:Y:S01]  /*0010*/  S2R R230, SR_TID.X ;  /* 0x0000000000e67919 */ /* 0x000e620000002100 */
[----:B------:R-:W2:Y:S01]  /*0020*/  S2UR UR4, SR_CTAID.X ;  /* 0x00000000000479c3 */ /* 0x000ea20000002500 */
        /* <DEDUP_REMOVED lines=24> */
.L_x_1163:
[----:B------:R-:W-:Y:S02]  /*01b0*/  ULDC UR7, c[0x0][0x3b4] ;  /* 0x0000ed0000077ab9 */ /* 0x000fe40000000800 */
[----:B------:R-:W-:Y:S02]  /*01c0*/  UISETP.NE.AND UP0, UPT, UR7, 0x1, UPT ;  /* 0x000000010700788c */ /* 0x000fe4000bf05270 */
[----:B------:R-:W-:Y:S02]  /*01d0*/  ULDC.64 UR4, c[0x0][0x3b8] ;  /* 0x0000ee0000047ab9 */ /* 0x000fe40000000a00 */
[----:B------:R-:W-:Y:S02]  /*01e0*/  UIMAD.WIDE.U32 UR10, UR6, UR4, URZ ;  /* 0x00000004060a72a5 */ /* 0x000fe4000f8e003f */
[----:B------:R-:W-:-:S05]  /*01f0*/  UMOV UR21, UR6 ;  /* 0x0000000600157c82 */ /* 0x000fca0008000000 */
[----:B------:R-:W-:-:S04]  /*0200*/  @UP0 USHF.R.U32.HI UR21, URZ, UR5, UR11 ;  /* 0x000000053f150299 */ /* 0x000fc8000801160b */
[----:B------:R-:W-:-:S04]  /*0210*/  UIMAD UR7, UR21, UR7, URZ ;  /* 0x00000007150772a4 */ /* 0x000fc8000f8e023f */
.L_x_1164:
        /* <DEDUP_REMOVED lines=11> */
.L_x_1162:
        /* <DEDUP_REMOVED lines=20> */
.L_x_1166:
[----:B------:R-:W-:Y:S02]  /*0410*/  ULDC UR7, c[0x0][0x3b4] ;  /* 0x0000ed0000077ab9 */ /* 0x000fe40000000800 */
[----:B------:R-:W-:Y:S02]  /*0420*/  UISETP.NE.AND UP0, UPT, UR7, 0x1, UPT ;  /* 0x000000010700788c */ /* 0x000fe4000bf05270 */
[----:B------:R-:W-:Y:S02]  /*0430*/  ULDC.64 UR4, c[0x0][0x3b8] ;  /* 0x0000ee0000047ab9 */ /* 0x000fe40000000a00 */
[----:B------:R-:W-:Y:S02]  /*0440*/  UIMAD.WIDE.U32 UR10, UR6, UR4, URZ ;  /* 0x00000004060a72a5 */ /* 0x000fe4000f8e003f */
[----:B------:R-:W-:-:S05]  /*0450*/  UMOV UR21, UR6 ;  /* 0x0000000600157c82 */ /* 0x000fca0008000000 */
[----:B------:R-:W-:-:S04]  /*0460*/  @UP0 USHF.R.U32.HI UR21, URZ, UR5, UR11 ;  /* 0x000000053f150299 */ /* 0x000fc8000801160b */
[----:B------:R-:W-:-:S04]  /*0470*/  UIMAD UR7, UR21, UR7, URZ ;  /* 0x00000007150772a4 */ /* 0x000fc8000f8e023f */
.L_x_1167:
        /* <DEDUP_REMOVED lines=10> */
.L_x_1165:
[----:B------:R-:W-:-:S13]  /*0520*/  ISETP.LE.AND P0, PT, RZ, UR20, PT ;  /* 0x00000014ff007c0c */ /* 0x000fda000bf03270 */
[----:B------:R-:W-:Y:S05]  /*0530*/  @!P0 EXIT ;  /* 0x000000000000894d */ /* 0x000fea0003800000 */
[----:B------:R-:W-:Y:S01]  /*0540*/  ULDC UR6, c[0x0][0x168] ;  /* 0x00005a0000067ab9 */ /* 0x000fe20000000800 */
[----:B------:R-:W-:Y:S01]  /*0550*/  PLOP3.LUT P1, PT, PT, PT, PT, 0x80, 0x0 ;  /* 0x000000000000781c */ /* 0x000fe20003f2f070 */
[----:B------:R-:W-:Y:S01]  /*0560*/  UIMAD UR7, UR21, 0x50, UR6 ;  /* 0x00000050150778a4 */ /* 0x000fe2000f8e0206 */
        /* <DEDUP_REMOVED lines=77> */
[----:B------:R-:W-:Y:S01]  /*0a40*/  ULDC.64 UR4, c[0x0][0x248] ;  /* 0x0000920000047ab9 */ /* 0x000fe20000000a00 */
[----:B------:R-:W-:Y:S01]  /*0a50*/  SHF.R.S32.HI R21, RZ, 0x1f, R230 ;  /* 0x0000001fff157819 */ /* 0x000fe200000114e6 */
[----:B------:R-:W-:Y:S01]  /*0a60*/  UISETP.NE.AND UP0, UPT, UR4, 0x1, UPT ;  /* 0x000000010400788c */ /* 0x000fe2000bf05270 */
[----:B------:R-:W-:Y:S01]  /*0a70*/  IMAD.U32 R12, RZ, RZ, UR21 ;  /* 0x00000015ff0c7e24 */ /* 0x000fe2000f8e00ff */
[----:B------:R-:W-:Y:S01]  /*0a80*/  UIMAD.WIDE.U32 UR8, UR19, UR5, URZ ;  /* 0x00000005130872a5 */ /* 0x000fe2000f8e003f */
[----:B------:R-:W-:Y:S01]  /*0a90*/  LEA.HI R23, R21, R230, RZ, 0x3 ;  /* 0x000000e615177211 */ /* 0x000fe200078f18ff */
[----:B------:R-:W-:Y:S01]  /*0aa0*/  ULDC UR4, c[0x0][0x250] ;  /* 0x0000940000047ab9 */ /* 0x000fe20000000800 */
[----:B------:R-:W-:Y:S01]  /*0ab0*/  IMAD.U32 R4, RZ, RZ, UR20 ;  /* 0x00000014ff047e24 */ /* 0x000fe2000f8e00ff */
[----:B------:R-:W-:Y:S01]  /*0ac0*/  UMOV UR7, UR19 ;  /* 0x0000001300077c82 */ /* 0x000fe20008000000 */
[----:B------:R-:W-:Y:S01]  /*0ad0*/  LOP3.LUT R0, R23, 0xfffffff8, RZ, 0xc0, !PT ;  /* 0xfffffff817007812 */ /* 0x000fe200078ec0ff */
[----:B------:R-:W-:Y:S01]  /*0ae0*/  USHF.R.S32.HI UR12, URZ, 0x1f, UR20 ;  /* 0x0000001f3f0c7899 */ /* 0x000fe20008011414 */
[----:B------:R-:W-:Y:S01]  /*0af0*/  SHF.R.S32.HI R232, RZ, 0x3, R23 ;  /* 0x00000003ffe87819 */ /* 0x000fe20000011417 */
[----:B------:R-:W-:Y:S01]  /*0b00*/  IMAD.U32 R8, RZ, RZ, UR21 ;  /* 0x00000015ff087e24 */ /* 0x000fe2000f8e00ff */
[----:B------:R-:W-:Y:S01]  /*0b10*/  @UP0 UMOV UR5, UR9 ;  /* 0x0000000900050c82 */ /* 0x000fe20008000000 */
[----:B------:R-:W-:Y:S01]  /*0b20*/  IMAD.IADD R18, R230, 0x1, -R0 ;  /* 0x00000001e6127824 */ /* 0x000fe200078e0a00 */
[----:B------:R-:W-:Y:S01]  /*0b30*/  @UP0 USHF.R.U32.HI UR7, URZ, UR4, UR5 ;  /* 0x000000043f070299 */ /* 0x000fe20008011605 */
[----:B------:R-:W-:Y:S01]  /*0b40*/  IADD3 R0, -R232, c[0x0][0x198], RZ ;  /* 0x00006600e8007a10 */ /* 0x000fe20007ffe1ff */
[----:B------:R-:W-:Y:S01]  /*0b50*/  IMAD.U32 R16, RZ, RZ, UR20 ;  /* 0x00000014ff107e24 */ /* 0x000fe2000f8e00ff */
[----:B------:R-:W-:Y:S01]  /*0b60*/  ULDC.64 UR4, c[0x0][0x1e0] ;  /* 0x0000780000047ab9 */ /* 0x000fe20000000a00 */
[----:B------:R-:W-:Y:S01]  /*0b70*/  IMAD.SHL.U32 R10, R18, 0x8, RZ ;  /* 0x00000008120a7824 */ /* 0x000fe200078e00ff */
[----:B------:R-:W-:Y:S01]  /*0b80*/  USHF.R.S32.HI UR6, URZ, 0x1f, UR7 ;  /* 0x0000001f3f067899 */ /* 0x000fe20008011407 */
[----:B------:R-:W-:Y:S01]  /*0b90*/  IMAD.U32 R6, RZ, RZ, UR7 ;  /* 0x00000007ff067e24 */ /* 0x000fe2000f8e00ff */
[----:B------:R-:W-:Y:S01]  /*0ba0*/  SHF.R.S32.HI R233, RZ, 0x1f, R232 ;  /* 0x0000001fffe97819 */ /* 0x000fe200000114e8 */
[----:B------:R-:W-:Y:S01]  /*0bb0*/  IMAD R12, R12, -0x50, R0 ;  /* 0xffffffb00c0c7824 */ /* 0x000fe200078e0200 */
[----:B------:R-:W-:Y:S01]  /*0bc0*/  UIMAD UR4, UR6, UR4, URZ ;  /* 0x00000004060472a4 */ /* 0x000fe2000f8e023f */
[----:B------:R-:W-:Y:S01]  /*0bd0*/  SHF.R.S32.HI R11, RZ, 0x1f, R10 ;  /* 0x0000001fff0b7819 */ /* 0x000fe2000001140a */
[----:B------:R-:W-:Y:S01]  /*0be0*/  IMAD.SHL.U32 R0, R232, 0x40, RZ ;  /* 0x00000040e8007824 */ /* 0x000fe200078e00ff */
[----:B------:R-:W-:Y:S01]  /*0bf0*/  IADD3 R19, R10, 0x40, RZ ;  /* 0x000000400a137810 */ /* 0x000fe20007ffe0ff */
[----:B------:R-:W-:Y:S01]  /*0c00*/  UIMAD UR4, UR7, UR5, UR4 ;  /* 0x00000005070472a4 */ /* 0x000fe2000f8e0204 */
[----:B------:R-:W-:Y:S01]  /*0c10*/  IMAD.WIDE R8, R8, 0x50, R232 ;  /* 0x0000005008087825 */ /* 0x000fe200078e02e8 */
[----:B------:R-:W-:Y:S01]  /*0c20*/  ISETP.GE.AND P5, PT, R10, c[0x0][0x1cc], PT ;  /* 0x000073000a007a0c */ /* 0x000fe20003fa6270 */
[----:B------:R-:W-:Y:S01]  /*0c30*/  USHF.R.S32.HI UR13, URZ, 0x1f, UR19 ;  /* 0x0000001f3f0d7899 */ /* 0x000fe20008011413 */
[----:B------:R-:W-:Y:S01]  /*0c40*/  LOP3.LUT R0, R0, 0x1c0, RZ, 0xc0, !PT ;  /* 0x000001c000007812 */ /* 0x000fe200078ec0ff */
[--C-:B------:R-:W-:Y:S01]  /*0c50*/  IMAD.WIDE.U32 R2, R6, c[0x0][0x1e0], R10.reuse ;  /* 0x0000780006027a25 */ /* 0x100fe200078e000a */
[----:B------:R-:W-:Y:S01]  /*0c60*/  ISETP.GE.AND P2, PT, R19, c[0x0][0x1cc], PT ;  /* 0x0000730013007a0c */ /* 0x000fe20003f46270 */
[----:B------:R-:W-:Y:S01]  /*0c70*/  CS2R R170, SRZ ;  /* 0x0000000000aa7805 */ /* 0x000fe2000001ff00 */
[----:B------:R-:W-:Y:S01]  /*0c80*/  ISETP.LT.OR P4, PT, R12, 0x1, P5 ;  /* 0x000000010c00780c */ /* 0x000fe20002f81670 */
[----:B------:R-:W-:Y:S01]  /*0c90*/  IMAD.WIDE.U32 R6, R6, c[0x0][0x1b0], R10 ;  /* 0x00006c0006067a25 */ /* 0x000fe200078e000a */
[----:B------:R-:W-:Y:S01]  /*0ca0*/  IADD3 R3, R3, UR4, RZ ;  /* 0x0000000403037c10 */ /* 0x000fe2000fffe0ff */
[----:B------:R-:W-:Y:S01]  /*0cb0*/  ULDC.64 UR4, c[0x0][0x1e8] ;  /* 0x00007a0000047ab9 */ /* 0x000fe20000000a00 */
[----:B------:R-:W-:Y:S01]  /*0cc0*/  IADD3 R22, R10, 0x80, RZ ;  /* 0x000000800a167810 */ /* 0x000fe20007ffe0ff */
[----:B------:R-:W-:Y:S01]  /*0cd0*/  UIMAD UR4, UR12, UR4, URZ ;  /* 0x000000040c0472a4 */ /* 0x000fe2000f8e023f */
[----:B------:R-:W-:Y:S01]  /*0ce0*/  IMAD.MOV.U32 R24, RZ, RZ, c[0x0][0x1d8] ;  /* 0x00007600ff187624 */ /* 0x000fe200078e00ff */
[----:B------:R-:W-:Y:S01]  /*0cf0*/  ISETP.LT.OR P3, PT, R12, 0x1, P2 ;  /* 0x000000010c00780c */ /* 0x000fe20001761670 */
[----:B------:R-:W-:Y:S01]  /*0d00*/  IMAD.WIDE.U32 R2, R4, c[0x0][0x1e8], R2 ;  /* 0x00007a0004027a25 */ /* 0x000fe200078e0002 */
[----:B------:R-:W-:Y:S01]  /*0d10*/  UIMAD UR8, UR20, UR5, UR4 ;  /* 0x00000005140872a4 */ /* 0x000fe2000f8e0204 */
[----:B------:R-:W-:Y:S01]  /*0d20*/  LOP3.LUT R4, R0, 0x38, R10, 0xf8, !PT ;  /* 0x0000003800047812 */ /* 0x000fe200078ef80a */
[----:B------:R-:W-:Y:S01]  /*0d30*/  CS2R R168, SRZ ;  /* 0x0000000000a87805 */ /* 0x000fe2000001ff00 */
[----:B------:R-:W-:Y:S01]  /*0d40*/  ULDC.64 UR4, c[0x0][0x1b0] ;  /* 0x00006c0000047ab9 */ /* 0x000fe20000000a00 */
[----:B------:R-:W-:Y:S01]  /*0d50*/  SHF.R.U32.HI R0, RZ, 0x3, R0 ;  /* 0x00000003ff007819 */ /* 0x000fe20000011600 */
[----:B------:R-:W-:Y:S01]  /*0d60*/  UIMAD UR4, UR6, UR4, URZ ;  /* 0x00000004060472a4 */ /* 0x000fe2000f8e023f */
[----:B------:R-:W-:Y:S01]  /*0d70*/  IADD3 R5, R3, UR8, RZ ;  /* 0x0000000803057c10 */ /* 0x000fe2000fffe0ff */
[----:B------:R-:W-:Y:S01]  /*0d80*/  IMAD.SHL.U32 R244, R230, 0x4, RZ ;  /* 0x00000004e6f47824 */ /* 0x000fe200078e00ff */
[----:B------:R-:W-:Y:S01]  /*0d90*/  LOP3.LUT R13, R4, R0, RZ, 0x3c, !PT ;  /* 0x00000000040d7212 */ /* 0x000fe200078e3cff */
[----:B------:R-:W-:Y:S01]  /*0da0*/  UIMAD UR4, UR7, UR5, UR4 ;  /* 0x00000005070472a4 */ /* 0x000fe2000f8e0204 */
[----:B------:R-:W-:Y:S01]  /*0db0*/  IMAD.MOV.U32 R4, RZ, RZ, R2 ;  /* 0x000000ffff047224 */ /* 0x000fe200078e0002 */
[----:B------:R-:W-:Y:S01]  /*0dc0*/  ISETP.GE.AND P6, PT, R22, c[0x0][0x1cc], PT ;  /* 0x0000730016007a0c */ /* 0x000fe20003fc6270 */
[----:B------:R-:W-:Y:S01]  /*0dd0*/  IMAD R0, R9, c[0x0][0x1d8], RZ ;  /* 0x0000760009007a24 */ /* 0x000fe200078e02ff */
[----:B------:R-:W-:Y:S01]  /*0de0*/  ULDC.64 UR6, c[0x0][0x270] ;  /* 0x00009c0000067ab9 */ /* 0x000fe20000000a00 */
[C---:B------:R-:W-:Y:S01]  /*0df0*/  IMAD.WIDE.U32 R4, R8.reuse, c[0x0][0x1d8], R4 ;  /* 0x0000760008047a25 */ /* 0x040fe200078e0004 */
[----:B------:R-:W-:Y:S01]  /*0e00*/  IADD3 R3, R7, UR4, RZ ;  /* 0x0000000407037c10 */ /* 0x000fe2000fffe0ff */
[----:B------:R-:W-:Y:S01]  /*0e10*/  ULDC.64 UR4, c[0x0][0x1b8] ;  /* 0x00006e0000047ab9 */ /* 0x000fe20000000a00 */
[----:B------:R-:W-:Y:S01]  /*0e20*/  SHF.R.S32.HI R245, RZ, 0x1f, R244 ;  /* 0x0000001ffff57819 */ /* 0x000fe200000114f4 */
[----:B------:R-:W-:Y:S01]  /*0e30*/  IMAD R0, R8, c[0x0][0x1dc], R0 ;  /* 0x0000770008007a24 */ /* 0x000fe200078e0200 */
[----:B------:R-:W-:Y:S01]  /*0e40*/  UIMAD UR6, UR13, UR6, URZ ;  /* 0x000000060d0672a4 */ /* 0x000fe2000f8e023f */
[----:B------:R-:W-:Y:S01]  /*0e50*/  IMAD.MOV.U32 R2, RZ, RZ, R6 ;  /* 0x000000ffff027224 */ /* 0x000fe200078e0006 */
[----:B------:R-:W-:Y:S01]  /*0e60*/  UIMAD UR4, UR12, UR4, URZ ;  /* 0x000000040c0472a4 */ /* 0x000fe2000f8e023f */
[----:B------:R-:W-:Y:S01]  /*0e70*/  IMAD.IADD R0, R5, 0x1, R0 ;  /* 0x0000000105007824 */ /* 0x000fe200078e0200 */
[----:B------:R-:W-:Y:S01]  /*0e80*/  ISETP.LT.OR P1, PT, R12, 0x1, P6 ;  /* 0x000000010c00780c */ /* 0x000fe20003721670 */
[----:B------:R-:W-:Y:S01]  /*0e90*/  IMAD.WIDE.U32 R16, R16, c[0x0][0x1b8], R2 ;  /* 0x00006e0010107a25 */ /* 0x000fe200078e0002 */
[----:B------:R-:W-:Y:S01]  /*0ea0*/  LEA R2, P0, R4, c[0x0][0x1c0], 0x1 ;  /* 0x0000700004027a11 */ /* 0x000fe200078008ff */
[----:B------:R-:W-:Y:S01]  /*0eb0*/  UIMAD UR6, UR19, UR7, UR6 ;  /* 0x00000007130672a4 */ /* 0x000fe2000f8e0206 */
[----:B------:R-:W-:Y:S01]  /*0ec0*/  ISETP.LT.OR P5, PT, R12, 0x21, P5 ;  /* 0x000000210c00780c */ /* 0x000fe20002fa1670 */
[----:B------:R-:W-:Y:S01]  /*0ed0*/  IMAD.MOV.U32 R5, RZ, RZ, c[0x0][0x1dc] ;  /* 0x00007700ff057624 */ /* 0x000fe200078e00ff */
[----:B------:R-:W-:Y:S01]  /*0ee0*/  LEA.HI.X R3, R4, c[0x0][0x1c4], R0, 0x1, P0 ;  /* 0x0000710004037a11 */ /* 0x000fe200000f0c00 */
[----:B------:R-:W-:Y:S01]  /*0ef0*/  IMAD.U32 R6, RZ, RZ, UR19 ;  /* 0x00000013ff067e24 */ /* 0x000fe2000f8e00ff */
[----:B------:R-:W-:Y:S01]  /*0f00*/  LEA.HI R0, R21, R230, RZ, 0x6 ;  /* 0x000000e615007211 */ /* 0x000fe200078f30ff */
[----:B------:R-:W-:Y:S01]  /*0f10*/  UIMAD UR4, UR20, UR5, UR4 ;  /* 0x00000005140472a4 */ /* 0x000fe2000f8e0204 */
[----:B------:R-:W-:Y:S01]  /*0f20*/  LEA R4, P0, R24, R2, 0x6 ;  /* 0x0000000218047211 */ /* 0x000fe200078030ff */
[----:B------:R-:W-:Y:S01]  /*0f30*/  IMAD.WIDE.U32 R6, R6, c[0x0][0x270], R244 ;  /* 0x00009c0006067a25 */ /* 0x000fe200078e00f4 */
[----:B------:R-:W-:Y:S01]  /*0f40*/  SHF.R.S32.HI R20, RZ, 0x6, R0 ;  /* 0x00000006ff147819 */ /* 0x000fe20000011400 */
[----:B------:R-:W-:Y:S01]  /*0f50*/  USHF.R.S32.HI UR7, URZ, 0x1f, UR11 ;  /* 0x0000001f3f077899 */ /* 0x000fe2000801140b */
[----:B------:R-:W-:Y:S01]  /*0f60*/  LEA.HI.X R5, R24, R3, R5, 0x6, P0 ;  /* 0x0000000318057211 */ /* 0x000fe200000f3405 */
[----:B------:R-:W-:Y:S01]  /*0f70*/  IMAD.MOV.U32 R14, RZ, RZ, R6 ;  /* 0x000000ffff0e7224 */ /* 0x000fe200078e0006 */
[----:B------:R-:W-:Y:S01]  /*0f80*/  ISETP.GT.AND P0, PT, R230, 0x7f, PT ;  /* 0x0000007fe600780c */ /* 0x000fe20003f04270 */
[----:B------:R-:W-:Y:S01]  /*0f90*/  IMAD R13, R20, 0x200, R13 ;  /* 0x00000200140d7824 */ /* 0x000fe200078e020d */
[----:B------:R-:W-:Y:S01]  /*0fa0*/  IADD3 R15, R7, UR6, RZ ;  /* 0x00000006070f7c10 */ /* 0x000fe2000fffe0ff */
[----:B------:R-:W-:Y:S01]  /*0fb0*/  IMAD R0, R9, c[0x0][0x1a8], RZ ;  /* 0x00006a0009007a24 */ /* 0x000fe200078e02ff */
[----:B------:R-:W-:Y:S01]  /*0fc0*/  IADD3 R7, R17, UR4, RZ ;  /* 0x0000000411077c10 */ /* 0x000fe2000fffe0ff */
[----:B------:R-:W-:Y:S01]  /*0fd0*/  IMAD.SHL.U32 R227, R13, 0x2, RZ ;  /* 0x000000020de37824 */ /* 0x000fe200078e00ff */
[----:B------:R-:W-:Y:S01]  /*0fe0*/  ISETP.LT.OR P6, PT, R12, 0x21, P6 ;  /* 0x000000210c00780c */ /* 0x000fe200037c1670 */
[----:B------:R-:W-:Y:S01]  /*0ff0*/  IMAD.MOV.U32 R6, RZ, RZ, R16 ;  /* 0x000000ffff067224 */ /* 0x000fe200078e0010 */
[----:B------:R-:W-:Y:S01]  /*1000*/  ULDC.64 UR4, c[0x0][0x180] ;  /* 0x0000600000047ab9 */ /* 0x000fe20000000a00 */
[----:B------:R-:W-:Y:S01]  /*1010*/  IMAD.MOV.U32 R17, RZ, RZ, 0x5 ;  /* 0x00000005ff117424 */ /* 0x000fe200078e00ff */
[----:B------:R-:W-:Y:S01]  /*1020*/  @!PT LDS RZ, [RZ] ;  /* 0x00000000fffff984 */ /* 0x000fe20000000800 */
[----:B------:R-:W-:Y:S01]  /*1030*/  @!PT LDS RZ, [RZ] ;  /* 0x00000000fffff984 */ /* 0x000fe20000000800 */
[----:B------:R-:W-:Y:S01]  /*1040*/  @!PT LDS RZ, [RZ] ;  /* 0x00000000fffff984 */ /* 0x000fe20000000800 */
[----:B------:R1:W-:Y:S01]  /*1050*/  LDGSTS.E.BYPASS.LTC128B.128 [R227+0x7880], [R2.64], !P4 ;  /* 0x0788000002e37fae */ /* 0x0003e2000e101d56 */
[----:B------:R-:W-:Y:S01]  /*1060*/  IMAD.SHL.U32 R16, R24, 0x20, RZ ;  /* 0x0000002018107824 */ /* 0x000fe200078e00ff */
[----:B------:R-:W-:Y:S01]  /*1070*/  UIMAD UR4, UR13, UR4, URZ ;  /* 0x000000040d0472a4 */ /* 0x000fe2000f8e023f */
[----:B------:R-:W-:Y:S01]  /*1080*/  IMAD R13, R8, c[0x0][0x1ac], R0 ;  /* 0x00006b00080d7a24 */ /* 0x000fe200078e0200 */
[----:B------:R1:W-:Y:S01]  /*1090*/  LDGSTS.E.BYPASS.LTC128B.128 [R227+0xa080], [R2.64+0x80], !P3 ;  /* 0x0a08008002e37fae */ /* 0x0003e2000d901d56 */
[----:B------:R-:W-:Y:S01]  /*10a0*/  ISETP.LT.OR P3, PT, R12, 0x21, P2 ;  /* 0x000000210c00780c */ /* 0x000fe20001761670 */
[----:B------:R-:W-:Y:S01]  /*10b0*/  IMAD.WIDE.U32 R8, R8, c[0x0][0x1a8], R6 ;  /* 0x00006a0008087a25 */ /* 0x000fe200078e0006 */
[C---:B------:R-:W-:Y:S01]  /*10c0*/  @!P0 ISETP.LT.OR P2, PT, R12.reuse, 0x41, P2 ;  /* 0x000000410c00880c */ /* 0x040fe20001741670 */
[----:B------:R1:W-:Y:S01]  /*10d0*/  LDGSTS.E.BYPASS.LTC128B.128 [R227+0xc880], [R2.64+0x100], !P1 ;  /* 0x0c88010002e37fae */ /* 0x0003e2000c901d56 */
[----:B------:R-:W-:Y:S01]  /*10e0*/  @!P0 ISETP.GE.AND P1, PT, R12, 0x41, PT ;  /* 0x000000410c00880c */ /* 0x000fe20003f26270 */
[----:B------:R-:W-:Y:S01]  /*10f0*/  IMAD.IADD R7, R9, 0x1, R13 ;  /* 0x0000000109077824 */ /* 0x000fe200078e020d */
[----:B------:R-:W-:Y:S01]  /*1100*/  UIMAD UR6, UR19, UR5, UR4 ;  /* 0x00000005130672a4 */ /* 0x000fe2000f8e0204 */
[----:B------:R2:W-:Y:S01]  /*1110*/  LDGSTS.E.BYPASS.LTC128B.128 [R227+0x8880], [R4.64], !P5 ;  /* 0x0888000004e37fae */ /* 0x0005e2000e901d56 */
[----:B------:R-:W-:Y:S01]  /*1120*/  @!P0 ISETP.GE.OR P4, PT, R10, c[0x0][0x1cc], !P1 ;  /* 0x000073000a008a0c */ /* 0x000fe20004f86670 */
[----:B------:R-:W-:Y:S01]  /*1130*/  IMAD.U32 R0, RZ, RZ, UR20 ;  /* 0x00000014ff007e24 */ /* 0x000fe2000f8e00ff */
[----:B------:R-:W-:Y:S01]  /*1140*/  @!P0 ISETP.GE.OR P1, PT, R22, c[0x0][0x1cc], !P1 ;  /* 0x0000730016008a0c */ /* 0x000fe20004f26670 */
[----:B------:R-:W-:Y:S01]  /*1150*/  ULDC.64 UR4, c[0x0][0x188] ;  /* 0x0000620000047ab9 */ /* 0x000fe20000000a00 */
[----:B------:R-:W-:Y:S01]  /*1160*/  IMAD.MOV.U32 R223, RZ, RZ, 0x10 ;  /* 0x00000010ffdf7424 */ /* 0x000fe200078e00ff */
[----:B------:R2:W-:Y:S01]  /*1170*/  LDGSTS.E.BYPASS.LTC128B.128 [R227+0xb080], [R4.64+0x80], !P3 ;  /* 0x0b08008004e37fae */ /* 0x0005e2000d901d56 */
[----:B------:R-:W-:Y:S01]  /*1180*/  LEA R6, P3, R8, c[0x0][0x190], 0x1 ;  /* 0x0000640008067a11 */ /* 0x000fe200078608ff */
[----:B------:R-:W-:Y:S01]  /*1190*/  IMAD.WIDE.U32 R248, R0, c[0x0][0x278], R14 ;  /* 0x00009e0000f87a25 */ /* 0x000fe200078e000e */
[----:B------:R-:W-:Y:S01]  /*11a0*/  UIMAD UR4, UR12, UR4, URZ ;  /* 0x000000040c0472a4 */ /* 0x000fe2000f8e023f */
[----:B------:R2:W-:Y:S01]  /*11b0*/  LDGSTS.E.BYPASS.LTC128B.128 [R227+0xd880], [R4.64+0x100], !P6 ;  /* 0x0d88010004e37fae */ /* 0x0005e2000f101d56 */
[----:B------:R-:W-:Y:S01]  /*11c0*/  LEA.HI.X R7, R8, c[0x0][0x194], R7, 0x1, P3 ;  /* 0x0000650008077a11 */ /* 0x000fe200018f0c07 */
[----:B------:R-:W-:Y:S01]  /*11d0*/  IMAD R0, R233, c[0x0][0x178], RZ ;  /* 0x00005e00e9007a24 */ /* 0x000fe200078e02ff */
[----:B------:R-:W-:Y:S01]  /*11e0*/  UIMAD UR5, UR20, UR5, UR4 ;  /* 0x00000005140572a4 */ /* 0x000fe2000f8e0204 */
[----:B------:R-:W-:Y:S01]  /*11f0*/  IMAD.MOV.U32 R213, RZ, RZ, 0x120 ;  /* 0x00000120ffd57424 */ /* 0x000fe200078e00ff */
        /* <DEDUP_REMOVED lines=8> */
[----:B-1----:R-:W-:Y:S01]  /*1280*/  SHF.L.U64.HI R3, R24, R17, c[0x0][0x1dc] ;  /* 0x0000770018037619 */ /* 0x002fe20000010211 */
[----:B------:R-:W-:Y:S01]  /*1290*/  IMAD.MOV.U32 R24, RZ, RZ, 0x6 ;  /* 0x00000006ff187424 */ /* 0x000fe200078e00ff */
[C---:B------:R-:W-:Y:S01]  /*12a0*/  @!P0 LEA R2, P5, R16.reuse, R4, 0x1 ;  /* 0x0000000410028211 */ /* 0x040fe200078a08ff */
[----:B------:R-:W-:Y:S01]  /*12b0*/  CS2R R152, SRZ ;  /* 0x0000000000987805 */ /* 0x000fe2000001ff00 */
[----:B------:R-:W-:Y:S01]  /*12c0*/  CS2R R150, SRZ ;  /* 0x0000000000967805 */ /* 0x000fe2000001ff00 */
[----:B------:R-:W-:Y:S01]  /*12d0*/  CS2R R148, SRZ ;  /* 0x0000000000947805 */ /* 0x000fe2000001ff00 */
[----:B------:R-:W-:Y:S01]  /*12e0*/  @!P0 LEA.HI.X R3, R16, R5, R3, 0x1, P5 ;  /* 0x0000000510038211 */ /* 0x000fe200028f0c03 */
[----:B------:R-:W-:Y:S01]  /*12f0*/  IMAD.MOV.U32 R16, RZ, RZ, c[0x0][0x178] ;  /* 0x00005e00ff107624 */ /* 0x000fe200078e00ff */
[----:B------:R-:W-:Y:S01]  /*1300*/  ISETP.GE.AND P5, PT, R10, c[0x0][0x19c], PT ;  /* 0x000067000a007a0c */ /* 0x000fe20003fa6270 */
[----:B------:R-:W-:Y:S01]  /*1310*/  CS2R R146, SRZ ;  /* 0x0000000000927805 */ /* 0x000fe2000001ff00 */
[----:B------:R-:W-:Y:S01]  /*1320*/  CS2R R144, SRZ ;  /* 0x0000000000907805 */ /* 0x000fe2000001ff00 */
[----:B------:R1:W-:Y:S01]  /*1330*/  @!P0 LDGSTS.E.BYPASS.LTC128B.128 [R227+0x9880], [R2.64], !P4 ;  /* 0x0988000002e38fae */ /* 0x0003e2000e101d56 */
[----:B------:R-:W-:Y:S01]  /*1340*/  ISETP.LT.OR P3, PT, R12, 0x1, P5 ;  /* 0x000000010c00780c */ /* 0x000fe20002f61670 */
[C---:B------:R-:W-:Y:S01]  /*1350*/  IMAD.SHL.U32 R25, R16.reuse, 0x20, RZ ;  /* 0x0000002010197824 */ /* 0x040fe200078e00ff */
[----:B------:R-:W-:Y:S01]  /*1360*/  SHF.L.U64.HI R26, R16, R17, c[0x0][0x17c] ;  /* 0x00005f00101a7619 */ /* 0x000fe20000010211 */
[----:B--2---:R-:W-:Y:S01]  /*1370*/  IMAD.MOV.U32 R5, RZ, RZ, c[0x0][0x1a8] ;  /* 0x00006a00ff057624 */ /* 0x004fe200078e00ff */
[----:B------:R1:W-:Y:S01]  /*1380*/  @!P0 LDGSTS.E.BYPASS.LTC128B.128 [R227+0xc080], [R2.64+0x80], !P2 ;  /* 0x0c08008002e38fae */ /* 0x0003e2000d101d56 */
[----:B------:R-:W-:Y:S01]  /*1390*/  IMAD.MOV.U32 R4, RZ, RZ, c[0x0][0x1ac] ;  /* 0x00006b00ff047624 */ /* 0x000fe200078e00ff */
[----:B------:R-:W-:Y:S01]  /*13a0*/  ISETP.GE.AND P2, PT, R19, c[0x0][0x19c], PT ;  /* 0x0000670013007a0c */ /* 0x000fe20003f46270 */
[C---:B------:R-:W-:Y:S01]  /*13b0*/  IMAD.SHL.U32 R13, R5.reuse, 0x20, RZ ;  /* 0x00000020050d7824 */ /* 0x040fe200078e00ff */
[----:B------:R1:W-:Y:S01]  /*13c0*/  @!P0 LDGSTS.E.BYPASS.LTC128B.128 [R227+0xe880], [R2.64+0x100], !P1 ;  /* 0x0e88010002e38fae */ /* 0x0003e2000c901d56 */
[C---:B------:R-:W-:Y:S01]  /*13d0*/  LEA R8, P4, R5.reuse, R6, 0x6 ;  /* 0x0000000605087211 */ /* 0x040fe200078830ff */
[----:B------:R-:W-:Y:S01]  /*13e0*/  CS2R R142, SRZ ;  /* 0x00000000008e7805 */ /* 0x000fe2000001ff00 */
[----:B------:R-:W-:Y:S01]  /*13f0*/  ISETP.GE.AND P1, PT, R22, c[0x0][0x19c], PT ;  /* 0x0000670016007a0c */ /* 0x000fe20003f26270 */
[----:B------:R-:W-:Y:S01]  /*1400*/  CS2R R140, SRZ ;  /* 0x00000000008c7805 */ /* 0x000fe2000001ff00 */
[----:B------:R2:W-:Y:S01]  /*1410*/  LDGSTS.E.BYPASS.LTC128B.128 [R227+0x80], [R6.64], !P3 ;  /* 0x0008000006e37fae */ /* 0x0005e2000d901d56 */
[----:B------:R-:W-:Y:S01]  /*1420*/  LEA.HI.X R9, R5, R7, R4, 0x6, P4 ;  /* 0x0000000705097211 */ /* 0x000fe200020f3404 */
[----:B------:R-:W-:Y:S01]  /*1430*/  IMAD.U32 R4, RZ, RZ, UR19 ;  /* 0x00000013ff047e24 */ /* 0x000fe2000f8e00ff */
[----:B------:R-:W-:Y:S01]  /*1440*/  @!P0 LEA R14, P3, R13, R8, 0x1 ;  /* 0x000000080d0e8211 */ /* 0x000fe200078608ff */
[----:B------:R-:W-:Y:S01]  /*1450*/  CS2R R138, SRZ ;  /* 0x00000000008a7805 */ /* 0x000fe2000001ff00 */
[C---:B------:R-:W-:Y:S01]  /*1460*/  ISETP.LT.OR P6, PT, R12.reuse, 0x1, P2 ;  /* 0x000000010c00780c */ /* 0x040fe200017c1670 */
        /* <DEDUP_REMOVED lines=14> */
[----:B------:R-:W-:Y:S01]  /*1550*/  CS2R R114, SRZ ;  /* 0x0000000000727805 */ /* 0x000fe2000001ff00 */
[----:B------:R-:W-:Y:S01]  /*1560*/  @!P0 ISETP.LT.OR P2, PT, R12, 0x41, P2 ;  /* 0x000000410c00880c */ /* 0x000fe20001741670 */
[----:B-1----:R-:W-:Y:S01]  /*1570*/  IMAD.WIDE.U32 R2, R232, c[0x0][0x178], R10 ;  /* 0x00005e00e8027a25 */ /* 0x002fe200078e000a */
[----:B------:R2:W-:Y:S01]  /*1580*/  LDGSTS.E.BYPASS.LTC128B.128 [R227+0x5080], [R6.64+0x100], !P4 ;  /* 0x0508010006e37fae */ /* 0x0005e2000e101d56 */
[----:B------:R-:W-:Y:S01]  /*1590*/  ISETP.LT.OR P4, PT, R12, 0x21, P1 ;  /* 0x000000210c00780c */ /* 0x000fe20000f81670 */
[----:B------:R-:W-:Y:S01]  /*15a0*/  CS2R R112, SRZ ;  /* 0x0000000000707805 */ /* 0x000fe2000001ff00 */
[----:B------:R-:W-:Y:S01]  /*15b0*/  IMAD.IADD R3, R3, 0x1, R0 ;  /* 0x0000000103037824 */ /* 0x000fe200078e0200 */
[----:B------:R-:W-:Y:S01]  /*15c0*/  SHF.L.U64.HI R0, R5, R17, c[0x0][0x1ac] ;  /* 0x00006b0005007619 */ /* 0x000fe20000010211 */
[----:B------:R-:W-:Y:S01]  /*15d0*/  IMAD.SHL.U32 R5, R16, 0x40, RZ ;  /* 0x0000004010057824 */ /* 0x000fe200078e00ff */
[----:B------:R-:W-:Y:S01]  /*15e0*/  @!P0 ISETP.LT.OR P1, PT, R12, 0x41, P1 ;  /* 0x000000410c00880c */ /* 0x000fe20000f21670 */
[----:B------:R-:W-:Y:S01]  /*15f0*/  IMAD.WIDE.U32 R2, R4, c[0x0][0x180], R2 ;  /* 0x0000600004027a25 */ /* 0x000fe200078e0002 */
[----:B------:R-:W-:Y:S01]  /*1600*/  @!P0 LEA.HI.X R15, R13, R9, R0, 0x1, P3 ;  /* 0x000000090d0f8211 */ /* 0x000fe200018f0c00 */
[----:B------:R-:W-:Y:S01]  /*1610*/  CS2R R82, SRZ ;  /* 0x0000000000527805 */ /* 0x000fe2000001ff00 */
[----:B------:R-:W-:Y:S01]  /*1620*/  ISETP.LT.OR P3, PT, R12, 0x21, P5 ;  /* 0x000000210c00780c */ /* 0x000fe20002f61670 */
[----:B------:R-:W-:Y:S01]  /*1630*/  IMAD.U32 R0, RZ, RZ, UR20 ;  /* 0x00000014ff007e24 */ /* 0x000fe2000f8e00ff */
[----:B------:R-:W-:Y:S01]  /*1640*/  IADD3 R3, R3, UR6, RZ ;  /* 0x0000000603037c10 */ /* 0x000fe2000fffe0ff */
[----:B------:R-:W-:Y:S01]  /*1650*/  USHF.L.U32 UR6, UR11, 0x6, URZ ;  /* 0x000000060b067899 */ /* 0x000fe2000800063f */
[----:B------:R-:W-:Y:S01]  /*1660*/  SHF.L.U64.HI R4, R16, R24, c[0x0][0x17c] ;  /* 0x00005f0010047619 */ /* 0x000fe20000010218 */
[----:B------:R-:W-:Y:S01]  /*1670*/  IMAD.MOV.U32 R13, RZ, RZ, c[0x0][0x208] ;  /* 0x00008200ff0d7624 */ /* 0x000fe200078e00ff */
[----:B------:R-:W-:Y:S01]  /*1680*/  @!P0 ISETP.LT.OR P5, PT, R12, 0x41, P5 ;  /* 0x000000410c00880c */ /* 0x000fe20002fa1670 */
[----:B------:R-:W-:Y:S01]  /*1690*/  IMAD.WIDE.U32 R242, R0, c[0x0][0x188], R2 ;  /* 0x0000620000f27a25 */ /* 0x000fe200078e0002 */
[----:B------:R-:W-:Y:S01]  /*16a0*/  CS2R R80, SRZ ;  /* 0x0000000000507805 */ /* 0x000fe2000001ff00 */
[----:B------:R-:W-:Y:S01]  /*16b0*/  CS2R R78, SRZ ;  /* 0x00000000004e7805 */ /* 0x000fe2000001ff00 */
[----:B------:R-:W-:Y:S01]  /*16c0*/  CS2R R76, SRZ ;  /* 0x00000000004c7805 */ /* 0x000fe2000001ff00 */
[----:B------:R-:W-:Y:S01]  /*16d0*/  IMAD R0, R233, c[0x0][0x208], RZ ;  /* 0x00008200e9007a24 */ /* 0x000fe200078e02ff */
[----:B------:R-:W-:Y:S01]  /*16e0*/  IADD3 R239, R243, UR5, RZ ;  /* 0x00000005f3ef7c10 */ /* 0x000fe2000fffe0ff */
[----:B------:R1:W-:Y:S01]  /*16f0*/  LDGSTS.E.BYPASS.LTC128B.128 [R227+0x1080], [R8.64], !P3 ;  /* 0x0108000008e37fae */ /* 0x0003e2000d901d56 */
[----:B------:R-:W-:Y:S01]  /*1700*/  ISETP.GE.AND P3, PT, R10, c[0x0][0x16c], PT ;  /* 0x00005b000a007a0c */ /* 0x000fe20003f66270 */
[C---:B------:R-:W-:Y:S01]  /*1710*/  IMAD.WIDE.U32 R2, R232.reuse, c[0x0][0x208], R10 ;  /* 0x00008200e8027a25 */ /* 0x040fe200078e000a */
[----:B------:R-:W-:Y:S01]  /*1720*/  ULDC.64 UR4, c[0x0][0x210] ;  /* 0x0000840000047ab9 */ /* 0x000fe20000000a00 */
[----:B------:R1:W-:Y:S01]  /*1730*/  LDGSTS.E.BYPASS.LTC128B.128 [R227+0x3880], [R8.64+0x80], !P6 ;  /* 0x0388008008e37fae */ /* 0x0003e2000f101d56 */
[----:B------:R-:W-:Y:S01]  /*1740*/  SEL R11, RZ, 0x1, P3 ;  /* 0x00000001ff0b7807 */ /* 0x000fe20001800000 */
[----:B------:R-:W-:Y:S01]  /*1750*/  IMAD R0, R232, c[0x0][0x20c], R0 ;  /* 0x00008300e8007a24 */ /* 0x000fe200078e0200 */
[----:B------:R-:W-:Y:S01]  /*1760*/  ISETP.GE.AND P3, PT, R19, c[0x0][0x16c], PT ;  /* 0x00005b0013007a0c */ /* 0x000fe20003f66270 */
[----:B------:R-:W-:Y:S01]  /*1770*/  IMAD.MOV.U32 R238, RZ, RZ, R242 ;  /* 0x000000ffffee7224 */ /* 0x000fe200078e00f2 */
[----:B------:R1:W-:Y:S01]  /*1780*/  LDGSTS.E.BYPASS.LTC128B.128 [R227+0x6080], [R8.64+0x100], !P4 ;  /* 0x0608010008e37fae */ /* 0x0003e2000e101d56 */
[----:B--2---:R-:W-:Y:S01]  /*1790*/  IMAD.IADD R7, R3, 0x1, R0 ;  /* 0x0000000103077824 */ /* 0x004fe200078e0200 */
[----:B------:R-:W-:Y:S01]  /*17a0*/  SEL R3, RZ, 0xffffffff, P3 ;  /* 0xffffffffff037807 */ /* 0x000fe20001800000 */
[----:B------:R-:W-:Y:S01]  /*17b0*/  IMAD R0, R4, UR11, RZ ;  /* 0x0000000b04007c24 */ /* 0x000fe2000f8e02ff */
[----:B------:R-:W-:Y:S01]  /*17c0*/  ISETP.GE.AND P3, PT, R22, c[0x0][0x16c], PT ;  /* 0x00005b0016007a0c */ /* 0x000fe20003f66270 */
[----:B------:R-:W-:Y:S01]  /*17d0*/  IMAD.MOV.U32 R6, RZ, RZ, R2 ;  /* 0x000000ffff067224 */ /* 0x000fe200078e0002 */
[----:B------:R-:W-:Y:S01]  /*17e0*/  UIMAD UR4, UR13, UR4, URZ ;  /* 0x000000040d0472a4 */ /* 0x000fe2000f8e023f */
[----:B------:R-:W-:Y:S01]  /*17f0*/  IMAD.SHL.U32 R3, R3, 0x2, RZ ;  /* 0x0000000203037824 */ /* 0x000fe200078e00ff */
[----:B------:R-:W-:Y:S01]  /*1800*/  SEL R12, RZ, 0x4, P3 ;  /* 0x00000004ff0c7807 */ /* 0x000fe20001800000 */
[C---:B------:R-:W-:Y:S01]  /*1810*/  IMAD R0, R5.reuse, UR7, R0 ;  /* 0x0000000705007c24 */ /* 0x040fe2000f8e0200 */
[----:B------:R2:W-:Y:S01]  /*1820*/  @!P0 LDGSTS.E.BYPASS.LTC128B.128 [R227+0x2080], [R14.64], !P5 ;  /* 0x020800000ee38fae */ /* 0x0005e2000e901d56 */
[----:B------:R-:W-:Y:S01]  /*1830*/  IMAD.WIDE.U32 R4, R5, UR11, R238 ;  /* 0x0000000b05047c25 */ /* 0x000fe2000f8e00ee */
[----:B------:R-:W-:Y:S01]  /*1840*/  LOP3.LUT R3, R3, 0x2, R11, 0xe2, !PT ;  /* 0x0000000203037812 */ /* 0x000fe200078ee20b */
[----:B------:R-:W-:Y:S01]  /*1850*/  UIMAD UR8, UR19, UR5, UR4 ;  /* 0x00000005130872a4 */ /* 0x000fe2000f8e0204 */
[----:B------:R2:W-:Y:S01]  /*1860*/  @!P0 LDGSTS.E.BYPASS.LTC128B.128 [R227+0x4880], [R14.64+0x80], !P2 ;  /* 0x048800800ee38fae */ /* 0x0005e2000d101d56 */
[----:B------:R-:W-:Y:S01]  /*1870*/  IMAD.U32 R11, RZ, RZ, UR19 ;  /* 0x00000013ff0b7e24 */ /* 0x000fe2000f8e00ff */
[C---:B------:R-:W-:Y:S01]  /*1880*/  LEA R2, P3, R4.reuse, c[0x0][0x160], 0x1 ;  /* 0x0000580004027a11 */ /* 0x040fe200078608ff */
[----:B------:R-:W-:Y:S01]  /*1890*/  IMAD.IADD R0, R5, 0x1, R0 ;  /* 0x0000000105007824 */ /* 0x000fe200078e0200 */
[----:B------:R-:W-:Y:S01]  /*18a0*/  LOP3.LUT R5, R3, R12, RZ, 0xfc, !PT ;  /* 0x0000000c03057212 */ /* 0x000fe200078efcff */
[----:B------:R-:W-:Y:S01]  /*18b0*/  IMAD.WIDE.U32 R6, R11, c[0x0][0x210], R6 ;  /* 0x000084000b067a25 */ /* 0x000fe200078e0006 */
[----:B------:R2:W-:Y:S01]  /*18c0*/  @!P0 LDGSTS.E.BYPASS.LTC128B.128 [R227+0x7080], [R14.64+0x100], !P1 ;  /* 0x070801000ee38fae */ /* 0x0005e2000c901d56 */
[----:B------:R-:W-:Y:S01]  /*18d0*/  ULDC.64 UR4, c[0x0][0x218] ;  /* 0x0000860000047ab9 */ /* 0x000fe20000000a00 */
[----:B------:R-:W-:Y:S01]  /*18e0*/  LEA.HI.X R3, R4, c[0x0][0x164], R0, 0x1, P3 ;  /* 0x0000590004037a11 */ /* 0x000fe200018f0c00 */
[----:B------:R-:W-:Y:S01]  /*18f0*/  IMAD.U32 R11, RZ, RZ, UR6 ;  /* 0x00000006ff0b7e24 */ /* 0x000fe2000f8e00ff */
[C---:B------:R-:W-:Y:S01]  /*1900*/  LOP3.LUT P4, RZ, R5.reuse, 0x1, RZ, 0xc0, !PT ;  /* 0x0000000105ff7812 */ /* 0x040fe2000788c0ff */
[----:B------:R-:W-:Y:S01]  /*1910*/  UIMAD UR4, UR12, UR4, URZ ;  /* 0x000000040c0472a4 */ /* 0x000fe2000f8e023f */
[C---:B------:R-:W-:Y:S01]  /*1920*/  LOP3.LUT P3, RZ, R5.reuse, 0x2, RZ, 0xc0, !PT ;  /* 0x0000000205ff7812 */ /* 0x040fe2000786c0ff */
[----:B------:R-:W0:Y:S01]  /*1930*/  LDGDEPBAR ;  /* 0x00000000000079af */ /* 0x000e220000000000 */
[----:B------:R-:W-:Y:S01]  /*1940*/  IADD3 R0, -R232, c[0x0][0x168], -R11 ;  /* 0x00005a00e8007a10 */ /* 0x000fe20007ffe90b */
[----:B-1----:R-:W-:Y:S01]  /*1950*/  IMAD.U32 R8, RZ, RZ, UR20 ;  /* 0x00000014ff087e24 */ /* 0x002fe2000f8e00ff */
[----:B------:R-:W-:Y:S01]  /*1960*/  LOP3.LUT P2, RZ, R5, 0x4, RZ, 0xc0, !PT ;  /* 0x0000000405ff7812 */ /* 0x000fe2000784c0ff */
[----:B------:R-:W-:Y:S01]  /*1970*/  IMAD.MOV.U32 R4, RZ, RZ, R6 ;  /* 0x000000ffff047224 */ /* 0x000fe200078e0006 */
[C---:B------:R-:W-:Y:S01]  /*1980*/  ISETP.LT.OR P6, PT, R0.reuse, 0x1, !P4 ;  /* 0x000000010000780c */ /* 0x040fe200067c1670 */
[----:B------:R-:W-:Y:S01]  /*1990*/  CS2R R74, SRZ ;  /* 0x00000000004a7805 */ /* 0x000fe2000001ff00 */
[C---:B------:R-:W-:Y:S01]  /*19a0*/  ISETP.LT.OR P5, PT, R0.reuse, 0x1, !P3 ;  /* 0x000000010000780c */ /* 0x040fe20005fa1670 */
[----:B------:R-:W-:Y:S01]  /*19b0*/  CS2R R72, SRZ ;  /* 0x0000000000487805 */ /* 0x000fe2000001ff00 */
[C---:B------:R-:W-:Y:S01]  /*19c0*/  ISETP.LT.OR P0, PT, R0.reuse, 0x1, !P2 ;  /* 0x000000010000780c */ /* 0x040fe20005701670 */
[----:B------:R-:W-:Y:S01]  /*19d0*/  CS2R R70, SRZ ;  /* 0x0000000000467805 */ /* 0x000fe2000001ff00 */
[----:B------:R-:W-:Y:S01]  /*19e0*/  IADD3 R5, R7, UR8, RZ ;  /* 0x0000000807057c10 */ /* 0x000fe2000fffe0ff */
[----:B------:R-:W-:Y:S01]  /*19f0*/  UIMAD UR8, UR20, UR5, UR4 ;  /* 0x00000005140872a4 */ /* 0x000fe2000f8e0204 */
[----:B------:R-:W-:Y:S01]  /*1a00*/  ISETP.LT.OR P1, PT, R0, 0x21, !P4 ;  /* 0x000000210000780c */ /* 0x000fe20006721670 */
[----:B------:R-:W-:Y:S01]  /*1a10*/  CS2R R68, SRZ ;  /* 0x0000000000447805 */ /* 0x000fe2000001ff00 */
[----:B------:R-:W-:Y:S01]  /*1a20*/  ULDC.64 UR4, c[0x0][0x278] ;  /* 0x00009e0000047ab9 */ /* 0x000fe20000000a00 */
[----:B------:R-:W-:Y:S01]  /*1a30*/  IMAD.WIDE.U32 R240, R8, c[0x0][0x218], R4 ;  /* 0x0000860008f07a25 */ /* 0x000fe200078e0004 */
[----:B------:R-:W-:Y:S01]  /*1a40*/  UIMAD UR4, UR12, UR4, URZ ;  /* 0x000000040c0472a4 */ /* 0x000fe2000f8e023f */
[----:B------:R1:W-:Y:S01]  /*1a50*/  LDGSTS.E.BYPASS.LTC128B.128 [R227+0xf080], [R2.64], !P6 ;  /* 0x0f08000002e37fae */ /* 0x0003e2000f101d56 */
[C---:B------:R-:W-:Y:S01]  /*1a60*/  ISETP.LT.OR P6, PT, R0.reuse, 0x21, !P3 ;  /* 0x000000210000780c */ /* 0x040fe20005fc1670 */
[C---:B------:R-:W-:Y:S01]  /*1a70*/  IMAD.SHL.U32 R4, R13.reuse, 0x40, RZ ;  /* 0x000000400d047824 */ /* 0x040fe200078e00ff */
[----:B------:R-:W-:Y:S01]  /*1a80*/  UIMAD UR4, UR20, UR5, UR4 ;  /* 0x00000005140472a4 */ /* 0x000fe2000f8e0204 */
[----:B------:R1:W-:Y:S01]  /*1a90*/  LDGSTS.E.BYPASS.LTC128B.128 [R227+0x11080], [R2.64+0x80], !P5 ;  /* 0x1108008002e37fae */ /* 0x0003e2000e901d56 */
[----:B------:R-:W-:Y:S01]  /*1aa0*/  ISETP.LT.OR P5, PT, R0, 0x21, !P2 ;  /* 0x000000210000780c */ /* 0x000fe200057a1670 */
[----:B------:R-:W-:Y:S01]  /*1ab0*/  IMAD.MOV.U32 R236, RZ, RZ, R240 ;  /* 0x000000ffffec7224 */ /* 0x000fe200078e00f0 */
[----:B------:R-:W-:Y:S01]  /*1ac0*/  SHF.L.U64.HI R0, R13, R24, c[0x0][0x20c] ;  /* 0x000083000d007619 */ /* 0x000fe20000010218 */
[----:B------:R1:W-:Y:S01]  /*1ad0*/  LDGSTS.E.BYPASS.LTC128B.128 [R227+0x13080], [R2.64+0x100], !P0 ;  /* 0x1308010002e37fae */ /* 0x0003e2000c101d56 */
[----:B------:R-:W-:Y:S01]  /*1ae0*/  IADD3 R252, R249, UR4, RZ ;  /* 0x00000004f9fc7c10 */ /* 0x000fe2000fffe0ff */
[----:B--2---:R-:W-:Y:S01]  /*1af0*/  IMAD.SHL.U32 R14, R13, 0x20, RZ ;  /* 0x000000200d0e7824 */ /* 0x004fe200078e00ff */
[----:B------:R-:W-:Y:S01]  /*1b00*/  IADD3 R237, R241, UR8, RZ ;  /* 0x00000008f1ed7c10 */ /* 0x000fe2000fffe0ff */
[----:B------:R-:W-:Y:S01]  /*1b10*/  IMAD R0, R0, UR11, RZ ;  /* 0x0000000b00007c24 */ /* 0x000fe2000f8e02ff */
[----:B------:R-:W-:Y:S01]  /*1b20*/  P2R R12, PR, RZ, 0x10 ;  /* 0x00000010ff0c7803 */ /* 0x000fe20000000000 */
[----:B------:R-:W-:Y:S01]  /*1b30*/  ULDC.64 UR4, c[0x0][0x288] ;  /* 0x0000a20000047ab9 */ /* 0x000fe20000000a00 */
[----:B------:R-:W-:Y:S01]  /*1b40*/  IADD3 R8, -R11, c[0x0][0x168], -R232 ;  /* 0x00005a000b087a10 */ /* 0x000fe20007ffe9e8 */
[----:B------:R-:W-:Y:S01]  /*1b50*/  IMAD R9, R4, UR7, R0 ;  /* 0x0000000704097c24 */ /* 0x000fe2000f8e0200 */
[----:B------:R-:W-:Y:S01]  /*1b60*/  USHF.R.S32.HI UR7, URZ, 0x1f, UR6 ;  /* 0x0000001f3f077899 */ /* 0x000fe20008011406 */
[----:B------:R-:W-:Y:S01]  /*1b70*/  ISETP.GE.AND P4, PT, R10, c[0x0][0x1fc], PT ;  /* 0x00007f000a007a0c */ /* 0x000fe20003f86270 */
[----:B------:R-:W-:Y:S01]  /*1b80*/  IMAD.WIDE.U32 R4, R4, UR11, R236 ;  /* 0x0000000b04047c25 */ /* 0x000fe2000f8e00ec */
[----:B------:R-:W-:Y:S01]  /*1b90*/  SHF.L.U64.HI R15, R13, R17, c[0x0][0x20c] ;  /* 0x000083000d0f7619 */ /* 0x000fe20000010211 */
[----:B------:R-:W-:Y:S01]  /*1ba0*/  UIMAD UR4, UR13, UR4, URZ ;  /* 0x000000040d0472a4 */ /* 0x000fe2000f8e023f */
[----:B------:R-:W-:Y:S01]  /*1bb0*/  LEA.HI R11, R21, R230, RZ, 0x2 ;  /* 0x000000e6150b7211 */ /* 0x000fe200078f10ff */
[----:B------:R-:W-:Y:S01]  /*1bc0*/  CS2R R66, SRZ ;  /* 0x0000000000427805 */ /* 0x000fe2000001ff00 */
[----:B------:R-:W-:Y:S01]  /*1bd0*/  CS2R R64, SRZ ;  /* 0x0000000000407805 */ /* 0x000fe2000001ff00 */
[----:B------:R-:W-:Y:S01]  /*1be0*/  UIMAD UR4, UR19, UR5, UR4 ;  /* 0x00000005130472a4 */ /* 0x000fe2000f8e0204 */
        /* <DEDUP_REMOVED lines=9> */
[C---:B-1----:R-:W-:Y:S01]  /*1c80*/  LEA R2, P0, R25.reuse, R2, 0x1 ;  /* 0x0000000219027211 */ /* 0x042fe200078008ff */
[----:B------:R-:W-:Y:S01]  /*1c90*/  CS2R R44, SRZ ;  /* 0x00000000002c7805 */ /* 0x000fe2000001ff00 */
[----:B------:R-:W-:Y:S01]  /*1ca0*/  CS2R R42, SRZ ;  /* 0x00000000002a7805 */ /* 0x000fe2000001ff00 */
[----:B------:R-:W-:Y:S01]  /*1cb0*/  CS2R R40, SRZ ;  /* 0x0000000000287805 */ /* 0x000fe2000001ff00 */
[----:B------:R-:W-:Y:S01]  /*1cc0*/  LEA.HI.X R3, R25, R3, R26, 0x1, P0 ;  /* 0x0000000319037211 */ /* 0x000fe200000f0c1a */
[----:B------:R-:W-:Y:S01]  /*1cd0*/  CS2R R38, SRZ ;  /* 0x0000000000267805 */ /* 0x000fe2000001ff00 */
[----:B------:R-:W-:Y:S01]  /*1ce0*/  IADD3 R0, P0, R248, UR6, RZ ;  /* 0x00000006f8007c10 */ /* 0x000fe2000ff1e0ff */
[----:B------:R-:W-:Y:S01]  /*1cf0*/  CS2R R36, SRZ ;  /* 0x0000000000247805 */ /* 0x000fe2000001ff00 */
[----:B------:R-:W-:Y:S01]  /*1d00*/  CS2R R34, SRZ ;  /* 0x0000000000227805 */ /* 0x000fe2000001ff00 */
[----:B------:R1:W-:Y:S01]  /*1d10*/  LDGSTS.E.BYPASS.LTC128B.128 [R227+0x10080], [R2.64], !P1 ;  /* 0x1008000002e37fae */ /* 0x0003e2000c901d56 */
[----:B------:R-:W-:Y:S01]  /*1d20*/  ISETP.GT.AND P1, PT, R230, 0xf, PT ;  /* 0x0000000fe600780c */ /* 0x000fe20003f24270 */
[----:B------:R-:W-:Y:S01]  /*1d30*/  CS2R R32, SRZ ;  /* 0x0000000000207805 */ /* 0x000fe2000001ff00 */
[----:B------:R-:W-:Y:S01]  /*1d40*/  IADD3.X R7, R252, UR7, RZ, P0, !PT ;  /* 0x00000007fc077c10 */ /* 0x000fe200087fe4ff */
[----:B------:R1:W-:Y:S01]  /*1d50*/  LDGSTS.E.BYPASS.LTC128B.128 [R227+0x12080], [R2.64+0x80], !P6 ;  /* 0x1208008002e37fae */ /* 0x0003e2000f101d56 */
[C---:B------:R-:W-:Y:S01]  /*1d60*/  LEA R6, P0, R0.reuse, c[0x0][0x258], 0x2 ;  /* 0x0000960000067a11 */ /* 0x040fe200078010ff */
[----:B------:R-:W-:Y:S01]  /*1d70*/  CS2R R30, SRZ ;  /* 0x00000000001e7805 */ /* 0x000fe2000001ff00 */
[----:B------:R-:W-:Y:S01]  /*1d80*/  ISETP.GE.AND P6, PT, R19, c[0x0][0x1fc], PT ;  /* 0x00007f0013007a0c */ /* 0x000fe20003fc6270 */
[----:B------:R1:W-:Y:S01]  /*1d90*/  LDGSTS.E.BYPASS.LTC128B.128 [R227+0x14080], [R2.64+0x100], !P5 ;  /* 0x1408010002e37fae */ /* 0x0003e2000e901d56 */
[----:B------:R-:W-:Y:S01]  /*1da0*/  LEA.HI.X R7, R0, c[0x0][0x25c], R7, 0x2, P0 ;  /* 0x0000970000077a11 */ /* 0x000fe200000f1407 */
[----:B------:R-:W-:Y:S01]  /*1db0*/  IMAD.IADD R0, R5, 0x1, R9 ;  /* 0x0000000105007824 */ /* 0x000fe200078e0209 */
[----:B------:R-:W-:Y:S01]  /*1dc0*/  ISETP.LT.OR P0, PT, R8, 0x1, P4 ;  /* 0x000000010800780c */ /* 0x000fe20002701670 */
[----:B------:R-:W-:Y:S01]  /*1dd0*/  CS2R R28, SRZ ;  /* 0x00000000001c7805 */ /* 0x000fe2000001ff00 */
[----:B------:R-:W-:Y:S01]  /*1de0*/  CS2R R26, SRZ ;  /* 0x00000000001a7805 */ /* 0x000fe2000001ff00 */
[----:B------:R-:W-:Y:S01]  /*1df0*/  @!P1 IMAD.SHL.U32 R5, R230, 0x10, RZ ;  /* 0x00000010e6059824 */ /* 0x000fe200078e00ff */
[----:B------:R-:W-:Y:S01]  /*1e00*/  CS2R R24, SRZ ;  /* 0x0000000000187805 */ /* 0x000fe2000001ff00 */
[----:B------:R-:W-:Y:S01]  /*1e10*/  IADD3 R251, R227, 0xf080, RZ ;  /* 0x0000f080e3fb7810 */ /* 0x000fe20007ffe0ff */
[----:B------:R-:W-:Y:S01]  /*1e20*/  UMOV UR17, 0x1 ;  /* 0x0000000100117882 */ /* 0x000fe20000000000 */
[----:B------:R-:W-:Y:S01]  /*1e30*/  SHF.R.S32.HI R231, RZ, 0x1f, R230 ;  /* 0x0000001fffe77819 */ /* 0x000fe200000114e6 */
[----:B------:R2:W-:Y:S01]  /*1e40*/  @!P1 LDGSTS.E.BYPASS.LTC128B.128 [R5+0x21080], [R6.64] ;  /* 0x2108000006059fae */ /* 0x0005e2000b901d56 */
[----:B------:R-:W-:-:S02]  /*1e50*/  UMOV UR15, 0xffffffc0 ;  /* 0xffffffc0000f7882 */ /* 0x000fc40000000000 */
[----:B------:R-:W-:Y:S01]  /*1e60*/  ULDC UR9, c[0x0][0x168] ;  /* 0x00005a0000097ab9 */ /* 0x000fe20000000800 */
[----:B------:R-:W0:Y:S01]  /*1e70*/  LDGDEPBAR ;  /* 0x00000000000079af */ /* 0x000e220000000000 */
[----:B------:R-:W-:Y:S02]  /*1e80*/  UMOV UR10, 0xffffffb0 ;  /* 0xffffffb0000a7882 */ /* 0x000fe40000000000 */
[----:B------:R-:W-:Y:S02]  /*1e90*/  ULDC UR8, c[0x0][0x198] ;  /* 0x0000660000087ab9 */ /* 0x000fe40000000800 */
[----:B------:R-:W-:Y:S01]  /*1ea0*/  UMOV UR14, 0x1 ;  /* 0x00000001000e7882 */ /* 0x000fe20000000000 */
[----:B-1----:R-:W-:-:S04]  /*1eb0*/  LEA R2, P5, R4, c[0x0][0x1f0], 0x1 ;  /* 0x00007c0004027a11 */ /* 0x002fc800078a08ff */
[----:B------:R-:W-:Y:S02]  /*1ec0*/  LEA.HI.X R3, R4, c[0x0][0x1f4], R0, 0x1, P5 ;  /* 0x00007d0004037a11 */ /* 0x000fe400028f0c00 */
[----:B------:R-:W-:-:S03]  /*1ed0*/  ISETP.GE.AND P5, PT, R22, c[0x0][0x1fc], PT ;  /* 0x00007f0016007a0c */ /* 0x000fc60003fa6270 */
[----:B------:R1:W-:Y:S01]  /*1ee0*/  LDGSTS.E.BYPASS.LTC128B.128 [R227+0x1b080], [R2.64], !P0 ;  /* 0x1b08000002e37fae */ /* 0x0003e2000c101d56 */
[C---:B------:R-:W-:Y:S02]  /*1ef0*/  ISETP.LT.OR P0, PT, R8.reuse, 0x1, P6 ;  /* 0x000000010800780c */ /* 0x040fe40003701670 */
[--C-:B--2---:R-:W-:Y:S02]  /*1f00*/  SHF.R.S32.HI R6, RZ, 0x2, R11.reuse ;  /* 0x00000002ff067819 */ /* 0x104fe4000001140b */
[----:B------:R-:W-:Y:S02]  /*1f10*/  SHF.R.S32.HI R7, RZ, 0x1f, R11 ;  /* 0x0000001fff077819 */ /* 0x000fe4000001140b */
[----:B------:R-:W-:Y:S02]  /*1f20*/  ISETP.LT.OR P6, PT, R8, 0x21, P6 ;  /* 0x000000210800780c */ /* 0x000fe400037c1670 */
[----:B------:R-:W-:-:S04]  /*1f30*/  LEA.HI R7, R7, R6, RZ, 0x3 ;  /* 0x0000000607077211 */ /* 0x000fc800078f18ff */
[----:B------:R-:W-:Y:S01]  /*1f40*/  LOP3.LUT R7, R7, 0xfffffff8, RZ, 0xc0, !PT ;  /* 0xfffffff807077812 */ /* 0x000fe200078ec0ff */
[----:B------:R1:W-:Y:S01]  /*1f50*/  LDGSTS.E.BYPASS.LTC128B.128 [R227+0x1d080], [R2.64+0x80], !P0 ;  /* 0x1d08008002e37fae */ /* 0x0003e2000c101d56 */
[----:B------:R-:W-:-:S04]  /*1f60*/  LEA R4, P0, R14, R2, 0x1 ;  /* 0x000000020e047211 */ /* 0x000fc800078008ff */
[----:B------:R-:W-:Y:S02]  /*1f70*/  LEA.HI.X R5, R14, R3, R15, 0x1, P0 ;  /* 0x000000030e057211 */ /* 0x000fe400000f0c0f */
[C---:B------:R-:W-:Y:S02]  /*1f80*/  ISETP.LT.OR P0, PT, R8.reuse, 0x1, P5 ;  /* 0x000000010800780c */ /* 0x040fe40002f01670 */
[----:B------:R-:W-:Y:S02]  /*1f90*/  LEA.HI R14, R21, R230, RZ, 0x4 ;  /* 0x000000e6150e7211 */ /* 0x000fe400078f20ff */
[----:B------:R-:W-:Y:S02]  /*1fa0*/  ISETP.LT.OR P5, PT, R8, 0x21, P5 ;  /* 0x000000210800780c */ /* 0x000fe40002fa1670 */
[----:B------:R-:W-:-:S04]  /*1fb0*/  SHF.R.S32.HI R0, RZ, 0x4, R14 ;  /* 0x00000004ff007819 */ /* 0x000fc8000001140e */
[----:B------:R-:W-:-:S03]  /*1fc0*/  LEA.HI R9, R14, R0, RZ, 0x1 ;  /* 0x000000000e097211 */ /* 0x000fc600078f08ff */
[----:B------:R1:W-:Y:S01]  /*1fd0*/  LDGSTS.E.BYPASS.LTC128B.128 [R227+0x1f080], [R2.64+0x100], !P0 ;  /* 0x1f08010002e37fae */ /* 0x0003e2000c101d56 */
[----:B------:R-:W-:Y:S02]  /*1fe0*/  LOP3.LUT R9, R9, 0xfffffffe, RZ, 0xc0, !PT ;  /* 0xfffffffe09097812 */ /* 0x000fe400078ec0ff */
[----:B------:R-:W-:Y:S02]  /*1ff0*/  ISETP.LT.OR P0, PT, R8, 0x21, P4 ;  /* 0x000000210800780c */ /* 0x000fe40002701670 */
[----:B------:R-:W-:Y:S01]  /*2000*/  ISETP.NE.AND P4, PT, R12, RZ, PT ;  /* 0x000000ff0c00720c */ /* 0x000fe20003f85270 */
[----:B------:R-:W-:Y:S01]  /*2010*/  IMAD.IADD R0, R0, 0x1, -R9 ;  /* 0x0000000100007824 */ /* 0x000fe200078e0a09 */
[CC--:B------:R-:W-:Y:S01]  /*2020*/  LEA.HI R9, R21.reuse, R230.reuse, RZ, 0x5 ;  /* 0x000000e615097211 */ /* 0x0c0fe200078f28ff */
[----:B------:R-:W-:Y:S01]  /*2030*/  IMAD.IADD R12, R6, 0x1, -R7 ;  /* 0x00000001060c7824 */ /* 0x000fe200078e0a07 */
[----:B------:R-:W-:Y:S01]  /*2040*/  LEA.HI R7, R21, R230, RZ, 0x7 ;  /* 0x000000e615077211 */ /* 0x000fe200078f38ff */
[----:B------:R-:W-:Y:S01]  /*2050*/  IMAD.U32 R6, RZ, RZ, UR20 ;  /* 0x00000014ff067e24 */ /* 0x000fe2000f8e00ff */
[----:B------:R-:W-:-:S02]  /*2060*/  SHF.R.S32.HI R8, RZ, 0x1f, R9 ;  /* 0x0000001fff087819 */ /* 0x000fc40000011409 */
[----:B------:R-:W-:Y:S02]  /*2070*/  SHF.R.S32.HI R13, RZ, 0x5, R9 ;  /* 0x00000005ff0d7819 */ /* 0x000fe40000011409 */
[----:B------:R-:W-:Y:S01]  /*2080*/  SHF.R.S32.HI R17, RZ, 0x7, R7 ;  /* 0x00000007ff117819 */ /* 0x000fe20000011407 */
[----:B------:R2:W-:Y:S01]  /*2090*/  LDGSTS.E.BYPASS.LTC128B.128 [R227+0x1c080], [R4.64], !P0 ;  /* 0x1c08000004e37fae */ /* 0x0005e2000c101d56 */
[----:B------:R-:W-:-:S03]  /*20a0*/  ISETP.GE.AND P0, PT, R10, c[0x0][0x1fc], PT ;  /* 0x00007f000a007a0c */ /* 0x000fc60003f06270 */
[----:B------:R2:W-:Y:S01]  /*20b0*/  LDGSTS.E.BYPASS.LTC128B.128 [R227+0x1e080], [R4.64+0x80], !P6 ;  /* 0x1e08008004e37fae */ /* 0x0005e2000f101d56 */
[----:B------:R-:W-:Y:S02]  /*20c0*/  ISETP.GE.AND P6, PT, R19, c[0x0][0x1fc], PT ;  /* 0x00007f0013007a0c */ /* 0x000fe40003fc6270 */
[----:B------:R-:W-:Y:S01]  /*20d0*/  SEL R19, RZ, 0x1, P0 ;  /* 0x00000001ff137807 */ /* 0x000fe20000000000 */
[----:B------:R2:W-:Y:S01]  /*20e0*/  LDGSTS.E.BYPASS.LTC128B.128 [R227+0x20080], [R4.64+0x100], !P5 ;  /* 0x2008010004e37fae */ /* 0x0005e2000e901d56 */
[----:B------:R-:W-:Y:S01]  /*20f0*/  ISETP.GE.AND P5, PT, R230, 0x10, PT ;  /* 0x00000010e600780c */ /* 0x000fe20003fa6270 */
[----:B-1----:R-:W-:-:S04]  /*2100*/  IMAD.U32 R2, RZ, RZ, UR19 ;  /* 0x00000013ff027e24 */ /* 0x002fc8000f8e00ff */
[----:B------:R-:W-:-:S05]  /*2110*/  IMAD.WIDE.U32 R2, R2, c[0x0][0x288], R244 ;  /* 0x0000a20002027a25 */ /* 0x000fca00078e00f4 */
[----:B------:R-:W-:Y:S01]  /*2120*/  IADD3 R3, R3, UR4, RZ ;  /* 0x0000000403037c10 */ /* 0x000fe2000fffe0ff */
[----:B------:R-:W-:Y:S02]  /*2130*/  ULDC.64 UR4, c[0x0][0x290] ;  /* 0x0000a40000047ab9 */ /* 0x000fe40000000a00 */
[----:B------:R-:W-:Y:S02]  /*2140*/  UIMAD UR4, UR12, UR4, URZ ;  /* 0x000000040c0472a4 */ /* 0x000fe4000f8e023f */
[----:B------:R-:W-:Y:S01]  /*2150*/  IMAD.WIDE.U32 R246, R6, c[0x0][0x290], R2 ;  /* 0x0000a40006f67a25 */ /* 0x000fe200078e0002 */
[----:B------:R-:W-:Y:S01]  /*2160*/  LEA.HI R2, R8, R13, RZ, 0x2 ;  /* 0x0000000d08027211 */ /* 0x000fe200078f10ff */
[----:B------:R-:W-:Y:S01]  /*2170*/  UIMAD UR4, UR20, UR5, UR4 ;  /* 0x00000005140472a4 */ /* 0x000fe2000f8e0204 */
[----:B------:R-:W-:Y:S01]  /*2180*/  LOP3.LUT R8, R11, 0x3ffffffc, RZ, 0xc0, !PT ;  /* 0x3ffffffc0b087812 */ /* 0x000fe200078ec0ff */
[----:B------:R-:W-:Y:S01]  /*2190*/  IMAD.SHL.U32 R3, R17, 0x8, RZ ;  /* 0x0000000811037824 */ /* 0x000fe200078e00ff */
[----:B------:R-:W-:Y:S01]  /*21a0*/  LOP3.LUT R2, R2, 0xfffffffc, RZ, 0xc0, !PT ;  /* 0xfffffffc02027812 */ /* 0x000fe200078ec0ff */
[----:B------:R-:W-:-:S02]  /*21b0*/  ULDC UR5, c[0x0][0x198] ;  /* 0x0000660000057ab9 */ /* 0x000fc40000000800 */
[----:B------:R-:W-:Y:S01]  /*21c0*/  IADD3 R250, R247, UR4, RZ ;  /* 0x00000004f7fa7c10 */ /* 0x000fe2000fffe0ff */
[----:B------:R-:W-:Y:S01]  /*21d0*/  UMOV UR4, URZ ;  /* 0x0000003f00047c82 */ /* 0x000fe20008000000 */
[----:B------:R-:W-:Y:S01]  /*21e0*/  IMAD.IADD R15, R13, 0x1, -R2 ;  /* 0x000000010d0f7824 */ /* 0x000fe200078e0a02 */
[----:B------:R-:W-:Y:S01]  /*21f0*/  LOP3.LUT R16, R3, 0x8, RZ, 0xc0, !PT ;  /* 0x0000000803107812 */ /* 0x000fe200078ec0ff */
[----:B------:R-:W-:Y:S01]  /*2200*/  IMAD.SHL.U32 R2, R12, 0x10, RZ ;  /* 0x000000100c027824 */ /* 0x000fe200078e00ff */
[----:B------:R-:W-:Y:S01]  /*2210*/  IADD3 R3, P0, R246, UR6, RZ ;  /* 0x00000006f6037c10 */ /* 0x000fe2000ff1e0ff */
[C---:B------:R-:W-:Y:S01]  /*2220*/  IMAD.SHL.U32 R7, R15.reuse, 0x100, RZ ;  /* 0x000001000f077824 */ /* 0x040fe200078e00ff */
[----:B--2---:R-:W-:Y:S01]  /*2230*/  LEA.HI R5, R15, R15, RZ, 0x1 ;  /* 0x0000000f0f057211 */ /* 0x004fe200078f08ff */
[----:B------:R-:W-:Y:S01]  /*2240*/  UMOV UR6, 0xffffffb0 ;  /* 0xffffffb000067882 */ /* 0x000fe20000000000 */
[----:B------:R-:W-:Y:S01]  /*2250*/  LOP3.LUT R2, R16, 0x70, R2, 0xf8, !PT ;  /* 0x0000007010027812 */ /* 0x000fe200078ef802 */
[----:B------:R-:W-:Y:S01]  /*2260*/  UIMAD UR5, UR21, UR6, UR5 ;  /* 0x00000006150572a4 */ /* 0x000fe2000f8e0205 */
[----:B------:R-:W-:Y:S01]  /*2270*/  IADD3.X R4, R250, UR7, RZ, P0, !PT ;  /* 0x00000007fa047c10 */ /* 0x000fe200087fe4ff */
[----:B------:R-:W-:Y:S01]  /*2280*/  IMAD.SHL.U32 R6, R5, 0x100, RZ ;  /* 0x0000010005067824 */ /* 0x000fe200078e00ff */
[C---:B------:R-:W-:Y:S01]  /*2290*/  LEA R10, P0, R3.reuse, c[0x0][0x280], 0x2 ;  /* 0x0000a000030a7a11 */ /* 0x040fe200078010ff */
[----:B------:R-:W-:Y:S01]  /*22a0*/  IMAD.IADD R5, R230, 0x1, -R8 ;  /* 0x00000001e6057824 */ /* 0x000fe200078e0a08 */
[----:B------:R-:W-:Y:S01]  /*22b0*/  LOP3.LUT R2, R2, 0x100, R7, 0xf8, !PT ;  /* 0x0000010002027812 */ /* 0x000fe200078ef807 */
[----:B------:R-:W-:Y:S01]  /*22c0*/  @!P5 IMAD.SHL.U32 R7, R230, 0x10, RZ ;  /* 0x00000010e607d824 */ /* 0x000fe200078e00ff */
[----:B------:R-:W-:-:S02]  /*22d0*/  LEA.HI.X R11, R3, c[0x0][0x284], R4, 0x2, P0 ;  /* 0x0000a100030b7a11 */ /* 0x000fc400000f1404 */
[----:B------:R-:W-:Y:S02]  /*22e0*/  LOP3.LUT R4, R6, 0x7ffffe00, RZ, 0xc0, !PT ;  /* 0x7ffffe0006047812 */ /* 0x000fe400078ec0ff */
[----:B------:R-:W-:Y:S01]  /*22f0*/  SHF.R.U32.HI R3, RZ, 0x3, R2 ;  /* 0x00000003ff037819 */ /* 0x000fe20000011602 */
[----:B------:R1:W-:Y:S01]  /*2300*/  @!P5 LDGSTS.E.BYPASS.LTC128B.128 [R7+0x21280], [R10.64] ;  /* 0x212800000a07dfae */ /* 0x0003e2000b901d56 */
[----:B------:R-:W-:Y:S01]  /*2310*/  LOP3.LUT R6, R9, 0xffffffe0, RZ, 0xc0, !PT ;  /* 0xffffffe009067812 */ /* 0x000fe200078ec0ff */
[----:B------:R-:W-:Y:S01]  /*2320*/  IMAD R5, R5, 0x2, R4 ;  /* 0x0000000205057824 */ /* 0x000fe200078e0204 */
[----:B------:R-:W-:Y:S01]  /*2330*/  LOP3.LUT R2, R2, 0x28, R3, 0x78, !PT ;  /* 0x0000002802027812 */ /* 0x000fe200078e7803 */
[----:B------:R-:W-:Y:S01]  /*2340*/  IMAD.SHL.U32 R9, R20, 0x8, RZ ;  /* 0x0000000814097824 */ /* 0x000fe200078e00ff */
[----:B------:R-:W-:Y:S01]  /*2350*/  LOP3.LUT R4, R14, 0xfffffff0, RZ, 0xc0, !PT ;  /* 0xfffffff00e047812 */ /* 0x000fe200078ec0ff */
[----:B------:R-:W-:Y:S01]  /*2360*/  IMAD.IADD R3, R230, 0x1, -R6 ;  /* 0x00000001e6037824 */ /* 0x000fe200078e0a06 */
[----:B------:R-:W-:Y:S01]  /*2370*/  LOP3.LUT P0, RZ, R12, 0x1, RZ, 0xc0, !PT ;  /* 0x000000010cff7812 */ /* 0x000fe2000780c0ff */
[----:B------:R-:W-:Y:S01]  /*2380*/  IMAD.IADD R6, R5, 0x1, R2 ;  /* 0x0000000105067824 */ /* 0x000fe200078e0202 */
[----:B------:R-:W0:Y:S01]  /*2390*/  LDGDEPBAR ;  /* 0x00000000000079af */ /* 0x000e220000000000 */
[----:B------:R-:W-:Y:S01]  /*23a0*/  IMAD.IADD R2, R230, 0x1, -R4 ;  /* 0x00000001e6027824 */ /* 0x000fe200078e0a04 */
[----:B------:R-:W-:Y:S01]  /*23b0*/  SHF.R.S32.HI R4, RZ, 0x1f, R3 ;  /* 0x0000001fff047819 */ /* 0x000fe20000011403 */
[----:B------:R-:W-:Y:S01]  /*23c0*/  IMAD.SHL.U32 R225, R6, 0x2, RZ ;  /* 0x0000000206e17824 */ /* 0x000fe200078e00ff */
[----:B------:R-:W0:Y:S01]  /*23d0*/  LDGDEPBAR ;  /* 0x00000000000079af */ /* 0x000e220000000000 */
[----:B------:R-:W-:Y:S01]  /*23e0*/  IMAD.SHL.U32 R5, R2, 0x10, RZ ;  /* 0x0000001002057824 */ /* 0x000fe200078e00ff */
[----:B------:R-:W-:Y:S01]  /*23f0*/  LEA.HI R8, R4, R3, RZ, 0x2 ;  /* 0x0000000304087211 */ /* 0x000fe200078f10ff */
[----:B------:R-:W-:Y:S01]  /*2400*/  IMAD.SHL.U32 R212, R2, 0x2, RZ ;  /* 0x0000000202d47824 */ /* 0x000fe200078e00ff */
[----:B------:R-:W-:-:S02]  /*2410*/  IADD3 R6, R225, 0x21480, RZ ;  /* 0x00021480e1067810 */ /* 0x000fc40007ffe0ff */
[----:B------:R-:W-:Y:S02]  /*2420*/  LOP3.LUT R4, R5, 0xf0, RZ, 0xc0, !PT ;  /* 0x000000f005047812 */ /* 0x000fe400078ec0ff */
[----:B------:R-:W-:Y:S02]  /*2430*/  LOP3.LUT R5, R8, 0x7ffffffc, RZ, 0xc0, !PT ;  /* 0x7ffffffc08057812 */ /* 0x000fe400078ec0ff */
[----:B------:R-:W-:Y:S02]  /*2440*/  IADD3 R226, R225, 0x215a0, RZ ;  /* 0x000215a0e1e27810 */ /* 0x000fe40007ffe0ff */
[----:B------:R-:W-:Y:S01]  /*2450*/  @P0 IADD3 R226, R6, 0xe0, RZ ;  /* 0x000000e006e20810 */ /* 0x000fe20007ffe0ff */
[----:B------:R-:W-:Y:S01]  /*2460*/  IMAD.IADD R12, R3, 0x1, -R5 ;  /* 0x00000001030c7824 */ /* 0x000fe200078e0a05 */
[----:B------:R-:W-:Y:S01]  /*2470*/  SHF.R.S32.HI R3, RZ, 0x1f, R2 ;  /* 0x0000001fff037819 */ /* 0x000fe20000011402 */
[----:B-1----:R-:W-:Y:S01]  /*2480*/  IMAD.SHL.U32 R7, R13, 0x100, RZ ;  /* 0x000001000d077824 */ /* 0x002fe200078e00ff */
[----:B------:R-:W-:-:S02]  /*2490*/  LOP3.LUT R11, R4, R16, RZ, 0xfc, !PT ;  /* 0x00000010040b7212 */ /* 0x000fc400078efcff */
[----:B------:R-:W-:Y:S01]  /*24a0*/  LEA.HI R214, R3, R2, RZ, 0x3 ;  /* 0x0000000203d67211 */ /* 0x000fe200078f18ff */
[----:B------:R-:W-:Y:S01]  /*24b0*/  IMAD.SHL.U32 R3, R18, 0x40, RZ ;  /* 0x0000004012037824 */ /* 0x000fe200078e00ff */
[----:B------:R-:W-:Y:S01]  /*24c0*/  LOP3.LUT R10, R4, 0x100, R7, 0xf8, !PT ;  /* 0x00000100040a7812 */ /* 0x000fe200078ef807 */
[----:B------:R-:W-:Y:S01]  /*24d0*/  IMAD.SHL.U32 R4, R15, 0x10, RZ ;  /* 0x000000100f047824 */ /* 0x000fe200078e00ff */
[----:B------:R-:W-:Y:S02]  /*24e0*/  SEL R13, RZ, 0xffffffff, P6 ;  /* 0xffffffffff0d7807 */ /* 0x000fe40003000000 */
[----:B------:R-:W-:Y:S02]  /*24f0*/  LOP3.LUT P6, RZ, R18, 0x2, RZ, 0xc0, !PT ;  /* 0x0000000212ff7812 */ /* 0x000fe400078cc0ff */
[C---:B------:R-:W-:Y:S01]  /*2500*/  LOP3.LUT R5, R214.reuse, 0xfffffff8, RZ, 0xc0, !PT ;  /* 0xfffffff8d6057812 */ /* 0x040fe200078ec0ff */
[----:B------:R-:W-:Y:S01]  /*2510*/  IMAD.SHL.U32 R214, R214, 0x40, RZ ;  /* 0x00000040d6d67824 */ /* 0x000fe200078e00ff */
[----:B------:R-:W-:-:S02]  /*2520*/  LOP3.LUT R3, R3, 0x1c0, RZ, 0xc0, !PT ;  /* 0x000001c003037812 */ /* 0x000fc400078ec0ff */
[----:B------:R-:W-:Y:S01]  /*2530*/  LEA.HI R6, R17, R17, RZ, 0x1 ;  /* 0x0000001111067211 */ /* 0x000fe200078f08ff */
[----:B------:R-:W-:Y:S01]  /*2540*/  IMAD.IADD R5, R2, 0x1, -R5 ;  /* 0x0000000102057824 */ /* 0x000fe200078e0a05 */
[----:B------:R-:W-:Y:S01]  /*2550*/  LEA.HI.SX32 R228, R8, R4, 0x1e ;  /* 0x0000000408e47211 */ /* 0x000fe200078ff2ff */
[----:B------:R-:W-:Y:S01]  /*2560*/  IMAD.SHL.U32 R8, R13, 0x2, RZ ;  /* 0x000000020d087824 */ /* 0x000fe200078e00ff */
[----:B------:R-:W-:Y:S01]  /*2570*/  SEL R209, R223, 0xfffffff0, !P6 ;  /* 0xfffffff0dfd17807 */ /* 0x000fe20007000000 */
[----:B------:R-:W-:Y:S01]  /*2580*/  IMAD.MOV.U32 R13, RZ, RZ, 0x20 ;  /* 0x00000020ff0d7424 */ /* 0x000fe200078e00ff */
[C---:B------:R-:W-:Y:S02]  /*2590*/  LOP3.LUT R208, R3.reuse, 0x8, R23, 0xf8, !PT ;  /* 0x0000000803d07812 */ /* 0x040fe400078ef817 */
[----:B------:R-:W-:Y:S02]  /*25a0*/  LOP3.LUT R4, R3, 0x30, R4, 0xf8, !PT ;  /* 0x0000003003047812 */ /* 0x000fe400078ef804 */
[----:B------:R-:W-:-:S02]  /*25b0*/  SHF.R.U32.HI R7, RZ, 0x3, R3 ;  /* 0x00000003ff077819 */ /* 0x000fc40000011603 */
[----:B------:R-:W-:Y:S01]  /*25c0*/  LOP3.LUT P6, RZ, R2, 0x2, RZ, 0xc0, !PT ;  /* 0x0000000202ff7812 */ /* 0x000fe200078cc0ff */
[----:B------:R-:W-:Y:S01]  /*25d0*/  IMAD.SHL.U32 R2, R0, 0x20, RZ ;  /* 0x0000002000027824 */ /* 0x000fe200078e00ff */
[----:B------:R-:W-:Y:S02]  /*25e0*/  LOP3.LUT R3, R6, 0x1ffffffe, RZ, 0xc0, !PT ;  /* 0x1ffffffe06037812 */ /* 0x000fe400078ec0ff */
[----:B------:R-:W-:Y:S02]  /*25f0*/  LOP3.LUT R212, R11, 0x18, R212, 0x78, !PT ;  /* 0x000000180bd47812 */ /* 0x000fe400078e78d4 */
[----:B------:R-:W-:Y:S01]  /*2600*/  LOP3.LUT R2, R2, 0x20, RZ, 0xc0, !PT ;  /* 0x0000002002027812 */ /* 0x000fe200078ec0ff */
[----:B------:R-:W-:Y:S01]  /*2610*/  IMAD.IADD R3, R17, 0x1, -R3 ;  /* 0x0000000111037824 */ /* 0x000fe200078e0a03 */
[----:B------:R-:W-:Y:S01]  /*2620*/  LOP3.LUT R4, R4, 0x8, R23, 0xf8, !PT ;  /* 0x0000000804047812 */ /* 0x000fe200078ef817 */
[----:B------:R-:W-:Y:S01]  /*2630*/  IMAD.SHL.U32 R212, R212, 0x2, RZ ;  /* 0x00000002d4d47824 */ /* 0x000fe200078e00ff */
[----:B------:R-:W-:Y:S01]  /*2640*/  LOP3.LUT R11, R2, 0x18, R9, 0xf8, !PT ;  /* 0x00000018020b7812 */ /* 0x000fe200078ef809 */
[----:B------:R-:W-:Y:S01]  /*2650*/  IMAD R12, R3, 0x4, R12 ;  /* 0x00000004030c7824 */ /* 0x000fe200078e020c */
[----:B------:R-:W-:Y:S01]  /*2660*/  LOP3.LUT R214, R214, 0xfffffe00, RZ, 0xc0, !PT ;  /* 0xfffffe00d6d67812 */ /* 0x000fe200078ec0ff */
[----:B------:R-:W-:Y:S01]  /*2670*/  IMAD.SHL.U32 R3, R5, 0x40, RZ ;  /* 0x0000004005037824 */ /* 0x000fe200078e00ff */
[----:B------:R-:W-:Y:S01]  /*2680*/  LOP3.LUT P0, RZ, R18, 0x4, RZ, 0xc0, !PT ;  /* 0x0000000412ff7812 */ /* 0x000fe2000780c0ff */
[----:B------:R-:W-:Y:S01]  /*2690*/  IMAD.SHL.U32 R2, R0, 0x8, RZ ;  /* 0x0000000800027824 */ /* 0x000fe200078e00ff */
[----:B------:R-:W-:Y:S01]  /*26a0*/  LOP3.LUT R208, R208, R7, RZ, 0x3c, !PT ;  /* 0x00000007d0d07212 */ /* 0x000fe200078e3cff */
[----:B------:R-:W-:Y:S01]  /*26b0*/  IMAD.SHL.U32 R235, R12, 0x2, RZ ;  /* 0x000000020ceb7824 */ /* 0x000fe200078e00ff */
[----:B------:R-:W-:-:S02]  /*26c0*/  LOP3.LUT R3, R3, 0x1c0, RZ, 0xc0, !PT ;  /* 0x000001c003037812 */ /* 0x000fc400078ec0ff */
[----:B------:R-:W-:Y:S01]  /*26d0*/  LOP3.LUT R6, R2, 0x8, RZ, 0xc0, !PT ;  /* 0x0000000802067812 */ /* 0x000fe200078ec0ff */
[----:B------:R-:W-:Y:S01]  /*26e0*/  IMAD R208, R17, 0x200, R208 ;  /* 0x0000020011d07824 */ /* 0x000fe200078e02d0 */
[----:B------:R-:W-:Y:S02]  /*26f0*/  LOP3.LUT R2, R4, R7, RZ, 0x3c, !PT ;  /* 0x0000000704027212 */ /* 0x000fe400078e3cff */
[----:B------:R-:W-:Y:S01]  /*2700*/  SHF.R.U32.HI R4, RZ, 0x3, R3 ;  /* 0x00000003ff047819 */ /* 0x000fe20000011603 */
[----:B------:R-:W-:Y:S01]  /*2710*/  IMAD.SHL.U32 R208, R208, 0x2, RZ ;  /* 0x00000002d0d07824 */ /* 0x000fe200078e00ff */
[----:B------:R-:W-:Y:S01]  /*2720*/  ISETP.GE.AND P5, PT, R22, c[0x0][0x1fc], PT ;  /* 0x00007f0016007a0c */ /* 0x000fe20003fa6270 */
[----:B------:R-:W-:Y:S01]  /*2730*/  IMAD R219, R0, 0x200, R2 ;  /* 0x0000020000db7824 */ /* 0x000fe200078e0202 */
[----:B------:R-:W-:Y:S01]  /*2740*/  LOP3.LUT R0, R4, R3, R6, 0x1e, !PT ;  /* 0x0000000304007212 */ /* 0x000fe200078e1e06 */
[----:B------:R-:W-:Y:S01]  /*2750*/  IMAD R2, R15, 0x400, R214 ;  /* 0x000004000f027824 */ /* 0x000fe200078e02d6 */
[----:B------:R-:W-:Y:S01]  /*2760*/  SEL R210, R13, 0xffffffe0, !P0 ;  /* 0xffffffe00dd27807 */ /* 0x000fe20004000000 */
[----:B------:R-:W-:Y:S01]  /*2770*/  IMAD R209, R209, 0x2, R208 ;  /* 0x00000002d1d17824 */ /* 0x000fe200078e02d0 */
[C---:B------:R-:W-:Y:S01]  /*2780*/  LOP3.LUT P0, RZ, R5.reuse, 0x2, RZ, 0xc0, !PT ;  /* 0x0000000205ff7812 */ /* 0x040fe2000780c0ff */
[----:B------:R-:W-:Y:S01]  /*2790*/  IMAD.IADD R220, R2, 0x1, R0 ;  /* 0x0000000102dc7824 */ /* 0x000fe200078e0200 */
[----:B------:R-:W-:Y:S01]  /*27a0*/  SHF.R.U32.HI R215, RZ, 0x3, R10 ;  /* 0x00000003ffd77819 */ /* 0x000fe2000001160a */
[----:B------:R-:W-:Y:S01]  /*27b0*/  IMAD R211, R210, 0x2, R208 ;  /* 0x00000002d2d37824 */ /* 0x000fe200078e02d0 */
[----:B------:R-:W-:Y:S01]  /*27c0*/  SEL R9, RZ, 0x4, P5 ;  /* 0x00000004ff097807 */ /* 0x000fe20002800000 */
[----:B------:R-:W-:Y:S01]  /*27d0*/  IMAD.SHL.U32 R217, R220, 0x2, RZ ;  /* 0x00000002dcd97824 */ /* 0x000fe200078e00ff */
[----:B------:R-:W-:Y:S01]  /*27e0*/  LOP3.LUT P5, RZ, R5, 0x4, RZ, 0xc0, !PT ;  /* 0x0000000405ff7812 */ /* 0x000fe200078ac0ff */
[----:B------:R-:W-:Y:S01]  /*27f0*/  IMAD R210, R210, 0x2, R209 ;  /* 0x00000002d2d27824 */ /* 0x000fe200078e02d1 */
[----:B------:R-:W-:-:S02]  /*2800*/  SEL R223, R223, 0xfffffff0, !P0 ;  /* 0xfffffff0dfdf7807 */ /* 0x000fc40004000000 */
[----:B------:R-:W-:Y:S02]  /*2810*/  LOP3.LUT R215, R215, 0x38, RZ, 0xc0, !PT ;  /* 0x00000038d7d77812 */ /* 0x000fe400078ec0ff */
[----:B------:R-:W-:Y:S01]  /*2820*/  LOP3.LUT R3, R4, R11, R3, 0x1e, !PT ;  /* 0x0000000b04037212 */ /* 0x000fe200078e1e03 */
[----:B------:R-:W-:Y:S01]  /*2830*/  IMAD.SHL.U32 R222, R223, 0x2, RZ ;  /* 0x00000002dfde7824 */ /* 0x000fe200078e00ff */
[----:B------:R-:W-:Y:S01]  /*2840*/  SEL R213, R213, 0xe0, !P6 ;  /* 0x000000e0d5d57807 */ /* 0x000fe20007000000 */
[----:B------:R-:W-:Y:S01]  /*2850*/  IMAD.IADD R224, R220, 0x1, R223 ;  /* 0x00000001dce07824 */ /* 0x000fe200078e02df */
[----:B------:R-:W-:Y:S01]  /*2860*/  SEL R0, R13, 0xffffffe0, !P5 ;  /* 0xffffffe00d007807 */ /* 0x000fe20006800000 */
[C---:B------:R-:W-:Y:S01]  /*2870*/  IMAD.IADD R218, R217.reuse, 0x1, R222 ;  /* 0x00000001d9da7824 */ /* 0x040fe200078e02de */
[----:B------:R-:W-:Y:S01]  /*2880*/  IADD3 R216, R217, 0x1b080, RZ ;  /* 0x0001b080d9d87810 */ /* 0x000fe20007ffe0ff */
[----:B------:R-:W-:Y:S01]  /*2890*/  IMAD R213, R213, 0x2, R212 ;  /* 0x00000002d5d57824 */ /* 0x000fe200078e02d4 */
[----:B------:R-:W-:Y:S01]  /*28a0*/  LOP3.LUT R8, R8, 0x2, R19, 0xe2, !PT ;  /* 0x0000000208087812 */ /* 0x000fe200078ee213 */
[----:B------:R-:W-:Y:S01]  /*28b0*/  IMAD.IADD R221, R220, 0x1, R0 ;  /* 0x00000001dcdd7824 */ /* 0x000fe200078e0200 */
[----:B------:R-:W-:Y:S01]  /*28c0*/  LOP3.LUT R215, R215, R10, R6, 0x1e, !PT ;  /* 0x0000000ad7d77212 */ /* 0x000fe200078e1e06 */
[----:B------:R-:W-:Y:S01]  /*28d0*/  IMAD R216, R0, 0x2, R216 ;  /* 0x0000000200d87824 */ /* 0x000fe200078e02d8 */
[----:B------:R-:W-:-:S02]  /*28e0*/  LOP3.LUT R214, R3, R214, RZ, 0xfc, !PT ;  /* 0x000000d603d67212 */ /* 0x000fc400078efcff */
[----:B------:R-:W-:Y:S02]  /*28f0*/  LOP3.LUT R229, R8, R9, RZ, 0xfc, !PT ;  /* 0x0000000908e57212 */ /* 0x000fe400078efcff */
[----:B------:R-:W-:Y:S02]  /*2900*/  LEA R215, R215, 0x23c80, 0x1 ;  /* 0x00023c80d7d77811 */ /* 0x000fe400078e08ff */
[----:B------:R-:W-:Y:S02]  /*2910*/  LEA R214, R214, 0x80, 0x1 ;  /* 0x00000080d6d67811 */ /* 0x000fe400078e08ff */
[----:B------:R-:W-:Y:S01]  /*2920*/  IADD3 R234, -R235, UR5, RZ ;  /* 0x00000005ebea7c10 */ /* 0x000fe2000fffe1ff */
[----:B------:R-:W-:Y:S02]  /*2930*/  ULDC UR5, c[0x0][0x168] ;  /* 0x00005a0000057ab9 */ /* 0x000fe40000000800 */
.L_x_1171:
        /* <DEDUP_REMOVED lines=211> */
[----:B--2345:R-:W-:Y:S01]  /*3670*/  USHF.R.S32.HI UR24, URZ, 0x1f, UR16 ;  /* 0x0000001f3f187899 */ /* 0x03cfe20008011410 */
[----:B------:R-:W-:Y:S01]  /*3680*/  IMAD.U32 R0, RZ, RZ, UR11 ;  /* 0x0000000bff007e24 */ /* 0x000fe2000f8e00ff */
[----:B------:R-:W-:Y:S01]  /*3690*/  ULDC.64 UR6, c[0x0][0x178] ;  /* 0x00005e0000067ab9 */ /* 0x000fe20000000a00 */
[----:B------:R-:W-:Y:S01]  /*36a0*/  IMAD.MOV.U32 R193, RZ, RZ, c[0x0][0x178] ;  /* 0x00005e00ffc17624 */ /* 0x000fe200078e00ff */
[----:B------:R-:W-:Y:S01]  /*36b0*/  UIMAD.WIDE.U32 UR26, UR16, UR6, URZ ;  /* 0x00000006101a72a5 */ /* 0x000fe2000f8e003f */
[----:B------:R-:W-:Y:S01]  /*36c0*/  IMAD.MOV.U32 R194, RZ, RZ, 0x5 ;  /* 0x00000005ffc27424 */ /* 0x000fe200078e00ff */
[----:B------:R-:W-:Y:S01]  /*36d0*/  @!P1 LEA R0, R0, 0x40, 0x6 ;  /* 0x0000004000009811 */ /* 0x000fe200078e30ff */
[----:B------:R-:W-:Y:S01]  /*36e0*/  UIMAD UR24, UR24, UR6, URZ ;  /* 0x00000006181872a4 */ /* 0x000fe2000f8e023f */
[----:B------:R-:W-:Y:S01]  /*36f0*/  IMAD.SHL.U32 R193, R193, 0x20, RZ ;  /* 0x00000020c1c17824 */ /* 0x000fe200078e00ff */
[----:B------:R-:W-:Y:S01]  /*3700*/  USHF.L.U32 UR6, UR26, 0x6, URZ ;  /* 0x000000061a067899 */ /* 0x000fe2000800063f */
[C---:B------:R-:W-:Y:S01]  /*3710*/  @!P1 IADD3 R7, P0, R0.reuse, R248, RZ ;  /* 0x000000f800079210 */ /* 0x040fe20007f1e0ff */
[----:B------:R-:W-:Y:S03]  /*3720*/  UIMAD UR24, UR16, UR7, UR24 ;  /* 0x00000007101872a4 */ /* 0x000fe6000f8e0218 */
[----:B------:R-:W-:Y:S01]  /*3730*/  @!P1 LEA.HI.X.SX32 R15, R0, R252, 0x1, P0 ;  /* 0x000000fc000f9211 */ /* 0x000fe200000f0eff */
[----:B------:R-:W-:Y:S01]  /*3740*/  UIADD3 UR24, UR27, UR24, URZ ;  /* 0x000000181b187290 */ /* 0x000fe2000fffe03f */
[C---:B------:R-:W-:Y:S01]  /*3750*/  IADD3 R5, P6, P5, R242.reuse, UR6, R193 ;  /* 0x00000006f2057c10 */ /* 0x040fe2000fdde0c1 */
[----:B------:R-:W-:Y:S01]  /*3760*/  IMAD.MOV.U32 R193, RZ, RZ, c[0x0][0x178] ;  /* 0x00005e00ffc17624 */ /* 0x000fe200078e00ff */
[----:B------:R-:W-:Y:S01]  /*3770*/  IADD3 R0, P0, R242, UR6, RZ ;  /* 0x00000006f2007c10 */ /* 0x000fe2000ff1e0ff */
[----:B------:R-:W-:Y:S02]  /*3780*/  USHF.L.U64.HI UR24, UR26, 0x6, UR24 ;  /* 0x000000061a187899 */ /* 0x000fe40008010218 */
[----:B------:R-:W-:Y:S01]  /*3790*/  UIMAD UR6, UR16, UR15, UR9 ;  /* 0x0000000f100672a4 */ /* 0x000fe2000f8e0209 */
[----:B------:R-:W-:Y:S03]  /*37a0*/  SHF.L.U64.HI R193, R193, R194, c[0x0][0x17c] ;  /* 0x00005f00c1c17619 */ /* 0x000fe600000102c2 */
[C---:B------:R-:W-:Y:S02]  /*37b0*/  IADD3.X R11, R239.reuse, UR24, RZ, P0, !PT ;  /* 0x00000018ef0b7c10 */ /* 0x040fe400087fe4ff */
[----:B------:R-:W-:Y:S02]  /*37c0*/  IADD3.X R18, R239, UR24, R193, P6, P5 ;  /* 0x00000018ef127c10 */ /* 0x000fe4000b7ea4c1 */
[----:B------:R-:W-:Y:S02]  /*37d0*/  LEA R10, P6, R0, c[0x0][0x160], 0x1 ;  /* 0x00005800000a7a11 */ /* 0x000fe400078c08ff */
[----:B------:R-:W-:Y:S02]  /*37e0*/  IADD3 R4, -R232, UR6, RZ ;  /* 0x00000006e8047c10 */ /* 0x000fe4000fffe1ff */
[----:B------:R-:W-:Y:S02]  /*37f0*/  @!P1 LEA R14, P5, R7, c[0x0][0x258], 0x2 ;  /* 0x00009600070e9a11 */ /* 0x000fe400078a10ff */
[----:B------:R-:W-:Y:S01]  /*3800*/  LEA.HI.X R11, R0, c[0x0][0x164], R11, 0x1, P6 ;  /* 0x00005900000b7a11 */ /* 0x000fe200030f0c0b */
[----:B------:R-:W-:Y:S01]  /*3810*/  IMAD.U32 R0, RZ, RZ, UR17 ;  /* 0x00000011ff007e24 */ /* 0x000fe2000f8e00ff */
[----:B------:R-:W-:Y:S02]  /*3820*/  ISETP.LT.OR P6, PT, R4, 0x1, !P4 ;  /* 0x000000010400780c */ /* 0x000fe400067c1670 */
[----:B------:R-:W-:Y:S01]  /*3830*/  LEA R6, P0, R5, c[0x0][0x160], 0x1 ;  /* 0x0000580005067a11 */ /* 0x000fe200078008ff */
[----:B------:R-:W-:Y:S01]  /*3840*/  IMAD R0, R0, 0x6000, R251 ;  /* 0x0000600000007824 */ /* 0x000fe200078e02fb */
[----:B------:R-:W-:Y:S02]  /*3850*/  @!P1 LEA.HI.X R15, R7, c[0x0][0x25c], R15, 0x2, P5 ;  /* 0x00009700070f9a11 */ /* 0x000fe400028f140f */
[C---:B------:R-:W-:Y:S02]  /*3860*/  ISETP.LT.OR P5, PT, R4.reuse, 0x1, !P3 ;  /* 0x000000010400780c */ /* 0x040fe40005fa1670 */
[----:B------:R-:W-:Y:S02]  /*3870*/  LEA.HI.X R7, R5, c[0x0][0x164], R18, 0x1, P0 ;  /* 0x0000590005077a11 */ /* 0x000fe400000f0c12 */
[C---:B------:R-:W-:Y:S03]  /*3880*/  ISETP.LT.OR P0, PT, R4.reuse, 0x1, !P2 ;  /* 0x000000010400780c */ /* 0x040fe60005701670 */
[----:B------:R-:W-:Y:S01]  /*3890*/  @!PT LDS RZ, [RZ] ;  /* 0x00000000fffff984 */ /* 0x000fe20000000800 */
[----:B------:R-:W-:Y:S01]  /*38a0*/  @!PT LDS RZ, [RZ] ;  /* 0x00000000fffff984 */ /* 0x000fe20000000800 */
[----:B------:R-:W-:Y:S01]  /*38b0*/  @!PT LDS RZ, [RZ] ;  /* 0x00000000fffff984 */ /* 0x000fe20000000800 */
[----:B------:R2:W-:Y:S01]  /*38c0*/  LDGSTS.E.BYPASS.LTC128B.128 [R0], [R10.64], !P6 ;  /* 0x000000000a007fae */ /* 0x0005e2000f101d56 */
[C---:B------:R-:W-:Y:S05]  /*38d0*/  ISETP.LT.OR P6, PT, R4.reuse, 0x21, !P4 ;  /* 0x000000210400780c */ /* 0x040fea00067c1670 */
[----:B------:R2:W-:Y:S01]  /*38e0*/  LDGSTS.E.BYPASS.LTC128B.128 [R0+0x2000], [R10.64+0x80], !P5 ;  /* 0x020000800a007fae */ /* 0x0005e2000e901d56 */
[C---:B------:R-:W-:Y:S03]  /*38f0*/  ISETP.LT.OR P5, PT, R4.reuse, 0x21, !P3 ;  /* 0x000000210400780c */ /* 0x040fe60005fa1670 */
[----:B------:R2:W-:Y:S01]  /*3900*/  LDGSTS.E.BYPASS.LTC128B.128 [R0+0x4000], [R10.64+0x100], !P0 ;  /* 0x040001000a007fae */ /* 0x0005e2000c101d56 */
[----:B------:R-:W-:Y:S01]  /*3910*/  ISETP.LT.OR P0, PT, R4, 0x21, !P2 ;  /* 0x000000210400780c */ /* 0x000fe20005701670 */
[----:B------:R-:W-:Y:S02]  /*3920*/  IMAD.U32 R4, RZ, RZ, UR17 ;  /* 0x00000011ff047e24 */ /* 0x000fe4000f8e00ff */
[----:B------:R2:W-:Y:S02]  /*3930*/  LDGSTS.E.BYPASS.LTC128B.128 [R0+0x1000], [R6.64], !P6 ;  /* 0x0100000006007fae */ /* 0x0005e4000f101d56 */
[----:B------:R-:W-:Y:S04]  /*3940*/  @!P1 IMAD R4, R4, 0x40, R244 ;  /* 0x0000004004049824 */ /* 0x000fe800078e02f4 */
[----:B------:R2:W-:Y:S01]  /*3950*/  LDGSTS.E.BYPASS.LTC128B.128 [R0+0x3000], [R6.64+0x80], !P5 ;  /* 0x0300008006007fae */ /* 0x0005e2000e901d56 */
[----:B------:R-:W-:Y:S03]  /*3960*/  @!P1 IMAD.SHL.U32 R4, R4, 0x4, RZ ;  /* 0x0000000404049824 */ /* 0x000fe600078e00ff */
[----:B------:R2:W-:Y:S04]  /*3970*/  LDGSTS.E.BYPASS.LTC128B.128 [R0+0x5000], [R6.64+0x100], !P0 ;  /* 0x0500010006007fae */ /* 0x0005e8000c101d56 */
[----:B------:R2:W-:Y:S02]  /*3980*/  @!P1 LDGSTS.E.BYPASS.LTC128B.128 [R4+0x21080], [R14.64] ;  /* 0x210800000e049fae */ /* 0x0005e4000b901d56 */
.L_x_1169:
[C---:B--2345:R-:W-:Y:S01]  /*3990*/  HMMA.16816.F32 R4, R84.reuse, R2, RZ ;  /* 0x000000025404723c */ /* 0x07cfe200000018ff */
[----:B------:R-:W-:Y:S01]  /*39a0*/  LDSM.16.M88.2 R2, [R211+0x7880] ;  /* 0x00788000d302783b */ /* 0x000fe20000000100 */
[----:B------:R-:W-:Y:S02]  /*39b0*/  UIMAD UR6, UR21, UR10, UR8 ;  /* 0x0000000a150672a4 */ /* 0x000fe4000f8e0208 */
[----:B------:R-:W-:Y:S02]  /*39c0*/  IADD3 R0, R222, R216, RZ ;  /* 0x000000d8de007210 */ /* 0x000fe40007ffe0ff */
[----:B------:R-:W2:Y:S01]  /*39d0*/  LDSM.16.M88.4 R104, [R216] ;  /* 0x00000000d868783b */ /* 0x000ea20000000200 */
[----:B------:R-:W-:Y:S01]  /*39e0*/  ULEA UR6, UR11, UR6, 0x6 ;  /* 0x000000060b067291 */ /* 0x000fe2000f8e303f */
[C---:B------:R-:W-:Y:S03]  /*39f0*/  HMMA.16816.F32 R8, R84.reuse, R8, RZ ;  /* 0x000000085408723c */ /* 0x040fe600000018ff */
[----:B------:R-:W0:Y:S01]  /*3a00*/  LDGDEPBAR ;  /* 0x00000000000079af */ /* 0x000e220000000000 */
[----:B------:R-:W-:Y:S04]  /*3a10*/  UIADD3 UR6, UR6, -UR5, UR14 ;  /* 0x8000000506067290 */ /* 0x000fe8000fffe00e */
        /* <DEDUP_REMOVED lines=24> */
[----:B------:R-:W5:Y:S05]  /*3ba0*/  LDSM.16.M88.2 R90, [R208+0xa080] ;  /* 0x00a08000d05a783b */ /* 0x000f6a0000000100 */
[----:B------:R-:W-:Y:S02]  /*3bb0*/  LDSM.16.M88.4 R104, [R217+0x1f080] ;  /* 0x01f08000d968783b */ /* 0x000fe40000000200 */
[C---:B--2---:R-:W-:Y:S03]  /*3bc0*/  HMMA.16816.F32 R4, R92.reuse, R2, R4 ;  /* 0x000000025c04723c */ /* 0x044fe60000001804 */
[----:B------:R-:W2:Y:S05]  /*3bd0*/  LDSM.16.M88.2 R2, [R208+0xa880] ;  /* 0x00a88000d002783b */ /* 0x000eaa0000000100 */
[C---:B------:R-:W-:Y:S01]  /*3be0*/  HMMA.16816.F32 R8, R92.reuse, R96, R8 ;  /* 0x000000605c08723c */ /* 0x040fe20000001808 */
[----:B------:R-:W-:Y:S07]  /*3bf0*/  LDSM.16.M88.4 R96, [R216+0x2000] ;  /* 0x00200000d860783b */ /* 0x000fee0000000200 */
        /* <DEDUP_REMOVED lines=16> */
[----:B------:R-:W4:Y:S05]  /*3d00*/  LDSM.16.M88.2 R88, [R209+0xc080] ;  /* 0x00c08000d158783b */ /* 0x000f2a0000000100 */
[----:B------:R-:W-:Y:S02]  /*3d10*/  LDSM.16.M88.2 R100, [R210+0xa080] ;  /* 0x00a08000d264783b */ /* 0x000fe40000000100 */
[C---:B-----5:R-:W-:Y:S03]  /*3d20*/  HMMA.16816.F32 R4, R92.reuse, R90, R4 ;  /* 0x0000005a5c04723c */ /* 0x060fe60000001804 */
[----:B------:R-:W5:Y:S05]  /*3d30*/  LDSM.16.M88.2 R90, [R211+0xa080] ;  /* 0x00a08000d35a783b */ /* 0x000f6a0000000100 */
[----:B------:R-:W-:Y:S01]  /*3d40*/  LDSM.16.M88.2 R102, [R210+0xa880] ;  /* 0x00a88000d266783b */ /* 0x000fe20000000100 */
[C---:B--2---:R-:W-:Y:S04]  /*3d50*/  HMMA.16816.F32 R8, R92.reuse, R2, R8 ;  /* 0x000000025c08723c */ /* 0x044fe80000001808 */
[----:B------:R-:W2:Y:S04]  /*3d60*/  LDSM.16.M88.2 R2, [R211+0xa880] ;  /* 0x00a88000d302783b */ /* 0x000ea80000000100 */
[C---:B-1----:R-:W-:Y:S01]  /*3d70*/  HMMA.16816.F32 R12, R92.reuse, R84, R12 ;  /* 0x000000545c0c723c */ /* 0x042fe2000000180c */
[----:B------:R-:W1:Y:S07]  /*3d80*/  LDSM.16.M88.2 R84, [R211+0xb080] ;  /* 0x00b08000d354783b */ /* 0x000e6e0000000100 */
[C---:B---3--:R-:W-:Y:S01]  /*3d90*/  HMMA.16816.F32 R16, R92.reuse, R86, R16 ;  /* 0x000000565c10723c */ /* 0x048fe20000001810 */
[----:B------:R-:W3:Y:S07]  /*3da0*/  LDSM.16.M88.2 R86, [R211+0xb880] ;  /* 0x00b88000d356783b */ /* 0x000eee0000000100 */
[----:B----4-:R-:W-:Y:S01]  /*3db0*/  HMMA.16816.F32 R20, R92, R88, R20 ;  /* 0x000000585c14723c */ /* 0x010fe20000001814 */
[----:B------:R-:W4:Y:S05]  /*3dc0*/  LDSM.16.M88.2 R88, [R211+0xc080] ;  /* 0x00c08000d358783b */ /* 0x000f2a0000000100 */
[----:B------:R-:W4:Y:S02]  /*3dd0*/  LDSM.16.M88.4 R92, [R0+0x2000] ;  /* 0x00200000005c783b */ /* 0x000f240000000200 */
        /* <DEDUP_REMOVED lines=9> */
[----:B------:R-:W4:Y:S07]  /*3e70*/  LDSM.16.M88.2 R88, [R208+0xd080] ;  /* 0x00d08000d058783b */ /* 0x000f2e0000000100 */
[C---:B------:R-:W-:Y:S07]  /*3e80*/  HMMA.16816.F32 R4, R92.reuse, R100, R4 ;  /* 0x000000645c04723c */ /* 0x040fee0000001804 */
[----:B------:R-:W-:Y:S01]  /*3e90*/  IADD3 R101, -R235, UR6, R228 ;  /* 0x00000006eb657c10 */ /* 0x000fe2000fffe1e4 */
[C---:B------:R-:W-:Y:S04]  /*3ea0*/  HMMA.16816.F32 R8, R92.reuse, R102, R8 ;  /* 0x000000665c08723c */ /* 0x040fe80000001808 */
[----:B------:R-:W-:Y:S04]  /*3eb0*/  IMNMX R100, R234, R101, PT ;  /* 0x00000065ea647217 */ /* 0x000fe80003800200 */
[C---:B-----5:R-:W-:Y:S01]  /*3ec0*/  HMMA.16816.F32 R12, R92.reuse, R90, R12 ;  /* 0x0000005a5c0c723c */ /* 0x060fe2000000180c */
[----:B------:R-:W5:Y:S02]  /*3ed0*/  LDSM.16.M88.2 R90, [R208+0xd880] ;  /* 0x00d88000d05a783b */ /* 0x000f640000000100 */
[----:B------:R-:W-:Y:S05]  /*3ee0*/  ISETP.GT.AND P0, PT, R100, RZ, PT ;  /* 0x000000ff6400720c */ /* 0x000fea0003f04270 */
[C---:B--2---:R-:W-:Y:S01]  /*3ef0*/  HMMA.16816.F32 R16, R92.reuse, R2, R16 ;  /* 0x000000025c10723c */ /* 0x044fe20000001810 */
[----:B------:R-:W2:Y:S07]  /*3f00*/  LDSM.16.M88.2 R2, [R208+0xe080] ;  /* 0x00e08000d002783b */ /* 0x000eae0000000100 */
[----:B-1----:R-:W-:Y:S01]  /*3f10*/  HMMA.16816.F32 R20, R92, R84, R20 ;  /* 0x000000545c14723c */ /* 0x002fe20000001814 */
[----:B------:R-:W1:Y:S05]  /*3f20*/  LDSM.16.M88.2 R84, [R208+0xe880] ;  /* 0x00e88000d054783b */ /* 0x000e6a0000000100 */
[----:B------:R-:W-:Y:S02]  /*3f30*/  LDSM.16.M88.4 R92, [R218+0x1f080] ;  /* 0x01f08000da5c783b */ /* 0x000fe40000000200 */
[C---:B---3--:R-:W-:Y:S03]  /*3f40*/  HMMA.16816.F32 R4, R104.reuse, R86, R4 ;  /* 0x000000566804723c */ /* 0x048fe60000001804 */
[----:B------:R-:W3:Y:S05]  /*3f50*/  LDSM.16.M88.2 R86, [R209+0xc880] ;  /* 0x00c88000d156783b */ /* 0x000eea0000000100 */
[C---:B----4-:R-:W-:Y:S01]  /*3f60*/  HMMA.16816.F32 R8, R104.reuse, R88, R8 ;  /* 0x000000586808723c */ /* 0x050fe20000001808 */
[----:B------:R-:W4:Y:S07]  /*3f70*/  LDSM.16.M88.2 R88, [R209+0xd080] ;  /* 0x00d08000d158783b */ /* 0x000f2e0000000100 */
[C---:B-----5:R-:W-:Y:S01]  /*3f80*/  HMMA.16816.F32 R12, R104.reuse, R90, R12 ;  /* 0x0000005a680c723c */ /* 0x060fe2000000180c */
[----:B------:R-:W5:Y:S07]  /*3f90*/  LDSM.16.M88.2 R90, [R209+0xd880] ;  /* 0x00d88000d15a783b */ /* 0x000f6e0000000100 */
[C---:B--2---:R-:W-:Y:S07]  /*3fa0*/  HMMA.16816.F32 R16, R104.reuse, R2, R16 ;  /* 0x000000026810723c */ /* 0x044fee0000001810 */
[----:B------:R-:W-:Y:S01]  /*3fb0*/  FSEL R2, R182, -INF , P0 ;  /* 0xff800000b6027808 */ /* 0x000fe20000000000 */
[----:B-1----:R-:W-:Y:S03]  /*3fc0*/  HMMA.16816.F32 R20, R104, R84, R20 ;  /* 0x000000546814723c */ /* 0x002fe60000001814 */
[----:B------:R-:W-:Y:S01]  /*3fd0*/  ISETP.GT.AND P0, PT, R100, 0x1, PT ;  /* 0x000000016400780c */ /* 0x000fe20003f04270 */
[--C-:B------:R-:W-:Y:S02]  /*3fe0*/  FFMA.FTZ R96, R2, c[0x0][0x29c], -R108.reuse ;  /* 0x0000a70002607a23 */ /* 0x100fe4000001086c */
[----:B------:R-:W1:Y:S01]  /*3ff0*/  LDSM.16.M88.2 R2, [R209+0xe080] ;  /* 0x00e08000d102783b */ /* 0x000e620000000100 */
[----:B------:R-:W-:Y:S01]  /*4000*/  FSEL R84, R180, -INF , P0 ;  /* 0xff800000b4547808 */ /* 0x000fe20000000000 */
[----:B------:R2:W1:Y:S01]  /*4010*/  MUFU.EX2 R111, R96 ;  /* 0x00000060006f7308 */ /* 0x0004620000000800 */
[----:B------:R-:W-:Y:S01]  /*4020*/  ISETP.GT.AND P0, PT, R100, 0x10, PT ;  /* 0x000000106400780c */ /* 0x000fe20003f04270 */
[C---:B---3--:R-:W-:Y:S01]  /*4030*/  HMMA.16816.F32 R4, R92.reuse, R86, R4 ;  /* 0x000000565c04723c */ /* 0x048fe20000001804 */
[----:B------:R-:W-:Y:S07]  /*4040*/  LDSM.16.M88.2 R86, [R211+0xc880] ;  /* 0x00c88000d356783b */ /* 0x000fee0000000100 */
[C---:B----4-:R-:W-:Y:S08]  /*4050*/  HMMA.16816.F32 R8, R92.reuse, R88, R8 ;  /* 0x000000585c08723c */ /* 0x050ff00000001808 */
[C---:B-----5:R-:W-:Y:S01]  /*4060*/  HMMA.16816.F32 R12, R92.reuse, R90, R12 ;  /* 0x0000005a5c0c723c */ /* 0x060fe2000000180c */
[----:B------:R-:W-:Y:S03]  /*4070*/  LDSM.16.M88.2 R90, [R211+0xd880] ;  /* 0x00d88000d35a783b */ /* 0x000fe60000000100 */
[--C-:B--2---:R-:W-:Y:S02]  /*4080*/  FFMA.FTZ R96, R84, c[0x0][0x29c], -R108.reuse ;  /* 0x0000a70054607a23 */ /* 0x104fe4000001086c */
[----:B------:R-:W2:Y:S02]  /*4090*/  LDSM.16.M88.2 R84, [R209+0xe880] ;  /* 0x00e88000d154783b */ /* 0x000ea40000000100 */
[----:B------:R3:W4:Y:S01]  /*40a0*/  MUFU.EX2 R110, R96 ;  /* 0x00000060006e7308 */ /* 0x0007220000000800 */
[C---:B-1----:R-:W-:Y:S02]  /*40b0*/  HMMA.16816.F32 R16, R92.reuse, R2, R16 ;  /* 0x000000025c10723c */ /* 0x042fe40000001810 */
[----:B------:R-:W-:Y:S01]  /*40c0*/  LDSM.16.M88.2 R2, [R211+0xe080] ;  /* 0x00e08000d302783b */ /* 0x000fe20000000100 */
[----:B---3--:R-:W-:Y:S02]  /*40d0*/  FSEL R96, R181, -INF , P0 ;  /* 0xff800000b5607808 */ /* 0x008fe40000000000 */
[----:B------:R-:W-:Y:S03]  /*40e0*/  ISETP.GT.AND P0, PT, R100, 0x11, PT ;  /* 0x000000116400780c */ /* 0x000fe60003f04270 */
[--C-:B------:R-:W-:Y:S01]  /*40f0*/  FFMA.FTZ R102, R96, c[0x0][0x29c], -R108.reuse ;  /* 0x0000a70060667a23 */ /* 0x100fe2000001086c */
[----:B------:R-:W-:Y:S01]  /*4100*/  FSEL R88, R176, -INF , P0 ;  /* 0xff800000b0587808 */ /* 0x000fe20000000000 */
[----:B------:R-:W1:Y:S01]  /*4110*/  LDSM.16.M88.4 R96, [R216+0x4000] ;  /* 0x00400000d860783b */ /* 0x000e620000000200 */
[----:B------:R-:W-:Y:S01]  /*4120*/  ISETP.GT.AND P0, PT, R100, 0x20, PT ;  /* 0x000000206400780c */ /* 0x000fe20003f04270 */
[----:B------:R3:W-:Y:S01]  /*4130*/  MUFU.EX2 R107, R102 ;  /* 0x00000066006b7308 */ /* 0x0007e20000000800 */
[----:B--2---:R-:W-:Y:S02]  /*4140*/  HMMA.16816.F32 R20, R92, R84, R20 ;  /* 0x000000545c14723c */ /* 0x004fe40000001814 */
[----:B------:R-:W-:Y:S01]  /*4150*/  LDSM.16.M88.2 R84, [R211+0xe880] ;  /* 0x00e88000d354783b */ /* 0x000fe20000000100 */
[--C-:B---3--:R-:W-:Y:S04]  /*4160*/  FFMA.FTZ R102, R88, c[0x0][0x29c], -R108.reuse ;  /* 0x0000a70058667a23 */ /* 0x108fe8000001086c */
[----:B------:R-:W2:Y:S02]  /*4170*/  LDSM.16.M88.2 R88, [R211+0xd080] ;  /* 0x00d08000d358783b */ /* 0x000ea40000000100 */
[----:B------:R3:W5:Y:S01]  /*4180*/  MUFU.EX2 R105, R102 ;  /* 0x0000006600697308 */ /* 0x0007620000000800 */
[C---:B-1----:R-:W-:Y:S02]  /*4190*/  HMMA.16816.F32 R4, R96.reuse, R86, R4 ;  /* 0x000000566004723c */ /* 0x042fe40000001804 */
[----:B------:R-:W-:Y:S03]  /*41a0*/  LDSM.16.M88.2 R86, [R210+0xc880] ;  /* 0x00c88000d256783b */ /* 0x000fe60000000100 */
[----:B---3--:R-:W-:Y:S02]  /*41b0*/  FSEL R102, R177, -INF , P0 ;  /* 0xff800000b1667808 */ /* 0x008fe40000000000 */
[----:B------:R-:W-:Y:S05]  /*41c0*/  ISETP.GT.AND P0, PT, R100, 0x21, PT ;  /* 0x000000216400780c */ /* 0x000fea0003f04270 */
[--C-:B------:R-:W-:Y:S04]  /*41d0*/  FFMA.FTZ R102, R102, c[0x0][0x29c], -R108.reuse ;  /* 0x0000a70066667a23 */ /* 0x100fe8000001086c */
[----:B------:R1:W-:Y:S01]  /*41e0*/  MUFU.EX2 R106, R102 ;  /* 0x00000066006a7308 */ /* 0x0003e20000000800 */
[C---:B--2---:R-:W-:Y:S01]  /*41f0*/  HMMA.16816.F32 R8, R96.reuse, R88, R8 ;  /* 0x000000586008723c */ /* 0x044fe20000001808 */
[----:B------:R-:W-:Y:S07]  /*4200*/  LDSM.16.M88.2 R88, [R210+0xd080] ;  /* 0x00d08000d258783b */ /* 0x000fee0000000100 */
[C---:B------:R-:W-:Y:S01]  /*4210*/  HMMA.16816.F32 R12, R96.reuse, R90, R12 ;  /* 0x0000005a600c723c */ /* 0x040fe2000000180c */
[----:B------:R-:W-:Y:S07]  /*4220*/  LDSM.16.M88.2 R90, [R210+0xd880] ;  /* 0x00d88000d25a783b */ /* 0x000fee0000000100 */
[C---:B------:R-:W-:Y:S01]  /*4230*/  HMMA.16816.F32 R16, R96.reuse, R2, R16 ;  /* 0x000000026010723c */ /* 0x040fe20000001810 */
[----:B------:R-:W-:Y:S03]  /*4240*/  LDSM.16.M88.2 R2, [R210+0xe080] ;  /* 0x00e08000d202783b */ /* 0x000fe60000000100 */
[----:B-1----:R-:W-:Y:S02]  /*4250*/  FSEL R102, R175, -INF , P0 ;  /* 0xff800000af667808 */ /* 0x002fe40000000000 */
[----:B------:R-:W-:Y:S02]  /*4260*/  ISETP.GT.AND P0, PT, R100, 0x30, PT ;  /* 0x000000306400780c */ /* 0x000fe40003f04270 */
[----:B------:R-:W-:Y:S01]  /*4270*/  HMMA.16816.F32 R20, R96, R84, R20 ;  /* 0x000000546014723c */ /* 0x000fe20000001814 */
[----:B------:R-:W-:Y:S03]  /*4280*/  LDSM.16.M88.2 R84, [R210+0xe880] ;  /* 0x00e88000d254783b */ /* 0x000fe60000000100 */
[----:B------:R-:W-:Y:S01]  /*4290*/  FSEL R92, R179, -INF , P0 ;  /* 0xff800000b35c7808 */ /* 0x000fe20000000000 */
[--C-:B------:R-:W-:Y:S01]  /*42a0*/  FFMA.FTZ R102, R102, c[0x0][0x29c], -R108.reuse ;  /* 0x0000a70066667a23 */ /* 0x100fe2000001086c */
[----:B------:R-:W-:Y:S03]  /*42b0*/  ISETP.GT.AND P0, PT, R100, 0x31, PT ;  /* 0x000000316400780c */ /* 0x000fe60003f04270 */
[--C-:B------:R-:W-:Y:S01]  /*42c0*/  FFMA.FTZ R92, R92, c[0x0][0x29c], -R108.reuse ;  /* 0x0000a7005c5c7a23 */ /* 0x100fe2000001086c */
[----:B------:R1:W-:Y:S10]  /*42d0*/  MUFU.EX2 R103, R102 ;  /* 0x0000006600677308 */ /* 0x0003f40000000800 */
[----:B------:R2:W-:Y:S01]  /*42e0*/  MUFU.EX2 R104, R92 ;  /* 0x0000005c00687308 */ /* 0x0005e20000000800 */
        /* <DEDUP_REMOVED lines=14> */
[----:B------:R-:W-:Y:S01]  /*43d0*/  ISETP.GT.AND P6, PT, R0, 0x20, PT ;  /* 0x000000200000780c */ /* 0x000fe20003fc4270 */
[C---:B--2---:R-:W-:Y:S01]  /*43e0*/  HMMA.16816.F32 R4, R92.reuse, R86, R4 ;  /* 0x000000565c04723c */ /* 0x044fe20000001804 */
[----:B------:R-:W1:Y:S03]  /*43f0*/  LDS R86, [R228.X4+0x21280] ;  /* 0x02128000e4567984 */ /* 0x000e660000004800 */
[----:B------:R-:W2:Y:S01]  /*4400*/  MUFU.EX2 R108, R108 ;  /* 0x0000006c006c7308 */ /* 0x000ea20000000800 */
[----:B------:R-:W-:Y:S02]  /*4410*/  FSEL R101, R192, -INF , P0 ;  /* 0xff800000c0657808 */ /* 0x000fe40000000000 */
[C---:B------:R-:W-:Y:S01]  /*4420*/  ISETP.GT.AND P0, PT, R0.reuse, 0x1, PT ;  /* 0x000000010000780c */ /* 0x040fe20003f04270 */
[C---:B------:R-:W-:Y:S03]  /*4430*/  HMMA.16816.F32 R8, R92.reuse, R88, R8 ;  /* 0x000000585c08723c */ /* 0x040fe60000001808 */
[C---:B------:R-:W-:Y:S01]  /*4440*/  ISETP.GT.AND P5, PT, R0.reuse, 0x21, PT ;  /* 0x000000210000780c */ /* 0x040fe20003fa4270 */
[--C-:B------:R-:W-:Y:S01]  /*4450*/  FFMA.FTZ R99, R101, c[0x0][0x29c], -R109.reuse ;  /* 0x0000a70065637a23 */ /* 0x100fe2000001086d */
[----:B------:R-:W-:Y:S02]  /*4460*/  FSEL R98, R191, -INF , P0 ;  /* 0xff800000bf627808 */ /* 0x000fe40000000000 */
[----:B------:R-:W-:Y:S01]  /*4470*/  ISETP.GT.AND P0, PT, R0, 0x10, PT ;  /* 0x000000100000780c */ /* 0x000fe20003f04270 */
[C---:B------:R-:W-:Y:S02]  /*4480*/  HMMA.16816.F32 R12, R92.reuse, R90, R12 ;  /* 0x0000005a5c0c723c */ /* 0x040fe4000000180c */
[----:B------:R-:W-:Y:S02]  /*4490*/  MUFU.EX2 R99, R99 ;  /* 0x0000006300637308 */ /* 0x000fe40000000800 */
[----:B------:R-:W-:Y:S01]  /*44a0*/  FSEL R97, R190, -INF , P0 ;  /* 0xff800000be617808 */ /* 0x000fe20000000000 */
[--C-:B------:R-:W-:Y:S01]  /*44b0*/  FFMA.FTZ R98, R98, c[0x0][0x29c], -R109.reuse ;  /* 0x0000a70062627a23 */ /* 0x100fe2000001086d */
[----:B------:R-:W-:Y:S02]  /*44c0*/  ISETP.GT.AND P0, PT, R0, 0x11, PT ;  /* 0x000000110000780c */ /* 0x000fe40003f04270 */
[C---:B------:R-:W-:Y:S04]  /*44d0*/  HMMA.16816.F32 R16, R92.reuse, R2, R16 ;  /* 0x000000025c10723c */ /* 0x040fe80000001810 */
[----:B------:R-:W-:Y:S01]  /*44e0*/  FSEL R91, R188, -INF , P6 ;  /* 0xff800000bc5b7808 */ /* 0x000fe20003000000 */
[----:B------:R-:W2:Y:S01]  /*44f0*/  MUFU.EX2 R98, R98 ;  /* 0x0000006200627308 */ /* 0x000ea20000000800 */
[----:B------:R-:W-:Y:S01]  /*4500*/  FSEL R96, R189, -INF , P0 ;  /* 0xff800000bd607808 */ /* 0x000fe20000000000 */
[--C-:B------:R-:W-:Y:S01]  /*4510*/  FFMA.FTZ R97, R97, c[0x0][0x29c], -R109.reuse ;  /* 0x0000a70061617a23 */ /* 0x100fe2000001086d */
[----:B------:R-:W-:Y:S03]  /*4520*/  HMMA.16816.F32 R20, R92, R84, R20 ;  /* 0x000000545c14723c */ /* 0x000fe60000001814 */
[----:B------:R-:W-:Y:S01]  /*4530*/  ISETP.GT.AND P6, PT, R0, 0x31, PT ;  /* 0x000000310000780c */ /* 0x000fe20003fc4270 */
[--C-:B------:R-:W-:Y:S01]  /*4540*/  FFMA.FTZ R96, R96, c[0x0][0x29c], -R109.reuse ;  /* 0x0000a70060607a23 */ /* 0x100fe2000001086d */
[C---:B------:R-:W-:Y:S01]  /*4550*/  ISETP.GT.AND P0, PT, R0.reuse, 0x30, PT ;  /* 0x000000300000780c */ /* 0x040fe20003f04270 */
[--C-:B------:R-:W-:Y:S01]  /*4560*/  FFMA.FTZ R91, R91, c[0x0][0x29c], -R109.reuse ;  /* 0x0000a7005b5b7a23 */ /* 0x100fe2000001086d */
[----:B------:R-:W-:Y:S01]  /*4570*/  FSEL R90, R187, -INF , P5 ;  /* 0xff800000bb5a7808 */ /* 0x000fe20002800000 */
[----:B------:R-:W-:Y:S01]  /*4580*/  MUFU.EX2 R97, R97 ;  /* 0x0000006100617308 */ /* 0x000fe20000000800 */
[----:B------:R-:W-:Y:S02]  /*4590*/  FSEL R3, R185, -INF , P6 ;  /* 0xff800000b9037808 */ /* 0x000fe40003000000 */
[----:B------:R-:W-:Y:S01]  /*45a0*/  ISETP.GT.AND P5, PT, R0, 0x40, PT ;  /* 0x000000400000780c */ /* 0x000fe20003fa4270 */
[--C-:B-1----:R-:W-:Y:S01]  /*45b0*/  FADD.FTZ R5, R5, -R86.reuse ;  /* 0x8000005605057221 */ /* 0x102fe20000010000 */
[----:B------:R-:W-:Y:S01]  /*45c0*/  FSEL R87, R186, -INF , P0 ;  /* 0xff800000ba577808 */ /* 0x000fe20000000000 */
[--C-:B------:R-:W-:Y:S01]  /*45d0*/  FFMA.FTZ R101, R3, c[0x0][0x29c], -R109.reuse ;  /* 0x0000a70003657a23 */ /* 0x100fe2000001086d */
[----:B------:R-:W-:Y:S01]  /*45e0*/  ISETP.GT.AND P0, PT, R0, 0x41, PT ;  /* 0x000000410000780c */ /* 0x000fe20003f04270 */
[--C-:B------:R-:W-:Y:S01]  /*45f0*/  FADD.FTZ R3, R4, -R86.reuse ;  /* 0x8000005604037221 */ /* 0x100fe20000010000 */
[----:B------:R-:W-:Y:S01]  /*4600*/  FSEL R2, R184, -INF , P5 ;  /* 0xff800000b8027808 */ /* 0x000fe20002800000 */
[--C-:B------:R-:W-:Y:S01]  /*4610*/  FADD.FTZ R8, R8, -R86.reuse ;  /* 0x8000005608087221 */ /* 0x100fe20000010000 */
[----:B------:R-:W-:Y:S01]  /*4620*/  FSEL R0, R183, -INF , P0 ;  /* 0xff800000b7007808 */ /* 0x000fe20000000000 */
[----:B------:R-:W-:Y:S01]  /*4630*/  FMUL.FTZ R3, R111, R3 ;  /* 0x000000036f037220 */ /* 0x000fe20000410000 */
[----:B----4-:R-:W-:Y:S01]  /*4640*/  F2FP.PACK_AB R85, R110, R111 ;  /* 0x0000006f6e55723e */ /* 0x010fe200000000ff */
[--C-:B------:R-:W-:Y:S01]  /*4650*/  FFMA.FTZ R172, R2, c[0x0][0x29c], -R109.reuse ;  /* 0x0000a70002ac7a23 */ /* 0x100fe2000001086d */
[----:B------:R-:W1:Y:S01]  /*4660*/  MUFU.EX2 R96, R96 ;  /* 0x0000006000607308 */ /* 0x000e620000000800 */
[----:B------:R-:W-:Y:S01]  /*4670*/  FFMA.FTZ R2, -R182, R182, 1 ;  /* 0x3f800000b6027423 */ /* 0x000fe200000101b6 */
[----:B-----5:R-:W-:Y:S01]  /*4680*/  F2FP.PACK_AB R84, R105, R107 ;  /* 0x0000006b6954723e */ /* 0x020fe200000000ff */
[----:B------:R-:W-:Y:S01]  /*4690*/  FMUL.FTZ R5, R110, R5 ;  /* 0x000000056e057220 */ /* 0x000fe20000410000 */
[----:B---3--:R-:W-:Y:S01]  /*46a0*/  F2FP.PACK_AB R4, R102, R104 ;  /* 0x000000686604723e */ /* 0x008fe200000000ff */
[--C-:B------:R-:W-:Y:S01]  /*46b0*/  FFMA.FTZ R90, R90, c[0x0][0x29c], -R109.reuse ;  /* 0x0000a7005a5a7a23 */ /* 0x100fe2000001086d */
[----:B------:R-:W-:Y:S01]  /*46c0*/  PLOP3.LUT P0, PT, PT, PT, UP0, 0x80, 0x0 ;  /* 0x000000000000781c */ /* 0x000fe20003f0f008 */
[--C-:B------:R-:W-:Y:S02]  /*46d0*/  FFMA.FTZ R87, R87, c[0x0][0x29c], -R109.reuse ;  /* 0x0000a70057577a23 */ /* 0x100fe4000001086d */
[----:B------:R-:W-:Y:S01]  /*46e0*/  FFMA.FTZ R109, R0, c[0x0][0x29c], -R109 ;  /* 0x0000a700006d7a23 */ /* 0x000fe2000001086d */
[----:B------:R-:W3:Y:S01]  /*46f0*/  MUFU.EX2 R91, R91 ;  /* 0x0000005b005b7308 */ /* 0x000ee20000000800 */
[----:B------:R-:W-:Y:S02]  /*4700*/  FFMA.FTZ R0, -R180, R180, 1 ;  /* 0x3f800000b4007423 */ /* 0x000fe400000101b4 */
[--C-:B------:R-:W-:Y:S02]  /*4710*/  FADD.FTZ R9, R9, -R86.reuse ;  /* 0x8000005609097221 */ /* 0x100fe40000010000 */
[----:B------:R-:W-:Y:S02]  /*4720*/  FMUL.FTZ R8, R107, R8 ;  /* 0x000000086b087220 */ /* 0x000fe40000410000 */
[----:B------:R-:W-:Y:S02]  /*4730*/  FMUL.FTZ R3, R3, R2 ;  /* 0x0000000203037220 */ /* 0x000fe40000410000 */
[----:B------:R-:W-:Y:S01]  /*4740*/  FFMA.FTZ R2, -R181, R181, 1 ;  /* 0x3f800000b5027423 */ /* 0x000fe200000101b5 */
[----:B------:R-:W4:Y:S01]  /*4750*/  MUFU.EX2 R90, R90 ;  /* 0x0000005a005a7308 */ /* 0x000f220000000800 */
[--C-:B------:R-:W-:Y:S02]  /*4760*/  FADD.FTZ R13, R13, -R86.reuse ;  /* 0x800000560d0d7221 */ /* 0x100fe40000010000 */
        /* <DEDUP_REMOVED lines=216> */
[----:B--2345:R-:W-:Y:S01]  /*54f0*/  P2R R10, PR, RZ, 0x4 ;  /* 0x00000004ff0a7803 */ /* 0x03cfe20000000000 */
[----:B------:R-:W-:Y:S01]  /*5500*/  USHF.R.S32.HI UR24, URZ, 0x1f, UR16 ;  /* 0x0000001f3f187899 */ /* 0x000fe20008011410 */
[----:B------:R-:W-:Y:S01]  /*5510*/  IMAD.MOV.U32 R200, RZ, RZ, c[0x0][0x208] ;  /* 0x00008200ffc87624 */ /* 0x000fe200078e00ff */
[----:B------:R-:W-:Y:S01]  /*5520*/  ULDC.64 UR6, c[0x0][0x208] ;  /* 0x0000820000067ab9 */ /* 0x000fe20000000a00 */
[----:B------:R-:W-:Y:S01]  /*5530*/  IMAD.MOV.U32 R201, RZ, RZ, 0x5 ;  /* 0x00000005ffc97424 */ /* 0x000fe200078e00ff */
[----:B------:R-:W-:Y:S01]  /*5540*/  UIMAD.WIDE.U32 UR26, UR16, UR6, URZ ;  /* 0x00000006101a72a5 */ /* 0x000fe2000f8e003f */
[----:B------:R-:W-:Y:S01]  /*5550*/  IMAD.SHL.U32 R200, R200, 0x20, RZ ;  /* 0x00000020c8c87824 */ /* 0x000fe200078e00ff */
[----:B------:R-:W-:Y:S02]  /*5560*/  UIMAD UR24, UR24, UR6, URZ ;  /* 0x00000006181872a4 */ /* 0x000fe4000f8e023f */
[----:B------:R-:W-:Y:S02]  /*5570*/  USHF.L.U32 UR6, UR26, 0x6, URZ ;  /* 0x000000061a067899 */ /* 0x000fe4000800063f */
[----:B------:R-:W-:Y:S02]  /*5580*/  UIMAD UR24, UR16, UR7, UR24 ;  /* 0x00000007101872a4 */ /* 0x000fe4000f8e0218 */
[----:B------:R-:W-:Y:S02]  /*5590*/  USHF.L.U32 UR25, UR16, 0x6, URZ ;  /* 0x0000000610197899 */ /* 0x000fe4000800063f */
[----:B------:R-:W-:Y:S01]  /*55a0*/  IADD3 R8, P5, P0, R240, UR6, R200 ;  /* 0x00000006f0087c10 */ /* 0x000fe2000f8be0c8 */
[----:B------:R-:W-:Y:S01]  /*55b0*/  UIADD3 UR24, UR27, UR24, URZ ;  /* 0x000000181b187290 */ /* 0x000fe2000fffe03f */
[----:B------:R-:W-:Y:S02]  /*55c0*/  IMAD.MOV.U32 R200, RZ, RZ, c[0x0][0x208] ;  /* 0x00008200ffc87624 */ /* 0x000fe400078e00ff */
[----:B------:R-:W-:Y:S01]  /*55d0*/  IADD3 R2, P6, R246, UR25, RZ ;  /* 0x00000019f6027c10 */ /* 0x000fe2000ffde0ff */
[----:B------:R-:W-:Y:S01]  /*55e0*/  USHF.L.U64.HI UR24, UR26, 0x6, UR24 ;  /* 0x000000061a187899 */ /* 0x000fe20008010218 */
[----:B------:R-:W-:Y:S01]  /*55f0*/  IMAD.U32 R4, RZ, RZ, UR25 ;  /* 0x00000019ff047e24 */ /* 0x000fe2000f8e00ff */
[----:B------:R-:W-:Y:S01]  /*5600*/  SHF.L.U64.HI R200, R200, R201, c[0x0][0x20c] ;  /* 0x00008300c8c87619 */ /* 0x000fe200000102c9 */
[----:B------:R-:W-:Y:S03]  /*5610*/  IMAD.U32 R0, RZ, RZ, UR25 ;  /* 0x00000019ff007e24 */ /* 0x000fe6000f8e00ff */
[----:B------:R-:W-:Y:S02]  /*5620*/  LEA.HI.X.SX32 R4, R4, R250, 0x1, P6 ;  /* 0x000000fa04047211 */ /* 0x000fe400030f0eff */
[----:B------:R-:W-:Y:S02]  /*5630*/  LOP3.LUT P6, RZ, R229, 0x1, RZ, 0xc0, !PT ;  /* 0x00000001e5ff7812 */ /* 0x000fe400078cc0ff */
[C---:B------:R-:W-:Y:S02]  /*5640*/  IADD3.X R9, R237.reuse, UR24, R200, P5, P0 ;  /* 0x00000018ed097c10 */ /* 0x040fe4000afe04c8 */
[----:B------:R-:W-:Y:S02]  /*5650*/  LEA R6, P0, R2, c[0x0][0x280], 0x2 ;  /* 0x0000a00002067a11 */ /* 0x000fe400078010ff */
[----:B------:R-:W-:Y:S02]  /*5660*/  IADD3 R0, -R232, c[0x0][0x168], -R0 ;  /* 0x00005a00e8007a10 */ /* 0x000fe40007ffe900 */
[----:B------:R-:W-:Y:S02]  /*5670*/  IADD3 R3, P5, R240, UR6, RZ ;  /* 0x00000006f0037c10 */ /* 0x000fe4000ffbe0ff */
[----:B------:R-:W-:Y:S02]  /*5680*/  LEA.HI.X R7, R2, c[0x0][0x284], R4, 0x2, P0 ;  /* 0x0000a10002077a11 */ /* 0x000fe400000f1404 */
[C---:B------:R-:W-:Y:S02]  /*5690*/  ISETP.LT.OR P0, PT, R0.reuse, 0x1, !P6 ;  /* 0x000000010000780c */ /* 0x040fe40007701670 */
[----:B------:R-:W-:Y:S02]  /*56a0*/  IADD3.X R2, R237, UR24, RZ, P5, !PT ;  /* 0x00000018ed027c10 */ /* 0x000fe4000affe4ff */
[C---:B------:R-:W-:Y:S02]  /*56b0*/  LEA R4, P5, R3.reuse, c[0x0][0x1f0], 0x1 ;  /* 0x00007c0003047a11 */ /* 0x040fe400078a08ff */
[----:B------:R-:W-:Y:S02]  /*56c0*/  ISETP.LT.OR P6, PT, R0, 0x21, !P6 ;  /* 0x000000210000780c */ /* 0x000fe400077c1670 */
[----:B------:R-:W-:Y:S02]  /*56d0*/  LEA.HI.X R5, R3, c[0x0][0x1f4], R2, 0x1, P5 ;  /* 0x00007d0003057a11 */ /* 0x000fe400028f0c02 */
[C---:B------:R-:W-:Y:S03]  /*56e0*/  LEA R2, P5, R8.reuse, c[0x0][0x1f0], 0x1 ;  /* 0x00007c0008027a11 */ /* 0x040fe600078a08ff */
[----:B------:R-:W-:Y:S01]  /*56f0*/  @!PT LDS RZ, [RZ] ;  /* 0x00000000fffff984 */ /* 0x000fe20000000800 */
[----:B------:R-:W-:Y:S01]  /*5700*/  @!PT LDS RZ, [RZ] ;  /* 0x00000000fffff984 */ /* 0x000fe20000000800 */
[----:B------:R-:W-:Y:S01]  /*5710*/  @!PT LDS RZ, [RZ] ;  /* 0x00000000fffff984 */ /* 0x000fe20000000800 */
[----:B------:R1:W-:Y:S01]  /*5720*/  LDGSTS.E.BYPASS.LTC128B.128 [R227+0x1b080], [R4.64], !P0 ;  /* 0x1b08000004e37fae */ /* 0x0003e2000c101d56 */
[----:B------:R-:W-:Y:S02]  /*5730*/  LEA.HI.X R3, R8, c[0x0][0x1f4], R9, 0x1, P5 ;  /* 0x00007d0008037a11 */ /* 0x000fe400028f0c09 */
        /* <DEDUP_REMOVED lines=14> */
.L_x_1170:
[-C--:B-12345:R-:W-:Y:S01]  /*5820*/  HMMA.16816.F32 R4, R108, R16.reuse, RZ ;  /* 0x000000106c04723c */ /* 0x0befe200000018ff */
[----:B------:R-:W-:Y:S01]  /*5830*/  LDSM.16.MT88.4 R200, [R214+0x3800] ;  /* 0x00380000d6c8783b */ /* 0x000fe20000004200 */
[----:B------:R-:W-:Y:S02]  /*5840*/  ULDC.64 UR6, c[0x0][0x238] ;  /* 0x00008e0000067ab9 */ /* 0x000fe40000000a00 */
[----:B------:R-:W-:Y:S01]  /*5850*/  UIMAD UR24, UR13, UR6, URZ ;  /* 0x000000060d1872a4 */ /* 0x000fe2000f8e023f */
[----:B------:R-:W-:Y:S01]  /*5860*/  LDSM.16.MT88.4 R204, [R214+0x6000] ;  /* 0x00600000d6cc783b */ /* 0x000fe20000004200 */
[----:B------:R-:W-:Y:S01]  /*5870*/  IMAD.U32 R0, RZ, RZ, UR20 ;  /* 0x00000014ff007e24 */ /* 0x000fe2000f8e00ff */
[----:B------:R-:W-:Y:S01]  /*5880*/  UIMAD UR11, UR11, 0x3000, URZ ;  /* 0x000030000b0b78a4 */ /* 0x000fe2000f8e023f */
[C---:B------:R-:W-:Y:S01]  /*5890*/  HMMA.16816.F32 R8, R172.reuse, R16, RZ ;  /* 0x00000010ac08723c */ /* 0x040fe200000018ff */
[----:B------:R-:W0:Y:S01]  /*58a0*/  LDGDEPBAR ;  /* 0x00000000000079af */ /* 0x000e220000000000 */
[----:B------:R-:W-:Y:S02]  /*58b0*/  UIMAD UR24, UR19, UR7, UR24 ;  /* 0x00000007131872a4 */ /* 0x000fe4000f8e0218 */
[----:B------:R-:W-:Y:S01]  /*58c0*/  IMAD.U32 R2, RZ, RZ, UR19 ;  /* 0x00000013ff027e24 */ /* 0x000fe2000f8e00ff */
[----:B------:R-:W-:Y:S02]  /*58d0*/  ULDC.64 UR6, c[0x0][0x240] ;  /* 0x0000900000067ab9 */ /* 0x000fe40000000a00 */
[----:B------:R-:W-:Y:S01]  /*58e0*/  UIMAD UR6, UR12, UR6, URZ ;  /* 0x000000060c0672a4 */ /* 0x000fe2000f8e023f */
[-C--:B------:R-:W-:Y:S01]  /*58f0*/  HMMA.16816.F32 R12, R172, R18.reuse, RZ ;  /* 0x00000012ac0c723c */ /* 0x080fe200000018ff */
[----:B------:R-:W-:Y:S01]  /*5900*/  IMAD.WIDE.U32 R2, R2, c[0x0][0x238], R230 ;  /* 0x00008e0002027a25 */ /* 0x000fe200078e00e6 */
[----:B------:R-:W-:Y:S02]  /*5910*/  UISETP.GE.AND UP0, UPT, UR16, UR18, UPT ;  /* 0x000000121000728c */ /* 0x000fe4000bf06270 */
[----:B------:R-:W-:Y:S02]  /*5920*/  UIMAD UR6, UR20, UR7, UR6 ;  /* 0x00000007140672a4 */ /* 0x000fe4000f8e0206 */
[----:B------:R-:W-:Y:S01]  /*5930*/  IADD3 R3, R3, UR24, RZ ;  /* 0x0000001803037c10 */ /* 0x000fe2000fffe0ff */
[----:B------:R-:W-:Y:S01]  /*5940*/  USHF.R.S32.HI UR24, URZ, 0x1f, UR11 ;  /* 0x0000001f3f187899 */ /* 0x000fe2000801140b */
[C---:B------:R-:W-:Y:S01]  /*5950*/  HMMA.16816.F32 R16, R108.reuse, R18, RZ ;  /* 0x000000126c10723c */ /* 0x040fe200000018ff */
[----:B------:R-:W-:Y:S02]  /*5960*/  UIADD3 UR7, UR4, 0x1, URZ ;  /* 0x0000000104077890 */ /* 0x000fe4000fffe03f */
[----:B------:R-:W-:Y:S01]  /*5970*/  UISETP.GE.AND UP2, UPT, UR4, 0x1, UPT ;  /* 0x000000010400788c */ /* 0x000fe2000bf46270 */
[----:B------:R-:W-:Y:S01]  /*5980*/  IMAD.WIDE.U32 R2, R0, c[0x0][0x240], R2 ;  /* 0x0000900000027a25 */ /* 0x000fe200078e0002 */
[----:B------:R-:W-:Y:S03]  /*5990*/  UISETP.GE.AND UP1, UPT, UR17, 0x1, UPT ;  /* 0x000000011100788c */ /* 0x000fe6000bf26270 */
[-C--:B------:R-:W-:Y:S01]  /*59a0*/  HMMA.16816.F32 R20, R108, R96.reuse, RZ ;  /* 0x000000606c14723c */ /* 0x080fe200000018ff */
[----:B------:R-:W-:Y:S01]  /*59b0*/  IADD3 R0, P0, R2, UR11, RZ ;  /* 0x0000000b02007c10 */ /* 0x000fe2000ff1e0ff */
[----:B------:R-:W-:Y:S06]  /*59c0*/  UMOV UR11, UR16 ;  /* 0x00000010000b7c82 */ /* 0x000fec0008000000 */
        /* <DEDUP_REMOVED lines=24> */
[----:B------:R-:W3:Y:S04]  /*5b50*/  LDSM.16.M88.4 R180, [R215+0x1800] ;  /* 0x00180000d7b4783b */ /* 0x000ee80000000200 */
[----:B------:R-:W-:Y:S03]  /*5b60*/  LDSM.16.MT88.4 R196, [R214+0x2000] ;  /* 0x00200000d6c4783b */ /* 0x000fe60000004200 */
        /* <DEDUP_REMOVED lines=13> */
[----:B------:R-:W2:Y:S07]  /*5c40*/  LDSM.16.MT88.4 R184, [R214+0x6800] ;  /* 0x00680000d6b8783b */ /* 0x000eae0000004200 */
[----:B------:R-:W-:Y:S01]  /*5c50*/  HMMA.16816.F32 R108, R172, R206, R108 ;  /* 0x000000ceac6c723c */ /* 0x000fe2000000186c */
[----:B------:R-:W4:Y:S04]  /*5c60*/  LDSM.16.M88.4 R172, [R215+0x2000] ;  /* 0x00200000d7ac783b */ /* 0x000f280000000200 */
[----:B------:R-:W5:Y:S03]  /*5c70*/  LDSM.16.MT88.4 R204, [R214+0x4800] ;  /* 0x00480000d6cc783b */ /* 0x000f660000004200 */
[-C--:B---3--:R-:W-:Y:S08]  /*5c80*/  HMMA.16816.F32 R4, R180, R188.reuse, R4 ;  /* 0x000000bcb404723c */ /* 0x088ff00000001804 */
        /* <DEDUP_REMOVED lines=11> */
[----:B------:R-:W-:Y:S07]  /*5d40*/  HMMA.16816.F32 R108, R180, R186, R108 ;  /* 0x000000bab46c723c */ /* 0x000fee000000186c */
[----:B------:R-:W-:Y:S01]  /*5d50*/  MOV R180, UR24 ;  /* 0x0000001800b47c02 */ /* 0x000fe20008000f00 */
[-C--:B----4-:R-:W-:Y:S05]  /*5d60*/  HMMA.16816.F32 R4, R172, R196.reuse, R4 ;  /* 0x000000c4ac04723c */ /* 0x090fea0000001804 */
[----:B------:R-:W-:Y:S01]  /*5d70*/  IADD3.X R2, R180, UR6, R3, P0, !PT ;  /* 0x00000006b4027c10 */ /* 0x000fe200087fe403 */
[----:B------:R-:W-:Y:S01]  /*5d80*/  UIADD3 UR6, UR17, 0x1, URZ ;  /* 0x0000000111067890 */ /* 0x000fe2000fffe03f */
[C---:B------:R-:W-:Y:S01]  /*5d90*/  LEA R180, P0, R0.reuse, c[0x0][0x220], 0x2 ;  /* 0x0000880000b47a11 */ /* 0x040fe200078010ff */
[C---:B------:R-:W-:Y:S02]  /*5da0*/  HMMA.16816.F32 R8, R200.reuse, R196, R8 ;  /* 0x000000c4c808723c */ /* 0x040fe40000001808 */
[----:B------:R-:W-:Y:S02]  /*5db0*/  USEL UR17, UR6, URZ, !UP1 ;  /* 0x0000003f06117287 */ /* 0x000fe4000c800000 */
[----:B------:R-:W-:Y:S01]  /*5dc0*/  LEA.HI.X R181, R0, c[0x0][0x224], R2, 0x2, P0 ;  /* 0x0000890000b57a11 */ /* 0x000fe200000f1402 */
[----:B------:R-:W-:Y:S01]  /*5dd0*/  IMAD.U32 R0, RZ, RZ, UR4 ;  /* 0x00000004ff007e24 */ /* 0x000fe2000f8e00ff */
[----:B------:R-:W-:Y:S01]  /*5de0*/  LDSM.16.MT88.2 R2, [R212+0x23c80] ;  /* 0x023c8000d402783b */ /* 0x000fe20000004100 */
[----:B------:R-:W-:Y:S01]  /*5df0*/  PLOP3.LUT P0, PT, PT, PT, UP0, 0x80, 0x0 ;  /* 0x000000000000781c */ /* 0x000fe20003f0f008 */
[-C--:B------:R-:W-:Y:S01]  /*5e00*/  HMMA.16816.F32 R12, R200, R198.reuse, R12 ;  /* 0x000000c6c80c723c */ /* 0x080fe2000000180c */
[----:B------:R-:W-:Y:S03]  /*5e10*/  USEL UR4, UR7, URZ, !UP2 ;  /* 0x0000003f07047287 */ /* 0x000fe6000d000000 */
[----:B------:R-:W-:Y:S03]  /*5e20*/  IMAD R0, R0, 0x3000, R219 ;  /* 0x0000300000007824 */ /* 0x000fe600078e02db */
[----:B------:R-:W-:Y:S01]  /*5e30*/  RED.E.ADD.F32.FTZ.RN.STRONG.GPU [R180.64], R4 ;  /* 0x00000004b400798e */ /* 0x000fe2000c10e796 */
[C---:B------:R-:W-:Y:S03]  /*5e40*/  HMMA.16816.F32 R16, R172.reuse, R198, R16 ;  /* 0x000000c6ac10723c */ /* 0x040fe60000001810 */
[----:B------:R-:W-:Y:S01]  /*5e50*/  RED.E.ADD.F32.FTZ.RN.STRONG.GPU [R180.64+0x400], R5 ;  /* 0x00040005b400798e */ /* 0x000fe2000c10e796 */
[----:B------:R-:W-:Y:S03]  /*5e60*/  SHF.L.U32 R0, R0, 0x1, RZ ;  /* 0x0000000100007819 */ /* 0x000fe600000006ff */
        /* <DEDUP_REMOVED lines=207> */
.L_x_1168:
[----:B------:R-:W-:Y:S05]  /*6b60*/  @P1 EXIT ;  /* 0x000000000000194d */ /* 0x000fea0003800000 */
[----:B------:R-:W-:Y:S01]  /*6b70*/  UMOV UR6, 0x1 ;  /* 0x0000000100067882 */ /* 0x000fe20000000000 */
[----:B------:R-:W-:Y:S01]  /*6b80*/  BAR.SYNC.DEFER_BLOCKING 0x1, 0x100 ;  /* 0x0044000000007b1d */ /* 0x000fe20000010000 */
[----:B------:R-:W-:Y:S01]  /*6b90*/  UIMAD UR21, UR21, 0x3c00, URZ ;  /* 0x00003c00151578a4 */ /* 0x000fe2000f8e023f */
[----:B------:R-:W-:Y:S01]  /*6ba0*/  IMAD.U32 R8, RZ, RZ, UR20 ;  /* 0x00000014ff087e24 */ /* 0x000fe2000f8e00ff */
[----:B------:R-:W-:Y:S01]  /*6bb0*/  USHF.R.S32.HI UR8, URZ, 0x1f, UR20 ;  /* 0x0000001f3f087899 */ /* 0x000fe20008011414 */
[----:B------:R-:W-:-:S02]  /*6bc0*/  IMAD.U32 R6, RZ, RZ, UR20 ;  /* 0x00000014ff067e24 */ /* 0x000fc4000f8e00ff */
[----:B------:R-:W-:Y:S01]  /*6bd0*/  ULDC.64 UR4, c[0x0][0x338] ;  /* 0x0000ce0000047ab9 */ /* 0x000fe20000000a00 */
[----:B------:R-:W-:Y:S01]  /*6be0*/  IADD3 R2, P0, R230, UR21, RZ ;  /* 0x00000015e6027c10 */ /* 0x000fe2000ff1e0ff */
[----:B------:R-:W-:Y:S02]  /*6bf0*/  UISETP.NE.AND UP0, UPT, UR6, UR4, UPT ;  /* 0x000000040600728c */ /* 0x000fe4000bf05270 */
[----:B------:R-:W-:Y:S02]  /*6c00*/  UIMAD.WIDE.U32 UR6, UR19, UR5, URZ ;  /* 0x00000005130672a5 */ /* 0x000fe4000f8e003f */
[----:B------:R-:W-:-:S07]  /*6c10*/  ULDC UR4, c[0x0][0x340] ;  /* 0x0000d00000047ab9 */ /* 0x000fce0000000800 */
[----:B------:R-:W-:Y:S02]  /*6c20*/  @UP0 USHF.R.U32.HI UR19, URZ, UR4, UR7 ;  /* 0x000000043f130299 */ /* 0x000fe40008011607 */
[----:B------:R-:W-:Y:S02]  /*6c30*/  USHF.R.S32.HI UR7, URZ, 0x1f, UR21 ;  /* 0x0000001f3f077899 */ /* 0x000fe40008011415 */
[----:B------:R-:W-:Y:S02]  /*6c40*/  USHF.R.S32.HI UR6, URZ, 0x1f, UR19 ;  /* 0x0000001f3f067899 */ /* 0x000fe40008011413 */
[----:B------:R-:W-:Y:S01]  /*6c50*/  ULDC.64 UR4, c[0x0][0x328] ;  /* 0x0000ca0000047ab9 */ /* 0x000fe20000000a00 */
[----:B------:R-:W-:Y:S01]  /*6c60*/  IMAD.U32 R4, RZ, RZ, UR19 ;  /* 0x00000013ff047e24 */ /* 0x000fe2000f8e00ff */
[----:B------:R-:W-:Y:S01]  /*6c70*/  UIMAD UR4, UR6, UR4, URZ ;  /* 0x00000004060472a4 */ /* 0x000fe2000f8e023f */
[----:B------:R-:W-:Y:S01]  /*6c80*/  LEA.HI.X.SX32 R3, R230, UR7, 0x1, P0 ;  /* 0x00000007e6037c11 */ /* 0x000fe200080f0eff */
[----:B------:R-:W-:-:S02]  /*6c90*/  IMAD.U32 R0, RZ, RZ, UR19 ;  /* 0x00000013ff007e24 */ /* 0x000fc4000f8e00ff */
[----:B------:R-:W-:Y:S02]  /*6ca0*/  UIMAD UR7, UR19, UR5, UR4 ;  /* 0x00000005130772a4 */ /* 0x000fe4000f8e0204 */
[--C-:B------:R-:W-:Y:S01]  /*6cb0*/  IMAD.WIDE.U32 R4, R4, c[0x0][0x328], R2.reuse ;  /* 0x0000ca0004047a25 */ /* 0x100fe200078e0002 */
[----:B------:R-:W-:Y:S02]  /*6cc0*/  ULDC.64 UR4, c[0x0][0x300] ;  /* 0x0000c00000047ab9 */ /* 0x000fe40000000a00 */
[----:B------:R-:W-:Y:S01]  /*6cd0*/  UIMAD UR4, UR6, UR4, URZ ;  /* 0x00000004060472a4 */ /* 0x000fe2000f8e023f */
[----:B------:R-:W-:Y:S01]  /*6ce0*/  IMAD.WIDE.U32 R2, R0, c[0x0][0x300], R2 ;  /* 0x0000c00000027a25 */ /* 0x000fe200078e0002 */
[----:B------:R-:W-:Y:S01]  /*6cf0*/  IADD3 R5, R5, UR7, RZ ;  /* 0x0000000705057c10 */ /* 0x000fe2000fffe0ff */
[----:B------:R-:W-:Y:S02]  /*6d00*/  ULDC.64 UR6, c[0x0][0x330] ;  /* 0x0000cc0000067ab9 */ /* 0x000fe40000000a00 */
[----:B------:R-:W-:-:S02]  /*6d10*/  UIMAD UR6, UR8, UR6, URZ ;  /* 0x00000006080672a4 */ /* 0x000fc4000f8e023f */
[----:B------:R-:W-:Y:S01]  /*6d20*/  IMAD.WIDE.U32 R8, R8, c[0x0][0x330], R4 ;  /* 0x0000cc0008087a25 */ /* 0x000fe200078e0004 */
[----:B------:R-:W-:Y:S02]  /*6d30*/  UIMAD UR19, UR19, UR5, UR4 ;  /* 0x00000005131372a4 */ /* 0x000fe4000f8e0204 */
        /* <DEDUP_REMOVED lines=133> */
.L_x_1172:
        /* <DEDUP_REMOVED lines=15> */
.L_x_1423:


//--------------------- .text._ZN7cutlass13device_kernelIN5flash19enable_sm80_to_sm89INS1_16FlashAttnBwdSm80INS1_25CollectiveMainloopBwdSm80ILi2ELi1EN4cute5tupleIJNS5_1CILi64EEENS7_ILi80EEENS7_ILi192EEEEEENS_6half_tEfNS_4arch4Sm80ELb1ELb0ELb1ELb0ELb1ELb0ELb1ELb0ELi2ELi4ELi2ELi2ELb0EEENS1_24CollectiveEpilogueBwdGQAISB_fSE_Li256ELb0ELb1EEENS1_25SingleTileBwdLPTSchedulerILb0ELi80ELb1EEEEEEEEEvNT_6ParamsE --------------------------
	.section	.text._ZN7cutlass13device_kernelIN5flash19enable_sm80_to_sm89INS1_16FlashAttnBwdSm80INS1_25CollectiveMainloopBwdSm80ILi2ELi1EN4cute5tupleIJNS5_1CILi64EEENS7_ILi80EEENS7_ILi192EEEEEENS_6half_tEfNS_4arch4Sm80ELb1ELb0ELb1ELb0ELb1ELb0ELb1ELb0ELi2ELi4ELi2ELi2ELb0EEENS1_24CollectiveEpilogueBwdGQAISB_fSE_Li256ELb0ELb1EEENS1_25SingleTileBwdLPTSchedulerILb0ELi80ELb1EEEEEEEEEvNT_6ParamsE,"ax",@progbits
	.sectioninfo	@"SHI_REGISTERS=255"
	.align	128
.text._ZN7cutlass13device_kernelIN5flash19enable_sm80_to_sm89INS1_16FlashAttnBwdSm80INS1_25CollectiveMainloopBwdSm80ILi2ELi1EN4cute5tupleIJNS5_1CILi64EEENS7_ILi80EEENS7_ILi192EEEEEENS_6half_tEfNS_4arch4Sm80ELb1ELb0ELb1ELb0ELb1ELb0ELb1ELb0ELi2ELi4ELi2ELi2ELb0EEENS1_24CollectiveEpilogueBwdGQAISB_fSE_Li256ELb0ELb1EEENS1_25SingleTileBwdLPTSchedulerILb0ELi80ELb1EEEEEEEEEvNT_6ParamsE:
        .type           _ZN7cutlass13device_kernelIN5flash19enable_sm80_to_sm89INS1_16FlashAttnBwdSm80INS1_25CollectiveMainloopBwdSm80ILi2ELi1EN4cute5tupleIJNS5_1CILi64EEENS7_ILi80EEENS7_ILi192EEEEEENS_6half_tEfNS_4arch4Sm80ELb1ELb0ELb1ELb0ELb1ELb0ELb1ELb0ELi2ELi4ELi2ELi2ELb0EEENS1_24CollectiveEpilogueBwdGQAISB_fSE_Li256ELb0ELb1EEENS1_25SingleTileBwdLPTSchedulerILb0ELi80ELb1EEEEEEEEEvNT_6ParamsE,@function
        .size           _ZN7cutlass13device_kernelIN5flash19enable_sm80_to_sm89INS1_16FlashAttnBwdSm80INS1_25CollectiveMainloopBwdSm80ILi2ELi1EN4cute5tupleIJNS5_1CILi64EEENS7_ILi80EEENS7_ILi192EEEEEENS_6half_tEfNS_4arch4Sm80ELb1ELb0ELb1ELb0ELb1ELb0ELb1ELb0ELi2ELi4ELi2ELi2ELb0EEENS1_24CollectiveEpilogueBwdGQAISB_fSE_Li256ELb0ELb1EEENS1_25SingleTileBwdLPTSchedulerILb0ELi80ELb1EEEEEEEEEvNT_6ParamsE,(.L_x_1424 - _ZN7cutlass13device_kernelIN5flash19enable_sm80_to_sm89INS1_16FlashAttnBwdSm80INS1_25CollectiveMainloopBwdSm80ILi2ELi1EN4cute5tupleIJNS5_1CILi64EEENS7_ILi80EEENS7_ILi192EEEEEENS_6half_tEfNS_4arch4Sm80ELb1ELb0ELb1ELb0ELb1ELb0ELb1ELb0ELi2ELi4ELi2ELi2ELb0EEENS1_24CollectiveEpilogueBwdGQAISB_fSE_Li256ELb0ELb1EEENS1_25SingleTileBwdLPTSchedulerILb0ELi80ELb1EEEEEEEEEvNT_6ParamsE)
        .other          _ZN7cutlass13device_kernelIN5flash19enable_sm80_to_sm89INS1_16FlashAttnBwdSm80INS1_25CollectiveMainloopBwdSm80ILi2ELi1EN4cute5tupleIJNS5_1CILi64EEENS7_ILi80EEENS7_ILi192EEEEEENS_6half_tEfNS_4arch4Sm80ELb1ELb0ELb1ELb0ELb1ELb0ELb1ELb0ELi2ELi4ELi2ELi2ELb0EEENS1_24CollectiveEpilogueBwdGQAISB_fSE_Li256ELb0ELb1EEENS1_25SingleTileBwdLPTSchedulerILb0ELi80ELb1EEEEEEEEEvNT_6ParamsE,@"STO_CUDA_ENTRY STV_DEFAULT"
_ZN7cutlass13device_kernelIN5flash19enable_sm80_to_sm89INS1_16FlashAttnBwdSm80INS1_25CollectiveMainloopBwdSm80ILi2ELi1EN4cute5tupleIJNS5_1CILi64EEENS7_ILi80EEENS7_ILi192EEEEEENS_6half_tEfNS_4arch4Sm80ELb1ELb0ELb1ELb0ELb1ELb0ELb1ELb0ELi2ELi4ELi2ELi2ELb0EEENS1_24CollectiveEpilogueBwdGQAISB_fSE_Li256ELb0ELb1EEENS1_25SingleTileBwdLPTSchedulerILb0ELi80ELb1EEEEEEEEEvNT_6ParamsE:
        /* <DEDUP_REMOVED lines=27> */
.L_x_1174:
[----:B------:R-:W-:Y:S02]  /*01b0*/  ULDC UR9, c[0x0][0x3b4] ;  /* 0x0000ed0000097ab9 */ /* 0x000fe40000000800 */
[----:B------:R-:W-:Y:S02]  /*01c0*/  UISETP.NE.AND UP0, UPT, UR9, 0x1, UPT ;  /* 0x000000010900788c */ /* 0x000fe4000bf05270 */
[----:B------:R-:W-:Y:S02]  /*01d0*/  ULDC.64 UR4, c[0x0][0x3b8] ;  /* 0x0000ee0000047ab9 */ /* 0x000fe40000000a00 */
[----:B------:R-:W-:Y:S02]  /*01e0*/  UIMAD.WIDE.U32 UR10, UR8, UR4, URZ ;  /* 0x00000004080a72a5 */ /* 0x000fe4000f8e003f */
[----:B------:R-:W-:-:S05]  /*01f0*/  UMOV UR6, UR8 ;  /* 0x0000000800067c82 */ /* 0x000fca0008000000 */
[----:B------:R-:W-:-:S04]  /*0200*/  @UP0 USHF.R.U32.HI UR6, URZ, UR5, UR11 ;  /* 0x000000053f060299 */ /* 0x000fc8000801160b */
[----:B------:R-:W-:Y:S02]  /*0210*/  UIMAD UR9, UR6, UR9, URZ ;  /* 0x00000009060972a4 */ /* 0x000fe4000f8e023f */
.L_x_1175:
        /* <DEDUP_REMOVED lines=14> */
.L_x_1173:
        /* <DEDUP_REMOVED lines=20> */
.L_x_1177:
[----:B------:R-:W-:Y:S02]  /*0440*/  ULDC UR9, c[0x0][0x3b4] ;  /* 0x0000ed0000097ab9 */ /* 0x000fe40000000800 */
[----:B------:R-:W-:Y:S02]  /*0450*/  UISETP.NE.AND UP0, UPT, UR9, 0x1, UPT ;  /* 0x000000010900788c */ /* 0x000fe4000bf05270 */
[----:B------:R-:W-:Y:S02]  /*0460*/  ULDC.64 UR4, c[0x0][0x3b8] ;  /* 0x0000ee0000047ab9 */ /* 0x000fe40000000a00 */
[----:B------:R-:W-:Y:S02]  /*0470*/  UIMAD.WIDE.U32 UR10, UR8, UR4, URZ ;  /* 0x00000004080a72a5 */ /* 0x000fe4000f8e003f */
[----:B------:R-:W-:-:S05]  /*0480*/  UMOV UR6, UR8 ;  /* 0x0000000800067c82 */ /* 0x000fca0008000000 */
[----:B------:R-:W-:-:S04]  /*0490*/  @UP0 USHF.R.U32.HI UR6, URZ, UR5, UR11 ;  /* 0x000000053f060299 */ /* 0x000fc8000801160b */
[----:B------:R-:W-:Y:S02]  /*04a0*/  UIMAD UR9, UR6, UR9, URZ ;  /* 0x00000009060972a4 */ /* 0x000fe4000f8e023f */
.L_x_1178:
        /* <DEDUP_REMOVED lines=13> */
.L_x_1176:
        /* <DEDUP_REMOVED lines=235> */
[----:B------:R-:W-:Y:S01]  /*1430*/  LEA R8, P4, R5, R6, 0x6 ;  /* 0x0000000605087211 */ /* 0x000fe200078830ff */
        /* <DEDUP_REMOVED lines=186> */
[----:B------:R-:W-:Y:S02]  /*1fe0*/  ISETP.LT.OR P0, PT, R8, 0x1, P5 ;  /* 0x000000010800780c */ /* 0x000fe40002f01670 */
        /* <DEDUP_REMOVED lines=9> */
[-C--:B------:R-:W-:Y:S01]  /*2080*/  LEA.HI R9, R20, R230.reuse, RZ, 0x5 ;  /* 0x000000e614097211 */ /* 0x080fe200078f28ff */
        /* <DEDUP_REMOVED lines=49> */
[----:B------:R-:W0:Y:S01]  /*23a0*/  LDGDEPBAR ;  /* 0x00000000000079af */ /* 0x000e220000000000 */
        /* <DEDUP_REMOVED lines=8> */
[----:B------:R-:W-:Y:S01]  /*2430*/  ISETP.GE.AND P5, PT, R21, c[0x0][0x1fc], PT ;  /* 0x00007f0015007a0c */ /* 0x000fe20003fa6270 */
[----:B------:R-:W-:Y:S01]  /*2440*/  IMAD.SHL.U32 R5, R2, 0x10, RZ ;  /* 0x0000001002057824 */ /* 0x000fe200078e00ff */
[----:B------:R-:W-:Y:S01]  /*2450*/  LEA.HI R8, R4, R3, RZ, 0x2 ;  /* 0x0000000304087211 */ /* 0x000fe200078f10ff */
[----:B------:R-:W-:Y:S01]  /*2460*/  IMAD.SHL.U32 R212, R2, 0x2, RZ ;  /* 0x0000000202d47824 */ /* 0x000fe200078e00ff */
[----:B------:R-:W-:Y:S01]  /*2470*/  IADD3 R6, R225, 0x21480, RZ ;  /* 0x00021480e1067810 */ /* 0x000fe20007ffe0ff */
[----:B------:R-:W-:Y:S01]  /*2480*/  IMAD.SHL.U32 R12, R23, 0x8, RZ ;  /* 0x00000008170c7824 */ /* 0x000fe200078e00ff */
[----:B------:R-:W-:-:S02]  /*2490*/  LOP3.LUT R4, R5, 0xf0, RZ, 0xc0, !PT ;  /* 0x000000f005047812 */ /* 0x000fc400078ec0ff */
[----:B------:R-:W-:Y:S02]  /*24a0*/  LOP3.LUT R5, R8, 0x7ffffffc, RZ, 0xc0, !PT ;  /* 0x7ffffffc08057812 */ /* 0x000fe400078ec0ff */
[----:B------:R-:W-:Y:S02]  /*24b0*/  IADD3 R226, R225, 0x215a0, RZ ;  /* 0x000215a0e1e27810 */ /* 0x000fe40007ffe0ff */
[----:B------:R-:W-:Y:S01]  /*24c0*/  @P0 IADD3 R226, R6, 0xe0, RZ ;  /* 0x000000e006e20810 */ /* 0x000fe20007ffe0ff */
[----:B-1----:R-:W-:Y:S01]  /*24d0*/  IMAD.IADD R11, R3, 0x1, -R5 ;  /* 0x00000001030b7824 */ /* 0x002fe200078e0a05 */
[----:B------:R-:W-:Y:S01]  /*24e0*/  SHF.R.S32.HI R3, RZ, 0x1f, R2 ;  /* 0x0000001fff037819 */ /* 0x000fe20000011402 */
[----:B------:R-:W-:Y:S01]  /*24f0*/  IMAD.SHL.U32 R7, R13, 0x100, RZ ;  /* 0x000001000d077824 */ /* 0x000fe200078e00ff */
[----:B------:R-:W-:Y:S02]  /*2500*/  LOP3.LUT R10, R4, R16, RZ, 0xfc, !PT ;  /* 0x00000010040a7212 */ /* 0x000fe400078efcff */
[----:B------:R-:W-:Y:S01]  /*2510*/  LEA.HI R214, R3, R2, RZ, 0x3 ;  /* 0x0000000203d67211 */ /* 0x000fe200078f18ff */
[----:B------:R-:W-:Y:S01]  /*2520*/  IMAD.SHL.U32 R3, R18, 0x40, RZ ;  /* 0x0000004012037824 */ /* 0x000fe200078e00ff */
[----:B------:R-:W-:Y:S01]  /*2530*/  LOP3.LUT R9, R4, 0x100, R7, 0xf8, !PT ;  /* 0x0000010004097812 */ /* 0x000fe200078ef807 */
[----:B------:R-:W-:Y:S01]  /*2540*/  IMAD.SHL.U32 R4, R15, 0x10, RZ ;  /* 0x000000100f047824 */ /* 0x000fe200078e00ff */
[----:B------:R-:W-:-:S02]  /*2550*/  SEL R13, RZ, 0xffffffff, P6 ;  /* 0xffffffffff0d7807 */ /* 0x000fc40003000000 */
[----:B------:R-:W-:Y:S02]  /*2560*/  LOP3.LUT P6, RZ, R18, 0x2, RZ, 0xc0, !PT ;  /* 0x0000000212ff7812 */ /* 0x000fe400078cc0ff */
[C---:B------:R-:W-:Y:S01]  /*2570*/  LOP3.LUT R5, R214.reuse, 0xfffffff8, RZ, 0xc0, !PT ;  /* 0xfffffff8d6057812 */ /* 0x040fe200078ec0ff */
[----:B------:R-:W-:Y:S01]  /*2580*/  IMAD.SHL.U32 R214, R214, 0x40, RZ ;  /* 0x00000040d6d67824 */ /* 0x000fe200078e00ff */
[----:B------:R-:W-:Y:S02]  /*2590*/  LOP3.LUT R3, R3, 0x1c0, RZ, 0xc0, !PT ;  /* 0x000001c003037812 */ /* 0x000fe400078ec0ff */
[----:B------:R-:W-:Y:S01]  /*25a0*/  LEA.HI R6, R17, R17, RZ, 0x1 ;  /* 0x0000001111067211 */ /* 0x000fe200078f08ff */
[----:B------:R-:W-:Y:S01]  /*25b0*/  IMAD.IADD R5, R2, 0x1, -R5 ;  /* 0x0000000102057824 */ /* 0x000fe200078e0a05 */
[----:B------:R-:W-:Y:S01]  /*25c0*/  LEA.HI.SX32 R228, R8, R4, 0x1e ;  /* 0x0000000408e47211 */ /* 0x000fe200078ff2ff */
[----:B------:R-:W-:Y:S01]  /*25d0*/  IMAD.SHL.U32 R8, R13, 0x2, RZ ;  /* 0x000000020d087824 */ /* 0x000fe200078e00ff */
[----:B------:R-:W-:-:S02]  /*25e0*/  SEL R209, R223, 0xfffffff0, !P6 ;  /* 0xfffffff0dfd17807 */ /* 0x000fc40007000000 */
[C---:B------:R-:W-:Y:S02]  /*25f0*/  LOP3.LUT R208, R3.reuse, 0x8, R22, 0xf8, !PT ;  /* 0x0000000803d07812 */ /* 0x040fe400078ef816 */
[----:B------:R-:W-:Y:S02]  /*2600*/  LOP3.LUT R4, R3, 0x30, R4, 0xf8, !PT ;  /* 0x0000003003047812 */ /* 0x000fe400078ef804 */
[----:B------:R-:W-:Y:S02]  /*2610*/  SHF.R.U32.HI R7, RZ, 0x3, R3 ;  /* 0x00000003ff077819 */ /* 0x000fe40000011603 */
[----:B------:R-:W-:Y:S01]  /*2620*/  LOP3.LUT P6, RZ, R2, 0x2, RZ, 0xc0, !PT ;  /* 0x0000000202ff7812 */ /* 0x000fe200078cc0ff */
[----:B------:R-:W-:Y:S01]  /*2630*/  IMAD.SHL.U32 R2, R0, 0x20, RZ ;  /* 0x0000002000027824 */ /* 0x000fe200078e00ff */
[----:B------:R-:W-:Y:S02]  /*2640*/  LOP3.LUT R3, R6, 0x1ffffffe, RZ, 0xc0, !PT ;  /* 0x1ffffffe06037812 */ /* 0x000fe400078ec0ff */
[----:B------:R-:W-:-:S02]  /*2650*/  LOP3.LUT R212, R10, 0x18, R212, 0x78, !PT ;  /* 0x000000180ad47812 */ /* 0x000fc400078e78d4 */
        /* <DEDUP_REMOVED lines=8> */
[----:B------:R-:W-:Y:S01]  /*26e0*/  SHF.R.U32.HI R215, RZ, 0x3, R9 ;  /* 0x00000003ffd77819 */ /* 0x000fe20000011609 */
[----:B------:R-:W-:Y:S01]  /*26f0*/  IMAD.SHL.U32 R2, R0, 0x8, RZ ;  /* 0x0000000800027824 */ /* 0x000fe200078e00ff */
[----:B------:R-:W-:Y:S01]  /*2700*/  LOP3.LUT P0, RZ, R18, 0x4, RZ, 0xc0, !PT ;  /* 0x0000000412ff7812 */ /* 0x000fe2000780c0ff */
[----:B------:R-:W-:Y:S01]  /*2710*/  IMAD.MOV.U32 R12, RZ, RZ, 0x20 ;  /* 0x00000020ff0c7424 */ /* 0x000fe200078e00ff */
[----:B------:R-:W-:Y:S01]  /*2720*/  LOP3.LUT R3, R3, 0x1c0, RZ, 0xc0, !PT ;  /* 0x000001c003037812 */ /* 0x000fe200078ec0ff */
[----:B------:R-:W-:Y:S01]  /*2730*/  IMAD.SHL.U32 R235, R11, 0x2, RZ ;  /* 0x000000020beb7824 */ /* 0x000fe200078e00ff */
[----:B------:R-:W-:-:S02]  /*2740*/  LOP3.LUT R6, R2, 0x8, RZ, 0xc0, !PT ;  /* 0x0000000802067812 */ /* 0x000fc400078ec0ff */
[-C--:B------:R-:W-:Y:S02]  /*2750*/  LOP3.LUT R2, R4, R7.reuse, RZ, 0x3c, !PT ;  /* 0x0000000704027212 */ /* 0x080fe400078e3cff */
[----:B------:R-:W-:Y:S02]  /*2760*/  SHF.R.U32.HI R4, RZ, 0x3, R3 ;  /* 0x00000003ff047819 */ /* 0x000fe40000011603 */
[----:B------:R-:W-:Y:S01]  /*2770*/  LOP3.LUT R208, R208, R7, RZ, 0x3c, !PT ;  /* 0x00000007d0d07212 */ /* 0x000fe200078e3cff */
[----:B------:R-:W-:Y:S01]  /*2780*/  IMAD R219, R0, 0x200, R2 ;  /* 0x0000020000db7824 */ /* 0x000fe200078e0202 */
[----:B------:R-:W-:Y:S01]  /*2790*/  LOP3.LUT R0, R4, R3, R6, 0x1e, !PT ;  /* 0x0000000304007212 */ /* 0x000fe200078e1e06 */
[----:B------:R-:W-:Y:S01]  /*27a0*/  IMAD R2, R15, 0x400, R214 ;  /* 0x000004000f027824 */ /* 0x000fe200078e02d6 */
[----:B------:R-:W-:Y:S01]  /*27b0*/  LOP3.LUT R215, R215, 0x38, RZ, 0xc0, !PT ;  /* 0x00000038d7d77812 */ /* 0x000fe200078ec0ff */
[----:B------:R-:W-:Y:S01]  /*27c0*/  IMAD R208, R17, 0x200, R208 ;  /* 0x0000020011d07824 */ /* 0x000fe200078e02d0 */
[----:B------:R-:W-:Y:S01]  /*27d0*/  SEL R210, R12, 0xffffffe0, !P0 ;  /* 0xffffffe00cd27807 */ /* 0x000fe20004000000 */
[----:B------:R-:W-:Y:S01]  /*27e0*/  IMAD.IADD R220, R2, 0x1, R0 ;  /* 0x0000000102dc7824 */ /* 0x000fe200078e0200 */
[----:B------:R-:W-:Y:S01]  /*27f0*/  LOP3.LUT P0, RZ, R5, 0x2, RZ, 0xc0, !PT ;  /* 0x0000000205ff7812 */ /* 0x000fe2000780c0ff */
[----:B------:R-:W-:Y:S01]  /*2800*/  IMAD.SHL.U32 R208, R208, 0x2, RZ ;  /* 0x00000002d0d07824 */ /* 0x000fe200078e00ff */
[----:B------:R-:W-:Y:S01]  /*2810*/  LOP3.LUT R215, R215, R9, R6, 0x1e, !PT ;  /* 0x00000009d7d77212 */ /* 0x000fe200078e1e06 */
[----:B------:R-:W-:Y:S01]  /*2820*/  IMAD.SHL.U32 R217, R220, 0x2, RZ ;  /* 0x00000002dcd97824 */ /* 0x000fe200078e00ff */
[----:B------:R-:W-:Y:S01]  /*2830*/  SEL R9, RZ, 0x4, P5 ;  /* 0x00000004ff097807 */ /* 0x000fe20002800000 */
[--C-:B------:R-:W-:Y:S01]  /*2840*/  IMAD R209, R209, 0x2, R208.reuse ;  /* 0x00000002d1d17824 */ /* 0x100fe200078e02d0 */
[----:B------:R-:W-:Y:S01]  /*2850*/  LOP3.LUT P5, RZ, R5, 0x4, RZ, 0xc0, !PT ;  /* 0x0000000405ff7812 */ /* 0x000fe200078ac0ff */
[C---:B------:R-:W-:Y:S01]  /*2860*/  IMAD R211, R210.reuse, 0x2, R208 ;  /* 0x00000002d2d37824 */ /* 0x040fe200078e02d0 */
[----:B------:R-:W-:Y:S01]  /*2870*/  SEL R223, R223, 0xfffffff0, !P0 ;  /* 0xfffffff0dfdf7807 */ /* 0x000fe20004000000 */
[----:B------:R-:W-:Y:S01]  /*2880*/  IMAD R210, R210, 0x2, R209 ;  /* 0x00000002d2d27824 */ /* 0x000fe200078e02d1 */
[----:B------:R-:W-:-:S02]  /*2890*/  LOP3.LUT R3, R4, R10, R3, 0x1e, !PT ;  /* 0x0000000a04037212 */ /* 0x000fc400078e1e03 */
[----:B------:R-:W-:Y:S01]  /*28a0*/  SEL R213, R213, 0xe0, !P6 ;  /* 0x000000e0d5d57807 */ /* 0x000fe20007000000 */
[----:B------:R-:W-:Y:S01]  /*28b0*/  IMAD.SHL.U32 R222, R223, 0x2, RZ ;  /* 0x00000002dfde7824 */ /* 0x000fe200078e00ff */
[----:B------:R-:W-:Y:S01]  /*28c0*/  SEL R0, R12, 0xffffffe0, !P5 ;  /* 0xffffffe00c007807 */ /* 0x000fe20006800000 */
[----:B------:R-:W-:Y:S01]  /*28d0*/  IMAD.IADD R224, R220, 0x1, R223 ;  /* 0x00000001dce07824 */ /* 0x000fe200078e02df */
[----:B------:R-:W-:Y:S01]  /*28e0*/  IADD3 R216, R217, 0x1b080, RZ ;  /* 0x0001b080d9d87810 */ /* 0x000fe20007ffe0ff */
[----:B------:R-:W-:Y:S01]  /*28f0*/  IMAD R213, R213, 0x2, R212 ;  /* 0x00000002d5d57824 */ /* 0x000fe200078e02d4 */
[----:B------:R-:W-:Y:S01]  /*2900*/  LOP3.LUT R8, R8, 0x2, R19, 0xe2, !PT ;  /* 0x0000000208087812 */ /* 0x000fe200078ee213 */
[----:B------:R-:W-:Y:S01]  /*2910*/  IMAD.IADD R221, R220, 0x1, R0 ;  /* 0x00000001dcdd7824 */ /* 0x000fe200078e0200 */
[----:B------:R-:W-:Y:S01]  /*2920*/  LOP3.LUT R214, R3, R214, RZ, 0xfc, !PT ;  /* 0x000000d603d67212 */ /* 0x000fe200078efcff */
[----:B------:R-:W-:Y:S01]  /*2930*/  IMAD R216, R0, 0x2, R216 ;  /* 0x0000000200d87824 */ /* 0x000fe200078e02d8 */
[----:B------:R-:W-:Y:S01]  /*2940*/  LOP3.LUT R229, R8, R9, RZ, 0xfc, !PT ;  /* 0x0000000908e57212 */ /* 0x000fe200078efcff */
[----:B------:R-:W-:Y:S01]  /*2950*/  IMAD.IADD R218, R217, 0x1, R222 ;  /* 0x00000001d9da7824 */ /* 0x000fe200078e02de */
[----:B------:R-:W-:-:S02]  /*2960*/  LEA R215, R215, 0x23c80, 0x1 ;  /* 0x00023c80d7d77811 */ /* 0x000fc400078e08ff */
[----:B------:R-:W-:Y:S02]  /*2970*/  LEA R214, R214, 0x80, 0x1 ;  /* 0x00000080d6d67811 */ /* 0x000fe400078e08ff */
[----:B------:R-:W-:Y:S01]  /*2980*/  IADD3 R234, -R235, UR5, RZ ;  /* 0x00000005ebea7c10 */ /* 0x000fe2000fffe1ff */
[----:B------:R-:W-:Y:S02]  /*2990*/  ULDC UR5, c[0x0][0x168] ;  /* 0x00005a0000057ab9 */ /* 0x000fe40000000800 */
.L_x_1182:
        /* <DEDUP_REMOVED lines=211> */
[----:B--2-4-:R-:W-:Y:S01]  /*36d0*/  USHF.R.S32.HI UR24, URZ, 0x1f, UR16 ;  /* 0x0000001f3f187899 */ /* 0x014fe20008011410 */
        /* <DEDUP_REMOVED lines=20> */
[----:B---3--:R-:W-:Y:S02]  /*3820*/  IADD3.X R18, R239, UR24, R193, P6, P5 ;  /* 0x00000018ef127c10 */ /* 0x008fe4000b7ea4c1 */
        /* <DEDUP_REMOVED lines=28> */
.L_x_1180:
[C---:B-12-4-:R-:W-:Y:S01]  /*39f0*/  HMMA.16816.F32 R4, R84.reuse, R2, RZ ;  /* 0x000000025404723c */ /* 0x056fe200000018ff */
[----:B------:R-:W-:Y:S01]  /*3a00*/  LDSM.16.M88.2 R2, [R211+0x7880] ;  /* 0x00788000d302783b */ /* 0x000fe20000000100 */
[----:B------:R-:W-:Y:S02]  /*3a10*/  UIMAD UR6, UR19, UR10, UR8 ;  /* 0x0000000a130672a4 */ /* 0x000fe4000f8e0208 */
[----:B------:R-:W-:Y:S02]  /*3a20*/  IADD3 R0, R222, R216, RZ ;  /* 0x000000d8de007210 */ /* 0x000fe40007ffe0ff */
[----:B------:R-:W1:Y:S01]  /*3a30*/  LDSM.16.M88.4 R104, [R216] ;  /* 0x00000000d868783b */ /* 0x000e620000000200 */
[----:B------:R-:W-:Y:S01]  /*3a40*/  ULEA UR6, UR11, UR6, 0x6 ;  /* 0x000000060b067291 */ /* 0x000fe2000f8e303f */
[C---:B------:R-:W-:Y:S03]  /*3a50*/  HMMA.16816.F32 R8, R84.reuse, R8, RZ ;  /* 0x000000085408723c */ /* 0x040fe600000018ff */
[----:B------:R-:W0:Y:S01]  /*3a60*/  LDGDEPBAR ;  /* 0x00000000000079af */ /* 0x000e220000000000 */
[----:B------:R-:W-:Y:S04]  /*3a70*/  UIADD3 UR6, UR6, -UR5, UR14 ;  /* 0x8000000506067290 */ /* 0x000fe8000fffe00e */
[C---:B------:R-:W-:Y:S08]  /*3a80*/  HMMA.16816.F32 R12, R84.reuse, R12, RZ ;  /* 0x0000000c540c723c */ /* 0x040ff000000018ff */
[C---:B---3--:R-:W-:Y:S08]  /*3a90*/  HMMA.16816.F32 R16, R84.reuse, R16, RZ ;  /* 0x000000105410723c */ /* 0x048ff000000018ff */
        /* <DEDUP_REMOVED lines=22> */
[----:B------:R-:W5:Y:S05]  /*3c00*/  LDSM.16.M88.2 R90, [R208+0xa080] ;  /* 0x00a08000d05a783b */ /* 0x000f6a0000000100 */
[----:B------:R-:W-:Y:S02]  /*3c10*/  LDSM.16.M88.4 R104, [R217+0x1f080] ;  /* 0x01f08000d968783b */ /* 0x000fe40000000200 */
[C---:B-1----:R-:W-:Y:S03]  /*3c20*/  HMMA.16816.F32 R4, R92.reuse, R2, R4 ;  /* 0x000000025c04723c */ /* 0x042fe60000001804 */
[----:B------:R-:W1:Y:S05]  /*3c30*/  LDSM.16.M88.2 R2, [R208+0xa880] ;  /* 0x00a88000d002783b */ /* 0x000e6a0000000100 */
[C---:B------:R-:W-:Y:S01]  /*3c40*/  HMMA.16816.F32 R8, R92.reuse, R96, R8 ;  /* 0x000000605c08723c */ /* 0x040fe20000001808 */
[----:B------:R-:W-:Y:S07]  /*3c50*/  LDSM.16.M88.4 R96, [R216+0x2000] ;  /* 0x00200000d860783b */ /* 0x000fee0000000200 */
        /* <DEDUP_REMOVED lines=21> */
[C---:B-1----:R-:W-:Y:S04]  /*3db0*/  HMMA.16816.F32 R8, R92.reuse, R2, R8 ;  /* 0x000000025c08723c */ /* 0x042fe80000001808 */
[----:B------:R-:W1:Y:S04]  /*3dc0*/  LDSM.16.M88.2 R2, [R211+0xa880] ;  /* 0x00a88000d302783b */ /* 0x000e680000000100 */
[C---:B--2---:R-:W-:Y:S01]  /*3dd0*/  HMMA.16816.F32 R12, R92.reuse, R84, R12 ;  /* 0x000000545c0c723c */ /* 0x044fe2000000180c */
[----:B------:R-:W2:Y:S07]  /*3de0*/  LDSM.16.M88.2 R84, [R211+0xb080] ;  /* 0x00b08000d354783b */ /* 0x000eae0000000100 */
[C---:B---3--:R-:W-:Y:S01]  /*3df0*/  HMMA.16816.F32 R16, R92.reuse, R86, R16 ;  /* 0x000000565c10723c */ /* 0x048fe20000001810 */
[----:B------:R-:W3:Y:S07]  /*3e00*/  LDSM.16.M88.2 R86, [R211+0xb880] ;  /* 0x00b88000d356783b */ /* 0x000eee0000000100 */
[----:B----4-:R-:W-:Y:S01]  /*3e10*/  HMMA.16816.F32 R20, R92, R88, R20 ;  /* 0x000000585c14723c */ /* 0x010fe20000001814 */
[----:B------:R-:W4:Y:S05]  /*3e20*/  LDSM.16.M88.2 R88, [R211+0xc080] ;  /* 0x00c08000d358783b */ /* 0x000f2a0000000100 */
[----:B------:R-:W4:Y:S02]  /*3e30*/  LDSM.16.M88.4 R92, [R0+0x2000] ;  /* 0x00200000005c783b */ /* 0x000f240000000200 */
        /* <DEDUP_REMOVED lines=17> */
[C---:B-1----:R-:W-:Y:S01]  /*3f50*/  HMMA.16816.F32 R16, R92.reuse, R2, R16 ;  /* 0x000000025c10723c */ /* 0x042fe20000001810 */
[----:B------:R-:W1:Y:S07]  /*3f60*/  LDSM.16.M88.2 R2, [R208+0xe080] ;  /* 0x00e08000d002783b */ /* 0x000e6e0000000100 */
[----:B--2---:R-:W-:Y:S01]  /*3f70*/  HMMA.16816.F32 R20, R92, R84, R20 ;  /* 0x000000545c14723c */ /* 0x004fe20000001814 */
[----:B------:R-:W2:Y:S05]  /*3f80*/  LDSM.16.M88.2 R84, [R208+0xe880] ;  /* 0x00e88000d054783b */ /* 0x000eaa0000000100 */
[----:B------:R-:W-:Y:S02]  /*3f90*/  LDSM.16.M88.4 R92, [R218+0x1f080] ;  /* 0x01f08000da5c783b */ /* 0x000fe40000000200 */
[C---:B---3--:R-:W-:Y:S03]  /*3fa0*/  HMMA.16816.F32 R4, R104.reuse, R86, R4 ;  /* 0x000000566804723c */ /* 0x048fe60000001804 */
[----:B------:R-:W3:Y:S05]  /*3fb0*/  LDSM.16.M88.2 R86, [R209+0xc880] ;  /* 0x00c88000d156783b */ /* 0x000eea0000000100 */
[C---:B----4-:R-:W-:Y:S01]  /*3fc0*/  HMMA.16816.F32 R8, R104.reuse, R88, R8 ;  /* 0x000000586808723c */ /* 0x050fe20000001808 */
[----:B------:R-:W4:Y:S07]  /*3fd0*/  LDSM.16.M88.2 R88, [R209+0xd080] ;  /* 0x00d08000d158783b */ /* 0x000f2e0000000100 */
[C---:B-----5:R-:W-:Y:S01]  /*3fe0*/  HMMA.16816.F32 R12, R104.reuse, R90, R12 ;  /* 0x0000005a680c723c */ /* 0x060fe2000000180c */
[----:B------:R-:W5:Y:S07]  /*3ff0*/  LDSM.16.M88.2 R90, [R209+0xd880] ;  /* 0x00d88000d15a783b */ /* 0x000f6e0000000100 */
[C---:B-1----:R-:W-:Y:S07]  /*4000*/  HMMA.16816.F32 R16, R104.reuse, R2, R16 ;  /* 0x000000026810723c */ /* 0x042fee0000001810 */
[----:B------:R-:W-:Y:S01]  /*4010*/  FSEL R2, R182, -INF , P0 ;  /* 0xff800000b6027808 */ /* 0x000fe20000000000 */
[----:B--2---:R-:W-:Y:S03]  /*4020*/  HMMA.16816.F32 R20, R104, R84, R20 ;  /* 0x000000546814723c */ /* 0x004fe60000001814 */
        /* <DEDUP_REMOVED lines=338> */
[----:B--234-:R-:W-:Y:S01]  /*5550*/  P2R R10, PR, RZ, 0x4 ;  /* 0x00000004ff0a7803 */ /* 0x01cfe20000000000 */
        /* <DEDUP_REMOVED lines=50> */
.L_x_1181:
[-C--:B-1234-:R-:W-:Y:S01]  /*5880*/  HMMA.16816.F32 R4, R108, R16.reuse, RZ ;  /* 0x000000106c04723c */ /* 0x09efe200000018ff */
        /* <DEDUP_REMOVED lines=307> */
.L_x_1179:
[----:B------:R-:W-:Y:S05]  /*6bc0*/  @P1 EXIT ;  /* 0x000000000000194d */ /* 0x000fea0003800000 */
[----:B------:R-:W-:Y:S01]  /*6bd0*/  UMOV UR4, 0x1 ;  /* 0x0000000100047882 */ /* 0x000fe20000000000 */
[----:B------:R-:W-:Y:S01]  /*6be0*/  BAR.SYNC.DEFER_BLOCKING 0x1, 0x100 ;  /* 0x0044000000007b1d */ /* 0x000fe20000010000 */
[----:B------:R-:W-:-:S05]  /*6bf0*/  ISETP.NE.AND P1, PT, R230, RZ, PT ;  /* 0x000000ffe600720c */ /* 0x000fca0003f25270 */
[----:B------:R-:W-:Y:S01]  /*6c00*/  ULDC.64 UR6, c[0x0][0x338] ;  /* 0x0000ce0000067ab9 */ /* 0x000fe20000000a00 */
[----:B------:R-:W-:Y:S01]  /*6c10*/  BSSY B0, `(.L_x_1183) ;  /* 0x0000020000007945 */ /* 0x000fe20003800000 */
[----:B------:R-:W-:Y:S02]  /*6c20*/  UISETP.NE.AND UP0, UPT, UR4, UR6, UPT ;  /* 0x000000060400728c */ /* 0x000fe4000bf05270 */
[----:B------:R-:W-:Y:S02]  /*6c30*/  ULDC UR5, c[0x0][0x358] ;  /* 0x0000d60000057ab9 */ /* 0x000fe40000000800 */
[----:B------:R-:W-:Y:S02]  /*6c40*/  UIMAD.WIDE.U32 UR12, UR20, UR7, URZ ;  /* 0x00000007140c72a5 */ /* 0x000fe4000f8e003f */
[----:B------:R-:W-:Y:S02]  /*6c50*/  UIMAD UR7, UR19, UR5, URZ ;  /* 0x00000005130772a4 */ /* 0x000fe4000f8e023f */
[----:B------:R-:W-:-:S02]  /*6c60*/  ULDC UR11, c[0x0][0x2f4] ;  /* 0x0000bd00000b7ab9 */ /* 0x000fc40000000800 */
[----:B------:R-:W-:Y:S02]  /*6c70*/  ULDC UR4, c[0x0][0x340] ;  /* 0x0000d00000047ab9 */ /* 0x000fe40000000800 */
[----:B------:R-:W-:Y:S02]  /*6c80*/  UIMAD UR5, UR21, UR11, URZ ;  /* 0x0000000b150572a4 */ /* 0x000fe4000f8e023f */
[----:B------:R-:W-:Y:S02]  /*6c90*/  UMOV UR8, UR20 ;  /* 0x0000001400087c82 */ /* 0x000fe40008000000 */
[----:B------:R-:W-:Y:S02]  /*6ca0*/  UIMAD UR11, UR7, UR11, URZ ;  /* 0x0000000b070b72a4 */ /* 0x000fe4000f8e023f */
[----:B------:R-:W-:Y:S02]  /*6cb0*/  @UP0 USHF.R.U32.HI UR8, URZ, UR4, UR13 ;  /* 0x000000043f080299 */ /* 0x000fe4000801160d */
[----:B------:R-:W-:-:S02]  /*6cc0*/  USHF.R.S32.HI UR4, URZ, 0x1f, UR5 ;  /* 0x0000001f3f047899 */ /* 0x000fc40008011405 */
        /* <DEDUP_REMOVED lines=11> */
[----:B------:R-:W-:Y:S01]  /*6d80*/  IMAD.U32 R4, RZ, RZ, UR4 ;  /* 0x00000004ff047e24 */ /* 0x000fe2000f8e00ff */
[----:B------:R-:W-:Y:S02]  /*6d90*/  USHF.R.S32.HI UR6, URZ, 0x1f, UR21 ;  /* 0x0000001f3f067899 */ /* 0x000fe40008011415 */
[----:B------:R-:W-:Y:S01]  /*6da0*/  MOV R5, UR5 ;  /* 0x0000000500057c02 */ /* 0x000fe20008000f00 */
[----:B------:R-:W-:Y:S05]  /*6db0*/  @P1 BRA `(.L_x_1184) ;  /* 0x0000005000001947 */ /* 0x000fea0003800000 */
.L_x_1185:
[----:B------:R-:W2:Y:S01]  /*6dc0*/  LDG.E.STRONG.GPU R0, [R4.64] ;  /* 0x0000001604007981 */ /* 0x000ea2000c1ef900 */
[----:B------:R-:W-:Y:S01]  /*6dd0*/  YIELD ;  /* 0x0000000000007946 */ /* 0x000fe20003800000 */
[----:B--2---:R-:W-:Y:S01]  /*6de0*/  ISETP.NE.AND P0, PT, R0, UR11, PT ;  /* 0x0000000b00007c0c */ /* 0x004fe2000bf05270 */
[----:B------:R-:W-:-:S12]  /*6df0*/  CCTL.IVALL ;  /* 0x00000000ff00798f */ /* 0x000fd80002000000 */
[----:B------:R-:W-:Y:S05]  /*6e00*/  @P0 BRA `(.L_x_1185) ;  /* 0xffffffb000000947 */ /* 0x000fea000383ffff */
.L_x_1184:
[----:B------:R-:W-:Y:S05]  /*6e10*/  BSYNC B0 ;  /* 0x0000000000007941 */ /* 0x000fea0003800000 */
.L_x_1183:
[----:B------:R-:W-:Y:S01]  /*6e20*/  MOV R10, 0xffffffff ;  /* 0xffffffff000a7802 */ /* 0x000fe20000000f00 */
[----:B------:R-:W-:Y:S05]  /*6e30*/  BRA.CONV ~URZ, `(.L_x_1186) ;  /* 0x000000237f007947 */ /* 0x000fea000b800000 */
[----:B------:R-:W-:Y:S02]  /*6e40*/  MOV R2, 0x6e60 ;  /* 0x00006e6000027802 */ /* 0x000fe40000000f00 */
[----:B------:R-:W-:Y:S05]  /*6e50*/  CALL.REL.NOINC `($__internal_10_$__cuda_sm70_warpsync) ;  /* 0x00000cb000007944 */ /* 0x000fea0003c00000 */
.L_x_1186:
        /* <DEDUP_REMOVED lines=81> */
[----:B------:R-:W-:Y:S05]  /*7370*/  CALL.REL.NOINC `($__internal_10_$__cuda_sm70_warpsync) ;  /* 0x0000079000007944 */ /* 0x000fea0003c00000 */
.L_x_1187:
        /* <DEDUP_REMOVED lines=12> */
.L_x_1189:
[----:B------:R-:W-:Y:S05]  /*7440*/  BSYNC B0 ;  /* 0x0000000000007941 */ /* 0x000fea0003800000 */
.L_x_1188:
[----:B------:R-:W-:Y:S01]  /*7450*/  ULDC.64 UR4, c[0x0][0x348] ;  /* 0x0000d20000047ab9 */ /* 0x000fe20000000a00 */
[----:B------:R-:W-:Y:S01]  /*7460*/  BSSY B0, `(.L_x_1190) ;  /* 0x000000b000007945 */ /* 0x000fe20003800000 */
[----:B------:R-:W-:-:S04]  /*7470*/  UIADD3 UR4, UP0, UR7, UR4, URZ ;  /* 0x0000000407047290 */ /* 0x000fc8000ff1e03f */
[----:B------:R-:W-:Y:S02]  /*7480*/  UIADD3.X UR5, UR9, UR5, URZ, UP0, !UPT ;  /* 0x0000000509057290 */ /* 0x000fe400087fe43f */
[----:B--2---:R-:W-:-:S04]  /*7490*/  MOV R4, UR4 ;  /* 0x0000000400047c02 */ /* 0x004fc80008000f00 */
[----:B------:R-:W-:Y:S01]  /*74a0*/  MOV R5, UR5 ;  /* 0x0000000500057c02 */ /* 0x000fe20008000f00 */
[----:B------:R-:W-:Y:S05]  /*74b0*/  @P1 BRA `(.L_x_1191) ;  /* 0x0000005000001947 */ /* 0x000fea0003800000 */
.L_x_1192:
[----:B------:R-:W2:Y:S01]  /*74c0*/  LDG.E.STRONG.GPU R0, [R4.64] ;  /* 0x0000001604007981 */ /* 0x000ea2000c1ef900 */
[----:B------:R-:W-:Y:S01]  /*74d0*/  YIELD ;  /* 0x0000000000007946 */ /* 0x000fe20003800000 */
[----:B--2---:R-:W-:Y:S01]  /*74e0*/  ISETP.NE.AND P0, PT, R0, UR11, PT ;  /* 0x0000000b00007c0c */ /* 0x004fe2000bf05270 */
[----:B------:R-:W-:-:S12]  /*74f0*/  CCTL.IVALL ;  /* 0x00000000ff00798f */ /* 0x000fd80002000000 */
[----:B------:R-:W-:Y:S05]  /*7500*/  @P0 BRA `(.L_x_1192) ;  /* 0xffffffb000000947 */ /* 0x000fea000383ffff */
.L_x_1191:
[----:B------:R-:W-:Y:S05]  /*7510*/  BSYNC B0 ;  /* 0x0000000000007941 */ /* 0x000fea0003800000 */
.L_x_1190:
[----:B------:R-:W-:Y:S05]  /*7520*/  BRA.CONV ~URZ, `(.L_x_1193) ;  /* 0x000000237f007947 */ /* 0x000fea000b800000 */
[----:B-1----:R-:W-:Y:S02]  /*7530*/  MOV R2, 0x7550 ;  /* 0x0000755000027802 */ /* 0x002fe40000000f00 */
[----:B------:R-:W-:Y:S05]  /*7540*/  CALL.REL.NOINC `($__internal_10_$__cuda_sm70_warpsync) ;  /* 0x000005c000007944 */ /* 0x000fea0003c00000 */
.L_x_1193:
        /* <DEDUP_REMOVED lines=80> */
.L_x_1194:
        /* <DEDUP_REMOVED lines=12> */
        .weak           $__internal_10_$__cuda_sm70_warpsync
        .type           $__internal_10_$__cuda_sm70_warpsync,@function
        .size           $__internal_10_$__cuda_sm70_warpsync,(.L_x_1424 - $__internal_10_$__cuda_sm70_warpsync)
$__internal_10_$__cuda_sm70_warpsync:
[----:B------:R-:W-:Y:S01]  /*7b10*/  MOV R3, 0x0 ;  /* 0x0000000000037802 */ /* 0x000fe20000000f00 */
[----:B------:R-:W-:Y:S04]  /*7b20*/  WARPSYNC R10 ;  /* 0x0000000a00007348 */ /* 0x000fe80003800000 */
[----:B------:R-:W-:Y:S05]  /*7b30*/  RET.REL.NODEC R2 `(_ZN7cutlass13device_kernelIN5flash19enable_sm80_to_sm89INS1_16FlashAttnBwdSm80INS1_25CollectiveMainloopBwdSm80ILi2ELi1EN4cute5tupleIJNS5_1CILi64EEENS7_ILi80EEENS7_ILi192EEEEEENS_6half_tEfNS_4arch4Sm80ELb1ELb0ELb1ELb0ELb1ELb0ELb1ELb0ELi2ELi4ELi2ELi2ELb0EEENS1_24CollectiveEpilogueBwdGQAISB_fSE_Li256ELb0ELb1EEENS1_25SingleTileBwdLPTSchedulerILb0ELi80ELb1EEEEEEEEEvNT_6ParamsE) ;  /* 0xffff84c002007950 */ /* 0x000fea0003c3ffff */
.L_x_1195:
        /* <DEDUP_REMOVED lines=12> */
.L_x_1424:


//--------------------- .text._ZN7cutlass13device_kernelIN5flash22FlashAttnBwdPreprocessIN4cute5tupleIJNS3_1CILi64EEENS5_ILi192EEEEEENS_6half_tEfNS_4arch4Sm80ELb1ELb0EEEEEvNT_6ParamsE --------------------------
	.section	.text._ZN7cutlass13device_kernelIN5flash22FlashAttnBwdPreprocessIN4cute5tupleIJNS3_1CILi64EEENS5_ILi192EEEEEENS_6half_tEfNS_4arch4Sm80ELb1ELb0EEEEEvNT_6ParamsE,"ax",@progbits
	.sectioninfo	@"SHI_REGISTERS=75"
	.align	128
.text._ZN7cutlass13device_kernelIN5flash22FlashAttnBwdPreprocessIN4cute5tupleIJNS3_1CILi64EEENS5_ILi192EEEEEENS_6half_tEfNS_4arch4Sm80ELb1ELb0EEEEEvNT_6ParamsE:
        .type           _ZN7cutlass13device_kernelIN5flash22FlashAttnBwdPreprocessIN4cute5tupleIJNS3_1CILi64EEENS5_ILi192EEEEEENS_6half_tEfNS_4arch4Sm80ELb1ELb0EEEEEvNT_6ParamsE,@function
        .size           _ZN7cutlass13device_kernelIN5flash22FlashAttnBwdPreprocessIN4cute5tupleIJNS3_1CILi64EEENS5_ILi192EEEEEENS_6half_tEfNS_4arch4Sm80ELb1ELb0EEEEEvNT_6ParamsE,(.L_x_1426 - _ZN7cutlass13device_kernelIN5flash22FlashAttnBwdPreprocessIN4cute5tupleIJNS3_1CILi64EEENS5_ILi192EEEEEENS_6half_tEfNS_4arch4Sm80ELb1ELb0EEEEEvNT_6ParamsE)
        .other          _ZN7cutlass13device_kernelIN5flash22FlashAttnBwdPreprocessIN4cute5tupleIJNS3_1CILi64EEENS5_ILi192EEEEEENS_6half_tEfNS_4arch4Sm80ELb1ELb0EEEEEvNT_6ParamsE,@"STO_CUDA_ENTRY STV_DEFAULT"
_ZN7cutlass13device_kernelIN5flash22FlashAttnBwdPreprocessIN4cute5tupleIJNS3_1CILi64EEENS5_ILi192EEEEEENS_6half_tEfNS_4arch4Sm80ELb1ELb0EEEEEvNT_6ParamsE:
[----:B------:R-:W-:Y:S02]  /*0000*/  MOV R1, c[0x0][0x28] ;  /* 0x00000a0000017a02 */ /* 0x000fe40000000f00 */
[----:B------:R-:W0:Y:S01]  /*0010*/  S2R R0, SR_CTAID.X ;  /* 0x0000000000007919 */ /* 0x000e220000002500 */
[----:B------:R-:W-:-:S03]  /*0020*/  ULDC.64 UR6, c[0x0][0x118] ;  /* 0x0000460000067ab9 */ /* 0x000fc60000000a00 */
[----:B------:R-:W1:Y:S04]  /*0030*/  S2R R2, SR_TID.X ;  /* 0x0000000000027919 */ /* 0x000e680000002100 */
[----:B------:R-:W2:Y:S04]  /*0040*/  S2R R3, SR_CTAID.Y ;  /* 0x0000000000037919 */ /* 0x000ea80000002600 */
[----:B------:R-:W3:Y:S01]  /*0050*/  S2R R7, SR_CTAID.Z ;  /* 0x0000000000077919 */ /* 0x000ee20000002700 */
[----:B0-----:R-:W-:-:S04]  /*0060*/  SHF.L.U32 R56, R0, 0x6, RZ ;  /* 0x0000000600387819 */ /* 0x001fc800000006ff */
[----:B------:R-:W-:-:S04]  /*0070*/  IADD3 R5, -R56, c[0x0][0x168], RZ ;  /* 0x00005a0038057a10 */ /* 0x000fc80007ffe1ff */
[C---:B-1----:R-:W-:Y:S02]  /*0080*/  ISETP.GE.AND P0, PT, R2.reuse, R5, PT ;  /* 0x000000050200720c */ /* 0x042fe40003f06270 */
[----:B--2---:R-:W-:Y:S02]  /*0090*/  SHF.R.S32.HI R4, RZ, 0x1f, R3 ;  /* 0x0000001fff047819 */ /* 0x004fe40000011403 */
[----:B------:R-:W-:Y:S02]  /*00a0*/  ISETP.GT.OR P0, PT, R2, 0x3f, P0 ;  /* 0x0000003f0200780c */ /* 0x000fe40000704670 */
[----:B---3--:R-:W-:-:S11]  /*00b0*/  SHF.R.S32.HI R6, RZ, 0x1f, R7 ;  /* 0x0000001fff067819 */ /* 0x008fd60000011407 */
[----:B------:R-:W-:Y:S01]  /*00c0*/  @!P0 SHF.R.S32.HI R9, RZ, 0x1f, R2 ;  /* 0x0000001fff098819 */ /* 0x000fe20000011402 */
[----:B------:R-:W-:Y:S01]  /*00d0*/  @!P0 IMAD R10, R4, c[0x0][0x1e0], RZ ;  /* 0x00007800040a8a24 */ /* 0x000fe200078e02ff */
[----:B------:R-:W-:-:S03]  /*00e0*/  @!P0 IADD3 R8, P1, R56, R2, RZ ;  /* 0x0000000238088210 */ /* 0x000fc60007f3e0ff */
[----:B------:R-:W-:Y:S01]  /*00f0*/  @!P0 IMAD R11, R3, c[0x0][0x1e4], R10 ;  /* 0x00007900030b8a24 */ /* 0x000fe200078e020a */
[----:B------:R-:W-:Y:S01]  /*0100*/  @!P0 LEA.HI.X.SX32 R9, R56, R9, 0x1, P1 ;  /* 0x0000000938098211 */ /* 0x000fe200008f0eff */
[----:B------:R-:W-:-:S04]  /*0110*/  @!P0 IMAD R10, R6, c[0x0][0x1e8], RZ ;  /* 0x00007a00060a8a24 */ /* 0x000fc800078e02ff */
[----:B------:R-:W-:-:S05]  /*0120*/  @!P0 IMAD.WIDE.U32 R8, R3, c[0x0][0x1e0], R8 ;  /* 0x0000780003088a25 */ /* 0x000fca00078e0008 */
[----:B------:R-:W-:Y:S01]  /*0130*/  @!P0 IADD3 R9, R9, R11, RZ ;  /* 0x0000000b09098210 */ /* 0x000fe20007ffe0ff */
[----:B------:R-:W-:-:S04]  /*0140*/  @!P0 IMAD R11, R7, c[0x0][0x1ec], R10 ;  /* 0x00007b00070b8a24 */ /* 0x000fc800078e020a */
[----:B------:R-:W-:-:S05]  /*0150*/  @!P0 IMAD.WIDE.U32 R8, R7, c[0x0][0x1e8], R8 ;  /* 0x00007a0007088a25 */ /* 0x000fca00078e0008 */
[----:B------:R-:W-:Y:S02]  /*0160*/  @!P0 IADD3 R9, R9, R11, RZ ;  /* 0x0000000b09098210 */ /* 0x000fe40007ffe0ff */
[----:B------:R-:W-:-:S04]  /*0170*/  @!P0 LEA R10, P1, R8, c[0x0][0x1d8], 0x2 ;  /* 0x00007600080a8a11 */ /* 0x000fc800078210ff */
[----:B------:R-:W-:Y:S02]  /*0180*/  @!P0 LEA.HI.X R11, R8, c[0x0][0x1dc], R9, 0x2, P1 ;  /* 0x00007700080b8a11 */ /* 0x000fe400008f1409 */
[----:B------:R-:W-:Y:S02]  /*0190*/  SHF.R.S32.HI R9, RZ, 0x1f, R2 ;  /* 0x0000001fff097819 */ /* 0x000fe40000011402 */
[----:B------:R-:W-:Y:S02]  /*01a0*/  MOV R8, 0x7f800000 ;  /* 0x7f80000000087802 */ /* 0x000fe40000000f00 */
[----:B------:R-:W-:-:S04]  /*01b0*/  LEA.HI R52, R9, R2, RZ, 0x3 ;  /* 0x0000000209347211 */ /* 0x000fc800078f18ff */
[----:B------:R-:W-:Y:S01]  /*01c0*/  LOP3.LUT R9, R52, 0xfffffff8, RZ, 0xc0, !PT ;  /* 0xfffffff834097812 */ /* 0x000fe200078ec0ff */
[C---:B------:R-:W-:Y:S01]  /*01d0*/  IMAD R12, R4.reuse, c[0x0][0x180], RZ ;  /* 0x00006000040c7a24 */ /* 0x040fe200078e02ff */
[----:B------:R0:W5:Y:S01]  /*01e0*/  @!P0 LDG.E R8, [R10.64] ;  /* 0x000000060a088981 */ /* 0x000162000c1e1900 */
[----:B------:R-:W-:Y:S01]  /*01f0*/  SHF.R.S32.HI R52, RZ, 0x3, R52 ;  /* 0x00000003ff347819 */ /* 0x000fe20000011434 */
[----:B------:R-:W-:Y:S01]  /*0200*/  IMAD R14, R4, c[0x0][0x1a0], RZ ;  /* 0x00006800040e7a24 */ /* 0x000fe200078e02ff */
[----:B------:R-:W-:Y:S01]  /*0210*/  IADD3 R9, -R9, R2, RZ ;  /* 0x0000000209097210 */ /* 0x000fe20007ffe1ff */
[C---:B------:R-:W-:Y:S01]  /*0220*/  IMAD R29, R3.reuse, c[0x0][0x184], R12 ;  /* 0x00006100031d7a24 */ /* 0x040fe200078e020c */
[----:B------:R-:W-:Y:S01]  /*0230*/  ISETP.GE.AND P0, PT, R52, R5, PT ;  /* 0x000000053400720c */ /* 0x000fe20003f06270 */
[----:B------:R-:W-:Y:S01]  /*0240*/  IMAD R13, R3, c[0x0][0x1a4], R14 ;  /* 0x00006900030d7a24 */ /* 0x000fe200078e020e */
[----:B------:R-:W-:Y:S01]  /*0250*/  SHF.L.U32 R54, R9, 0x3, RZ ;  /* 0x0000000309367819 */ /* 0x000fe200000006ff */
[----:B------:R-:W-:Y:S01]  /*0260*/  IMAD R14, R6, c[0x0][0x188], RZ ;  /* 0x00006200060e7a24 */ /* 0x000fe200078e02ff */
[----:B------:R-:W-:Y:S01]  /*0270*/  BSSY B0, `(.L_x_1196) ;  /* 0x0000025000007945 */ /* 0x000fe20003800000 */
[----:B------:R-:W-:Y:S01]  /*0280*/  HFMA2.MMA R24, -RZ, RZ, 0, 0 ;  /* 0x00000000ff187435 */ /* 0x000fe200000001ff */
[----:B------:R-:W-:Y:S01]  /*0290*/  SHF.R.S32.HI R55, RZ, 0x1f, R54 ;  /* 0x0000001fff377819 */ /* 0x000fe20000011436 */
[----:B------:R-:W-:Y:S01]  /*02a0*/  IMAD R31, R7, c[0x0][0x18c], R14 ;  /* 0x00006300071f7a24 */ /* 0x000fe200078e020e */
[----:B------:R-:W-:Y:S01]  /*02b0*/  CS2R R44, SRZ ;  /* 0x00000000002c7805 */ /* 0x000fe2000001ff00 */
[----:B------:R-:W-:Y:S01]  /*02c0*/  CS2R R46, SRZ ;  /* 0x00000000002e7805 */ /* 0x000fe2000001ff00 */
[----:B------:R-:W-:Y:S01]  /*02d0*/  CS2R R40, SRZ ;  /* 0x0000000000287805 */ /* 0x000fe2000001ff00 */
[C---:B0-----:R-:W-:Y:S01]  /*02e0*/  IMAD.WIDE.U32 R10, R3.reuse, c[0x0][0x180], R54 ;  /* 0x00006000030a7a25 */ /* 0x041fe200078e0036 */
[----:B------:R-:W-:Y:S01]  /*02f0*/  CS2R R42, SRZ ;  /* 0x00000000002a7805 */ /* 0x000fe2000001ff00 */
[----:B------:R-:W-:Y:S01]  /*0300*/  SHF.R.S32.HI R53, RZ, 0x1f, R52 ;  /* 0x0000001fff357819 */ /* 0x000fe20000011434 */
[----:B------:R-:W-:Y:S01]  /*0310*/  CS2R R14, SRZ ;  /* 0x00000000000e7805 */ /* 0x000fe2000001ff00 */
[----:B------:R-:W-:Y:S01]  /*0320*/  IMAD.WIDE.U32 R58, R3, c[0x0][0x1a0], R54 ;  /* 0x00006800033a7a25 */ /* 0x000fe200078e0036 */
[----:B------:R-:W-:-:S02]  /*0330*/  IADD3 R29, R11, R29, RZ ;  /* 0x0000001d0b1d7210 */ /* 0x000fc40007ffe0ff */
[----:B------:R-:W-:Y:S01]  /*0340*/  MOV R28, R10 ;  /* 0x0000000a001c7202 */ /* 0x000fe20000000f00 */
[----:B------:R-:W-:Y:S01]  /*0350*/  IMAD.IADD R59, R59, 0x1, R13 ;  /* 0x000000013b3b7824 */ /* 0x000fe200078e020d */
[----:B------:R-:W-:Y:S01]  /*0360*/  IADD3 R10, R52, 0x20, RZ ;  /* 0x00000020340a7810 */ /* 0x000fe20007ffe0ff */
[----:B------:R-:W-:Y:S02]  /*0370*/  CS2R R12, SRZ ;  /* 0x00000000000c7805 */ /* 0x000fe4000001ff00 */
[----:B------:R-:W-:Y:S01]  /*0380*/  IMAD.WIDE.U32 R28, R7, c[0x0][0x188], R28 ;  /* 0x00006200071c7a25 */ /* 0x000fe200078e001c */
[----:B------:R-:W-:-:S04]  /*0390*/  ISETP.GE.AND P1, PT, R10, R5, PT ;  /* 0x000000050a00720c */ /* 0x000fc80003f26270 */
[----:B------:R-:W-:Y:S01]  /*03a0*/  IADD3 R31, R29, R31, RZ ;  /* 0x0000001f1d1f7210 */ /* 0x000fe20007ffe0ff */
[----:B------:R-:W-:Y:S05]  /*03b0*/  @P0 BRA `(.L_x_1197) ;  /* 0x0000010000000947 */ /* 0x000fea0003800000 */
[----:B------:R-:W-:Y:S01]  /*03c0*/  IMAD.WIDE R16, R0, 0x40, R52 ;  /* 0x0000004000107825 */ /* 0x000fe200078e0234 */
[----:B------:R-:W-:Y:S02]  /*03d0*/  MOV R30, R28 ;  /* 0x0000001c001e7202 */ /* 0x000fe40000000f00 */
[C---:B------:R-:W-:Y:S01]  /*03e0*/  IADD3 R20, R54.reuse, 0x40, RZ ;  /* 0x0000004036147810 */ /* 0x040fe20007ffe0ff */
[----:B------:R-:W-:Y:S01]  /*03f0*/  IMAD R11, R17, c[0x0][0x178], RZ ;  /* 0x00005e00110b7a24 */ /* 0x000fe200078e02ff */
[----:B------:R-:W-:Y:S01]  /*0400*/  IADD3 R17, R54, 0x80, RZ ;  /* 0x0000008036117810 */ /* 0x000fe20007ffe0ff */
[----:B------:R-:W-:Y:S01]  /*0410*/  IMAD.WIDE.U32 R18, R16, c[0x0][0x178], R30 ;  /* 0x00005e0010127a25 */ /* 0x000fe200078e001e */
[----:B------:R-:W-:Y:S02]  /*0420*/  ISETP.GE.AND P3, PT, R20, c[0x0][0x16c], PT ;  /* 0x00005b0014007a0c */ /* 0x000fe40003f66270 */
[----:B------:R-:W-:Y:S01]  /*0430*/  ISETP.GE.AND P2, PT, R54, c[0x0][0x16c], PT ;  /* 0x00005b0036007a0c */ /* 0x000fe20003f46270 */
[----:B------:R-:W-:Y:S01]  /*0440*/  IMAD R11, R16, c[0x0][0x17c], R11 ;  /* 0x00005f00100b7a24 */ /* 0x000fe200078e020b */
[----:B------:R-:W-:-:S02]  /*0450*/  ISETP.GE.AND P4, PT, R17, c[0x0][0x16c], PT ;  /* 0x00005b0011007a0c */ /* 0x000fc40003f86270 */
[----:B------:R-:W-:Y:S02]  /*0460*/  LEA R16, P5, R18, c[0x0][0x160], 0x1 ;  /* 0x0000580012107a11 */ /* 0x000fe400078a08ff */
[----:B------:R-:W-:-:S04]  /*0470*/  IADD3 R11, R19, R11, RZ ;  /* 0x0000000b130b7210 */ /* 0x000fc80007ffe0ff */
[----:B------:R-:W-:-:S05]  /*0480*/  LEA.HI.X R17, R18, c[0x0][0x164], R11, 0x1, P5 ;  /* 0x0000590012117a11 */ /* 0x000fca00028f0c0b */
[----:B------:R0:W5:Y:S04]  /*0490*/  @!P2 LDG.E.128 R44, [R16.64] ;  /* 0x00000006102ca981 */ /* 0x000168000c1e1d00 */
[----:B------:R0:W5:Y:S04]  /*04a0*/  @!P3 LDG.E.128 R40, [R16.64+0x80] ;  /* 0x000080061028b981 */ /* 0x000168000c1e1d00 */
[----:B------:R0:W5:Y:S02]  /*04b0*/  @!P4 LDG.E.128 R12, [R16.64+0x100] ;  /* 0x00010006100cc981 */ /* 0x000164000c1e1d00 */
.L_x_1197:
[----:B------:R-:W-:Y:S05]  /*04c0*/  BSYNC B0 ;  /* 0x0000000000007941 */ /* 0x000fea0003800000 */
.L_x_1196:
[----:B------:R-:W-:Y:S01]  /*04d0*/  BSSY B0, `(.L_x_1198) ;  /* 0x000001c000007945 */ /* 0x000fe20003800000 */
[----:B-----5:R-:W-:Y:S01]  /*04e0*/  MOV R11, R44 ;  /* 0x0000002c000b7202 */ /* 0x020fe20000000f00 */
[----:B0-----:R-:W-:Y:S01]  /*04f0*/  CS2R R16, SRZ ;  /* 0x0000000000107805 */ /* 0x001fe2000001ff00 */
[----:B------:R-:W-:Y:S01]  /*0500*/  MOV R62, R45 ;  /* 0x0000002d003e7202 */ /* 0x000fe20000000f00 */
[----:B------:R-:W-:Y:S01]  /*0510*/  CS2R R18, SRZ ;  /* 0x0000000000127805 */ /* 0x000fe2000001ff00 */
[----:B------:R-:W-:Y:S01]  /*0520*/  CS2R R20, SRZ ;  /* 0x0000000000147805 */ /* 0x000fe2000001ff00 */
[----:B------:R-:W-:Y:S01]  /*0530*/  CS2R R22, SRZ ;  /* 0x0000000000167805 */ /* 0x000fe2000001ff00 */
[----:B------:R-:W-:Y:S01]  /*0540*/  IMAD.MOV.U32 R25, RZ, RZ, RZ ;  /* 0x000000ffff197224 */ /* 0x000fe200078e00ff */
[----:B------:R-:W-:Y:S01]  /*0550*/  CS2R R26, SRZ ;  /* 0x00000000001a7805 */ /* 0x000fe2000001ff00 */
[----:B------:R-:W-:Y:S05]  /*0560*/  @P1 BRA `(.L_x_1199) ;  /* 0x0000012000001947 */ /* 0x000fea0003800000 */
[----:B------:R-:W-:Y:S01]  /*0570*/  IMAD.WIDE R32, R0, 0x40, R52 ;  /* 0x0000004000207825 */ /* 0x000fe200078e0234 */
[----:B------:R-:W-:-:S02]  /*0580*/  MOV R30, R28 ;  /* 0x0000001c001e7202 */ /* 0x000fc40000000f00 */
[----:B------:R-:W-:Y:S02]  /*0590*/  IADD3 R28, R54, 0x40, RZ ;  /* 0x00000040361c7810 */ /* 0x000fe40007ffe0ff */
[----:B------:R-:W-:Y:S02]  /*05a0*/  IADD3 R29, P2, R32, 0x20, RZ ;  /* 0x00000020201d7810 */ /* 0x000fe40007f5e0ff */
[----:B------:R-:W-:Y:S02]  /*05b0*/  ISETP.GE.AND P4, PT, R28, c[0x0][0x16c], PT ;  /* 0x00005b001c007a0c */ /* 0x000fe40003f86270 */
[----:B------:R-:W-:Y:S01]  /*05c0*/  IADD3.X R32, RZ, R33, RZ, P2, !PT ;  /* 0x00000021ff207210 */ /* 0x000fe200017fe4ff */
[----:B------:R-:W-:Y:S01]  /*05d0*/  IMAD.WIDE.U32 R30, R29, c[0x0][0x178], R30 ;  /* 0x00005e001d1e7a25 */ /* 0x000fe200078e001e */
[C---:B------:R-:W-:Y:S02]  /*05e0*/  IADD3 R33, R54.reuse, 0x80, RZ ;  /* 0x0000008036217810 */ /* 0x040fe40007ffe0ff */
[----:B------:R-:W-:Y:S01]  /*05f0*/  ISETP.GE.AND P3, PT, R54, c[0x0][0x16c], PT ;  /* 0x00005b0036007a0c */ /* 0x000fe20003f66270 */
[----:B------:R-:W-:Y:S01]  /*0600*/  IMAD R32, R32, c[0x0][0x178], RZ ;  /* 0x00005e0020207a24 */ /* 0x000fe200078e02ff */
[----:B------:R-:W-:-:S02]  /*0610*/  ISETP.GE.AND P5, PT, R33, c[0x0][0x16c], PT ;  /* 0x00005b0021007a0c */ /* 0x000fc40003fa6270 */
[----:B------:R-:W-:Y:S01]  /*0620*/  LEA R28, P2, R30, c[0x0][0x160], 0x1 ;  /* 0x000058001e1c7a11 */ /* 0x000fe200078408ff */
[----:B------:R-:W-:-:S05]  /*0630*/  IMAD R29, R29, c[0x0][0x17c], R32 ;  /* 0x00005f001d1d7a24 */ /* 0x000fca00078e0220 */
[----:B------:R-:W-:-:S04]  /*0640*/  IADD3 R29, R31, R29, RZ ;  /* 0x0000001d1f1d7210 */ /* 0x000fc80007ffe0ff */
[----:B------:R-:W-:-:S05]  /*0650*/  LEA.HI.X R29, R30, c[0x0][0x164], R29, 0x1, P2 ;  /* 0x000059001e1d7a11 */ /* 0x000fca00010f0c1d */
[----:B------:R0:W5:Y:S04]  /*0660*/  @!P3 LDG.E.128 R16, [R28.64] ;  /* 0x000000061c10b981 */ /* 0x000168000c1e1d00 */
[----:B------:R0:W5:Y:S04]  /*0670*/  @!P4 LDG.E.128 R20, [R28.64+0x80] ;  /* 0x000080061c14c981 */ /* 0x000168000c1e1d00 */
[----:B------:R0:W5:Y:S02]  /*0680*/  @!P5 LDG.E.128 R24, [R28.64+0x100] ;  /* 0x000100061c18d981 */ /* 0x000164000c1e1d00 */
.L_x_1199:
[----:B------:R-:W-:Y:S05]  /*0690*/  BSYNC B0 ;  /* 0x0000000000007941 */ /* 0x000fea0003800000 */
.L_x_1198:
[----:B------:R-:W-:Y:S01]  /*06a0*/  IMAD R36, R6, c[0x0][0x1a8], RZ ;  /* 0x00006a0006247a24 */ /* 0x000fe200078e02ff */
[----:B------:R-:W-:Y:S01]  /*06b0*/  BSSY B0, `(.L_x_1200) ;  /* 0x000002d000007945 */ /* 0x000fe20003800000 */
[C---:B------:R-:W-:Y:S01]  /*06c0*/  IMAD.WIDE.U32 R58, R7.reuse, c[0x0][0x1a8], R58 ;  /* 0x00006a00073a7a25 */ /* 0x040fe200078e003a */
[----:B0-----:R-:W-:Y:S01]  /*06d0*/  CS2R R28, SRZ ;  /* 0x00000000001c7805 */ /* 0x001fe2000001ff00 */
[----:B------:R-:W-:Y:S01]  /*06e0*/  CS2R R30, SRZ ;  /* 0x00000000001e7805 */ /* 0x000fe2000001ff00 */
[----:B------:R-:W-:Y:S01]  /*06f0*/  CS2R R32, SRZ ;  /* 0x0000000000207805 */ /* 0x000fe2000001ff00 */
[----:B------:R-:W-:Y:S01]  /*0700*/  IMAD R61, R7, c[0x0][0x1ac], R36 ;  /* 0x00006b00073d7a24 */ /* 0x000fe200078e0224 */
[----:B------:R-:W-:Y:S01]  /*0710*/  CS2R R34, SRZ ;  /* 0x0000000000227805 */ /* 0x000fe2000001ff00 */
[----:B------:R-:W-:Y:S01]  /*0720*/  CS2R R36, SRZ ;  /* 0x0000000000247805 */ /* 0x000fe2000001ff00 */
[----:B------:R-:W-:-:S02]  /*0730*/  CS2R R38, SRZ ;  /* 0x0000000000267805 */ /* 0x000fc4000001ff00 */
[----:B------:R-:W-:Y:S01]  /*0740*/  IADD3 R61, R59, R61, RZ ;  /* 0x0000003d3b3d7210 */ /* 0x000fe20007ffe0ff */
[----:B------:R-:W-:Y:S05]  /*0750*/  @P0 BRA `(.L_x_1201) ;  /* 0x0000022000000947 */ /* 0x000fea0003800000 */
[C---:B------:R-:W-:Y:S02]  /*0760*/  ISETP.GE.AND P2, PT, R54.reuse, c[0x0][0x16c], PT ;  /* 0x00005b0036007a0c */ /* 0x040fe40003f46270 */
[C---:B------:R-:W-:Y:S02]  /*0770*/  IADD3 R44, R54.reuse, 0x40, RZ ;  /* 0x00000040362c7810 */ /* 0x040fe40007ffe0ff */
[----:B------:R-:W-:Y:S02]  /*0780*/  IADD3 R45, R54, 0x80, RZ ;  /* 0x00000080362d7810 */ /* 0x000fe40007ffe0ff */
[----:B------:R-:W-:Y:S02]  /*0790*/  ISETP.GE.AND P3, PT, R44, c[0x0][0x16c], PT ;  /* 0x00005b002c007a0c */ /* 0x000fe40003f66270 */
[----:B------:R-:W-:-:S05]  /*07a0*/  ISETP.GE.AND P5, PT, R45, c[0x0][0x16c], PT ;  /* 0x00005b002d007a0c */ /* 0x000fca0003fa6270 */
[----:B------:R-:W-:Y:S01]  /*07b0*/  @!P2 IMAD.WIDE R48, R0, 0x40, R52 ;  /* 0x000000400030a825 */ /* 0x000fe200078e0234 */
[----:B------:R-:W-:-:S03]  /*07c0*/  @!P2 MOV R60, R58 ;  /* 0x0000003a003ca202 */ /* 0x000fc60000000f00 */
[----:B------:R-:W-:Y:S02]  /*07d0*/  @!P2 IMAD R49, R49, c[0x0][0x198], RZ ;  /* 0x000066003131aa24 */ /* 0x000fe400078e02ff */
[----:B------:R-:W-:-:S04]  /*07e0*/  @!P3 IMAD.WIDE R44, R0, 0x40, R52 ;  /* 0x00000040002cb825 */ /* 0x000fc800078e0234 */
[----:B------:R-:W-:-:S04]  /*07f0*/  @!P2 IMAD.WIDE.U32 R68, R48, c[0x0][0x198], R60 ;  /* 0x000066003044aa25 */ /* 0x000fc800078e003c */
[----:B------:R-:W-:Y:S01]  /*0800*/  @!P2 IMAD R63, R48, c[0x0][0x19c], R49 ;  /* 0x00006700303faa24 */ /* 0x000fe200078e0231 */
[----:B------:R-:W-:Y:S01]  /*0810*/  @!P3 MOV R48, R58 ;  /* 0x0000003a0030b202 */ /* 0x000fe20000000f00 */
[----:B------:R-:W-:Y:S01]  /*0820*/  @!P3 IMAD R45, R45, c[0x0][0x198], RZ ;  /* 0x000066002d2dba24 */ /* 0x000fe200078e02ff */
[----:B------:R-:W-:Y:S01]  /*0830*/  @!P3 MOV R49, R61 ;  /* 0x0000003d0031b202 */ /* 0x000fe20000000f00 */
[----:B------:R-:W-:Y:S01]  /*0840*/  @!P5 IMAD.WIDE R50, R0, 0x40, R52 ;  /* 0x000000400032d825 */ /* 0x000fe200078e0234 */
[----:B------:R-:W-:-:S03]  /*0850*/  @!P2 LEA R66, P0, R68, c[0x0][0x190], 0x1 ;  /* 0x000064004442aa11 */ /* 0x000fc600078008ff */
[C---:B------:R-:W-:Y:S01]  /*0860*/  @!P3 IMAD R65, R44.reuse, c[0x0][0x19c], R45 ;  /* 0x000067002c41ba24 */ /* 0x040fe200078e022d */
[----:B------:R-:W-:Y:S01]  /*0870*/  @!P5 MOV R45, R61 ;  /* 0x0000003d002dd202 */ /* 0x000fe20000000f00 */
[----:B------:R-:W-:-:S04]  /*0880*/  @!P3 IMAD.WIDE.U32 R48, R44, c[0x0][0x198], R48 ;  /* 0x000066002c30ba25 */ /* 0x000fc800078e0030 */
[----:B------:R-:W-:Y:S01]  /*0890*/  @!P5 IMAD R51, R51, c[0x0][0x198], RZ ;  /* 0x000066003333da24 */ /* 0x000fe200078e02ff */
[----:B------:R-:W-:Y:S01]  /*08a0*/  @!P3 IADD3 R65, R49, R65, RZ ;  /* 0x000000413141b210 */ /* 0x000fe20007ffe0ff */
[----:B------:R-:W-:Y:S02]  /*08b0*/  @!P5 IMAD.MOV.U32 R44, RZ, RZ, R58 ;  /* 0x000000ffff2cd224 */ /* 0x000fe400078e003a */
[C---:B------:R-:W-:Y:S01]  /*08c0*/  @!P5 IMAD R67, R50.reuse, c[0x0][0x19c], R51 ;  /* 0x000067003243da24 */ /* 0x040fe200078e0233 */
[----:B------:R-:W-:Y:S01]  /*08d0*/  @!P2 IADD3 R51, R69, R63, RZ ;  /* 0x0000003f4533a210 */ /* 0x000fe20007ffe0ff */
[----:B------:R-:W-:Y:S01]  /*08e0*/  @!P5 IMAD.WIDE.U32 R44, R50, c[0x0][0x198], R44 ;  /* 0x00006600322cda25 */ /* 0x000fe200078e002c */
[----:B------:R-:W-:-:S04]  /*08f0*/  @!P3 LEA R50, P4, R48, c[0x0][0x190], 0x1 ;  /* 0x000064003032ba11 */ /* 0x000fc800078808ff */
[----:B------:R-:W-:Y:S02]  /*0900*/  @!P5 LEA R64, P6, R44, c[0x0][0x190], 0x1 ;  /* 0x000064002c40da11 */ /* 0x000fe400078c08ff */
[----:B------:R-:W-:Y:S02]  /*0910*/  @!P5 IADD3 R45, R45, R67, RZ ;  /* 0x000000432d2dd210 */ /* 0x000fe40007ffe0ff */
[----:B------:R-:W-:Y:S02]  /*0920*/  @!P2 LEA.HI.X R67, R68, c[0x0][0x194], R51, 0x1, P0 ;  /* 0x000065004443aa11 */ /* 0x000fe400000f0c33 */
[----:B------:R-:W-:Y:S02]  /*0930*/  @!P3 LEA.HI.X R51, R48, c[0x0][0x194], R65, 0x1, P4 ;  /* 0x000065003033ba11 */ /* 0x000fe400020f0c41 */
[----:B------:R-:W-:Y:S01]  /*0940*/  @!P5 LEA.HI.X R65, R44, c[0x0][0x194], R45, 0x1, P6 ;  /* 0x000065002c41da11 */ /* 0x000fe200030f0c2d */
[----:B------:R0:W5:Y:S04]  /*0950*/  @!P2 LDG.E.128 R28, [R66.64] ;  /* 0x00000006421ca981 */ /* 0x000168000c1e1d00 */
[----:B------:R0:W5:Y:S04]  /*0960*/  @!P3 LDG.E.128 R32, [R50.64+0x80] ;  /* 0x000080063220b981 */ /* 0x000168000c1e1d00 */
[----:B------:R0:W5:Y:S02]  /*0970*/  @!P5 LDG.E.128 R36, [R64.64+0x100] ;  /* 0x000100064024d981 */ /* 0x000164000c1e1d00 */
.L_x_1201:
[----:B------:R-:W-:Y:S05]  /*0980*/  BSYNC B0 ;  /* 0x0000000000007941 */ /* 0x000fea0003800000 */
.L_x_1200:
[----:B0-----:R-:W-:Y:S01]  /*0990*/  MOV R64, R40 ;  /* 0x0000002800407202 */ /* 0x001fe20000000f00 */
[--C-:B------:R-:W-:Y:S01]  /*09a0*/  HADD2.F32 R69, -RZ, R11.reuse.H1_H1 ;  /* 0x3000000bff457230 */ /* 0x100fe20000004100 */
[----:B------:R-:W-:Y:S01]  /*09b0*/  BSSY B0, `(.L_x_1202) ;  /* 0x0000025000007945 */ /* 0x000fe20003800000 */
[--C-:B-----5:R-:W-:Y:S01]  /*09c0*/  HADD2.F32 R40, -RZ, R28.reuse.H1_H1 ;  /* 0x3000001cff287230 */ /* 0x120fe20000004100 */
[----:B------:R-:W-:Y:S01]  /*09d0*/  MOV R63, R46 ;  /* 0x0000002e003f7202 */ /* 0x000fe20000000f00 */
[----:B------:R-:W-:Y:S01]  /*09e0*/  IMAD.MOV.U32 R67, RZ, RZ, R41 ;  /* 0x000000ffff437224 */ /* 0x000fe200078e0029 */
[----:B------:R-:W-:Y:S01]  /*09f0*/  MOV R65, R47 ;  /* 0x0000002f00417202 */ /* 0x000fe20000000f00 */
[----:B------:R-:W-:Y:S01]  /*0a00*/  HADD2.F32 R72, -RZ, R11.H0_H0 ;  /* 0x2000000bff487230 */ /* 0x000fe20000004100 */
[----:B------:R-:W-:Y:S01]  /*0a10*/  MOV R66, R42 ;  /* 0x0000002a00427202 */ /* 0x000fe20000000f00 */
[----:B------:R-:W-:Y:S01]  /*0a20*/  FMUL.FTZ R69, R69, R40 ;  /* 0x0000002845457220 */ /* 0x000fe20000410000 */
[----:B------:R-:W-:Y:S01]  /*0a30*/  MOV R68, R43 ;  /* 0x0000002b00447202 */ /* 0x000fe20000000f00 */
[----:B------:R-:W-:Y:S01]  /*0a40*/  CS2R R40, SRZ ;  /* 0x0000000000287805 */ /* 0x000fe2000001ff00 */
[----:B------:R-:W-:Y:S01]  /*0a50*/  MOV R70, R29 ;  /* 0x0000001d00467202 */ /* 0x000fe20000000f00 */
[----:B------:R-:W-:Y:S01]  /*0a60*/  CS2R R42, SRZ ;  /* 0x00000000002a7805 */ /* 0x000fe2000001ff00 */
[----:B------:R-:W-:Y:S01]  /*0a70*/  CS2R R44, SRZ ;  /* 0x00000000002c7805 */ /* 0x000fe2000001ff00 */
[----:B------:R-:W-:Y:S01]  /*0a80*/  CS2R R46, SRZ ;  /* 0x00000000002e7805 */ /* 0x000fe2000001ff00 */
[----:B------:R-:W-:Y:S01]  /*0a90*/  CS2R R48, SRZ ;  /* 0x0000000000307805 */ /* 0x000fe2000001ff00 */
[----:B------:R-:W-:Y:S01]  /*0aa0*/  CS2R R50, SRZ ;  /* 0x0000000000327805 */ /* 0x000fe2000001ff00 */
[----:B------:R-:W-:Y:S01]  /*0ab0*/  HADD2.F32 R11, -RZ, R28.H0_H0 ;  /* 0x2000001cff0b7230 */ /* 0x000fe20000004100 */
[----:B------:R-:W-:Y:S05]  /*0ac0*/  @P1 BRA `(.L_x_1203) ;  /* 0x0000013000001947 */ /* 0x000fea0003800000 */
[----:B------:R-:W-:Y:S01]  /*0ad0*/  IMAD.WIDE R28, R0, 0x40, R52 ;  /* 0x00000040001c7825 */ /* 0x000fe200078e0234 */
[----:B------:R-:W-:-:S02]  /*0ae0*/  IADD3 R60, R54, 0x80, RZ ;  /* 0x00000080363c7810 */ /* 0x000fc40007ffe0ff */
[----:B------:R-:W-:Y:S02]  /*0af0*/  ISETP.GE.AND P1, PT, R54, c[0x0][0x16c], PT ;  /* 0x00005b0036007a0c */ /* 0x000fe40003f26270 */
[----:B------:R-:W-:Y:S02]  /*0b00*/  IADD3 R55, P0, R28, 0x20, RZ ;  /* 0x000000201c377810 */ /* 0x000fe40007f1e0ff */
[----:B------:R-:W-:Y:S02]  /*0b10*/  MOV R28, R58 ;  /* 0x0000003a001c7202 */ /* 0x000fe40000000f00 */
[----:B------:R-:W-:Y:S02]  /*0b20*/  IADD3.X R59, RZ, R29, RZ, P0, !PT ;  /* 0x0000001dff3b7210 */ /* 0x000fe400007fe4ff */
[----:B------:R-:W-:Y:S02]  /*0b30*/  MOV R29, R61 ;  /* 0x0000003d001d7202 */ /* 0x000fe40000000f00 */
[----:B------:R-:W-:Y:S01]  /*0b40*/  ISETP.GE.AND P3, PT, R60, c[0x0][0x16c], PT ;  /* 0x00005b003c007a0c */ /* 0x000fe20003f66270 */
[----:B------:R-:W-:Y:S01]  /*0b50*/  IMAD R58, R59, c[0x0][0x198], RZ ;  /* 0x000066003b3a7a24 */ /* 0x000fe200078e02ff */
[----:B------:R-:W-:Y:S01]  /*0b60*/  IADD3 R59, R54, 0x40, RZ ;  /* 0x00000040363b7810 */ /* 0x000fe20007ffe0ff */
[----:B------:R-:W-:-:S03]  /*0b70*/  IMAD.WIDE.U32 R28, R55, c[0x0][0x198], R28 ;  /* 0x00006600371c7a25 */ /* 0x000fc600078e001c */
[----:B------:R-:W-:Y:S01]  /*0b80*/  ISETP.GE.AND P2, PT, R59, c[0x0][0x16c], PT ;  /* 0x00005b003b007a0c */ /* 0x000fe20003f46270 */
[----:B------:R-:W-:Y:S01]  /*0b90*/  IMAD R55, R55, c[0x0][0x19c], R58 ;  /* 0x0000670037377a24 */ /* 0x000fe200078e023a */
[----:B------:R-:W-:-:S04]  /*0ba0*/  LEA R54, P0, R28, c[0x0][0x190], 0x1 ;  /* 0x000064001c367a11 */ /* 0x000fc800078008ff */
[----:B------:R-:W-:-:S04]  /*0bb0*/  IADD3 R29, R29, R55, RZ ;  /* 0x000000371d1d7210 */ /* 0x000fc80007ffe0ff */
[----:B------:R-:W-:-:S05]  /*0bc0*/  LEA.HI.X R55, R28, c[0x0][0x194], R29, 0x1, P0 ;  /* 0x000065001c377a11 */ /* 0x000fca00000f0c1d */
[----:B------:R0:W5:Y:S04]  /*0bd0*/  @!P1 LDG.E.128 R40, [R54.64] ;  /* 0x0000000636289981 */ /* 0x000168000c1e1d00 */
[----:B------:R0:W5:Y:S04]  /*0be0*/  @!P2 LDG.E.128 R44, [R54.64+0x80] ;  /* 0x00008006362ca981 */ /* 0x000168000c1e1d00 */
[----:B------:R0:W5:Y:S02]  /*0bf0*/  @!P3 LDG.E.128 R48, [R54.64+0x100] ;  /* 0x000100063630b981 */ /* 0x000164000c1e1d00 */
.L_x_1203:
[----:B------:R-:W-:Y:S05]  /*0c00*/  BSYNC B0 ;  /* 0x0000000000007941 */ /* 0x000fea0003800000 */
.L_x_1202:
[----:B------:R-:W-:Y:S01]  /*0c10*/  HADD2.F32 R28, -RZ, R62.H0_H0 ;  /* 0x2000003eff1c7230 */ /* 0x000fe20000004100 */
[----:B------:R-:W-:Y:S01]  /*0c20*/  FFMA.FTZ R69, R72, R11, R69 ;  /* 0x0000000b48457223 */ /* 0x000fe20000010045 */
[----:B------:R-:W-:Y:S01]  /*0c30*/  HADD2.F32 R29, -RZ, R70.H0_H0 ;  /* 0x20000046ff1d7230 */ /* 0x000fe20000004100 */
[----:B------:R-:W-:Y:S01]  /*0c40*/  ISETP.NE.AND P0, PT, R9, RZ, PT ;  /* 0x000000ff0900720c */ /* 0x000fe20003f05270 */
[----:B------:R-:W-:Y:S01]  /*0c50*/  HADD2.F32 R11, -RZ, R16.H1_H1 ;  /* 0x30000010ff0b7230 */ /* 0x000fe20000004100 */
[----:B------:R-:W-:Y:S01]  /*0c60*/  BSSY B0, `(.L_x_1204) ;  /* 0x00000ae000007945 */ /* 0x000fe20003800000 */
[----:B0----5:R-:W-:Y:S01]  /*0c70*/  HADD2.F32 R54, -RZ, R40.H1_H1 ;  /* 0x30000028ff367230 */ /* 0x021fe20000004100 */
[----:B------:R-:W-:Y:S01]  /*0c80*/  FFMA.FTZ R28, R28, R29, R69 ;  /* 0x0000001d1c1c7223 */ /* 0x000fe20000010045 */
[----:B------:R-:W-:-:S02]  /*0c90*/  HADD2.F32 R62, -RZ, R62.H1_H1 ;  /* 0x3000003eff3e7230 */ /* 0x000fc40000004100 */
[----:B------:R-:W-:Y:S01]  /*0ca0*/  HADD2.F32 R55, -RZ, R70.H1_H1 ;  /* 0x30000046ff377230 */ /* 0x000fe20000004100 */
[----:B------:R-:W-:Y:S01]  /*0cb0*/  FMUL.FTZ R54, R11, R54 ;  /* 0x000000360b367220 */ /* 0x000fe20000410000 */
[--C-:B------:R-:W-:Y:S02]  /*0cc0*/  HADD2.F32 R11, -RZ, R63.reuse.H0_H0 ;  /* 0x2000003fff0b7230 */ /* 0x100fe40000004100 */
[----:B------:R-:W-:Y:S01]  /*0cd0*/  HADD2.F32 R16, -RZ, R16.H0_H0 ;  /* 0x20000010ff107230 */ /* 0x000fe20000004100 */
[----:B------:R-:W-:Y:S01]  /*0ce0*/  FFMA.FTZ R55, R62, R55, R28 ;  /* 0x000000373e377223 */ /* 0x000fe2000001001c */
[----:B------:R-:W-:Y:S01]  /*0cf0*/  HADD2.F32 R29, -RZ, R40.H0_H0 ;  /* 0x20000028ff1d7230 */ /* 0x000fe20000004100 */
[----:B------:R-:W-:Y:S01]  /*0d00*/  IMAD.MOV.U32 R40, RZ, RZ, R31 ;  /* 0x000000ffff287224 */ /* 0x000fe200078e001f */
[----:B------:R-:W-:Y:S02]  /*0d10*/  HADD2.F32 R28, -RZ, R30.H0_H0 ;  /* 0x2000001eff1c7230 */ /* 0x000fe40000004100 */
[----:B------:R-:W-:Y:S01]  /*0d20*/  HADD2.F32 R63, -RZ, R63.H1_H1 ;  /* 0x3000003fff3f7230 */ /* 0x000fe20000004100 */
[----:B------:R-:W-:Y:S01]  /*0d30*/  FFMA.FTZ R29, R16, R29, R54 ;  /* 0x0000001d101d7223 */ /* 0x000fe20000010036 */
[----:B------:R-:W-:Y:S01]  /*0d40*/  HADD2.F32 R16, -RZ, R41.H0_H0 ;  /* 0x20000029ff107230 */ /* 0x000fe20000004100 */
[----:B------:R-:W-:Y:S01]  /*0d50*/  FFMA.FTZ R55, R11, R28, R55 ;  /* 0x0000001c0b377223 */ /* 0x000fe20000010037 */
[----:B------:R-:W-:-:S02]  /*0d60*/  HADD2.F32 R11, -RZ, R17.H0_H0 ;  /* 0x20000011ff0b7230 */ /* 0x000fc40000004100 */
[----:B------:R-:W-:Y:S02]  /*0d70*/  HADD2.F32 R28, -RZ, R30.H1_H1 ;  /* 0x3000001eff1c7230 */ /* 0x000fe40000004100 */
[----:B------:R-:W-:Y:S01]  /*0d80*/  HADD2.F32 R17, -RZ, R17.H1_H1 ;  /* 0x30000011ff117230 */ /* 0x000fe20000004100 */
[----:B------:R-:W-:Y:S01]  /*0d90*/  FFMA.FTZ R31, R11, R16, R29 ;  /* 0x000000100b1f7223 */ /* 0x000fe2000001001d */
[----:B------:R-:W-:Y:S01]  /*0da0*/  HADD2.F32 R16, -RZ, R65.H0_H0 ;  /* 0x20000041ff107230 */ /* 0x000fe20000004100 */
[----:B------:R-:W-:Y:S01]  /*0db0*/  FFMA.FTZ R55, R63, R28, R55 ;  /* 0x0000001c3f377223 */ /* 0x000fe20000010037 */
[----:B------:R-:W-:Y:S02]  /*0dc0*/  HADD2.F32 R28, -RZ, R41.H1_H1 ;  /* 0x30000029ff1c7230 */ /* 0x000fe40000004100 */
[----:B------:R-:W-:Y:S02]  /*0dd0*/  HADD2.F32 R29, -RZ, R40.H0_H0 ;  /* 0x20000028ff1d7230 */ /* 0x000fe40000004100 */
[----:B------:R-:W-:Y:S01]  /*0de0*/  HADD2.F32 R11, -RZ, R18.H0_H0 ;  /* 0x20000012ff0b7230 */ /* 0x000fe20000004100 */
[----:B------:R-:W-:Y:S01]  /*0df0*/  FFMA.FTZ R17, R17, R28, R31 ;  /* 0x0000001c11117223 */ /* 0x000fe2000001001f */
[----:B------:R-:W-:Y:S01]  /*0e00*/  HADD2.F32 R30, -RZ, R42.H0_H0 ;  /* 0x2000002aff1e7230 */ /* 0x000fe20000004100 */
[----:B------:R-:W-:Y:S01]  /*0e10*/  FFMA.FTZ R29, R16, R29, R55 ;  /* 0x0000001d101d7223 */ /* 0x000fe20000010037 */
[----:B------:R-:W-:-:S02]  /*0e20*/  HADD2.F32 R65, -RZ, R65.H1_H1 ;  /* 0x30000041ff417230 */ /* 0x000fc40000004100 */
[----:B------:R-:W-:Y:S01]  /*0e30*/  HADD2.F32 R16, -RZ, R40.H1_H1 ;  /* 0x30000028ff107230 */ /* 0x000fe20000004100 */
[----:B------:R-:W-:Y:S01]  /*0e40*/  FFMA.FTZ R30, R11, R30, R17 ;  /* 0x0000001e0b1e7223 */ /* 0x000fe20000010011 */
[----:B------:R-:W-:Y:S02]  /*0e50*/  HADD2.F32 R11, -RZ, R64.H0_H0 ;  /* 0x20000040ff0b7230 */ /* 0x000fe40000004100 */
[----:B------:R-:W-:Y:S01]  /*0e60*/  HADD2.F32 R28, -RZ, R32.H0_H0 ;  /* 0x20000020ff1c7230 */ /* 0x000fe20000004100 */
[----:B------:R-:W-:Y:S01]  /*0e70*/  FFMA.FTZ R16, R65, R16, R29 ;  /* 0x0000001041107223 */ /* 0x000fe2000001001d */
[----:B------:R-:W-:Y:S02]  /*0e80*/  HADD2.F32 R18, -RZ, R18.H1_H1 ;  /* 0x30000012ff127230 */ /* 0x000fe40000004100 */
[----:B------:R-:W-:Y:S01]  /*0e90*/  HADD2.F32 R17, -RZ, R42.H1_H1 ;  /* 0x3000002aff117230 */ /* 0x000fe20000004100 */
[----:B------:R-:W-:Y:S01]  /*0ea0*/  FFMA.FTZ R28, R11, R28, R16 ;  /* 0x0000001c0b1c7223 */ /* 0x000fe20000010010 */
[----:B------:R-:W-:-:S02]  /*0eb0*/  HADD2.F32 R11, -RZ, R19.H0_H0 ;  /* 0x20000013ff0b7230 */ /* 0x000fc40000004100 */
[----:B------:R-:W-:Y:S01]  /*0ec0*/  HADD2.F32 R16, -RZ, R43.H0_H0 ;  /* 0x2000002bff107230 */ /* 0x000fe20000004100 */
[----:B------:R-:W-:Y:S01]  /*0ed0*/  FFMA.FTZ R30, R18, R17, R30 ;  /* 0x00000011121e7223 */ /* 0x000fe2000001001e */
[----:B------:R-:W-:Y:S02]  /*0ee0*/  HADD2.F32 R19, -RZ, R19.H1_H1 ;  /* 0x30000013ff137230 */ /* 0x000fe40000004100 */
[----:B------:R-:W-:Y:S01]  /*0ef0*/  HADD2.F32 R18, -RZ, R43.H1_H1 ;  /* 0x3000002bff127230 */ /* 0x000fe20000004100 */
        /* <DEDUP_REMOVED lines=10> */
[----:B------:R-:W-:Y:S02]  /*0fa0*/  HADD2.F32 R18, -RZ, R45.H0_H0 ;  /* 0x2000002dff127230 */ /* 0x000fe40000004100 */
[----:B------:R-:W-:Y:S01]  /*0fb0*/  HADD2.F32 R16, -RZ, R67.H0_H0 ;  /* 0x20000043ff107230 */ /* 0x000fe20000004100 */
[----:B------:R-:W-:Y:S01]  /*0fc0*/  FFMA.FTZ R17, R20, R17, R11 ;  /* 0x0000001114117223 */ /* 0x000fe2000001000b */
[----:B------:R-:W-:-:S02]  /*0fd0*/  HADD2.F32 R11, -RZ, R21.H0_H0 ;  /* 0x20000015ff0b7230 */ /* 0x000fc40000004100 */
[----:B------:R-:W-:Y:S02]  /*0fe0*/  HADD2.F32 R19, -RZ, R33.H0_H0 ;  /* 0x20000021ff137230 */ /* 0x000fe40000004100 */
[----:B------:R-:W-:Y:S01]  /*0ff0*/  HADD2.F32 R21, -RZ, R21.H1_H1 ;  /* 0x30000015ff157230 */ /* 0x000fe20000004100 */
[----:B------:R-:W-:Y:S01]  /*1000*/  FFMA.FTZ R11, R11, R18, R17 ;  /* 0x000000120b0b7223 */ /* 0x000fe20000010011 */
        /* <DEDUP_REMOVED lines=8> */
[----:B------:R-:W-:Y:S02]  /*1090*/  HADD2.F32 R18, -RZ, R66.H0_H0 ;  /* 0x20000042ff127230 */ /* 0x000fe40000004100 */
[----:B------:R-:W-:Y:S01]  /*10a0*/  HADD2.F32 R21, -RZ, R34.H0_H0 ;  /* 0x20000022ff157230 */ /* 0x000fe20000004100 */
[----:B------:R-:W-:Y:S01]  /*10b0*/  FFMA.FTZ R30, R20, R29, R28 ;  /* 0x0000001d141e7223 */ /* 0x000fe2000001001c */
[----:B------:R-:W-:Y:S02]  /*10c0*/  HADD2.F32 R66, -RZ, R66.H1_H1 ;  /* 0x30000042ff427230 */ /* 0x000fe40000004100 */
[----:B------:R-:W-:Y:S01]  /*10d0*/  HADD2.F32 R28, -RZ, R22.H1_H1 ;  /* 0x30000016ff1c7230 */ /* 0x000fe20000004100 */
[----:B------:R-:W-:Y:S01]  /*10e0*/  FFMA.FTZ R67, R18, R21, R67 ;  /* 0x0000001512437223 */ /* 0x000fe20000010043 */
[----:B------:R-:W-:-:S02]  /*10f0*/  HADD2.F32 R31, -RZ, R34.H1_H1 ;  /* 0x30000022ff1f7230 */ /* 0x000fc40000004100 */
[----:B------:R-:W-:Y:S02]  /*1100*/  HADD2.F32 R33, -RZ, R46.H1_H1 ;  /* 0x3000002eff217230 */ /* 0x000fe40000004100 */
[--C-:B------:R-:W-:Y:S01]  /*1110*/  HADD2.F32 R41, -RZ, R37.reuse.H0_H0 ;  /* 0x20000025ff297230 */ /* 0x100fe20000004100 */
[----:B------:R-:W-:Y:S01]  /*1120*/  FFMA.FTZ R66, R66, R31, R67 ;  /* 0x0000001f42427223 */ /* 0x000fe20000010043 */
[----:B------:R-:W-:Y:S01]  /*1130*/  HADD2.F32 R22, -RZ, R37.H1_H1 ;  /* 0x30000025ff167230 */ /* 0x000fe20000004100 */
[----:B------:R-:W-:Y:S01]  /*1140*/  FFMA.FTZ R37, R28, R33, R30 ;  /* 0x000000211c257223 */ /* 0x000fe2000001001e */
[----:B------:R-:W-:Y:S02]  /*1150*/  HADD2.F32 R28, -RZ, R68.H0_H0 ;  /* 0x20000044ff1c7230 */ /* 0x000fe40000004100 */
[----:B------:R-:W-:Y:S02]  /*1160*/  HADD2.F32 R31, -RZ, R35.H0_H0 ;  /* 0x20000023ff1f7230 */ /* 0x000fe40000004100 */
        /* <DEDUP_REMOVED lines=19> */
[----:B------:R-:W-:Y:S01]  /*12a0*/  HADD2.F32 R19, -RZ, R48.H1_H1 ;  /* 0x30000030ff137230 */ /* 0x000fe20000004100 */
[----:B------:R-:W-:Y:S01]  /*12b0*/  FFMA.FTZ R34, R17, R36, R34 ;  /* 0x0000002411227223 */ /* 0x000fe20000010022 */
[----:B------:R-:W-:Y:S02]  /*12c0*/  HADD2.F32 R16, -RZ, R13.H0_H0 ;  /* 0x2000000dff107230 */ /* 0x000fe40000004100 */
[----:B------:R-:W-:Y:S01]  /*12d0*/  HADD2.F32 R17, -RZ, R25.H0_H0 ;  /* 0x20000019ff117230 */ /* 0x000fe20000004100 */
[----:B------:R-:W-:Y:S01]  /*12e0*/  FFMA.FTZ R19, R24, R19, R23 ;  /* 0x0000001318137223 */ /* 0x000fe20000010017 */
[----:B------:R-:W-:Y:S01]  /*12f0*/  HADD2.F32 R28, -RZ, R49.H0_H0 ;  /* 0x20000031ff1c7230 */ /* 0x000fe20000004100 */
[----:B------:R-:W-:Y:S01]  /*1300*/  FFMA.FTZ R34, R16, R41, R34 ;  /* 0x0000002910227223 */ /* 0x000fe20000010022 */
[----:B------:R-:W-:Y:S02]  /*1310*/  HADD2.F32 R13, -RZ, R13.H1_H1 ;  /* 0x3000000dff0d7230 */ /* 0x000fe40000004100 */
[----:B------:R-:W-:Y:S01]  /*1320*/  HADD2.F32 R25, -RZ, R25.H1_H1 ;  /* 0x30000019ff197230 */ /* 0x000fe20000004100 */
[----:B------:R-:W-:Y:S01]  /*1330*/  FFMA.FTZ R17, R17, R28, R19 ;  /* 0x0000001c11117223 */ /* 0x000fe20000010013 */
        /* <DEDUP_REMOVED lines=17> */
[----:B------:R-:W-:Y:S02]  /*1450*/  HADD2.F32 R12, -RZ, R27.H0_H0 ;  /* 0x2000001bff0c7230 */ /* 0x000fe40000004100 */
[----:B------:R-:W-:Y:S01]  /*1460*/  HADD2.F32 R13, -RZ, R51.H0_H0 ;  /* 0x20000033ff0d7230 */ /* 0x000fe20000004100 */
[----:B------:R-:W-:Y:S01]  /*1470*/  FFMA.FTZ R11, R11, R20, R14 ;  /* 0x000000140b0b7223 */ /* 0x000fe2000001000e */
[----:B------:R-:W-:Y:S01]  /*1480*/  HADD2.F32 R15, -RZ, R15.H1_H1 ;  /* 0x3000000fff0f7230 */ /* 0x000fe20000004100 */
[----:B------:R-:W-:Y:S01]  /*1490*/  SHF.L.U32 R20, R2, 0x2, RZ ;  /* 0x0000000202147819 */ /* 0x000fe200000006ff */
[----:B------:R-:W-:Y:S01]  /*14a0*/  HADD2.F32 R18, -RZ, R39.H1_H1 ;  /* 0x30000027ff127230 */ /* 0x000fe20000004100 */
[----:B------:R-:W-:Y:S01]  /*14b0*/  FFMA.FTZ R12, R12, R13, R16 ;  /* 0x0000000d0c0c7223 */ /* 0x000fe20000010010 */
[----:B------:R-:W-:Y:S01]  /*14c0*/  HADD2.F32 R27, -RZ, R27.H1_H1 ;  /* 0x3000001bff1b7230 */ /* 0x000fe20000004100 */
[----:B------:R-:W-:Y:S01]  /*14d0*/  SHF.R.S32.HI R22, RZ, 0x1f, R20 ;  /* 0x0000001fff167819 */ /* 0x000fe20000011414 */
[----:B------:R-:W-:Y:S01]  /*14e0*/  HADD2.F32 R14, -RZ, R51.H1_H1 ;  /* 0x30000033ff0e7230 */ /* 0x000fe20000004100 */
[----:B------:R-:W-:-:S02]  /*14f0*/  FFMA.FTZ R11, R15, R18, R11 ;  /* 0x000000120f0b7223 */ /* 0x000fc4000001000b */
[----:B------:R-:W-:Y:S02]  /*1500*/  IMAD R15, R0, 0x3000, RZ ;  /* 0x00003000000f7824 */ /* 0x000fe400078e02ff */
[----:B------:R-:W-:Y:S02]  /*1510*/  FFMA.FTZ R14, R27, R14, R12 ;  /* 0x0000000e1b0e7223 */ /* 0x000fe4000001000c */
[----:B------:R-:W0:Y:S04]  /*1520*/  SHFL.BFLY PT, R12, R11, 0x4, 0x1f ;  /* 0x0c801f000b0c7f89 */ /* 0x000e2800000e0000 */
[----:B------:R-:W1:Y:S01]  /*1530*/  SHFL.BFLY PT, R13, R14, 0x4, 0x1f ;  /* 0x0c801f000e0d7f89 */ /* 0x000e6200000e0000 */
[----:B0-----:R-:W-:Y:S02]  /*1540*/  FADD.FTZ R12, R11, R12 ;  /* 0x0000000c0b0c7221 */ /* 0x001fe40000010000 */
[----:B-1----:R-:W-:Y:S01]  /*1550*/  FADD.FTZ R17, R14, R13 ;  /* 0x0000000d0e117221 */ /* 0x002fe20000010000 */
[----:B------:R-:W-:-:S02]  /*1560*/  IADD3 R14, P1, R15, R20, RZ ;  /* 0x000000140f0e7210 */ /* 0x000fc40007f3e0ff */
[----:B------:R-:W0:Y:S01]  /*1570*/  SHFL.BFLY PT, R13, R12, 0x2, 0x1f ;  /* 0x0c401f000c0d7f89 */ /* 0x000e2200000e0000 */
[----:B------:R-:W-:Y:S01]  /*1580*/  IMAD R20, R4, c[0x0][0x220], RZ ;  /* 0x0000880004147a24 */ /* 0x000fe200078e02ff */
[----:B------:R-:W-:Y:S02]  /*1590*/  LEA.HI.X.SX32 R15, R15, R22, 0x1, P1 ;  /* 0x000000160f0f7211 */ /* 0x000fe400008f0eff */
[----:B------:R-:W1:Y:S01]  /*15a0*/  SHFL.BFLY PT, R16, R17, 0x2, 0x1f ;  /* 0x0c401f0011107f89 */ /* 0x000e6200000e0000 */
[----:B0-----:R-:W-:Y:S02]  /*15b0*/  FADD.FTZ R13, R12, R13 ;  /* 0x0000000d0c0d7221 */ /* 0x001fe40000010000 */
[----:B-1----:R-:W-:-:S03]  /*15c0*/  FADD.FTZ R18, R17, R16 ;  /* 0x0000001011127221 */ /* 0x002fc60000010000 */
[----:B------:R-:W0:Y:S04]  /*15d0*/  SHFL.BFLY PT, R16, R13, 0x1, 0x1f ;  /* 0x0c201f000d107f89 */ /* 0x000e2800000e0000 */
[----:B------:R-:W1:Y:S01]  /*15e0*/  SHFL.BFLY PT, R19, R18, 0x1, 0x1f ;  /* 0x0c201f0012137f89 */ /* 0x000e6200000e0000 */
[----:B0-----:R-:W-:Y:S02]  /*15f0*/  FADD.FTZ R17, R13, R16 ;  /* 0x000000100d117221 */ /* 0x001fe40000010000 */
[----:B-1----:R-:W-:Y:S01]  /*1600*/  FADD.FTZ R19, R18, R19 ;  /* 0x0000001312137221 */ /* 0x002fe20000010000 */
[----:B------:R-:W-:Y:S05]  /*1610*/  @P0 BRA `(.L_x_1205) ;  /* 0x0000012000000947 */ /* 0x000fea0003800000 */
[----:B------:R-:W-:Y:S01]  /*1620*/  SHF.R.S32.HI R57, RZ, 0x1f, R56 ;  /* 0x0000001fff397819 */ /* 0x000fe20000011438 */
[----:B------:R-:W-:Y:S01]  /*1630*/  IMAD R12, R4, c[0x0][0x1c8], RZ ;  /* 0x00007200040c7a24 */ /* 0x000fe200078e02ff */
[----:B------:R-:W-:Y:S01]  /*1640*/  ISETP.GE.AND P1, PT, R52, R5, PT ;  /* 0x000000053400720c */ /* 0x000fe20003f26270 */
[----:B------:R-:W-:-:S02]  /*1650*/  IMAD R16, R6, c[0x0][0x1d0], RZ ;  /* 0x0000740006107a24 */ /* 0x000fc400078e02ff */
[C---:B------:R-:W-:Y:S02]  /*1660*/  IMAD R9, R3.reuse, c[0x0][0x1cc], R12 ;  /* 0x0000730003097a24 */ /* 0x040fe400078e020c */
[----:B------:R-:W-:-:S04]  /*1670*/  IMAD.WIDE.U32 R12, R3, c[0x0][0x1c8], R56 ;  /* 0x00007200030c7a25 */ /* 0x000fc800078e0038 */
[----:B------:R-:W-:Y:S01]  /*1680*/  IMAD R11, R7, c[0x0][0x1d4], R16 ;  /* 0x00007500070b7a24 */ /* 0x000fe200078e0210 */
[----:B------:R-:W-:-:S05]  /*1690*/  IADD3 R13, R13, R9, RZ ;  /* 0x000000090d0d7210 */ /* 0x000fca0007ffe0ff */
[----:B------:R-:W-:-:S05]  /*16a0*/  IMAD.WIDE.U32 R12, R7, c[0x0][0x1d0], R12 ;  /* 0x00007400070c7a25 */ /* 0x000fca00078e000c */
[----:B------:R-:W-:-:S04]  /*16b0*/  IADD3 R9, P0, R52, R12, RZ ;  /* 0x0000000c34097210 */ /* 0x000fc80007f1e0ff */
[----:B------:R-:W-:Y:S02]  /*16c0*/  IADD3.X R16, R53, R13, R11, P0, !PT ;  /* 0x0000000d35107210 */ /* 0x000fe400007fe40b */
[C---:B------:R-:W-:Y:S02]  /*16d0*/  LEA R12, P2, R9.reuse, c[0x0][0x1b0], 0x2 ;  /* 0x00006c00090c7a11 */ /* 0x040fe400078410ff */
[----:B------:R-:W-:Y:S02]  /*16e0*/  ISETP.GE.AND P0, PT, R10, R5, PT ;  /* 0x000000050a00720c */ /* 0x000fe40003f06270 */
[----:B------:R-:W-:Y:S02]  /*16f0*/  LEA.HI.X R13, R9, c[0x0][0x1b4], R16, 0x2, P2 ;  /* 0x00006d00090d7a11 */ /* 0x000fe400010f1410 */
[----:B------:R-:W-:Y:S02]  /*1700*/  FSEL R5, R17, RZ, !P1 ;  /* 0x000000ff11057208 */ /* 0x000fe40004800000 */
[----:B------:R-:W-:-:S03]  /*1710*/  FSEL R9, R19, RZ, !P0 ;  /* 0x000000ff13097208 */ /* 0x000fc60004000000 */
[----:B------:R0:W-:Y:S04]  /*1720*/  STG.E [R12.64], R5 ;  /* 0x000000050c007986 */ /* 0x0001e8000c101906 */
[----:B------:R0:W-:Y:S02]  /*1730*/  STG.E [R12.64+0x80], R9 ;  /* 0x000080090c007986 */ /* 0x0001e4000c101906 */
.L_x_1205:
[----:B------:R-:W-:Y:S05]  /*1740*/  BSYNC B0 ;  /* 0x0000000000007941 */ /* 0x000fea0003800000 */
.L_x_1204:
[----:B------:R-:W-:Y:S01]  /*1750*/  ULDC UR4, c[0x0][0x168] ;  /* 0x00005a0000047ab9 */ /* 0x000fe20000000800 */
[C---:B0-----:R-:W-:Y:S01]  /*1760*/  IMAD R5, R3.reuse, c[0x0][0x224], R20 ;  /* 0x0000890003057a24 */ /* 0x041fe200078e0214 */
[----:B------:R-:W-:Y:S01]  /*1770*/  UIADD3 UR4, UR4, 0x3f, URZ ;  /* 0x0000003f04047890 */ /* 0x000fe2000fffe03f */
[----:B------:R-:W-:Y:S01]  /*1780*/  IMAD.WIDE.U32 R10, R3, c[0x0][0x220], R14 ;  /* 0x00008800030a7a25 */ /* 0x000fe200078e000e */
[----:B------:R-:W-:Y:S01]  /*1790*/  ISETP.NE.U32.AND P1, PT, RZ, c[0x0][0x238], PT ;  /* 0x00008e00ff007a0c */ /* 0x000fe20003f25070 */
[----:B------:R-:W-:Y:S01]  /*17a0*/  BSSY B0, `(.L_x_1206) ;  /* 0x0000022000007945 */ /* 0x000fe20003800000 */
[----:B------:R-:W-:Y:S01]  /*17b0*/  USHF.R.S32.HI UR5, URZ, 0x1f, UR4 ;  /* 0x0000001f3f057899 */ /* 0x000fe20008011404 */
[----:B------:R-:W-:Y:S01]  /*17c0*/  IMAD R12, R6, c[0x0][0x228], RZ ;  /* 0x00008a00060c7a24 */ /* 0x000fe200078e02ff */
[----:B------:R-:W-:-:S02]  /*17d0*/  IADD3 R11, R11, R5, RZ ;  /* 0x000000050b0b7210 */ /* 0x000fc40007ffe0ff */
[----:B------:R-:W-:Y:S01]  /*17e0*/  ULEA.HI UR5, UR5, UR4, URZ, 0x6 ;  /* 0x0000000405057291 */ /* 0x000fe2000f8f303f */
[C---:B------:R-:W-:Y:S01]  /*17f0*/  IMAD R9, R7.reuse, c[0x0][0x22c], R12 ;  /* 0x00008b0007097a24 */ /* 0x040fe200078e020c */
[----:B------:R-:W-:Y:S01]  /*1800*/  ISETP.NE.AND.EX P1, PT, RZ, c[0x0][0x23c], PT, P1 ;  /* 0x00008f00ff007a0c */ /* 0x000fe20003f25310 */
[----:B------:R-:W-:Y:S01]  /*1810*/  IMAD.WIDE.U32 R10, R7, c[0x0][0x228], R10 ;  /* 0x00008a00070a7a25 */ /* 0x000fe200078e000a */
[----:B------:R-:W-:Y:S02]  /*1820*/  ULOP3.LUT UR5, UR5, 0xffffffc0, URZ, 0xc0, !UPT ;  /* 0xffffffc005057892 */ /* 0x000fe4000f8ec03f */
[----:B------:R-:W-:Y:S02]  /*1830*/  ISETP.NE.OR P1, PT, R2, RZ, !P1 ;  /* 0x000000ff0200720c */ /* 0x000fe40004f25670 */
[----:B------:R-:W-:Y:S02]  /*1840*/  LEA R12, P2, R10, c[0x0][0x208], 0x2 ;  /* 0x000082000a0c7a11 */ /* 0x000fe400078410ff */
[----:B------:R-:W-:-:S04]  /*1850*/  IADD3 R5, -R56, UR5, RZ ;  /* 0x0000000538057c10 */ /* 0x000fc8000fffe1ff */
[C---:B------:R-:W-:Y:S02]  /*1860*/  ISETP.GE.AND P0, PT, R2.reuse, R5, PT ;  /* 0x000000050200720c */ /* 0x040fe40003f06270 */
[----:B------:R-:W-:Y:S02]  /*1870*/  IADD3 R5, R11, R9, RZ ;  /* 0x000000090b057210 */ /* 0x000fe40007ffe0ff */
[----:B------:R-:W-:Y:S02]  /*1880*/  ISETP.GT.OR P0, PT, R2, 0x3f, P0 ;  /* 0x0000003f0200780c */ /* 0x000fe40000704670 */
[----:B------:R-:W-:-:S11]  /*1890*/  LEA.HI.X R13, R10, c[0x0][0x20c], R5, 0x2, P2 ;  /* 0x000083000a0d7a11 */ /* 0x000fd600010f1405 */
[----:B------:R-:W-:Y:S05]  /*18a0*/  @P0 BRA `(.L_x_1207) ;  /* 0x0000011000000947 */ /* 0x000fea0003800000 */
[----:B------:R-:W-:Y:S01]  /*18b0*/  SHF.R.S32.HI R5, RZ, 0x1f, R2 ;  /* 0x0000001fff057819 */ /* 0x000fe20000011402 */
[----:B------:R-:W-:Y:S01]  /*18c0*/  IMAD R4, R4, c[0x0][0x1f8], RZ ;  /* 0x00007e0004047a24 */ /* 0x000fe200078e02ff */
[----:B------:R-:W-:Y:S01]  /*18d0*/  IADD3 R10, P0, R56, R2, RZ ;  /* 0x00000002380a7210 */ /* 0x000fe20007f1e0ff */
[----:B------:R-:W-:Y:S02]  /*18e0*/  IMAD R6, R6, c[0x0][0x200], RZ ;  /* 0x0000800006067a24 */ /* 0x000fe400078e02ff */
[----:B------:R-:W-:Y:S01]  /*18f0*/  IMAD R9, R3, c[0x0][0x1fc], R4 ;  /* 0x00007f0003097a24 */ /* 0x000fe200078e0204 */
[----:B------:R-:W-:Y:S01]  /*1900*/  LEA.HI.X.SX32 R11, R56, R5, 0x1, P0 ;  /* 0x00000005380b7211 */ /* 0x000fe200000f0eff */
[C---:B------:R-:W-:Y:S01]  /*1910*/  FMUL.FTZ R2, R8.reuse, 1.4426950216293334961 ;  /* 0x3fb8aa3b08027820 */ /* 0x040fe20000410000 */
[----:B------:R-:W-:-:S03]  /*1920*/  FSETP.NEU.FTZ.AND P0, PT, R8, -INF , PT ;  /* 0xff8000000800780b */ /* 0x000fc60003f1d000 */
[----:B------:R-:W-:-:S05]  /*1930*/  IMAD.WIDE.U32 R4, R3, c[0x0][0x1f8], R10 ;  /* 0x00007e0003047a25 */ /* 0x000fca00078e000a */
[----:B------:R-:W-:Y:S01]  /*1940*/  IADD3 R5, R5, R9, RZ ;  /* 0x0000000905057210 */ /* 0x000fe20007ffe0ff */
[----:B------:R-:W-:-:S04]  /*1950*/  IMAD R9, R7, c[0x0][0x204], R6 ;  /* 0x0000810007097a24 */ /* 0x000fc800078e0206 */
[----:B------:R-:W-:-:S05]  /*1960*/  IMAD.WIDE.U32 R4, R7, c[0x0][0x200], R4 ;  /* 0x0000800007047a25 */ /* 0x000fca00078e0004 */
[----:B------:R-:W-:Y:S02]  /*1970*/  IADD3 R5, R5, R9, RZ ;  /* 0x0000000905057210 */ /* 0x000fe40007ffe0ff */
[----:B------:R-:W-:-:S04]  /*1980*/  LEA R10, P2, R4, c[0x0][0x1f0], 0x2 ;  /* 0x00007c00040a7a11 */ /* 0x000fc800078410ff */
[----:B------:R-:W-:Y:S02]  /*1990*/  LEA.HI.X R11, R4, c[0x0][0x1f4], R5, 0x2, P2 ;  /* 0x00007d00040b7a11 */ /* 0x000fe400010f1405 */
[----:B------:R-:W-:-:S05]  /*19a0*/  FSEL R5, R2, RZ, P0 ;  /* 0x000000ff02057208 */ /* 0x000fca0000000000 */
[----:B------:R0:W-:Y:S02]  /*19b0*/  STG.E [R10.64], R5 ;  /* 0x000000050a007986 */ /* 0x0001e4000c101906 */
.L_x_1207:
[----:B------:R-:W-:Y:S05]  /*19c0*/  BSYNC B0 ;  /* 0x0000000000007941 */ /* 0x000fea0003800000 */
.L_x_1206:
[----:B------:R1:W-:Y:S04]  /*19d0*/  STG.E.128 [R12.64], RZ ;  /* 0x000000ff0c007986 */ /* 0x0003e8000c101d06 */
[----:B------:R1:W-:Y:S04]  /*19e0*/  STG.E.128 [R12.64+0x1000], RZ ;  /* 0x001000ff0c007986 */ /* 0x0003e8000c101d06 */
        /* <DEDUP_REMOVED lines=9> */
[----:B------:R1:W-:Y:S01]  /*1a80*/  STG.E.128 [R12.64+0xb000], RZ ;  /* 0x00b000ff0c007986 */ /* 0x0003e2000c101d06 */
[----:B------:R-:W-:Y:S05]  /*1a90*/  @P1 EXIT ;  /* 0x000000000000194d */ /* 0x000fea0003800000 */
[----:B------:R-:W-:Y:S01]  /*1aa0*/  HFMA2.MMA R2, -RZ, RZ, 0, 2.384185791015625e-07 ;  /* 0x00000004ff027435 */ /* 0x000fe200000001ff */
[----:B------:R-:W-:-:S04]  /*1ab0*/  IMAD R0, R0, c[0x0][0x230], R7 ;  /* 0x00008c0000007a24 */ /* 0x000fc800078e0207 */
[----:B------:R-:W-:-:S05]  /*1ac0*/  IMAD R3, R0, c[0x0][0x170], R3 ;  /* 0x00005c0000037a24 */ /* 0x000fca00078e0203 */
[----:B------:R-:W-:-:S05]  /*1ad0*/  IMAD.WIDE R2, R3, R2, c[0x0][0x238] ;  /* 0x00008e0003027625 */ /* 0x000fca00078e0202 */
[----:B------:R-:W-:Y:S01]  /*1ae0*/  STG.E [R2.64], RZ ;  /* 0x000000ff02007986 */ /* 0x000fe2000c101906 */
[----:B------:R-:W-:Y:S05]  /*1af0*/  EXIT ;  /* 0x000000000000794d */ /* 0x000fea0003800000 */
.L_x_1208:
        /* <DEDUP_REMOVED lines=16> */
.L_x_1426:


//--------------------- .text._ZN7cutlass13device_kernelIN5flash19enable_sm80_to_sm89INS1_16FlashAttnBwdSm80INS1_25CollectiveMainloopBwdSm80ILi2ELi1EN4cute5tupleIJNS5_1CILi64EEENS7_ILi80EEENS7_ILi192EEEEEENS_6half_tEfNS_4arch4Sm80ELb1ELb0ELb1ELb1ELb0ELb0ELb1ELb0ELi2ELi4ELi2ELi2ELb0EEENS1_21CollectiveEpilogueBwdISB_SC_SE_Li256ELb1ELb1ELi4EEENS1_25SingleTileBwdLPTSchedulerILb1ELi80ELb0EEEEEEEEEvNT_6ParamsE --------------------------
	.section	.text._ZN7cutlass13device_kernelIN5flash19enable_sm80_to_sm89INS1_16FlashAttnBwdSm80INS1_25CollectiveMainloopBwdSm80ILi2ELi1EN4cute5tupleIJNS5_1CILi64EEENS7_ILi80EEENS7_ILi192EEEEEENS_6half_tEfNS_4arch4Sm80ELb1ELb0ELb1ELb1ELb0ELb0ELb1ELb0ELi2ELi4ELi2ELi2ELb0EEENS1_21CollectiveEpilogueBwdISB_SC_SE_Li256ELb1ELb1ELi4EEENS1_25SingleTileBwdLPTSchedulerILb1ELi80ELb0EEEEEEEEEvNT_6ParamsE,"ax",@progbits
	.sectioninfo	@"SHI_REGISTERS=255"
	.align	128
.text._ZN7cutlass13device_kernelIN5flash19enable_sm80_to_sm89INS1_16FlashAttnBwdSm80INS1_25CollectiveMainloopBwdSm80ILi2ELi1EN4cute5tupleIJNS5_1CILi64EEENS7_ILi80EEENS7_ILi192EEEEEENS_6half_tEfNS_4arch4Sm80ELb1ELb0ELb1ELb1ELb0ELb0ELb1ELb0ELi2ELi4ELi2ELi2ELb0EEENS1_21CollectiveEpilogueBwdISB_SC_SE_Li256ELb1ELb1ELi4EEENS1_25SingleTileBwdLPTSchedulerILb1ELi80ELb0EEEEEEEEEvNT_6ParamsE:
        .type           _ZN7cutlass13device_kernelIN5flash19enable_sm80_to_sm89INS1_16FlashAttnBwdSm80INS1_25CollectiveMainloopBwdSm80ILi2ELi1EN4cute5tupleIJNS5_1CILi64EEENS7_ILi80EEENS7_ILi192EEEEEENS_6half_tEfNS_4arch4Sm80ELb1ELb0ELb1ELb1ELb0ELb0ELb1ELb0ELi2ELi4ELi2ELi2ELb0EEENS1_21CollectiveEpilogueBwdISB_SC_SE_Li256ELb1ELb1ELi4EEENS1_25SingleTileBwdLPTSchedulerILb1ELi80ELb0EEEEEEEEEvNT_6ParamsE,@function
        .size           _ZN7cutlass13device_kernelIN5flash19enable_sm80_to_sm89INS1_16FlashAttnBwdSm80INS1_25CollectiveMainloopBwdSm80ILi2ELi1EN4cute5tupleIJNS5_1CILi64EEENS7_ILi80EEENS7_ILi192EEEEEENS_6half_tEfNS_4arch4Sm80ELb1ELb0ELb1ELb1ELb0ELb0ELb1ELb0ELi2ELi4ELi2ELi2ELb0EEENS1_21CollectiveEpilogueBwdISB_SC_SE_Li256ELb1ELb1ELi4EEENS1_25SingleTileBwdLPTSchedulerILb1ELi80ELb0EEEEEEEEEvNT_6ParamsE,(.L_x_1427 - _ZN7cutlass13device_kernelIN5flash19enable_sm80_to_sm89INS1_16FlashAttnBwdSm80INS1_25CollectiveMainloopBwdSm80ILi2ELi1EN4cute5tupleIJNS5_1CILi64EEENS7_ILi80EEENS7_ILi192EEEEEENS_6half_tEfNS_4arch4Sm80ELb1ELb0ELb1ELb1ELb0ELb0ELb1ELb0ELi2ELi4ELi2ELi2ELb0EEENS1_21CollectiveEpilogueBwdISB_SC_SE_Li256ELb1ELb1ELi4EEENS1_25SingleTileBwdLPTSchedulerILb1ELi80ELb0EEEEEEEEEvNT_6ParamsE)
        .other          _ZN7cutlass13device_kernelIN5flash19enable_sm80_to_sm89INS1_16FlashAttnBwdSm80INS1_25CollectiveMainloopBwdSm80ILi2ELi1EN4cute5tupleIJNS5_1CILi64EEENS7_ILi80EEENS7_ILi192EEEEEENS_6half_tEfNS_4arch4Sm80ELb1ELb0ELb1ELb1ELb0ELb0ELb1ELb0ELi2ELi4ELi2ELi2ELb0EEENS1_21CollectiveEpilogueBwdISB_SC_SE_Li256ELb1ELb1ELi4EEENS1_25SingleTileBwdLPTSchedulerILb1ELi80ELb0EEEEEEEEEvNT_6ParamsE,@"STO_CUDA_ENTRY STV_DEFAULT"
_ZN7cutlass13device_kernelIN5flash19enable_sm80_to_sm89INS1_16FlashAttnBwdSm80INS1_25CollectiveMainloopBwdSm80ILi2ELi1EN4cute5tupleIJNS5_1CILi64EEENS7_ILi80EEENS7_ILi192EEEEEENS_6half_tEfNS_4arch4Sm80ELb1ELb0ELb1ELb1ELb0ELb0ELb1ELb0ELi2ELi4ELi2ELi2ELb0EEENS1_21CollectiveEpilogueBwdISB_SC_SE_Li256ELb1ELb1ELi4EEENS1_25SingleTileBwdLPTSchedulerILb1ELi80ELb0EEEEEEEEEvNT_6ParamsE:
[----:B------:R-:W-:Y:S02]  /*0000*/  MOV R1, c[0x0][0x28] ;  /* 0x00000a0000017a02 */ /* 0x000fe40000000f00 */
[----:B------:R-:W1:Y:S01]  /*0010*/  S2R R250, SR_TID.X ;  /* 0x0000000000fa7919 */ /* 0x000e620000002100 */
[----:B------:R-:W-:-:S03]  /*0020*/  ULDC.64 UR4, c[0x0][0x118] ;  /* 0x0000460000047ab9 */ /* 0x000fc60000000a00 */
        /* <DEDUP_REMOVED lines=21> */
.L_x_1210:
[----:B------:R-:W-:Y:S02]  /*0180*/  MOV R3, c[0x0][0x3ac] ;  /* 0x0000eb0000037a02 */ /* 0x000fe40000000f00 */
[----:B------:R-:W-:Y:S02]  /*0190*/  MOV R248, R0 ;  /* 0x0000000000f87202 */ /* 0x000fe40000000f00 */
[----:B------:R-:W-:-:S13]  /*01a0*/  ISETP.NE.AND P0, PT, R3, 0x1, PT ;  /* 0x000000010300780c */ /* 0x000fda0003f05270 */
[----:B------:R-:W-:-:S05]  /*01b0*/  @P0 IMAD.HI.U32 R3, R0, c[0x0][0x3b0], RZ ;  /* 0x0000ec0000030a27 */ /* 0x000fca00078e00ff */
[----:B------:R-:W-:-:S05]  /*01c0*/  @P0 SHF.R.U32.HI R248, RZ, c[0x0][0x3b4], R3 ;  /* 0x0000ed00fff80a19 */ /* 0x000fca0000011603 */
[----:B------:R-:W-:Y:S02]  /*01d0*/  IMAD R3, R248, c[0x0][0x3ac], RZ ;  /* 0x0000eb00f8037a24 */ /* 0x000fe400078e02ff */
.L_x_1211:
[----:B------:R-:W-:Y:S01]  /*01e0*/  IMAD.MOV.U32 R4, RZ, RZ, c[0x0][0x3a0] ;  /* 0x0000e800ff047624 */ /* 0x000fe200078e00ff */
[----:B------:R-:W-:Y:S01]  /*01f0*/  ISETP.NE.U32.AND P1, PT, RZ, c[0x0][0x3e0], PT ;  /* 0x0000f800ff007a0c */ /* 0x000fe20003f25070 */
[----:B------:R-:W-:-:S03]  /*0200*/  IMAD.IADD R0, R0, 0x1, -R3 ;  /* 0x0000000100007824 */ /* 0x000fc600078e0a03 */
[----:B------:R-:W-:Y:S01]  /*0210*/  ISETP.NE.AND P0, PT, R4, 0x1, PT ;  /* 0x000000010400780c */ /* 0x000fe20003f05270 */
[----:B------:R-:W-:-:S05]  /*0220*/  IMAD R0, R2, c[0x0][0x3ac], R0 ;  /* 0x0000eb0002007a24 */ /* 0x000fca00078e0200 */
[----:B------:R-:W-:-:S07]  /*0230*/  MOV R4, R0 ;  /* 0x0000000000047202 */ /* 0x000fce0000000f00 */
[----:B------:R-:W-:-:S05]  /*0240*/  @P0 IMAD.HI.U32 R2, R0, c[0x0][0x3a4], RZ ;  /* 0x0000e90000020a27 */ /* 0x000fca00078e00ff */
[----:B------:R-:W-:Y:S02]  /*0250*/  @P0 SHF.R.U32.HI R4, RZ, c[0x0][0x3a8], R2 ;  /* 0x0000ea00ff040a19 */ /* 0x000fe40000011602 */
[----:B------:R-:W-:Y:S02]  /*0260*/  ISETP.NE.AND.EX P0, PT, RZ, c[0x0][0x3e4], PT, P1 ;  /* 0x0000f900ff007a0c */ /* 0x000fe40003f05310 */
[----:B------:R-:W-:-:S05]  /*0270*/  IADD3 R2, -R4, RZ, RZ ;  /* 0x000000ff04027210 */ /* 0x000fca0007ffe1ff */
[----:B------:R-:W-:-:S06]  /*0280*/  IMAD R247, R2, c[0x0][0x3a0], R0 ;  /* 0x0000e80002f77a24 */ /* 0x000fcc00078e0200 */
[----:B------:R-:W-:Y:S05]  /*0290*/  @!P0 BRA `(.L_x_1212) ;  /* 0x0000004000008947 */ /* 0x000fea0003800000 */
[----:B------:R-:W-:-:S05]  /*02a0*/  MOV R2, 0x4 ;  /* 0x0000000400027802 */ /* 0x000fca0000000f00 */
[----:B------:R-:W-:-:S05]  /*02b0*/  IMAD.WIDE R2, R4, R2, c[0x0][0x3e0] ;  /* 0x0000f80004027625 */ /* 0x000fca00078e0202 */
[----:B------:R1:W5:Y:S01]  /*02c0*/  LDG.E R0, [R2.64] ;  /* 0x0000000402007981 */ /* 0x000362000c1e1900 */
[----:B------:R-:W-:Y:S05]  /*02d0*/  BRA `(.L_x_1213) ;  /* 0x000000a000007947 */ /* 0x000fea0003800000 */
.L_x_1212:
[----:B------:R-:W-:-:S04]  /*02e0*/  ISETP.NE.U32.AND P0, PT, RZ, c[0x0][0x3d8], PT ;  /* 0x0000f600ff007a0c */ /* 0x000fc80003f05070 */
[----:B------:R-:W-:-:S13]  /*02f0*/  ISETP.NE.AND.EX P0, PT, RZ, c[0x0][0x3dc], PT, P0 ;  /* 0x0000f700ff007a0c */ /* 0x000fda0003f05300 */
[----:B------:R-:W-:Y:S05]  /*0300*/  @!P0 BRA `(.L_x_1214) ;  /* 0x0000006000008947 */ /* 0x000fea0003800000 */
[----:B------:R-:W-:-:S05]  /*0310*/  MOV R2, 0x4 ;  /* 0x0000000400027802 */ /* 0x000fca0000000f00 */
[----:B------:R-:W-:-:S05]  /*0320*/  IMAD.WIDE R2, R4, R2, c[0x0][0x3d8] ;  /* 0x0000f60004027625 */ /* 0x000fca00078e0202 */
[----:B------:R-:W2:Y:S04]  /*0330*/  LDG.E R5, [R2.64] ;  /* 0x0000000402057981 */ /* 0x000ea8000c1e1900 */
[----:B------:R-:W2:Y:S02]  /*0340*/  LDG.E R0, [R2.64+0x4] ;  /* 0x0000040402007981 */ /* 0x000ea4000c1e1900 */
[----:B--2---:R-:W-:Y:S01]  /*0350*/  IADD3 R0, -R5, R0, RZ ;  /* 0x0000000005007210 */ /* 0x004fe20007ffe1ff */
[----:B------:R-:W-:Y:S05]  /*0360*/  BRA `(.L_x_1213) ;  /* 0x0000001000007947 */ /* 0x000fea0003800000 */
.L_x_1214:
[----:B------:R-:W-:-:S04]  /*0370*/  MOV R0, c[0x0][0x3d4] ;  /* 0x0000f50000007a02 */ /* 0x000fc80000000f00 */
.L_x_1213:
[----:B-----5:R-:W-:-:S05]  /*0380*/  IADD3 R0, R0, 0x4f, RZ ;  /* 0x0000004f00007810 */ /* 0x020fca0007ffe0ff */
[----:B------:R-:W-:-:S05]  /*0390*/  IMAD.HI R0, R0, 0x66666667, RZ ;  /* 0x6666666700007827 */ /* 0x000fca00078e02ff */
[----:B-1----:R-:W-:-:S04]  /*03a0*/  SHF.R.U32.HI R2, RZ, 0x1f, R0 ;  /* 0x0000001fff027819 */ /* 0x002fc80000011600 */
[----:B------:R-:W-:-:S04]  /*03b0*/  LEA.HI.SX32 R0, R0, R2, 0x1b ;  /* 0x0000000200007211 */ /* 0x000fc800078fdaff */
[----:B------:R-:W-:-:S04]  /*03c0*/  ISETP.GE.AND P0, PT, R248, R0, PT ;  /* 0x00000000f800720c */ /* 0x000fc80003f06270 */
[----:B------:R-:W-:Y:S01]  /*03d0*/  SEL R249, R4, 0xffffffff, !P0 ;  /* 0xffffffff04f97807 */ /* 0x000fe20004000000 */
[----:B------:R-:W-:Y:S05]  /*03e0*/  BRA `(.L_x_1215) ;  /* 0x0000036000007947 */ /* 0x000fea0003800000 */
.L_x_1209:
        /* <DEDUP_REMOVED lines=16> */
.L_x_1216:
[----:B------:R-:W-:Y:S02]  /*04f0*/  MOV R3, c[0x0][0x3ac] ;  /* 0x0000eb0000037a02 */ /* 0x000fe40000000f00 */
[----:B------:R-:W-:Y:S02]  /*0500*/  MOV R248, R0 ;  /* 0x0000000000f87202 */ /* 0x000fe40000000f00 */
[----:B------:R-:W-:-:S13]  /*0510*/  ISETP.NE.AND P0, PT, R3, 0x1, PT ;  /* 0x000000010300780c */ /* 0x000fda0003f05270 */
[----:B------:R-:W-:-:S05]  /*0520*/  @P0 IMAD.HI.U32 R3, R0, c[0x0][0x3b0], RZ ;  /* 0x0000ec0000030a27 */ /* 0x000fca00078e00ff */
[----:B------:R-:W-:-:S05]  /*0530*/  @P0 SHF.R.U32.HI R248, RZ, c[0x0][0x3b4], R3 ;  /* 0x0000ed00fff80a19 */ /* 0x000fca0000011603 */
[----:B------:R-:W-:Y:S02]  /*0540*/  IMAD R3, R248, c[0x0][0x3ac], RZ ;  /* 0x0000eb00f8037a24 */ /* 0x000fe400078e02ff */
.L_x_1217:
        /* <DEDUP_REMOVED lines=16> */
.L_x_1218:
        /* <DEDUP_REMOVED lines=9> */
.L_x_1220:
[----:B------:R-:W-:-:S04]  /*06e0*/  MOV R0, c[0x0][0x3d4] ;  /* 0x0000f50000007a02 */ /* 0x000fc80000000f00 */
.L_x_1219:
[----:B-----5:R-:W-:-:S05]  /*06f0*/  IADD3 R0, R0, 0x4f, RZ ;  /* 0x0000004f00007810 */ /* 0x020fca0007ffe0ff */
[----:B------:R-:W-:-:S05]  /*0700*/  IMAD.HI R0, R0, 0x66666667, RZ ;  /* 0x6666666700007827 */ /* 0x000fca00078e02ff */
[----:B-1----:R-:W-:-:S04]  /*0710*/  SHF.R.U32.HI R2, RZ, 0x1f, R0 ;  /* 0x0000001fff027819 */ /* 0x002fc80000011600 */
[----:B------:R-:W-:-:S04]  /*0720*/  LEA.HI.SX32 R0, R0, R2, 0x1b ;  /* 0x0000000200007211 */ /* 0x000fc800078fdaff */
[----:B------:R-:W-:-:S04]  /*0730*/  ISETP.GE.AND P0, PT, R248, R0, PT ;  /* 0x00000000f800720c */ /* 0x000fc80003f06270 */
[----:B------:R-:W-:-:S04]  /*0740*/  SEL R249, R4, 0xffffffff, !P0 ;  /* 0xffffffff04f97807 */ /* 0x000fc80004000000 */
.L_x_1215:
[----:B------:R-:W-:-:S13]  /*0750*/  ISETP.GE.AND P0, PT, R249, RZ, PT ;  /* 0x000000fff900720c */ /* 0x000fda0003f06270 */
[----:B------:R-:W-:Y:S05]  /*0760*/  @!P0 EXIT ;  /* 0x000000000000894d */ /* 0x000fea0003800000 */
[----:B------:R-:W-:Y:S01]  /*0770*/  ISETP.NE.U32.AND P0, PT, RZ, c[0x0][0x2c8], PT ;  /* 0x0000b200ff007a0c */ /* 0x000fe20003f05070 */
[----:B------:R-:W-:-:S03]  /*0780*/  IMAD.MOV.U32 R8, RZ, RZ, 0x4 ;  /* 0x00000004ff087424 */ /* 0x000fc600078e00ff */
[----:B------:R-:W-:Y:S01]  /*0790*/  ISETP.NE.AND.EX P6, PT, RZ, c[0x0][0x2cc], PT, P0 ;  /* 0x0000b300ff007a0c */ /* 0x000fe20003fc5300 */
[----:B------:R-:W-:Y:S01]  /*07a0*/  IMAD.WIDE R4, R249, R8, c[0x0][0x2c8] ;  /* 0x0000b200f9047625 */ /* 0x000fe200078e0208 */
[----:B------:R-:W-:Y:S02]  /*07b0*/  ISETP.NE.U32.AND P2, PT, RZ, c[0x0][0x2d0], PT ;  /* 0x0000b400ff007a0c */ /* 0x000fe40003f45070 */
[----:B------:R-:W-:Y:S02]  /*07c0*/  MOV R10, RZ ;  /* 0x000000ff000a7202 */ /* 0x000fe40000000f00 */
[----:B------:R-:W-:Y:S01]  /*07d0*/  ISETP.NE.AND.EX P2, PT, RZ, c[0x0][0x2d4], PT, P2 ;  /* 0x0000b500ff007a0c */ /* 0x000fe20003f45320 */
[----:B------:R-:W-:Y:S01]  /*07e0*/  IMAD.MOV.U32 R21, RZ, RZ, RZ ;  /* 0x000000ffff157224 */ /* 0x000fe200078e00ff */
[----:B------:R-:W-:-:S05]  /*07f0*/  ISETP.NE.U32.AND P0, PT, RZ, c[0x0][0x2d8], PT ;  /* 0x0000b600ff007a0c */ /* 0x000fca0003f05070 */
[----:B------:R-:W2:Y:S01]  /*0800*/  @P6 LDG.E R0, [R4.64] ;  /* 0x0000000404006981 */ /* 0x000ea2000c1e1900 */
[----:B------:R-:W-:Y:S01]  /*0810*/  IMAD.WIDE R2, R249, R8, c[0x0][0x2d0] ;  /* 0x0000b400f9027625 */ /* 0x000fe200078e0208 */
[----:B------:R-:W-:Y:S02]  /*0820*/  ISETP.NE.AND.EX P0, PT, RZ, c[0x0][0x2dc], PT, P0 ;  /* 0x0000b700ff007a0c */ /* 0x000fe40003f05300 */
[----:B------:R1:W5:Y:S01]  /*0830*/  @P6 LDG.E R21, [R4.64] ;  /* 0x0000000404156981 */ /* 0x000362000c1e1900 */
[----:B------:R-:W-:-:S03]  /*0840*/  IMAD.MOV.U32 R225, RZ, RZ, c[0x0][0x168] ;  /* 0x00005a00ffe17624 */ /* 0x000fc600078e00ff */
[----:B------:R1:W5:Y:S07]  /*0850*/  @P2 LDG.E R10, [R2.64] ;  /* 0x00000004020a2981 */ /* 0x00036e000c1e1900 */
[----:B------:R-:W-:-:S05]  /*0860*/  @P0 IMAD.WIDE R6, R249, R8, c[0x0][0x2d8] ;  /* 0x0000b600f9060625 */ /* 0x000fca00078e0208 */
[----:B------:R3:W5:Y:S01]  /*0870*/  @P0 LDG.E R225, [R6.64] ;  /* 0x0000000406e10981 */ /* 0x000762000c1e1900 */
[----:B------:R-:W-:Y:S01]  /*0880*/  IMAD.MOV.U32 R23, RZ, RZ, RZ ;  /* 0x000000ffff177224 */ /* 0x000fe200078e00ff */
[----:B------:R-:W-:Y:S01]  /*0890*/  MOV R84, c[0x0][0x198] ;  /* 0x0000660000547a02 */ /* 0x000fe20000000f00 */
[----:B--2---:R-:W-:-:S05]  /*08a0*/  @P6 IMAD R0, R249, 0x40, R0 ;  /* 0x00000040f9006824 */ /* 0x004fca00078e0200 */
[----:B---3--:R-:W-:-:S04]  /*08b0*/  @P6 SHF.R.S32.HI R6, RZ, 0x1f, R0 ;  /* 0x0000001fff066819 */ /* 0x008fc80000011400 */
[----:B------:R-:W-:-:S04]  /*08c0*/  @P6 LEA.HI R0, R6, R0, RZ, 0x6 ;  /* 0x0000000006006211 */ /* 0x000fc800078f30ff */
[----:B------:R-:W-:Y:S01]  /*08d0*/  @P6 LOP3.LUT R23, R0, 0xffffffc0, RZ, 0xc0, !PT ;  /* 0xffffffc000176812 */ /* 0x000fe200078ec0ff */
[----:B------:R-:W-:Y:S05]  /*08e0*/  @P0 BRA `(.L_x_1221) ;  /* 0x0000004000000947 */ /* 0x000fea0003800000 */
[----:B-1----:R-:W-:Y:S05]  /*08f0*/  @!P6 BRA `(.L_x_1221) ;  /* 0x000000300000e947 */ /* 0x002fea0003800000 */
[----:B------:R1:W2:Y:S04]  /*0900*/  LDG.E R0, [R4.64] ;  /* 0x0000000404007981 */ /* 0x0002a8000c1e1900 */
[----:B-1----:R-:W2:Y:S02]  /*0910*/  LDG.E R4, [R4.64+0x4] ;  /* 0x0000040404047981 */ /* 0x002ea4000c1e1900 */
[----:B--2--5:R-:W-:Y:S02]  /*0920*/  IADD3 R225, -R0, R4, RZ ;  /* 0x0000000400e17210 */ /* 0x024fe40007ffe1ff */
.L_x_1221:
[----:B-1----:R-:W-:-:S04]  /*0930*/  ISETP.NE.U32.AND P0, PT, RZ, c[0x0][0x2e0], PT ;  /* 0x0000b800ff007a0c */ /* 0x002fc80003f05070 */
[----:B------:R-:W-:-:S13]  /*0940*/  ISETP.NE.AND.EX P0, PT, RZ, c[0x0][0x2e4], PT, P0 ;  /* 0x0000b900ff007a0c */ /* 0x000fda0003f05300 */
[----:B------:R-:W-:Y:S05]  /*0950*/  @!P0 BRA `(.L_x_1222) ;  /* 0x0000003000008947 */ /* 0x000fea0003800000 */
[----:B------:R-:W-:-:S05]  /*0960*/  IMAD.WIDE R2, R249, R8, c[0x0][0x2e0] ;  /* 0x0000b800f9027625 */ /* 0x000fca00078e0208 */
[----:B------:R1:W5:Y:S01]  /*0970*/  LDG.E R84, [R2.64] ;  /* 0x0000000402547981 */ /* 0x000362000c1e1900 */
[----:B------:R-:W-:Y:S05]  /*0980*/  BRA `(.L_x_1223) ;  /* 0x0000004000007947 */ /* 0x000fea0003800000 */
.L_x_1222:
[----:B------:R-:W-:Y:S05]  /*0990*/  @!P2 BRA `(.L_x_1223) ;  /* 0x000000300000a947 */ /* 0x000fea0003800000 */
[----:B------:R1:W2:Y:S04]  /*09a0*/  LDG.E R0, [R2.64] ;  /* 0x0000000402007981 */ /* 0x0002a8000c1e1900 */
[----:B-1----:R-:W2:Y:S02]  /*09b0*/  LDG.E R2, [R2.64+0x4] ;  /* 0x0000040402027981 */ /* 0x002ea4000c1e1900 */
[----:B--2---:R-:W-:-:S05]  /*09c0*/  IADD3 R84, -R0, R2, RZ ;  /* 0x0000000200547210 */ /* 0x004fca0007ffe1ff */
.L_x_1223:
[C---:B-----5:R-:W-:Y:S01]  /*09d0*/  IMAD.IADD R0, R225.reuse, 0x1, -R84 ;  /* 0x00000001e1007824 */ /* 0x060fe200078e0a54 */
[----:B-1----:R-:W-:Y:S01]  /*09e0*/  IADD3 R2, R225, 0x3f, RZ ;  /* 0x0000003fe1027810 */ /* 0x002fe20007ffe0ff */
[----:B------:R-:W-:Y:S01]  /*09f0*/  CS2R R170, SRZ ;  /* 0x0000000000aa7805 */ /* 0x000fe2000001ff00 */
[----:B------:R-:W-:Y:S01]  /*0a00*/  PLOP3.LUT P0, PT, PT, PT, PT, 0x80, 0x0 ;  /* 0x000000000000781c */ /* 0x000fe20003f0f070 */
[----:B------:R-:W-:Y:S01]  /*0a10*/  IMAD R0, R248, 0x50, R0 ;  /* 0x00000050f8007824 */ /* 0x000fe200078e0200 */
[----:B------:R-:W-:Y:S01]  /*0a20*/  CS2R R168, SRZ ;  /* 0x0000000000a87805 */ /* 0x000fe2000001ff00 */
[----:B------:R-:W-:Y:S01]  /*0a30*/  CS2R R166, SRZ ;  /* 0x0000000000a67805 */ /* 0x000fe2000001ff00 */
[----:B------:R-:W-:Y:S01]  /*0a40*/  CS2R R164, SRZ ;  /* 0x0000000000a47805 */ /* 0x000fe2000001ff00 */
[----:B------:R-:W-:Y:S01]  /*0a50*/  CS2R R162, SRZ ;  /* 0x0000000000a27805 */ /* 0x000fe2000001ff00 */
[----:B------:R-:W-:Y:S01]  /*0a60*/  IADD3 R3, R0, -c[0x0][0x2a4], RZ ;  /* 0x8000a90000037a10 */ /* 0x000fe20007ffe0ff */
[----:B------:R-:W-:Y:S01]  /*0a70*/  CS2R R160, SRZ ;  /* 0x0000000000a07805 */ /* 0x000fe2000001ff00 */
[----:B------:R-:W-:Y:S01]  /*0a80*/  SHF.R.S32.HI R0, RZ, 0x1f, R2 ;  /* 0x0000001fff007819 */ /* 0x000fe20000011402 */
[----:B------:R-:W-:Y:S01]  /*0a90*/  CS2R R150, SRZ ;  /* 0x0000000000967805 */ /* 0x000fe2000001ff00 */
[----:B------:R-:W-:Y:S01]  /*0aa0*/  SHF.R.S32.HI R4, RZ, 0x1f, R3 ;  /* 0x0000001fff047819 */ /* 0x000fe20000011403 */
[----:B------:R-:W-:Y:S01]  /*0ab0*/  CS2R R148, SRZ ;  /* 0x0000000000947805 */ /* 0x000fe2000001ff00 */
[----:B------:R-:W-:Y:S01]  /*0ac0*/  LEA.HI R0, R0, R2, RZ, 0x6 ;  /* 0x0000000200007211 */ /* 0x000fe200078f30ff */
[----:B------:R-:W-:Y:S01]  /*0ad0*/  CS2R R154, SRZ ;  /* 0x00000000009a7805 */ /* 0x000fe2000001ff00 */
[----:B------:R-:W-:Y:S01]  /*0ae0*/  LEA.HI R2, R4, R3, RZ, 0x6 ;  /* 0x0000000304027211 */ /* 0x000fe200078f30ff */
[----:B------:R-:W-:Y:S01]  /*0af0*/  CS2R R152, SRZ ;  /* 0x0000000000987805 */ /* 0x000fe2000001ff00 */
[----:B------:R-:W-:Y:S01]  /*0b00*/  SHF.R.S32.HI R236, RZ, 0x6, R0 ;  /* 0x00000006ffec7819 */ /* 0x000fe20000011400 */
        /* <DEDUP_REMOVED lines=60> */
[----:B------:R-:W-:Y:S01]  /*0ed0*/  IMAD.MOV.U32 R0, RZ, RZ, R247 ;  /* 0x000000ffff007224 */ /* 0x000fe200078e00f7 */
[----:B------:R-:W-:Y:S01]  /*0ee0*/  LEA.HI R30, R31, R250, RZ, 0x3 ;  /* 0x000000fa1f1e7211 */ /* 0x000fe200078f18ff */
[----:B------:R-:W-:Y:S01]  /*0ef0*/  IMAD.SHL.U32 R36, R33, 0x20, RZ ;  /* 0x0000002021247824 */ /* 0x000fe200078e00ff */
[----:B------:R-:W-:Y:S01]  /*0f00*/  SEL R6, R22, RZ, !P2 ;  /* 0x000000ff16067207 */ /* 0x000fe20005000000 */
[----:B------:R-:W-:Y:S01]  /*0f10*/  IMAD.MOV.U32 R34, RZ, RZ, c[0x0][0x208] ;  /* 0x00008200ff227624 */ /* 0x000fe200078e00ff */
[----:B------:R-:W-:Y:S01]  /*0f20*/  LOP3.LUT R3, R30, 0xfffffff8, RZ, 0xc0, !PT ;  /* 0xfffffff81e037812 */ /* 0x000fe200078ec0ff */
[----:B------:R-:W-:Y:S01]  /*0f30*/  IMAD.MOV.U32 R213, RZ, RZ, 0x10 ;  /* 0x00000010ffd57424 */ /* 0x000fe200078e00ff */
[----:B------:R-:W-:Y:S01]  /*0f40*/  SHF.R.S32.HI R237, RZ, 0x3, R30 ;  /* 0x00000003ffed7819 */ /* 0x000fe2000001141e */
[----:B------:R-:W-:Y:S01]  /*0f50*/  IMAD R8, R6, c[0x0][0x1e8], RZ ;  /* 0x00007a0006087a24 */ /* 0x000fe200078e02ff */
[----:B------:R-:W-:Y:S01]  /*0f60*/  SEL R16, R249, RZ, !P2 ;  /* 0x000000fff9107207 */ /* 0x000fe20005000000 */
[----:B------:R-:W-:Y:S01]  /*0f70*/  IMAD.IADD R25, R250, 0x1, -R3 ;  /* 0x00000001fa197824 */ /* 0x000fe200078e0a03 */
[----:B------:R-:W-:Y:S01]  /*0f80*/  SHF.R.S32.HI R9, RZ, 0x1f, R237 ;  /* 0x0000001fff097819 */ /* 0x000fe200000114ed */
[----:B------:R-:W-:Y:S01]  /*0f90*/  @P0 IMAD.HI.U32 R2, R247, c[0x0][0x24c], RZ ;  /* 0x00009300f7020a27 */ /* 0x000fe200078e00ff */
[----:B------:R-:W-:Y:S01]  /*0fa0*/  IADD3 R19, P1, R237, R21, RZ ;  /* 0x00000015ed137210 */ /* 0x000fe20007f3e0ff */
[----:B------:R-:W-:Y:S01]  /*0fb0*/  CS2R R170, SRZ ;  /* 0x0000000000aa7805 */ /* 0x000fe2000001ff00 */
[----:B------:R-:W-:Y:S01]  /*0fc0*/  SEL R22, R22, RZ, !P6 ;  /* 0x000000ff16167207 */ /* 0x000fe20007000000 */
[----:B------:R-:W-:Y:S01]  /*0fd0*/  IMAD.SHL.U32 R12, R25, 0x8, RZ ;  /* 0x00000008190c7824 */ /* 0x000fe200078e00ff */
[----:B------:R-:W-:Y:S01]  /*0fe0*/  @P0 SHF.R.U32.HI R0, RZ, c[0x0][0x250], R2 ;  /* 0x00009400ff000a19 */ /* 0x000fe20000011602 */
[----:B------:R-:W-:Y:S01]  /*0ff0*/  IMAD R8, R16, c[0x0][0x1ec], R8 ;  /* 0x00007b0010087a24 */ /* 0x000fe200078e0208 */
[-C--:B------:R-:W-:Y:S01]  /*1000*/  LEA.HI.X.SX32 R21, R21, R9.reuse, 0x1, P1 ;  /* 0x0000000915157211 */ /* 0x080fe200008f0eff */
[----:B------:R-:W-:Y:S01]  /*1010*/  IMAD.SHL.U32 R35, R34, 0x40, RZ ;  /* 0x0000004022237824 */ /* 0x000fe200078e00ff */
[----:B------:R-:W-:Y:S01]  /*1020*/  SHF.R.S32.HI R4, RZ, 0x1f, R0 ;  /* 0x0000001fff047819 */ /* 0x000fe20000011400 */
[----:B------:R-:W-:Y:S01]  /*1030*/  IMAD.MOV.U32 R205, RZ, RZ, 0x120 ;  /* 0x00000120ffcd7424 */ /* 0x000fe200078e00ff */
[----:B------:R-:W-:Y:S01]  /*1040*/  SHF.R.S32.HI R13, RZ, 0x1f, R12 ;  /* 0x0000001fff0d7819 */ /* 0x000fe2000001140c */
[----:B------:R-:W-:Y:S01]  /*1050*/  IMAD R226, R248, -0x50, R84 ;  /* 0xffffffb0f8e27824 */ /* 0x000fe200078e0254 */
[----:B------:R-:W-:Y:S01]  /*1060*/  IADD3 R28, R12, 0x40, RZ ;  /* 0x000000400c1c7810 */ /* 0x000fe20007ffe0ff */
[----:B------:R-:W-:Y:S01]  /*1070*/  IMAD R2, R4, c[0x0][0x1e0], RZ ;  /* 0x0000780004027a24 */ /* 0x000fe200078e02ff */
[----:B------:R-:W-:Y:S01]  /*1080*/  ISETP.GE.AND P3, PT, R12, c[0x0][0x1cc], PT ;  /* 0x000073000c007a0c */ /* 0x000fe20003f66270 */
[----:B------:R-:W-:Y:S01]  /*1090*/  IMAD.MOV.U32 R208, RZ, RZ, RZ ;  /* 0x000000ffffd07224 */ /* 0x000fe200078e00ff */
[----:B------:R-:W-:Y:S01]  /*10a0*/  ISETP.GE.AND P5, PT, R28, c[0x0][0x1cc], PT ;  /* 0x000073001c007a0c */ /* 0x000fe20003fa6270 */
[----:B------:R-:W-:Y:S01]  /*10b0*/  IMAD R5, R0, c[0x0][0x1e4], R2 ;  /* 0x0000790000057a24 */ /* 0x000fe200078e0202 */
[----:B------:R-:W-:Y:S01]  /*10c0*/  IADD3 R29, R12, 0x80, RZ ;  /* 0x000000800c1d7810 */ /* 0x000fe20007ffe0ff */
[----:B------:R-:W-:Y:S01]  /*10d0*/  IMAD.WIDE.U32 R2, R0, c[0x0][0x1e0], R12 ;  /* 0x0000780000027a25 */ /* 0x000fe200078e000c */
[----:B------:R-:W-:Y:S01]  /*10e0*/  SHF.R.S32.HI R26, RZ, 0x1f, R247 ;  /* 0x0000001fff1a7819 */ /* 0x000fe200000114f7 */
[----:B------:R-:W-:Y:S01]  /*10f0*/  CS2R R168, SRZ ;  /* 0x0000000000a87805 */ /* 0x000fe2000001ff00 */
[----:B------:R-:W-:Y:S01]  /*1100*/  ISETP.GE.AND P2, PT, R29, c[0x0][0x1cc], PT ;  /* 0x000073001d007a0c */ /* 0x000fe20003f46270 */
[----:B------:R-:W-:Y:S01]  /*1110*/  IMAD.IADD R5, R3, 0x1, R5 ;  /* 0x0000000103057824 */ /* 0x000fe200078e0205 */
[-C--:B------:R-:W-:Y:S01]  /*1120*/  SHF.L.U64.HI R252, R33, R32.reuse, c[0x0][0x17c] ;  /* 0x00005f0021fc7619 */ /* 0x080fe20000010220 */
[----:B------:R-:W-:Y:S01]  /*1130*/  IMAD R3, R4, c[0x0][0x1b0], RZ ;  /* 0x00006c0004037a24 */ /* 0x000fe200078e02ff */
[----:B------:R-:W-:Y:S01]  /*1140*/  SHF.L.U64.HI R251, R34, R32, c[0x0][0x20c] ;  /* 0x0000830022fb7619 */ /* 0x000fe20000010220 */
        /* <DEDUP_REMOVED lines=8> */
[----:B------:R-:W-:Y:S01]  /*11d0*/  IMAD R0, R6, c[0x0][0x1b8], RZ ;  /* 0x00006e0006007a24 */ /* 0x000fe200078e02ff */
[----:B------:R-:W-:Y:S01]  /*11e0*/  IADD3 R6, P0, R237, R10, RZ ;  /* 0x0000000aed067210 */ /* 0x000fe20007f1e0ff */
[----:B------:R-:W-:Y:S01]  /*11f0*/  IMAD.IADD R3, R3, 0x1, R7 ;  /* 0x0000000103037824 */ /* 0x000fe200078e0207 */
[----:B------:R-:W-:Y:S01]  /*1200*/  CS2R R156, SRZ ;  /* 0x00000000009c7805 */ /* 0x000fe2000001ff00 */
[----:B------:R-:W-:Y:S01]  /*1210*/  IMAD.WIDE.U32 R4, R16, c[0x0][0x1e8], R4 ;  /* 0x00007a0010047a25 */ /* 0x000fe200078e0004 */
[----:B------:R-:W-:Y:S01]  /*1220*/  LEA.HI.X.SX32 R7, R10, R9, 0x1, P0 ;  /* 0x000000090a077211 */ /* 0x000fe200000f0eff */
        /* <DEDUP_REMOVED lines=12> */
[----:B------:R-:W-:Y:S01]  /*12f0*/  IMAD.SHL.U32 R0, R237, 0x40, RZ ;  /* 0x00000040ed007824 */ /* 0x000fe200078e00ff */
[----:B------:R-:W-:Y:S01]  /*1300*/  CS2R R136, SRZ ;  /* 0x0000000000887805 */ /* 0x000fe2000001ff00 */
[----:B------:R-:W-:Y:S01]  /*1310*/  IMAD.IADD R5, R5, 0x1, R8 ;  /* 0x0000000105057824 */ /* 0x000fe200078e0208 */
[----:B------:R-:W-:Y:S01]  /*1320*/  CS2R R134, SRZ ;  /* 0x0000000000867805 */ /* 0x000fe2000001ff00 */
[----:B------:R-:W-:Y:S01]  /*1330*/  IMAD R8, R3, c[0x0][0x1d8], RZ ;  /* 0x0000760003087a24 */ /* 0x000fe200078e02ff */
[----:B------:R-:W-:Y:S01]  /*1340*/  LOP3.LUT R0, R0, 0x1c0, RZ, 0xc0, !PT ;  /* 0x000001c000007812 */ /* 0x000fe200078ec0ff */
[----:B------:R-:W-:Y:S01]  /*1350*/  IMAD R6, R21, c[0x0][0x178], RZ ;  /* 0x00005e0015067a24 */ /* 0x000fe200078e02ff */
[----:B------:R-:W-:Y:S01]  /*1360*/  CS2R R132, SRZ ;  /* 0x0000000000847805 */ /* 0x000fe2000001ff00 */
[----:B------:R-:W-:Y:S01]  /*1370*/  IMAD R8, R2, c[0x0][0x1dc], R8 ;  /* 0x0000770002087a24 */ /* 0x000fe200078e0208 */
[----:B------:R-:W-:Y:S01]  /*1380*/  LOP3.LUT R9, R0, 0x38, R12, 0xf8, !PT ;  /* 0x0000003800097812 */ /* 0x000fe200078ef80c */
[----:B------:R-:W-:Y:S01]  /*1390*/  IMAD.WIDE.U32 R14, R2, c[0x0][0x1d8], R4 ;  /* 0x00007600020e7a25 */ /* 0x000fe200078e0004 */
[----:B------:R-:W-:Y:S01]  /*13a0*/  SHF.R.U32.HI R4, RZ, 0x3, R0 ;  /* 0x00000003ff047819 */ /* 0x000fe20000011600 */
        /* <DEDUP_REMOVED lines=9> */
[C---:B------:R-:W-:Y:S01]  /*1440*/  LEA R8, P0, R14.reuse, c[0x0][0x1c0], 0x1 ;  /* 0x000070000e087a11 */ /* 0x040fe200078008ff */
[----:B------:R-:W-:Y:S01]  /*1450*/  IMAD.IADD R11, R7, 0x1, R10 ;  /* 0x00000001070b7824 */ /* 0x000fe200078e020a */
[----:B------:R-:W-:Y:S01]  /*1460*/  LOP3.LUT R7, R9, R4, RZ, 0x3c, !PT ;  /* 0x0000000409077212 */ /* 0x000fe200078e3cff */
[----:B------:R-:W-:Y:S01]  /*1470*/  IMAD.MOV.U32 R10, RZ, RZ, R6 ;  /* 0x000000ffff0a7224 */ /* 0x000fe200078e0006 */
[----:B------:R-:W-:Y:S01]  /*1480*/  LEA.HI.X R9, R14, c[0x0][0x1c4], R0, 0x1, P0 ;  /* 0x000071000e097a11 */ /* 0x000fe200000f0c00 */
[----:B------:R-:W-:Y:S01]  /*1490*/  IMAD.IADD R0, R84, 0x1, -R237 ;  /* 0x0000000154007824 */ /* 0x000fe200078e0aed */
[----:B------:R-:W-:Y:S01]  /*14a0*/  LEA.HI R6, R31, R250, RZ, 0x6 ;  /* 0x000000fa1f067211 */ /* 0x000fe200078f30ff */
[----:B------:R-:W-:Y:S01]  /*14b0*/  IMAD.IADD R5, R17, 0x1, R18 ;  /* 0x0000000111057824 */ /* 0x000fe200078e0212 */
[----:B------:R-:W-:Y:S01]  /*14c0*/  CS2R R118, SRZ ;  /* 0x0000000000767805 */ /* 0x000fe2000001ff00 */
[----:B------:R-:W-:Y:S01]  /*14d0*/  IMAD R0, R248, -0x50, R0 ;  /* 0xffffffb0f8007824 */ /* 0x000fe200078e0200 */
[----:B------:R-:W-:Y:S01]  /*14e0*/  SHF.R.S32.HI R27, RZ, 0x6, R6 ;  /* 0x00000006ff1b7819 */ /* 0x000fe20000011406 */
[----:B------:R-:W-:Y:S01]  /*14f0*/  IMAD.MOV.U32 R17, RZ, RZ, c[0x0][0x1d8] ;  /* 0x00007600ff117624 */ /* 0x000fe200078e00ff */
[----:B------:R-:W-:Y:S01]  /*1500*/  CS2R R116, SRZ ;  /* 0x0000000000747805 */ /* 0x000fe2000001ff00 */
[----:B------:R-:W-:Y:S01]  /*1510*/  IMAD.MOV.U32 R15, RZ, RZ, c[0x0][0x1dc] ;  /* 0x00007700ff0f7624 */ /* 0x000fe200078e00ff */
[C---:B------:R-:W-:Y:S01]  /*1520*/  ISETP.LT.OR P1, PT, R0.reuse, 0x1, P3 ;  /* 0x000000010000780c */ /* 0x040fe20001f21670 */
[----:B------:R-:W-:Y:S01]  /*1530*/  IMAD R14, R27, 0x200, R7 ;  /* 0x000002001b0e7824 */ /* 0x000fe200078e0207 */
[----:B------:R-:W-:Y:S01]  /*1540*/  ISETP.LT.OR P4, PT, R0, 0x1, P5 ;  /* 0x000000010000780c */ /* 0x000fe20002f81670 */
[C---:B------:R-:W-:Y:S01]  /*1550*/  IMAD.SHL.U32 R24, R17.reuse, 0x20, RZ ;  /* 0x0000002011187824 */ /* 0x040fe200078e00ff */
[C---:B------:R-:W-:Y:S01]  /*1560*/  LEA R6, P0, R17.reuse, R8, 0x6 ;  /* 0x0000000811067211 */ /* 0x040fe200078030ff */
[----:B------:R-:W-:Y:S01]  /*1570*/  IMAD.SHL.U32 R220, R14, 0x2, RZ ;  /* 0x000000020edc7824 */ /* 0x000fe200078e00ff */
[----:B------:R-:W-:Y:S01]  /*1580*/  CS2R R114, SRZ ;  /* 0x0000000000727805 */ /* 0x000fe2000001ff00 */
[----:B------:R-:W-:Y:S01]  /*1590*/  IMAD.MOV.U32 R4, RZ, RZ, R16 ;  /* 0x000000ffff047224 */ /* 0x000fe200078e0010 */
[----:B------:R-:W-:Y:S01]  /*15a0*/  LEA.HI.X R7, R17, R9, R15, 0x6, P0 ;  /* 0x0000000911077211 */ /* 0x000fe200000f340f */
[----:B------:R-:W-:Y:S01]  /*15b0*/  IMAD R3, R3, c[0x0][0x1a8], RZ ;  /* 0x00006a0003037a24 */ /* 0x000fe200078e02ff */
[----:B------:R-:W-:Y:S01]  /*15c0*/  SHF.L.U64.HI R17, R17, R32, c[0x0][0x1dc] ;  /* 0x0000770011117619 */ /* 0x000fe20000010220 */
[----:B------:R-:W-:Y:S01]  /*15d0*/  IMAD.WIDE.U32 R14, R247, c[0x0][0x180], R10 ;  /* 0x00006000f70e7a25 */ /* 0x000fe200078e000a */
[----:B------:R-:W-:Y:S01]  /*15e0*/  CS2R R112, SRZ ;  /* 0x0000000000707805 */ /* 0x000fe2000001ff00 */
[----:B------:R-:W-:Y:S01]  /*15f0*/  @!PT LDS RZ, [RZ] ;  /* 0x00000000fffff984 */ /* 0x000fe20000000800 */
[----:B------:R-:W-:Y:S01]  /*1600*/  @!PT LDS RZ, [RZ] ;  /* 0x00000000fffff984 */ /* 0x000fe20000000800 */
[----:B------:R-:W-:Y:S01]  /*1610*/  @!PT LDS RZ, [RZ] ;  /* 0x00000000fffff984 */ /* 0x000fe20000000800 */
[----:B------:R1:W-:Y:S01]  /*1620*/  LDGSTS.E.BYPASS.LTC128B.128 [R220+0x7880], [R8.64], !P1 ;  /* 0x0788000008dc7fae */ /* 0x0003e2000c901d44 */
[----:B------:R-:W-:Y:S01]  /*1630*/  ISETP.LT.OR P1, PT, R0, 0x1, P2 ;  /* 0x000000010000780c */ /* 0x000fe20001721670 */
[----:B------:R-:W-:Y:S01]  /*1640*/  IMAD R20, R2, c[0x0][0x1ac], R3 ;  /* 0x00006b0002147a24 */ /* 0x000fe200078e0203 */
[----:B------:R-:W-:Y:S01]  /*1650*/  CS2R R82, SRZ ;  /* 0x0000000000527805 */ /* 0x000fe2000001ff00 */
[----:B------:R1:W-:Y:S01]  /*1660*/  LDGSTS.E.BYPASS.LTC128B.128 [R220+0xa080], [R8.64+0x80], !P4 ;  /* 0x0a08008008dc7fae */ /* 0x0003e2000e101d44 */
[----:B------:R-:W-:Y:S01]  /*1670*/  ISETP.GT.AND P4, PT, R250, 0x7f, PT ;  /* 0x0000007ffa00780c */ /* 0x000fe20003f84270 */
[----:B------:R-:W-:Y:S01]  /*1680*/  IMAD.WIDE.U32 R10, R2, c[0x0][0x1a8], R4 ;  /* 0x00006a00020a7a25 */ /* 0x000fe200078e0004 */
[----:B------:R-:W-:Y:S01]  /*1690*/  CS2R R80, SRZ ;  /* 0x0000000000507805 */ /* 0x000fe2000001ff00 */
[----:B------:R-:W-:Y:S01]  /*16a0*/  CS2R R78, SRZ ;  /* 0x00000000004e7805 */ /* 0x000fe2000001ff00 */
[----:B------:R-:W-:Y:S01]  /*16b0*/  CS2R R76, SRZ ;  /* 0x00000000004c7805 */ /* 0x000fe2000001ff00 */
[----:B------:R-:W-:Y:S01]  /*16c0*/  IMAD.IADD R5, R11, 0x1, R20 ;  /* 0x000000010b057824 */ /* 0x000fe200078e0214 */
[----:B------:R-:W-:Y:S01]  /*16d0*/  SHF.R.S32.HI R20, RZ, 0x1f, R217 ;  /* 0x0000001fff147819 */ /* 0x000fe200000114d9 */
[----:B------:R-:W-:Y:S01]  /*16e0*/  IMAD R18, R26, c[0x0][0x180], RZ ;  /* 0x000060001a127a24 */ /* 0x000fe200078e02ff */
[----:B------:R-:W-:Y:S01]  /*16f0*/  CS2R R74, SRZ ;  /* 0x00000000004a7805 */ /* 0x000fe2000001ff00 */
[----:B------:R1:W-:Y:S01]  /*1700*/  LDGSTS.E.BYPASS.LTC128B.128 [R220+0xc880], [R8.64+0x100], !P1 ;  /* 0x0c88010008dc7fae */ /* 0x0003e2000c901d44 */
[----:B------:R-:W-:Y:S01]  /*1710*/  ISETP.LT.OR P1, PT, R0, 0x21, P3 ;  /* 0x000000210000780c */ /* 0x000fe20001f21670 */
[----:B------:R-:W-:Y:S01]  /*1720*/  IMAD R18, R247, c[0x0][0x184], R18 ;  /* 0x00006100f7127a24 */ /* 0x000fe200078e0212 */
[----:B------:R-:W-:Y:S01]  /*1730*/  CS2R R72, SRZ ;  /* 0x0000000000487805 */ /* 0x000fe2000001ff00 */
[C---:B------:R-:W-:Y:S01]  /*1740*/  @!P4 LEA R16, P0, R24.reuse, R6, 0x1 ;  /* 0x000000061810c211 */ /* 0x040fe200078008ff */
[----:B------:R-:W-:Y:S01]  /*1750*/  IMAD R2, R21, c[0x0][0x208], RZ ;  /* 0x0000820015027a24 */ /* 0x000fe200078e02ff */
[----:B------:R-:W-:Y:S01]  /*1760*/  CS2R R70, SRZ ;  /* 0x0000000000467805 */ /* 0x000fe2000001ff00 */
[----:B------:R-:W-:Y:S01]  /*1770*/  IMAD.IADD R3, R15, 0x1, R18 ;  /* 0x000000010f037824 */ /* 0x000fe200078e0212 */
[----:B------:R-:W-:Y:S01]  /*1780*/  @!P4 LEA.HI.X R17, R24, R7, R17, 0x1, P0 ;  /* 0x000000071811c211 */ /* 0x000fe200000f0c11 */
[C---:B------:R-:W-:Y:S01]  /*1790*/  IMAD R21, R19.reuse, c[0x0][0x20c], R2 ;  /* 0x0000830013157a24 */ /* 0x040fe200078e0202 */
[----:B------:R-:W-:Y:S01]  /*17a0*/  ISETP.LT.OR P4, PT, R0, 0x21, P2 ;  /* 0x000000210000780c */ /* 0x000fe20001781670 */
[----:B------:R-:W-:Y:S01]  /*17b0*/  IMAD.WIDE.U32 R18, R19, c[0x0][0x208], R12 ;  /* 0x0000820013127a25 */ /* 0x000fe200078e000c */
[----:B------:R-:W-:Y:S01]  /*17c0*/  ISETP.GT.AND P2, PT, R250, 0x7f, PT ;  /* 0x0000007ffa00780c */ /* 0x000fe20003f44270 */
[----:B------:R-:W-:Y:S01]  /*17d0*/  CS2R R68, SRZ ;  /* 0x0000000000447805 */ /* 0x000fe2000001ff00 */
[C---:B------:R-:W-:Y:S01]  /*17e0*/  LEA R4, P0, R10.reuse, c[0x0][0x190], 0x1 ;  /* 0x000064000a047a11 */ /* 0x040fe200078008ff */
[----:B------:R2:W-:Y:S01]  /*17f0*/  LDGSTS.E.BYPASS.LTC128B.128 [R220+0x8880], [R6.64], !P1 ;  /* 0x0888000006dc7fae */ /* 0x0005e2000c901d44 */
[----:B------:R-:W-:Y:S01]  /*1800*/  SEL R24, R249, RZ, !P6 ;  /* 0x000000fff9187207 */ /* 0x000fe20007000000 */
[----:B------:R-:W-:Y:S01]  /*1810*/  IMAD.MOV.U32 R13, RZ, RZ, 0x6 ;  /* 0x00000006ff0d7424 */ /* 0x000fe200078e00ff */
[----:B------:R-:W-:Y:S01]  /*1820*/  LEA.HI.X R5, R10, c[0x0][0x194], R5, 0x1, P0 ;  /* 0x000065000a057a11 */ /* 0x000fe200000f0c05 */
[----:B------:R-:W-:Y:S01]  /*1830*/  IMAD.MOV.U32 R2, RZ, RZ, R14 ;  /* 0x000000ffff027224 */ /* 0x000fe200078e000e */
[----:B------:R-:W-:Y:S01]  /*1840*/  ISETP.LT.OR P6, PT, R0, 0x21, P5 ;  /* 0x000000210000780c */ /* 0x000fe20002fc1670 */
[C---:B------:R-:W-:Y:S01]  /*1850*/  IMAD.SHL.U32 R14, R33.reuse, 0x40, RZ ;  /* 0x00000040210e7824 */ /* 0x040fe200078e00ff */
[----:B------:R-:W-:Y:S01]  /*1860*/  CS2R R66, SRZ ;  /* 0x0000000000427805 */ /* 0x000fe2000001ff00 */
[----:B------:R-:W-:Y:S01]  /*1870*/  IMAD.WIDE.U32 R234, R24, c[0x0][0x188], R2 ;  /* 0x0000620018ea7a25 */ /* 0x000fe200078e0002 */
[----:B------:R-:W-:Y:S01]  /*1880*/  CS2R R64, SRZ ;  /* 0x0000000000407805 */ /* 0x000fe2000001ff00 */
[----:B------:R-:W-:Y:S01]  /*1890*/  @!P2 ISETP.GE.AND P0, PT, R0, 0x41, PT ;  /* 0x000000410000a80c */ /* 0x000fe20003f06270 */
[----:B------:R-:W-:Y:S01]  /*18a0*/  CS2R R62, SRZ ;  /* 0x00000000003e7805 */ /* 0x000fe2000001ff00 */
[----:B-1----:R-:W-:Y:S01]  /*18b0*/  SHF.L.U64.HI R9, R33, R13, c[0x0][0x17c] ;  /* 0x00005f0021097619 */ /* 0x002fe2000001020d */
[----:B------:R-:W-:Y:S01]  /*18c0*/  IMAD R8, R22, c[0x0][0x188], RZ ;  /* 0x0000620016087a24 */ /* 0x000fe200078e02ff */
[----:B------:R-:W-:Y:S01]  /*18d0*/  @!P2 ISETP.GE.OR P3, PT, R12, c[0x0][0x1cc], !P0 ;  /* 0x000073000c00aa0c */ /* 0x000fe20004766670 */
[----:B------:R-:W-:Y:S01]  /*18e0*/  IMAD.MOV.U32 R3, RZ, RZ, c[0x0][0x1ac] ;  /* 0x00006b00ff037624 */ /* 0x000fe200078e00ff */
[----:B------:R-:W-:Y:S01]  /*18f0*/  @!P2 ISETP.LT.OR P2, PT, R0, 0x41, P5 ;  /* 0x000000410000a80c */ /* 0x000fe20002f41670 */
[----:B------:R-:W-:Y:S01]  /*1900*/  IMAD R2, R9, R217, RZ ;  /* 0x000000d909027224 */ /* 0x000fe200078e02ff */
[----:B------:R-:W-:Y:S01]  /*1910*/  ISETP.GT.AND P5, PT, R250, 0x7f, PT ;  /* 0x0000007ffa00780c */ /* 0x000fe20003fa4270 */
[----:B------:R2:W-:Y:S01]  /*1920*/  LDGSTS.E.BYPASS.LTC128B.128 [R220+0xb080], [R6.64+0x80], !P6 ;  /* 0x0b08008006dc7fae */ /* 0x0005e2000f101d44 */
[----:B------:R-:W-:Y:S01]  /*1930*/  ISETP.GE.AND P6, PT, R12, c[0x0][0x19c], PT ;  /* 0x000067000c007a0c */ /* 0x000fe20003fc6270 */
[-C--:B------:R-:W-:Y:S01]  /*1940*/  IMAD R9, R20, R14.reuse, R2 ;  /* 0x0000000e14097224 */ /* 0x080fe200078e0202 */
[----:B------:R-:W-:Y:S01]  /*1950*/  SHF.L.U64.HI R13, R34, R13, c[0x0][0x20c] ;  /* 0x00008300220d7619 */ /* 0x000fe2000001020d */
[----:B------:R2:W-:Y:S01]  /*1960*/  LDGSTS.E.BYPASS.LTC128B.128 [R220+0xd880], [R6.64+0x100], !P4 ;  /* 0x0d88010006dc7fae */ /* 0x0005e2000e101d44 */
[----:B------:R-:W-:Y:S01]  /*1970*/  ISETP.LT.OR P4, PT, R0, 0x1, P6 ;  /* 0x000000010000780c */ /* 0x000fe20003781670 */
[----:B------:R-:W-:Y:S01]  /*1980*/  IMAD R8, R24, c[0x0][0x18c], R8 ;  /* 0x0000630018087a24 */ /* 0x000fe200078e0208 */
[----:B------:R-:W-:Y:S01]  /*1990*/  CS2R R60, SRZ ;  /* 0x00000000003c7805 */ /* 0x000fe2000001ff00 */
[----:B------:R-:W-:Y:S01]  /*19a0*/  IMAD.MOV.U32 R230, RZ, RZ, R234 ;  /* 0x000000ffffe67224 */ /* 0x000fe200078e00ea */
[----:B------:R-:W-:Y:S01]  /*19b0*/  CS2R R58, SRZ ;  /* 0x00000000003a7805 */ /* 0x000fe2000001ff00 */
[----:B------:R-:W-:Y:S01]  /*19c0*/  IMAD.IADD R231, R235, 0x1, R8 ;  /* 0x00000001ebe77824 */ /* 0x000fe200078e0208 */
[----:B------:R-:W-:Y:S01]  /*19d0*/  CS2R R56, SRZ ;  /* 0x0000000000387805 */ /* 0x000fe2000001ff00 */
[----:B------:R1:W-:Y:S01]  /*19e0*/  @!P5 LDGSTS.E.BYPASS.LTC128B.128 [R220+0x9880], [R16.64], !P3 ;  /* 0x0988000010dcdfae */ /* 0x0003e2000d901d44 */
[----:B------:R-:W-:Y:S01]  /*19f0*/  ISETP.GT.AND P3, PT, R250, 0x7f, PT ;  /* 0x0000007ffa00780c */ /* 0x000fe20003f64270 */
[----:B------:R-:W-:Y:S01]  /*1a00*/  IMAD.WIDE.U32 R14, R217, R14, R230 ;  /* 0x0000000ed90e7225 */ /* 0x000fe200078e00e6 */
[----:B------:R-:W-:Y:S01]  /*1a10*/  @!P5 ISETP.GE.OR P1, PT, R29, c[0x0][0x1cc], !P0 ;  /* 0x000073001d00da0c */ /* 0x000fe20004726670 */
[----:B------:R-:W-:Y:S01]  /*1a20*/  CS2R R54, SRZ ;  /* 0x0000000000367805 */ /* 0x000fe2000001ff00 */
[----:B------:R-:W-:Y:S01]  /*1a30*/  ISETP.GE.AND P5, PT, R28, c[0x0][0x19c], PT ;  /* 0x000067001c007a0c */ /* 0x000fe20003fa6270 */
[----:B------:R-:W-:Y:S01]  /*1a40*/  IMAD.IADD R9, R15, 0x1, R9 ;  /* 0x000000010f097824 */ /* 0x000fe200078e0209 */
[----:B------:R-:W-:Y:S01]  /*1a50*/  CS2R R52, SRZ ;  /* 0x0000000000347805 */ /* 0x000fe2000001ff00 */
[----:B------:R-:W-:Y:S01]  /*1a60*/  IMAD R13, R13, R217, RZ ;  /* 0x000000d90d0d7224 */ /* 0x000fe200078e02ff */
[----:B------:R-:W-:Y:S01]  /*1a70*/  CS2R R50, SRZ ;  /* 0x0000000000327805 */ /* 0x000fe2000001ff00 */
[----:B------:R-:W-:Y:S01]  /*1a80*/  IMAD.MOV.U32 R221, RZ, RZ, 0x1 ;  /* 0x00000001ffdd7424 */ /* 0x000fe200078e00ff */
[----:B------:R-:W-:Y:S01]  /*1a90*/  CS2R R48, SRZ ;  /* 0x0000000000307805 */ /* 0x000fe2000001ff00 */
[----:B------:R-:W-:Y:S01]  /*1aa0*/  IMAD R13, R20, R35, R13 ;  /* 0x00000023140d7224 */ /* 0x000fe200078e020d */
[----:B------:R-:W-:Y:S01]  /*1ab0*/  LEA.HI R20, R31, R250, RZ, 0x4 ;  /* 0x000000fa1f147211 */ /* 0x000fe200078f20ff */
[----:B------:R1:W-:Y:S01]  /*1ac0*/  @!P3 LDGSTS.E.BYPASS.LTC128B.128 [R220+0xc080], [R16.64+0x80], !P2 ;  /* 0x0c08008010dcbfae */ /* 0x0003e2000d101d44 */
[----:B------:R-:W-:Y:S01]  /*1ad0*/  CS2R R46, SRZ ;  /* 0x00000000002e7805 */ /* 0x000fe2000001ff00 */
[----:B------:R-:W-:Y:S01]  /*1ae0*/  CS2R R44, SRZ ;  /* 0x00000000002c7805 */ /* 0x000fe2000001ff00 */
[----:B------:R-:W-:Y:S01]  /*1af0*/  CS2R R42, SRZ ;  /* 0x00000000002a7805 */ /* 0x000fe2000001ff00 */
[----:B------:R1:W-:Y:S01]  /*1b00*/  @!P3 LDGSTS.E.BYPASS.LTC128B.128 [R220+0xe880], [R16.64+0x100], !P1 ;  /* 0x0e88010010dcbfae */ /* 0x0003e2000c901d44 */
[----:B------:R-:W-:Y:S01]  /*1b10*/  ISETP.LT.OR P1, PT, R0, 0x1, P5 ;  /* 0x000000010000780c */ /* 0x000fe20002f21670 */
[----:B--2---:R-:W-:Y:S01]  /*1b20*/  IMAD.MOV.U32 R7, RZ, RZ, c[0x0][0x1a8] ;  /* 0x00006a00ff077624 */ /* 0x004fe200078e00ff */
[----:B------:R-:W-:Y:S01]  /*1b30*/  ISETP.GE.AND P3, PT, R29, c[0x0][0x19c], PT ;  /* 0x000067001d007a0c */ /* 0x000fe20003f66270 */
[----:B------:R2:W-:Y:S01]  /*1b40*/  LDGSTS.E.BYPASS.LTC128B.128 [R220+0x80], [R4.64], !P4 ;  /* 0x0008000004dc7fae */ /* 0x0005e2000e101d44 */
[----:B------:R-:W-:Y:S01]  /*1b50*/  ISETP.GT.AND P4, PT, R250, 0x7f, PT ;  /* 0x0000007ffa00780c */ /* 0x000fe20003f84270 */
[----:B------:R-:W-:Y:S01]  /*1b60*/  CS2R R40, SRZ ;  /* 0x0000000000287805 */ /* 0x000fe2000001ff00 */
[C---:B------:R-:W-:Y:S01]  /*1b70*/  LEA R2, P0, R7.reuse, R4, 0x6 ;  /* 0x0000000407027211 */ /* 0x040fe200078030ff */
[----:B------:R-:W-:Y:S01]  /*1b80*/  CS2R R38, SRZ ;  /* 0x0000000000267805 */ /* 0x000fe2000001ff00 */
[----:B------:R-:W-:-:S02]  /*1b90*/  SHF.L.U64.HI R6, R7, R32, c[0x0][0x1ac] ;  /* 0x00006b0007067619 */ /* 0x000fc40000010220 */
[C---:B------:R-:W-:Y:S01]  /*1ba0*/  LEA.HI.X R3, R7.reuse, R5, R3, 0x6, P0 ;  /* 0x0000000507037211 */ /* 0x040fe200000f3403 */
[----:B------:R-:W-:Y:S01]  /*1bb0*/  IMAD.SHL.U32 R7, R7, 0x20, RZ ;  /* 0x0000002007077824 */ /* 0x000fe200078e00ff */
[C---:B------:R-:W-:Y:S01]  /*1bc0*/  ISETP.LT.OR P2, PT, R0.reuse, 0x1, P3 ;  /* 0x000000010000780c */ /* 0x040fe20001f41670 */
[----:B------:R2:W-:Y:S01]  /*1bd0*/  LDGSTS.E.BYPASS.LTC128B.128 [R220+0x2880], [R4.64+0x80], !P1 ;  /* 0x0288008004dc7fae */ /* 0x0005e2000c901d44 */
[----:B------:R-:W-:Y:S01]  /*1be0*/  ISETP.LT.OR P1, PT, R0, 0x21, P6 ;  /* 0x000000210000780c */ /* 0x000fe20003721670 */
[----:B------:R-:W-:Y:S02]  /*1bf0*/  CS2R R32, SRZ ;  /* 0x0000000000207805 */ /* 0x000fe4000001ff00 */
[----:B------:R-:W-:-:S04]  /*1c00*/  @!P4 LEA R10, P0, R7, R2, 0x1 ;  /* 0x00000002070ac211 */ /* 0x000fc800078008ff */
[----:B------:R-:W-:Y:S01]  /*1c10*/  @!P4 LEA.HI.X R11, R7, R3, R6, 0x1, P0 ;  /* 0x00000003070bc211 */ /* 0x000fe200000f0c06 */
[----:B------:R-:W-:Y:S01]  /*1c20*/  IMAD.IADD R7, R19, 0x1, R21 ;  /* 0x0000000113077824 */ /* 0x000fe200078e0215 */
[----:B------:R-:W-:Y:S01]  /*1c30*/  LEA R8, P0, R14, c[0x0][0x160], 0x1 ;  /* 0x000058000e087a11 */ /* 0x000fe200078008ff */
[----:B------:R-:W-:Y:S01]  /*1c40*/  IMAD.SHL.U32 R19, R250, 0x4, RZ ;  /* 0x00000004fa137824 */ /* 0x000fe200078e00ff */
[----:B------:R2:W-:Y:S01]  /*1c50*/  LDGSTS.E.BYPASS.LTC128B.128 [R220+0x5080], [R4.64+0x100], !P2 ;  /* 0x0508010004dc7fae */ /* 0x0005e2000d101d44 */
[----:B------:R-:W-:Y:S01]  /*1c60*/  IMAD.MOV.U32 R6, RZ, RZ, R18 ;  /* 0x000000ffff067224 */ /* 0x000fe200078e0012 */
[----:B------:R-:W-:Y:S01]  /*1c70*/  LEA.HI.X R9, R14, c[0x0][0x164], R9, 0x1, P0 ;  /* 0x000059000e097a11 */ /* 0x000fe200000f0c09 */
[----:B-1----:R-:W-:Y:S01]  /*1c80*/  IMAD R16, R26, c[0x0][0x210], RZ ;  /* 0x000084001a107a24 */ /* 0x002fe200078e02ff */
[----:B------:R-:W-:Y:S01]  /*1c90*/  ISETP.GE.AND P0, PT, R12, c[0x0][0x16c], PT ;  /* 0x00005b000c007a0c */ /* 0x000fe20003f06270 */
[----:B------:R1:W-:Y:S01]  /*1ca0*/  LDGSTS.E.BYPASS.LTC128B.128 [R220+0x1080], [R2.64], !P1 ;  /* 0x0108000002dc7fae */ /* 0x0003e2000c901d44 */
[----:B------:R-:W-:Y:S01]  /*1cb0*/  ISETP.GE.AND P1, PT, R28, c[0x0][0x16c], PT ;  /* 0x00005b001c007a0c */ /* 0x000fe20003f26270 */
[----:B------:R-:W-:Y:S01]  /*1cc0*/  IMAD R16, R247, c[0x0][0x214], R16 ;  /* 0x00008500f7107a24 */ /* 0x000fe200078e0210 */
[----:B------:R-:W-:-:S02]  /*1cd0*/  SEL R15, RZ, 0x1, P0 ;  /* 0x00000001ff0f7807 */ /* 0x000fc40000000000 */
[----:B------:R-:W-:Y:S02]  /*1ce0*/  ISETP.GE.AND P0, PT, R29, c[0x0][0x16c], PT ;  /* 0x00005b001d007a0c */ /* 0x000fe40003f06270 */
[----:B------:R-:W-:Y:S02]  /*1cf0*/  SHF.R.S32.HI R14, RZ, 0x1f, R23 ;  /* 0x0000001fff0e7819 */ /* 0x000fe40000011417 */
[----:B------:R-:W-:Y:S02]  /*1d00*/  SEL R21, RZ, 0x4, P0 ;  /* 0x00000004ff157807 */ /* 0x000fe40000000000 */
[C---:B------:R-:W-:Y:S02]  /*1d10*/  ISETP.LT.OR P0, PT, R0.reuse, 0x21, P3 ;  /* 0x000000210000780c */ /* 0x040fe40001f01670 */
[----:B------:R-:W-:Y:S02]  /*1d20*/  IADD3 R18, P2, R19, R23, RZ ;  /* 0x0000001713127210 */ /* 0x000fe40007f5e0ff */
[----:B------:R-:W-:-:S02]  /*1d30*/  @!P4 ISETP.LT.OR P3, PT, R0, 0x41, P3 ;  /* 0x000000410000c80c */ /* 0x000fc40001f61670 */
[----:B------:R-:W-:Y:S01]  /*1d40*/  LEA.HI.X.SX32 R19, R19, R14, 0x1, P2 ;  /* 0x0000000e13137211 */ /* 0x000fe200010f0eff */
[----:B------:R-:W-:Y:S01]  /*1d50*/  IMAD.SHL.U32 R14, R34, 0x20, RZ ;  /* 0x00000020220e7824 */ /* 0x000fe200078e00ff */
[C---:B------:R-:W-:Y:S02]  /*1d60*/  @!P4 ISETP.LT.OR P2, PT, R0.reuse, 0x41, P6 ;  /* 0x000000410000c80c */ /* 0x040fe40003741670 */
[----:B--2---:R-:W-:Y:S02]  /*1d70*/  SEL R4, RZ, 0xffffffff, P1 ;  /* 0xffffffffff047807 */ /* 0x004fe40000800000 */
[C---:B------:R-:W-:Y:S02]  /*1d80*/  ISETP.LT.OR P1, PT, R0.reuse, 0x21, P5 ;  /* 0x000000210000780c */ /* 0x040fe40002f21670 */
[----:B------:R-:W-:Y:S01]  /*1d90*/  @!P4 ISETP.LT.OR P5, PT, R0, 0x41, P5 ;  /* 0x000000410000c80c */ /* 0x000fe20002fa1670 */
[----:B------:R-:W-:Y:S02]  /*1da0*/  IMAD.SHL.U32 R17, R4, 0x2, RZ ;  /* 0x0000000204117824 */ /* 0x000fe400078e00ff */
[----:B------:R-:W-:-:S03]  /*1db0*/  IMAD.WIDE.U32 R4, R247, c[0x0][0x210], R6 ;  /* 0x00008400f7047a25 */ /* 0x000fc600078e0006 */
[----:B------:R-:W-:Y:S01]  /*1dc0*/  LOP3.LUT R6, R17, 0x2, R15, 0xe2, !PT ;  /* 0x0000000211067812 */ /* 0x000fe200078ee20f */
[----:B------:R-:W-:Y:S01]  /*1dd0*/  IMAD.IADD R5, R5, 0x1, R16 ;  /* 0x0000000105057824 */ /* 0x000fe200078e0210 */
[----:B------:R-:W-:Y:S02]  /*1de0*/  SHF.R.S32.HI R15, RZ, 0x4, R20 ;  /* 0x00000004ff0f7819 */ /* 0x000fe40000011414 */
[----:B------:R-:W-:Y:S01]  /*1df0*/  LOP3.LUT R0, R6, R21, RZ, 0xfc, !PT ;  /* 0x0000001506007212 */ /* 0x000fe200078efcff */
[----:B------:R1:W-:Y:S01]  /*1e00*/  LDGSTS.E.BYPASS.LTC128B.128 [R220+0x3880], [R2.64+0x80], !P1 ;  /* 0x0388008002dc7fae */ /* 0x0003e2000c901d44 */
[----:B------:R-:W-:Y:S01]  /*1e10*/  ISETP.GT.AND P1, PT, R250, 0x7f, PT ;  /* 0x0000007ffa00780c */ /* 0x000fe20003f24270 */
[----:B------:R-:W-:Y:S01]  /*1e20*/  IMAD.SHL.U32 R21, R217, 0x40, RZ ;  /* 0x00000040d9157824 */ /* 0x000fe200078e00ff */
[----:B------:R-:W-:Y:S01]  /*1e30*/  P2R R7, PR, RZ, 0x20 ;  /* 0x00000020ff077803 */ /* 0x000fe20000000000 */
[----:B------:R1:W-:Y:S01]  /*1e40*/  LDGSTS.E.BYPASS.LTC128B.128 [R220+0x6080], [R2.64+0x100], !P0 ;  /* 0x0608010002dc7fae */ /* 0x0003e2000c101d44 */
[----:B------:R-:W-:Y:S01]  /*1e50*/  LOP3.LUT P4, RZ, R0, 0x1, RZ, 0xc0, !PT ;  /* 0x0000000100ff7812 */ /* 0x000fe2000788c0ff */
[----:B------:R-:W-:Y:S01]  /*1e60*/  IMAD R6, R22, c[0x0][0x218], RZ ;  /* 0x0000860016067a24 */ /* 0x000fe200078e02ff */
[----:B------:R-:W-:Y:S01]  /*1e70*/  ISETP.NE.AND P0, PT, R7, RZ, PT ;  /* 0x000000ff0700720c */ /* 0x000fe20003f05270 */
[----:B------:R-:W-:Y:S01]  /*1e80*/  IMAD.WIDE.U32 R232, R24, c[0x0][0x218], R4 ;  /* 0x0000860018e87a25 */ /* 0x000fe200078e0004 */
[----:B------:R-:W-:-:S02]  /*1e90*/  LOP3.LUT P6, RZ, R0, 0x2, RZ, 0xc0, !PT ;  /* 0x0000000200ff7812 */ /* 0x000fc400078cc0ff */
[----:B------:R-:W-:Y:S01]  /*1ea0*/  LOP3.LUT P5, RZ, R0, 0x4, RZ, 0xc0, !PT ;  /* 0x0000000400ff7812 */ /* 0x000fe200078ac0ff */
[----:B------:R-:W-:Y:S01]  /*1eb0*/  IMAD.MOV.U32 R228, RZ, RZ, R232 ;  /* 0x000000ffffe47224 */ /* 0x000fe200078e00e8 */
[----:B------:R-:W-:Y:S01]  /*1ec0*/  IADD3 R0, -R237, R225, -R21 ;  /* 0x000000e1ed007210 */ /* 0x000fe20007ffe915 */
[----:B------:R2:W-:Y:S01]  /*1ed0*/  @!P1 LDGSTS.E.BYPASS.LTC128B.128 [R220+0x2080], [R10.64], !P2 ;  /* 0x020800000adc9fae */ /* 0x0005e2000d101d44 */
[----:B------:R-:W-:Y:S01]  /*1ee0*/  IMAD.WIDE.U32 R4, R247, c[0x0][0x270], R18 ;  /* 0x00009c00f7047a25 */ /* 0x000fe200078e0012 */
[----:B------:R-:W-:Y:S02]  /*1ef0*/  LEA.HI R16, R31, R250, RZ, 0x2 ;  /* 0x000000fa1f107211 */ /* 0x000fe400078f10ff */
[C---:B------:R-:W-:Y:S02]  /*1f00*/  ISETP.LT.OR P2, PT, R0.reuse, 0x1, !P6 ;  /* 0x000000010000780c */ /* 0x040fe40007741670 */
[----:B------:R2:W-:Y:S01]  /*1f10*/  @!P1 LDGSTS.E.BYPASS.LTC128B.128 [R220+0x4880], [R10.64+0x80], !P0 ;  /* 0x048800800adc9fae */ /* 0x0005e2000c101d44 */
[----:B------:R-:W-:-:S03]  /*1f20*/  ISETP.LT.OR P0, PT, R0, 0x1, !P4 ;  /* 0x000000010000780c */ /* 0x000fc60006701670 */
[----:B------:R2:W-:Y:S01]  /*1f30*/  @!P1 LDGSTS.E.BYPASS.LTC128B.128 [R220+0x7080], [R10.64+0x100], !P3 ;  /* 0x070801000adc9fae */ /* 0x0005e2000d901d44 */
[C---:B------:R-:W-:Y:S02]  /*1f40*/  ISETP.LT.OR P1, PT, R0.reuse, 0x1, !P5 ;  /* 0x000000010000780c */ /* 0x040fe40006f21670 */
[----:B------:R-:W-:Y:S01]  /*1f50*/  ISETP.LT.OR P3, PT, R0, 0x21, !P4 ;  /* 0x000000210000780c */ /* 0x000fe20006761670 */
[----:B------:R-:W0:Y:S01]  /*1f60*/  LDGDEPBAR ;  /* 0x00000000000079af */ /* 0x000e220000000000 */
[----:B-1----:R-:W-:-:S05]  /*1f70*/  IMAD R2, R24, c[0x0][0x21c], R6 ;  /* 0x0000870018027a24 */ /* 0x002fca00078e0206 */
[----:B------:R1:W-:Y:S01]  /*1f80*/  LDGSTS.E.BYPASS.LTC128B.128 [R220+0xf080], [R8.64], !P0 ;  /* 0x0f08000008dc7fae */ /* 0x0003e2000c101d44 */
[----:B------:R-:W-:Y:S01]  /*1f90*/  LEA R6, P0, R36, R8, 0x1 ;  /* 0x0000000824067211 */ /* 0x000fe200078008ff */
[----:B------:R-:W-:Y:S02]  /*1fa0*/  IMAD.IADD R229, R233, 0x1, R2 ;  /* 0x00000001e9e57824 */ /* 0x000fe400078e0202 */
[----:B------:R1:W-:Y:S01]  /*1fb0*/  LDGSTS.E.BYPASS.LTC128B.128 [R220+0x11080], [R8.64+0x80], !P2 ;  /* 0x1108008008dc7fae */ /* 0x0003e2000d101d44 */
[----:B------:R-:W-:Y:S01]  /*1fc0*/  ISETP.LT.OR P2, PT, R0, 0x21, !P6 ;  /* 0x000000210000780c */ /* 0x000fe20007741670 */
[----:B------:R-:W-:Y:S01]  /*1fd0*/  IMAD R2, R26, c[0x0][0x270], RZ ;  /* 0x00009c001a027a24 */ /* 0x000fe200078e02ff */
[----:B------:R-:W-:Y:S01]  /*1fe0*/  LEA.HI.X R7, R36, R9, R252, 0x1, P0 ;  /* 0x0000000924077211 */ /* 0x000fe200000f0cfc */
[----:B------:R1:W-:Y:S01]  /*1ff0*/  LDGSTS.E.BYPASS.LTC128B.128 [R220+0x13080], [R8.64+0x100], !P1 ;  /* 0x1308010008dc7fae */ /* 0x0003e2000c901d44 */
[----:B------:R-:W-:Y:S01]  /*2000*/  ISETP.LT.OR P1, PT, R0, 0x21, !P5 ;  /* 0x000000210000780c */ /* 0x000fe20006f21670 */
[----:B------:R-:W-:Y:S01]  /*2010*/  IMAD R2, R247, c[0x0][0x274], R2 ;  /* 0x00009d00f7027a24 */ /* 0x000fe200078e0202 */
[----:B------:R-:W-:Y:S01]  /*2020*/  CS2R R36, SRZ ;  /* 0x0000000000247805 */ /* 0x000fe2000001ff00 */
[----:B------:R3:W-:Y:S01]  /*2030*/  LDGSTS.E.BYPASS.LTC128B.128 [R220+0x10080], [R6.64], !P3 ;  /* 0x1008000006dc7fae */ /* 0x0007e2000d901d44 */
[----:B------:R-:W-:Y:S01]  /*2040*/  ISETP.GT.AND P3, PT, R250, 0xf, PT ;  /* 0x0000000ffa00780c */ /* 0x000fe20003f64270 */
[----:B------:R-:W-:Y:S01]  /*2050*/  IMAD.IADD R5, R5, 0x1, R2 ;  /* 0x0000000105057824 */ /* 0x000fe200078e0202 */
[----:B------:R-:W-:Y:S01]  /*2060*/  ISETP.GE.AND P3, PT, R12, c[0x0][0x1fc], PT ;  /* 0x00007f000c007a0c */ /* 0x000fe20003f66270 */
[----:B--2---:R-:W-:-:S02]  /*2070*/  IMAD.WIDE.U32 R10, R35, R217, R228 ;  /* 0x000000d9230a7225 */ /* 0x004fc400078e00e4 */
[----:B------:R3:W-:Y:S01]  /*2080*/  LDGSTS.E.BYPASS.LTC128B.128 [R220+0x12080], [R6.64+0x80], !P2 ;  /* 0x1208008006dc7fae */ /* 0x0007e2000d101d44 */
[----:B------:R-:W-:Y:S01]  /*2090*/  ISETP.GT.AND P2, PT, R250, 0xf, PT ;  /* 0x0000000ffa00780c */ /* 0x000fe20003f44270 */
[----:B------:R-:W-:Y:S01]  /*20a0*/  CS2R R34, SRZ ;  /* 0x0000000000227805 */ /* 0x000fe2000001ff00 */
[----:B------:R-:W-:Y:S01]  /*20b0*/  IMAD.IADD R0, R11, 0x1, R13 ;  /* 0x000000010b007824 */ /* 0x000fe200078e020d */
[----:B------:R-:W-:Y:S01]  /*20c0*/  LEA R2, P0, R10, c[0x0][0x1f0], 0x1 ;  /* 0x00007c000a027a11 */ /* 0x000fe200078008ff */
[----:B------:R-:W-:Y:S01]  /*20d0*/  IMAD.WIDE.U32 R240, R24, c[0x0][0x278], R4 ;  /* 0x00009e0018f07a25 */ /* 0x000fe200078e0004 */
[----:B------:R3:W-:Y:S01]  /*20e0*/  LDGSTS.E.BYPASS.LTC128B.128 [R220+0x14080], [R6.64+0x100], !P1 ;  /* 0x1408010006dc7fae */ /* 0x0007e2000c901d44 */
[----:B------:R-:W-:Y:S02]  /*20f0*/  SHF.R.S32.HI R4, RZ, 0x1f, R250 ;  /* 0x0000001fff047819 */ /* 0x000fe400000114fa */
[----:B------:R-:W-:Y:S02]  /*2100*/  LEA.HI.X R3, R10, c[0x0][0x1f4], R0, 0x1, P0 ;  /* 0x00007d000a037a11 */ /* 0x000fe400000f0c00 */
[----:B------:R-:W-:-:S02]  /*2110*/  LEA.HI R13, R20, R15, RZ, 0x1 ;  /* 0x0000000f140d7211 */ /* 0x000fc400078f08ff */
[----:B------:R-:W-:Y:S02]  /*2120*/  SHF.R.S32.HI R10, RZ, 0x1f, R16 ;  /* 0x0000001fff0a7819 */ /* 0x000fe40000011410 */
[----:B------:R-:W-:Y:S01]  /*2130*/  @!P2 IADD3 R5, P0, R21, R240, RZ ;  /* 0x000000f01505a210 */ /* 0x000fe20007f1e0ff */
[----:B-1----:R-:W-:Y:S02]  /*2140*/  IMAD R9, R22, c[0x0][0x278], RZ ;  /* 0x00009e0016097a24 */ /* 0x002fe400078e02ff */
[----:B------:R-:W-:Y:S01]  /*2150*/  IMAD R8, R23, 0xc0, RZ ;  /* 0x000000c017087824 */ /* 0x000fe200078e02ff */
[----:B------:R-:W-:Y:S01]  /*2160*/  SHF.R.S32.HI R23, RZ, 0x1f, R21 ;  /* 0x0000001fff177819 */ /* 0x000fe20000011415 */
[----:B------:R-:W-:-:S04]  /*2170*/  IMAD R0, R24, c[0x0][0x27c], R9 ;  /* 0x00009f0018007a24 */ /* 0x000fc800078e0209 */
[----:B------:R-:W-:Y:S01]  /*2180*/  IMAD.IADD R246, R241, 0x1, R0 ;  /* 0x00000001f1f67824 */ /* 0x000fe200078e0200 */
[----:B------:R-:W-:Y:S02]  /*2190*/  IADD3 R0, -R21, R225, -R237 ;  /* 0x000000e115007210 */ /* 0x000fe40007ffe9ed */
[----:B---3--:R-:W-:-:S04]  /*21a0*/  IADD3 R6, P1, R8, R250, RZ ;  /* 0x000000fa08067210 */ /* 0x008fc80007f3e0ff */
[----:B------:R-:W-:Y:S01]  /*21b0*/  LEA.HI.X.SX32 R7, R8, R4, 0x1, P1 ;  /* 0x0000000408077211 */ /* 0x000fe200008f0eff */
[----:B------:R-:W-:Y:S01]  /*21c0*/  @!P2 IMAD.X R8, R23, 0x1, R246, P0 ;  /* 0x000000011708a824 */ /* 0x000fe200000e06f6 */
[C---:B------:R-:W-:Y:S02]  /*21d0*/  @!P2 LEA R4, P0, R5.reuse, c[0x0][0x258], 0x2 ;  /* 0x000096000504aa11 */ /* 0x040fe400078010ff */
[----:B------:R-:W-:Y:S02]  /*21e0*/  ISETP.LT.OR P1, PT, R0, 0x1, P3 ;  /* 0x000000010000780c */ /* 0x000fe40001f21670 */
[----:B------:R-:W-:Y:S01]  /*21f0*/  @!P2 LEA.HI.X R5, R5, c[0x0][0x25c], R8, 0x2, P0 ;  /* 0x000097000505aa11 */ /* 0x000fe200000f1408 */
[----:B------:R-:W-:-:S05]  /*2200*/  @!P2 IMAD.SHL.U32 R8, R250, 0x10, RZ ;  /* 0x00000010fa08a824 */ /* 0x000fca00078e00ff */
[----:B------:R1:W-:Y:S01]  /*2210*/  @!P2 LDGSTS.E.BYPASS.LTC128B.128 [R8+0x21080], [R4.64] ;  /* 0x210800000408afae */ /* 0x0003e2000b901d44 */
[----:B------:R-:W-:-:S03]  /*2220*/  ISETP.GE.AND P2, PT, R28, c[0x0][0x1fc], PT ;  /* 0x00007f001c007a0c */ /* 0x000fc60003f46270 */
[----:B------:R-:W0:Y:S01]  /*2230*/  LDGDEPBAR ;  /* 0x00000000000079af */ /* 0x000e220000000000 */
[----:B------:R-:W-:-:S03]  /*2240*/  ISETP.LT.OR P0, PT, R0, 0x1, P2 ;  /* 0x000000010000780c */ /* 0x000fc60001701670 */
[----:B------:R2:W-:Y:S10]  /*2250*/  LDGSTS.E.BYPASS.LTC128B.128 [R220+0x1b080], [R2.64], !P1 ;  /* 0x1b08000002dc7fae */ /* 0x0005f4000c901d44 */
[----:B------:R2:W-:Y:S01]  /*2260*/  LDGSTS.E.BYPASS.LTC128B.128 [R220+0x1d080], [R2.64+0x80], !P0 ;  /* 0x1d08008002dc7fae */ /* 0x0005e2000c101d44 */
[----:B-1----:R-:W-:Y:S01]  /*2270*/  LEA R8, P0, R14, R2, 0x1 ;  /* 0x000000020e087211 */ /* 0x002fe200078008ff */
[----:B------:R-:W-:Y:S01]  /*2280*/  IMAD.WIDE.U32 R4, R247, c[0x0][0x288], R18 ;  /* 0x0000a200f7047a25 */ /* 0x000fe200078e0012 */
[----:B------:R-:W-:-:S02]  /*2290*/  LEA.HI R18, R31, R250, RZ, 0x5 ;  /* 0x000000fa1f127211 */ /* 0x000fc400078f28ff */
[----:B------:R-:W-:Y:S02]  /*22a0*/  LEA.HI.X R9, R14, R3, R251, 0x1, P0 ;  /* 0x000000030e097211 */ /* 0x000fe400000f0cfb */
[----:B------:R-:W-:Y:S02]  /*22b0*/  ISETP.GE.AND P0, PT, R29, c[0x0][0x1fc], PT ;  /* 0x00007f001d007a0c */ /* 0x000fe40003f06270 */
[----:B------:R-:W-:Y:S02]  /*22c0*/  SHF.R.S32.HI R14, RZ, 0x2, R16 ;  /* 0x00000002ff0e7819 */ /* 0x000fe40000011410 */
[----:B------:R-:W-:Y:S02]  /*22d0*/  ISETP.LT.OR P1, PT, R0, 0x1, P0 ;  /* 0x000000010000780c */ /* 0x000fe40000721670 */
[----:B------:R-:W-:Y:S02]  /*22e0*/  SHF.R.S32.HI R17, RZ, 0x5, R18 ;  /* 0x00000005ff117819 */ /* 0x000fe40000011412 */
[----:B------:R-:W-:-:S02]  /*22f0*/  LEA.HI R10, R10, R14, RZ, 0x3 ;  /* 0x0000000e0a0a7211 */ /* 0x000fc400078f18ff */
[----:B------:R-:W-:-:S07]  /*2300*/  ISETP.LT.OR P0, PT, R0, 0x21, P0 ;  /* 0x000000210000780c */ /* 0x000fce0000701670 */
[----:B------:R2:W-:Y:S01]  /*2310*/  LDGSTS.E.BYPASS.LTC128B.128 [R220+0x1f080], [R2.64+0x100], !P1 ;  /* 0x1f08010002dc7fae */ /* 0x0005e2000c901d44 */
[----:B------:R-:W-:Y:S02]  /*2320*/  ISETP.LT.OR P1, PT, R0, 0x21, P3 ;  /* 0x000000210000780c */ /* 0x000fe40001f21670 */
[----:B------:R-:W-:-:S04]  /*2330*/  ISETP.GE.AND P3, PT, R12, c[0x0][0x1fc], PT ;  /* 0x00007f000c007a0c */ /* 0x000fc80003f66270 */
[----:B------:R-:W-:Y:S02]  /*2340*/  SEL R19, RZ, 0x1, P3 ;  /* 0x00000001ff137807 */ /* 0x000fe40001800000 */
[----:B------:R-:W-:-:S05]  /*2350*/  ISETP.GE.AND P3, PT, R250, 0x10, PT ;  /* 0x00000010fa00780c */ /* 0x000fca0003f66270 */
[----:B------:R1:W-:Y:S01]  /*2360*/  LDGSTS.E.BYPASS.LTC128B.128 [R220+0x1c080], [R8.64], !P1 ;  /* 0x1c08000008dc7fae */ /* 0x0003e2000c901d44 */
[----:B------:R-:W-:Y:S02]  /*2370*/  ISETP.LT.OR P1, PT, R0, 0x21, P2 ;  /* 0x000000210000780c */ /* 0x000fe40001721670 */
[----:B------:R-:W-:Y:S02]  /*2380*/  LOP3.LUT R0, R10, 0xfffffff8, RZ, 0xc0, !PT ;  /* 0xfffffff80a007812 */ /* 0x000fe400078ec0ff */
[----:B------:R-:W-:-:S03]  /*2390*/  ISETP.GE.AND P2, PT, R29, c[0x0][0x1fc], PT ;  /* 0x00007f001d007a0c */ /* 0x000fc60003f46270 */
[----:B------:R-:W-:Y:S02]  /*23a0*/  IMAD.IADD R14, R14, 0x1, -R0 ;  /* 0x000000010e0e7824 */ /* 0x000fe400078e0a00 */
[----:B--2---:R-:W-:-:S04]  /*23b0*/  IMAD R3, R26, c[0x0][0x288], RZ ;  /* 0x0000a2001a037a24 */ /* 0x004fc800078e02ff */
[----:B------:R1:W-:Y:S01]  /*23c0*/  LDGSTS.E.BYPASS.LTC128B.128 [R220+0x1e080], [R8.64+0x80], !P1 ;  /* 0x1e08008008dc7fae */ /* 0x0003e2000c901d44 */
[----:B------:R-:W-:Y:S01]  /*23d0*/  IMAD R2, R26, c[0x0][0x238], RZ ;  /* 0x00008e001a027a24 */ /* 0x000fe200078e02ff */
[----:B------:R-:W-:Y:S01]  /*23e0*/  ISETP.GE.AND P1, PT, R28, c[0x0][0x1fc], PT ;  /* 0x00007f001c007a0c */ /* 0x000fe20003f26270 */
[C---:B------:R-:W-:Y:S01]  /*23f0*/  IMAD R12, R247.reuse, c[0x0][0x28c], R3 ;  /* 0x0000a300f70c7a24 */ /* 0x040fe200078e0203 */
[----:B------:R1:W-:Y:S01]  /*2400*/  LDGSTS.E.BYPASS.LTC128B.128 [R220+0x20080], [R8.64+0x100], !P0 ;  /* 0x2008010008dc7fae */ /* 0x0003e2000c101d44 */
[C---:B------:R-:W-:Y:S01]  /*2410*/  IMAD R11, R247.reuse, c[0x0][0x23c], R2 ;  /* 0x00008f00f70b7a24 */ /* 0x040fe200078e0202 */
[----:B------:R-:W-:Y:S01]  /*2420*/  CS2R R28, SRZ ;  /* 0x00000000001c7805 */ /* 0x000fe2000001ff00 */
[----:B------:R-:W-:Y:S01]  /*2430*/  IMAD.WIDE.U32 R2, R247, c[0x0][0x238], R6 ;  /* 0x00008e00f7027a25 */ /* 0x000fe200078e0006 */
[----:B------:R-:W-:-:S03]  /*2440*/  LOP3.LUT R6, R13, 0xfffffffe, RZ, 0xc0, !PT ;  /* 0xfffffffe0d067812 */ /* 0x000fc600078ec0ff */
[----:B------:R-:W-:Y:S02]  /*2450*/  IMAD.IADD R13, R3, 0x1, R11 ;  /* 0x00000001030d7824 */ /* 0x000fe400078e020b */
[----:B------:R-:W-:Y:S01]  /*2460*/  IMAD.IADD R3, R5, 0x1, R12 ;  /* 0x0000000105037824 */ /* 0x000fe200078e020c */
[----:B------:R-:W-:Y:S01]  /*2470*/  SHF.R.S32.HI R5, RZ, 0x1f, R18 ;  /* 0x0000001fff057819 */ /* 0x000fe20000011412 */
[----:B------:R-:W-:Y:S02]  /*2480*/  IMAD.MOV.U32 R12, RZ, RZ, R2 ;  /* 0x000000ffff0c7224 */ /* 0x000fe400078e0002 */
[----:B------:R-:W-:Y:S01]  /*2490*/  IMAD.MOV.U32 R2, RZ, RZ, R4 ;  /* 0x000000ffff027224 */ /* 0x000fe200078e0004 */
[----:B------:R-:W-:Y:S01]  /*24a0*/  LEA.HI R4, R31, R250, RZ, 0x7 ;  /* 0x000000fa1f047211 */ /* 0x000fe200078f38ff */
[----:B------:R-:W-:Y:S01]  /*24b0*/  IMAD.IADD R0, R15, 0x1, -R6 ;  /* 0x000000010f007824 */ /* 0x000fe200078e0a06 */
[----:B------:R-:W-:Y:S01]  /*24c0*/  LEA.HI R5, R5, R17, RZ, 0x2 ;  /* 0x0000001105057211 */ /* 0x000fe200078f10ff */
[----:B------:R-:W-:Y:S01]  /*24d0*/  IMAD.WIDE.U32 R238, R24, c[0x0][0x290], R2 ;  /* 0x0000a40018ee7a25 */ /* 0x000fe200078e0002 */
[----:B------:R-:W-:-:S02]  /*24e0*/  SHF.R.S32.HI R11, RZ, 0x7, R4 ;  /* 0x00000007ff0b7819 */ /* 0x000fc40000011404 */
[----:B------:R-:W-:Y:S01]  /*24f0*/  LOP3.LUT R5, R5, 0xfffffffc, RZ, 0xc0, !PT ;  /* 0xfffffffc05057812 */ /* 0x000fe200078ec0ff */
[----:B------:R-:W-:Y:S01]  /*2500*/  IMAD R4, R22, c[0x0][0x290], RZ ;  /* 0x0000a40016047a24 */ /* 0x000fe200078e02ff */
[----:B------:R-:W-:Y:S01]  /*2510*/  IADD3 R2, P0, R21, R238, RZ ;  /* 0x000000ee15027210 */ /* 0x000fe20007f1e0ff */
[----:B------:R-:W-:Y:S02]  /*2520*/  IMAD.SHL.U32 R6, R11, 0x8, RZ ;  /* 0x000000080b067824 */ /* 0x000fe400078e00ff */
[----:B------:R-:W-:Y:S02]  /*2530*/  IMAD.IADD R15, R17, 0x1, -R5 ;  /* 0x00000001110f7824 */ /* 0x000fe400078e0a05 */
[----:B------:R-:W-:Y:S01]  /*2540*/  IMAD R4, R24, c[0x0][0x294], R4 ;  /* 0x0000a50018047a24 */ /* 0x000fe200078e0204 */
[----:B------:R-:W-:Y:S01]  /*2550*/  LOP3.LUT R10, R6, 0x8, RZ, 0xc0, !PT ;  /* 0x00000008060a7812 */ /* 0x000fe200078ec0ff */
[----:B------:R-:W-:Y:S01]  /*2560*/  IMAD.SHL.U32 R3, R14, 0x10, RZ ;  /* 0x000000100e037824 */ /* 0x000fe200078e00ff */
[----:B------:R-:W-:Y:S01]  /*2570*/  LEA.HI R6, R15, R15, RZ, 0x1 ;  /* 0x0000000f0f067211 */ /* 0x000fe200078f08ff */
[----:B------:R-:W-:Y:S01]  /*2580*/  IMAD.IADD R244, R239, 0x1, R4 ;  /* 0x00000001eff47824 */ /* 0x000fe200078e0204 */
[----:B-1----:R-:W-:Y:S01]  /*2590*/  LOP3.LUT R9, R16, 0x3ffffffc, RZ, 0xc0, !PT ;  /* 0x3ffffffc10097812 */ /* 0x002fe200078ec0ff */
[----:B------:R-:W-:Y:S01]  /*25a0*/  IMAD.SHL.U32 R4, R15, 0x100, RZ ;  /* 0x000001000f047824 */ /* 0x000fe200078e00ff */
[----:B------:R-:W-:Y:S01]  /*25b0*/  LOP3.LUT R3, R10, 0x70, R3, 0xf8, !PT ;  /* 0x000000700a037812 */ /* 0x000fe200078ef803 */
[----:B------:R-:W-:-:S02]  /*25c0*/  IMAD.SHL.U32 R6, R6, 0x100, RZ ;  /* 0x0000010006067824 */ /* 0x000fc400078e00ff */
[----:B------:R-:W-:Y:S01]  /*25d0*/  IMAD.X R7, R23, 0x1, R244, P0 ;  /* 0x0000000117077824 */ /* 0x000fe200000e06f4 */
[----:B------:R-:W-:Y:S01]  /*25e0*/  LEA R8, P0, R2, c[0x0][0x280], 0x2 ;  /* 0x0000a00002087a11 */ /* 0x000fe200078010ff */
[C---:B------:R-:W-:Y:S01]  /*25f0*/  @!P3 IMAD.SHL.U32 R16, R250.reuse, 0x10, RZ ;  /* 0x00000010fa10b824 */ /* 0x040fe200078e00ff */
[----:B------:R-:W-:Y:S01]  /*2600*/  LOP3.LUT R5, R3, 0x100, R4, 0xf8, !PT ;  /* 0x0000010003057812 */ /* 0x000fe200078ef804 */
[----:B------:R-:W-:Y:S01]  /*2610*/  IMAD.IADD R4, R250, 0x1, -R9 ;  /* 0x00000001fa047824 */ /* 0x000fe200078e0a09 */
[----:B------:R-:W-:Y:S01]  /*2620*/  LOP3.LUT R3, R6, 0x7ffffe00, RZ, 0xc0, !PT ;  /* 0x7ffffe0006037812 */ /* 0x000fe200078ec0ff */
[----:B------:R-:W-:Y:S01]  /*2630*/  IMAD.WIDE.U32 R242, R24, c[0x0][0x240], R12 ;  /* 0x0000900018f27a25 */ /* 0x000fe200078e000c */
[----:B------:R-:W-:Y:S02]  /*2640*/  LEA.HI.X R9, R2, c[0x0][0x284], R7, 0x2, P0 ;  /* 0x0000a10002097a11 */ /* 0x000fe400000f1407 */
[----:B------:R-:W-:Y:S01]  /*2650*/  LOP3.LUT R2, R20, 0xfffffff0, RZ, 0xc0, !PT ;  /* 0xfffffff014027812 */ /* 0x000fe200078ec0ff */
[----:B------:R-:W-:Y:S01]  /*2660*/  IMAD R7, R4, 0x2, R3 ;  /* 0x0000000204077824 */ /* 0x000fe200078e0203 */
[----:B------:R-:W-:Y:S01]  /*2670*/  LOP3.LUT R3, R18, 0xffffffe0, RZ, 0xc0, !PT ;  /* 0xffffffe012037812 */ /* 0x000fe200078ec0ff */
[----:B------:R1:W-:Y:S01]  /*2680*/  @!P3 LDGSTS.E.BYPASS.LTC128B.128 [R16+0x21280], [R8.64] ;  /* 0x212800000810bfae */ /* 0x0003e2000b901d44 */
[----:B------:R-:W-:Y:S01]  /*2690*/  SHF.R.U32.HI R4, RZ, 0x3, R5 ;  /* 0x00000003ff047819 */ /* 0x000fe20000011605 */
[----:B------:R-:W-:Y:S01]  /*26a0*/  IMAD.IADD R2, R250, 0x1, -R2 ;  /* 0x00000001fa027824 */ /* 0x000fe200078e0a02 */
[----:B------:R-:W-:Y:S01]  /*26b0*/  LOP3.LUT P0, RZ, R14, 0x1, RZ, 0xc0, !PT ;  /* 0x000000010eff7812 */ /* 0x000fe2000780c0ff */
[----:B------:R-:W-:Y:S01]  /*26c0*/  IMAD.IADD R3, R250, 0x1, -R3 ;  /* 0x00000001fa037824 */ /* 0x000fe200078e0a03 */
[----:B------:R-:W-:Y:S01]  /*26d0*/  LOP3.LUT R6, R5, 0x28, R4, 0x78, !PT ;  /* 0x0000002805067812 */ /* 0x000fe200078e7804 */
[----:B------:R-:W-:Y:S01]  /*26e0*/  IMAD.SHL.U32 R4, R2, 0x10, RZ ;  /* 0x0000001002047824 */ /* 0x000fe200078e00ff */
[----:B------:R-:W-:Y:S01]  /*26f0*/  LEA.HI R12, R11, R11, RZ, 0x1 ;  /* 0x0000000b0b0c7211 */ /* 0x000fe200078f08ff */
[----:B------:R-:W-:Y:S01]  /*2700*/  IMAD.SHL.U32 R5, R17, 0x100, RZ ;  /* 0x0000010011057824 */ /* 0x000fe200078e00ff */
[----:B------:R-:W-:Y:S01]  /*2710*/  SEL R13, RZ, 0xffffffff, P1 ;  /* 0xffffffffff0d7807 */ /* 0x000fe20000800000 */
[----:B------:R-:W-:Y:S01]  /*2720*/  IMAD.IADD R6, R7, 0x1, R6 ;  /* 0x0000000107067824 */ /* 0x000fe200078e0206 */
[----:B------:R-:W-:Y:S01]  /*2730*/  LOP3.LUT R4, R4, 0xf0, RZ, 0xc0, !PT ;  /* 0x000000f004047812 */ /* 0x000fe200078ec0ff */
[----:B------:R-:W-:Y:S01]  /*2740*/  IMAD.SHL.U32 R204, R2, 0x2, RZ ;  /* 0x0000000202cc7824 */ /* 0x000fe200078e00ff */
[----:B------:R-:W-:Y:S01]  /*2750*/  LOP3.LUT P1, RZ, R25, 0x4, RZ, 0xc0, !PT ;  /* 0x0000000419ff7812 */ /* 0x000fe2000782c0ff */
[----:B------:R-:W-:Y:S01]  /*2760*/  IMAD.SHL.U32 R218, R6, 0x2, RZ ;  /* 0x0000000206da7824 */ /* 0x000fe200078e00ff */
[C---:B------:R-:W-:Y:S01]  /*2770*/  LOP3.LUT R14, R4.reuse, R10, RZ, 0xfc, !PT ;  /* 0x0000000a040e7212 */ /* 0x040fe200078efcff */
[----:B------:R-:W0:Y:S01]  /*2780*/  LDGDEPBAR ;  /* 0x00000000000079af */ /* 0x000e220000000000 */
[----:B------:R-:W-:Y:S01]  /*2790*/  LOP3.LUT R10, R4, 0x100, R5, 0xf8, !PT ;  /* 0x00000100040a7812 */ /* 0x000fe200078ef805 */
[----:B------:R-:W-:Y:S01]  /*27a0*/  IMAD R4, R22, c[0x0][0x240], RZ ;  /* 0x0000900016047a24 */ /* 0x000fe200078e02ff */
[C---:B------:R-:W-:Y:S01]  /*27b0*/  IADD3 R6, R218.reuse, 0x21480, RZ ;  /* 0x00021480da067810 */ /* 0x040fe20007ffe0ff */
[----:B------:R-:W0:Y:S01]  /*27c0*/  LDGDEPBAR ;  /* 0x00000000000079af */ /* 0x000e220000000000 */
[----:B------:R-:W-:-:S02]  /*27d0*/  IADD3 R219, R218, 0x215a0, RZ ;  /* 0x000215a0dadb7810 */ /* 0x000fc40007ffe0ff */
[----:B------:R-:W-:Y:S01]  /*27e0*/  LOP3.LUT R204, R14, 0x18, R204, 0x78, !PT ;  /* 0x000000180ecc7812 */ /* 0x000fe200078e78cc */
[----:B------:R-:W-:Y:S01]  /*27f0*/  IMAD.MOV.U32 R14, RZ, RZ, 0x20 ;  /* 0x00000020ff0e7424 */ /* 0x000fe200078e00ff */
[----:B------:R-:W-:Y:S01]  /*2800*/  @P0 IADD3 R219, R6, 0xe0, RZ ;  /* 0x000000e006db0810 */ /* 0x000fe20007ffe0ff */
[----:B------:R-:W-:Y:S01]  /*2810*/  IMAD.SHL.U32 R6, R0, 0x20, RZ ;  /* 0x0000002000067824 */ /* 0x000fe200078e00ff */
[----:B-1----:R-:W-:Y:S01]  /*2820*/  SHF.R.S32.HI R8, RZ, 0x1f, R3 ;  /* 0x0000001fff087819 */ /* 0x002fe20000011403 */
[----:B------:R-:W-:Y:S01]  /*2830*/  IMAD R16, R24, c[0x0][0x244], R4 ;  /* 0x0000910018107a24 */ /* 0x000fe200078e0204 */
[----:B------:R-:W-:Y:S01]  /*2840*/  LOP3.LUT P0, RZ, R25, 0x2, RZ, 0xc0, !PT ;  /* 0x0000000219ff7812 */ /* 0x000fe2000780c0ff */
[----:B------:R-:W-:Y:S01]  /*2850*/  IMAD.SHL.U32 R4, R15, 0x10, RZ ;  /* 0x000000100f047824 */ /* 0x000fe200078e00ff */
[----:B------:R-:W-:Y:S01]  /*2860*/  LEA.HI R7, R8, R3, RZ, 0x2 ;  /* 0x0000000308077211 */ /* 0x000fe200078f10ff */
[----:B------:R-:W-:Y:S01]  /*2870*/  IMAD.SHL.U32 R8, R27, 0x8, RZ ;  /* 0x000000081b087824 */ /* 0x000fe200078e00ff */
[----:B------:R-:W-:Y:S01]  /*2880*/  LOP3.LUT P3, RZ, R2, 0x2, RZ, 0xc0, !PT ;  /* 0x0000000202ff7812 */ /* 0x000fe2000786c0ff */
[----:B------:R-:W-:Y:S01]  /*2890*/  IMAD.SHL.U32 R204, R204, 0x2, RZ ;  /* 0x00000002cccc7824 */ /* 0x000fe200078e00ff */
[----:B------:R-:W-:Y:S01]  /*28a0*/  LOP3.LUT R5, R7, 0x7ffffffc, RZ, 0xc0, !PT ;  /* 0x7ffffffc07057812 */ /* 0x000fe200078ec0ff */
[----:B------:R-:W-:Y:S01]  /*28b0*/  CS2R R26, SRZ ;  /* 0x00000000001a7805 */ /* 0x000fe2000001ff00 */
[----:B------:R-:W-:Y:S01]  /*28c0*/  SEL R201, R213, 0xfffffff0, !P0 ;  /* 0xfffffff0d5c97807 */ /* 0x000fe20004000000 */
[----:B------:R-:W-:Y:S01]  /*28d0*/  IMAD.IADD R245, R243, 0x1, R16 ;  /* 0x00000001f3f57824 */ /* 0x000fe200078e0210 */
[----:B------:R-:W-:Y:S01]  /*28e0*/  SEL R202, R14, 0xffffffe0, !P1 ;  /* 0xffffffe00eca7807 */ /* 0x000fe20004800000 */
[----:B------:R-:W-:Y:S01]  /*28f0*/  IMAD.IADD R9, R3, 0x1, -R5 ;  /* 0x0000000103097824 */ /* 0x000fe200078e0a05 */
[----:B------:R-:W-:-:S02]  /*2900*/  SHF.R.S32.HI R3, RZ, 0x1f, R2 ;  /* 0x0000001fff037819 */ /* 0x000fc40000011402 */
[----:B------:R-:W-:Y:S02]  /*2910*/  LEA.HI.SX32 R222, R7, R4, 0x1e ;  /* 0x0000000407de7211 */ /* 0x000fe400078ff2ff */
[----:B------:R-:W-:Y:S01]  /*2920*/  LEA.HI R206, R3, R2, RZ, 0x3 ;  /* 0x0000000203ce7211 */ /* 0x000fe200078f18ff */
[----:B------:R-:W-:Y:S01]  /*2930*/  IMAD.SHL.U32 R3, R25, 0x40, RZ ;  /* 0x0000004019037824 */ /* 0x000fe200078e00ff */
[----:B------:R-:W-:Y:S01]  /*2940*/  LOP3.LUT R6, R6, 0x20, RZ, 0xc0, !PT ;  /* 0x0000002006067812 */ /* 0x000fe200078ec0ff */
[----:B------:R-:W-:Y:S01]  /*2950*/  CS2R R24, SRZ ;  /* 0x0000000000187805 */ /* 0x000fe2000001ff00 */
[C---:B------:R-:W-:Y:S01]  /*2960*/  LOP3.LUT R5, R206.reuse, 0xfffffff8, RZ, 0xc0, !PT ;  /* 0xfffffff8ce057812 */ /* 0x040fe200078ec0ff */
[----:B------:R-:W-:Y:S01]  /*2970*/  IMAD.SHL.U32 R206, R206, 0x40, RZ ;  /* 0x00000040cece7824 */ /* 0x000fe200078e00ff */
[----:B------:R-:W-:Y:S02]  /*2980*/  LOP3.LUT R3, R3, 0x1c0, RZ, 0xc0, !PT ;  /* 0x000001c003037812 */ /* 0x000fe400078ec0ff */
[----:B------:R-:W-:Y:S01]  /*2990*/  SHF.R.U32.HI R207, RZ, 0x3, R10 ;  /* 0x00000003ffcf7819 */ /* 0x000fe2000001160a */
[----:B------:R-:W-:Y:S01]  /*29a0*/  IMAD.IADD R5, R2, 0x1, -R5 ;  /* 0x0000000102057824 */ /* 0x000fe200078e0a05 */
[----:B------:R-:W-:-:S02]  /*29b0*/  LOP3.LUT R2, R12, 0x1ffffffe, RZ, 0xc0, !PT ;  /* 0x1ffffffe0c027812 */ /* 0x000fc400078ec0ff */
[----:B------:R-:W-:Y:S02]  /*29c0*/  LOP3.LUT R200, R3, 0x8, R30, 0xf8, !PT ;  /* 0x0000000803c87812 */ /* 0x000fe400078ef81e */
[----:B------:R-:W-:Y:S01]  /*29d0*/  LOP3.LUT P1, RZ, R5, 0x4, RZ, 0xc0, !PT ;  /* 0x0000000405ff7812 */ /* 0x000fe2000782c0ff */
[----:B------:R-:W-:Y:S01]  /*29e0*/  IMAD.IADD R2, R11, 0x1, -R2 ;  /* 0x000000010b027824 */ /* 0x000fe200078e0a02 */
[C---:B------:R-:W-:Y:S01]  /*29f0*/  LOP3.LUT P0, RZ, R5.reuse, 0x2, RZ, 0xc0, !PT ;  /* 0x0000000205ff7812 */ /* 0x040fe2000780c0ff */
[----:B------:R-:W-:Y:S01]  /*2a00*/  IMAD.SHL.U32 R5, R5, 0x40, RZ ;  /* 0x0000004005057824 */ /* 0x000fe200078e00ff */
[----:B------:R-:W-:Y:S01]  /*2a10*/  LOP3.LUT R4, R3, 0x30, R4, 0xf8, !PT ;  /* 0x0000003003047812 */ /* 0x000fe200078ef804 */
[----:B------:R-:W-:Y:S01]  /*2a20*/  IMAD R227, R2, 0x4, R9 ;  /* 0x0000000402e37824 */ /* 0x000fe200078e0209 */
[----:B------:R-:W-:Y:S01]  /*2a30*/  SHF.R.U32.HI R7, RZ, 0x3, R3 ;  /* 0x00000003ff077819 */ /* 0x000fe20000011603 */
[----:B------:R-:W-:Y:S01]  /*2a40*/  IMAD.SHL.U32 R3, R0, 0x8, RZ ;  /* 0x0000000800037824 */ /* 0x000fe200078e00ff */
[----:B------:R-:W-:Y:S01]  /*2a50*/  LOP3.LUT R5, R5, 0x1c0, RZ, 0xc0, !PT ;  /* 0x000001c005057812 */ /* 0x000fe200078ec0ff */
[----:B------:R-:W-:Y:S01]  /*2a60*/  IMAD.SHL.U32 R2, R13, 0x2, RZ ;  /* 0x000000020d027824 */ /* 0x000fe200078e00ff */
[----:B------:R-:W-:Y:S01]  /*2a70*/  LOP3.LUT R12, R6, 0x18, R8, 0xf8, !PT ;  /* 0x00000018060c7812 */ /* 0x000fe200078ef808 */
[----:B------:R-:W-:Y:S01]  /*2a80*/  IMAD.SHL.U32 R227, R227, 0x2, RZ ;  /* 0x00000002e3e37824 */ /* 0x000fe200078e00ff */
        /* <DEDUP_REMOVED lines=21> */
[----:B------:R-:W-:Y:S01]  /*2be0*/  SEL R9, RZ, 0x4, P2 ;  /* 0x00000004ff097807 */ /* 0x000fe20001000000 */
[----:B------:R-:W-:Y:S01]  /*2bf0*/  IMAD.SHL.U32 R211, R213, 0x2, RZ ;  /* 0x00000002d5d37824 */ /* 0x000fe200078e00ff */
[----:B------:R-:W-:Y:S01]  /*2c00*/  IADD3 R209, R210, 0x1b080, RZ ;  /* 0x0001b080d2d17810 */ /* 0x000fe20007ffe0ff */
[--C-:B------:R-:W-:Y:S01]  /*2c10*/  IMAD R201, R201, 0x2, R200.reuse ;  /* 0x00000002c9c97824 */ /* 0x100fe200078e02c8 */
[----:B------:R-:W-:Y:S01]  /*2c20*/  LOP3.LUT R206, R5, R206, RZ, 0xfc, !PT ;  /* 0x000000ce05ce7212 */ /* 0x000fe200078efcff */
[----:B------:R-:W-:Y:S01]  /*2c30*/  IMAD R203, R202, 0x2, R200 ;  /* 0x00000002cacb7824 */ /* 0x000fe200078e02c8 */
        /* <DEDUP_REMOVED lines=8> */
[----:B------:R-:W-:Y:S02]  /*2cc0*/  IMAD.IADD R216, R212, 0x1, R213 ;  /* 0x00000001d4d87824 */ /* 0x000fe400078e02d5 */
.L_x_1227:
[----:B------:R-:W-:Y:S04]  /*2cd0*/  DEPBAR.LE SB0, 0x1 ;  /* 0x000080400000791a */ /* 0x000fe80000000000 */
[----:B------:R-:W-:Y:S01]  /*2ce0*/  BAR.SYNC.DEFER_BLOCKING 0x0 ;  /* 0x0000000000007b1d */ /* 0x000fe20000010000 */
[C---:B------:R-:W-:Y:S01]  /*2cf0*/  IMAD R0, R208.reuse, 0x3000, R212 ;  /* 0x00003000d0007824 */ /* 0x040fe200078e02d4 */
[----:B------:R-:W-:Y:S01]  /*2d00*/  MOV R224, R217 ;  /* 0x000000d900e07202 */ /* 0x000fe20000000f00 */
[----:B------:R-:W-:Y:S03]  /*2d10*/  IMAD R18, R208, 0x3000, R214 ;  /* 0x00003000d0127824 */ /* 0x000fe600078e02d6 */
[----:B------:R-:W-:Y:S01]  /*2d20*/  SHF.L.U32 R174, R0, 0x1, RZ ;  /* 0x0000000100ae7819 */ /* 0x000fe200000006ff */
[----:B------:R-:W-:Y:S01]  /*2d30*/  IMAD R0, R208, 0x3000, R213 ;  /* 0x00003000d0007824 */ /* 0x000fe200078e02d5 */
[----:B------:R-:W-:Y:S04]  /*2d40*/  SHF.L.U32 R175, R18, 0x1, RZ ;  /* 0x0000000112af7819 */ /* 0x000fe800000006ff */
        /* <DEDUP_REMOVED lines=153> */
[C---:B-1----:R-:W-:Y:S09]  /*36e0*/  HMMA.16816.F32 R16, R104.reuse, R2, R16 ;  /* 0x000000026810723c */ /* 0x042ff20000001810 */
[----:B------:R-:W1:Y:S01]  /*36f0*/  MUFU.TANH R181, R8 ;  /* 0x0000000800b57308 */ /* 0x000e620000002400 */
[----:B---3--:R-:W3:Y:S01]  /*3700*/  LDSM.16.M88.2 R4, [R202+0x7080] ;  /* 0x00708000ca04783b */ /* 0x008ee20000000100 */
[----:B------:R-:W-:Y:S08]  /*3710*/  DEPBAR.LE SB0, 0x0 ;  /* 0x000080000000791a */ /* 0x000ff00000000000 */
[----:B------:R-:W1:Y:S01]  /*3720*/  MUFU.TANH R191, R7 ;  /* 0x0000000700bf7308 */ /* 0x000e620000002400 */
[----:B------:R-:W-:Y:S01]  /*3730*/  BAR.SYNC.DEFER_BLOCKING 0x0 ;  /* 0x0000000000007b1d */ /* 0x000fe20000010000 */
[----:B-----5:R-:W-:Y:S03]  /*3740*/  IADD3 R6, R217, 0x1, RZ ;  /* 0x00000001d9067810 */ /* 0x020fe60007ffe0ff */
[----:B------:R-:W-:Y:S02]  /*3750*/  FMUL.FTZ R16, R16, c[0x0][0x2b4] ;  /* 0x0000ad0010107a20 */ /* 0x000fe40000410000 */
[----:B------:R-:W-:Y:S01]  /*3760*/  FMUL.FTZ R17, R17, c[0x0][0x2b4] ;  /* 0x0000ad0011117a20 */ /* 0x000fe20000410000 */
[----:B------:R-:W-:Y:S02]  /*3770*/  ISETP.GE.AND P3, PT, R6, R236, PT ;  /* 0x000000ec0600720c */ /* 0x000fe40003f66270 */
        /* <DEDUP_REMOVED lines=35> */
[----:B--2-4-:R-:W-:Y:S01]  /*39b0*/  ISETP.GT.AND P1, PT, R250, 0xf, PT ;  /* 0x0000000ffa00780c */ /* 0x014fe20003f24270 */
[----:B------:R-:W-:Y:S01]  /*39c0*/  IMAD.WIDE.U32 R10, R6, c[0x0][0x178], RZ ;  /* 0x00005e00060a7a25 */ /* 0x000fe200078e00ff */
[----:B------:R-:W-:Y:S03]  /*39d0*/  SHF.R.S32.HI R5, RZ, 0x1f, R6 ;  /* 0x0000001fff057819 */ /* 0x000fe60000011406 */
[----:B------:R-:W-:Y:S02]  /*39e0*/  IMAD.MOV.U32 R193, RZ, RZ, c[0x0][0x178] ;  /* 0x00005e00ffc17624 */ /* 0x000fe400078e00ff */
[----:B------:R-:W-:Y:S02]  /*39f0*/  IMAD R5, R5, c[0x0][0x178], RZ ;  /* 0x00005e0005057a24 */ /* 0x000fe400078e02ff */
[----:B------:R-:W-:Y:S02]  /*3a00*/  IMAD.SHL.U32 R15, R10, 0x40, RZ ;  /* 0x000000400a0f7824 */ /* 0x000fe400078e00ff */
[----:B------:R-:W-:Y:S02]  /*3a10*/  IMAD R5, R6, c[0x0][0x17c], R5 ;  /* 0x00005f0006057a24 */ /* 0x000fe400078e0205 */
[----:B------:R-:W-:Y:S01]  /*3a20*/  @!P1 LEA R4, R217, 0x40, 0x6 ;  /* 0x00000040d9049811 */ /* 0x000fe200078e30ff */
[----:B------:R-:W-:Y:S02]  /*3a30*/  IMAD.SHL.U32 R193, R193, 0x20, RZ ;  /* 0x00000020c1c17824 */ /* 0x000fe400078e00ff */
[----:B------:R-:W-:Y:S01]  /*3a40*/  IMAD.IADD R5, R11, 0x1, R5 ;  /* 0x000000010b057824 */ /* 0x000fe200078e0205 */
[----:B------:R-:W-:Y:S01]  /*3a50*/  @!P1 IADD3 R0, P0, R4, R240, RZ ;  /* 0x000000f004009210 */ /* 0x000fe20007f1e0ff */
[----:B------:R-:W-:Y:S03]  /*3a60*/  IMAD R6, R6, -0x40, R225 ;  /* 0xffffffc006067824 */ /* 0x000fe600078e02e1 */
[----:B------:R-:W-:Y:S02]  /*3a70*/  @!P1 LEA.HI.X.SX32 R11, R4, R246, 0x1, P0 ;  /* 0x000000f6040b9211 */ /* 0x000fe400000f0eff */
[----:B------:R-:W-:Y:S02]  /*3a80*/  IADD3 R7, P1, P0, R234, R15, R193 ;  /* 0x0000000fea077210 */ /* 0x000fe4000783e0c1 */
[----:B------:R-:W-:Y:S02]  /*3a90*/  SHF.L.U64.HI R4, R10, 0x6, R5 ;  /* 0x000000060a047819 */ /* 0x000fe40000010205 */
[----:B------:R-:W-:Y:S02]  /*3aa0*/  IADD3 R5, P2, R15, R234, RZ ;  /* 0x000000ea0f057210 */ /* 0x000fe40007f5e0ff */
[----:B---3--:R-:W-:Y:S02]  /*3ab0*/  IADD3.X R18, R231, R4, R252, P1, P0 ;  /* 0x00000004e7127210 */ /* 0x008fe40000fe04fc */
[----:B------:R-:W-:Y:S11]  /*3ac0*/  ISETP.GT.AND P1, PT, R250, 0xf, PT ;  /* 0x0000000ffa00780c */ /* 0x000ff60003f24270 */
[----:B------:R-:W-:Y:S02]  /*3ad0*/  @!UPT UIADD3 URZ, URZ, URZ, URZ ;  /* 0x0000003f3f3ff290 */ /* 0x000fe4000fffe03f */
[C---:B------:R-:W-:Y:S04]  /*3ae0*/  @!P1 LEA R14, P0, R0.reuse, c[0x0][0x258], 0x2 ;  /* 0x00009600000e9a11 */ /* 0x040fe800078010ff */
[----:B------:R-:W-:Y:S01]  /*3af0*/  @!P1 LEA.HI.X R15, R0, c[0x0][0x25c], R11, 0x2, P0 ;  /* 0x00009700000f9a11 */ /* 0x000fe200000f140b */
[----:B------:R-:W-:Y:S01]  /*3b00*/  IMAD.X R0, R4, 0x1, R231, P2 ;  /* 0x0000000104007824 */ /* 0x000fe200010e06e7 */
[----:B------:R-:W-:Y:S01]  /*3b10*/  LEA R10, P1, R5, c[0x0][0x160], 0x1 ;  /* 0x00005800050a7a11 */ /* 0x000fe200078208ff */
[----:B------:R-:W-:Y:S01]  /*3b20*/  IMAD.IADD R4, R6, 0x1, -R237 ;  /* 0x0000000106047824 */ /* 0x000fe200078e0aed */
[----:B------:R-:W-:Y:S02]  /*3b30*/  LEA R6, P0, R7, c[0x0][0x160], 0x1 ;  /* 0x0000580007067a11 */ /* 0x000fe400078008ff */
[----:B------:R-:W-:Y:S02]  /*3b40*/  LEA.HI.X R11, R5, c[0x0][0x164], R0, 0x1, P1 ;  /* 0x00005900050b7a11 */ /* 0x000fe400008f0c00 */
[----:B------:R-:W-:Y:S02]  /*3b50*/  ISETP.LT.OR P1, PT, R4, 0x1, !P4 ;  /* 0x000000010400780c */ /* 0x000fe40006721670 */
[----:B------:R-:W-:Y:S02]  /*3b60*/  IADD3 R0, R220, 0xf080, RZ ;  /* 0x0000f080dc007810 */ /* 0x000fe40007ffe0ff */
[----:B------:R-:W-:Y:S02]  /*3b70*/  LEA.HI.X R7, R7, c[0x0][0x164], R18, 0x1, P0 ;  /* 0x0000590007077a11 */ /* 0x000fe400000f0c12 */
[----:B------:R-:W-:Y:S01]  /*3b80*/  ISETP.LT.OR P0, PT, R4, 0x1, !P6 ;  /* 0x000000010400780c */ /* 0x000fe20007701670 */
[C---:B------:R-:W-:Y:S01]  /*3b90*/  IMAD R0, R221.reuse, 0x6000, R0 ;  /* 0x00006000dd007824 */ /* 0x040fe200078e0200 */
[----:B------:R-:W-:Y:S05]  /*3ba0*/  ISETP.GT.AND P2, PT, R250, 0xf, PT ;  /* 0x0000000ffa00780c */ /* 0x000fea0003f44270 */
        /* <DEDUP_REMOVED lines=10> */
[----:B------:R-:W-:Y:S01]  /*3c50*/  ISETP.LT.OR P0, PT, R4, 0x21, !P5 ;  /* 0x000000210400780c */ /* 0x000fe20006f01670 */
[----:B------:R-:W-:Y:S04]  /*3c60*/  IMAD.SHL.U32 R4, R250, 0x4, RZ ;  /* 0x00000004fa047824 */ /* 0x000fe800078e00ff */
[----:B------:R-:W-:Y:S02]  /*3c70*/  @!P2 IMAD R4, R221, 0x40, R4 ;  /* 0x00000040dd04a824 */ /* 0x000fe400078e0204 */
[----:B------:R2:W-:Y:S02]  /*3c80*/  LDGSTS.E.BYPASS.LTC128B.128 [R0+0x3000], [R6.64+0x80], !P1 ;  /* 0x0300008006007fae */ /* 0x0005e4000c901d44 */
[----:B------:R-:W-:Y:S04]  /*3c90*/  @!P2 IMAD.SHL.U32 R4, R4, 0x4, RZ ;  /* 0x000000040404a824 */ /* 0x000fe800078e00ff */
[----:B------:R2:W-:Y:S04]  /*3ca0*/  LDGSTS.E.BYPASS.LTC128B.128 [R0+0x5000], [R6.64+0x100], !P0 ;  /* 0x0500010006007fae */ /* 0x0005e8000c101d44 */
[----:B------:R2:W-:Y:S02]  /*3cb0*/  @!P2 LDGSTS.E.BYPASS.LTC128B.128 [R4+0x21080], [R14.64] ;  /* 0x210800000e04afae */ /* 0x0005e4000b901d44 */
.L_x_1225:
[C---:B-12-4-:R-:W-:Y:S01]  /*3cc0*/  HMMA.16816.F32 R4, R84.reuse, R2, RZ ;  /* 0x000000025404723c */ /* 0x056fe200000018ff */
[----:B------:R-:W-:Y:S03]  /*3cd0*/  LDSM.16.M88.2 R2, [R203+0x7880] ;  /* 0x00788000cb02783b */ /* 0x000fe60000000100 */
[----:B------:R-:W-:Y:S02]  /*3ce0*/  SHF.L.U32 R0, R213, 0x1, RZ ;  /* 0x00000001d5007819 */ /* 0x000fe400000006ff */
[----:B------:R-:W1:Y:S02]  /*3cf0*/  LDSM.16.M88.4 R104, [R209] ;  /* 0x00000000d168783b */ /* 0x000e640000000200 */
[C---:B------:R-:W-:Y:S01]  /*3d00*/  HMMA.16816.F32 R8, R84.reuse, R8, RZ ;  /* 0x000000085408723c */ /* 0x040fe200000018ff */
[----:B------:R-:W-:Y:S02]  /*3d10*/  IADD3 R0, R0, R209, RZ ;  /* 0x000000d100007210 */ /* 0x000fe40007ffe0ff */
[----:B------:R-:W0:Y:S05]  /*3d20*/  LDGDEPBAR ;  /* 0x00000000000079af */ /* 0x000e2a0000000000 */
        /* <DEDUP_REMOVED lines=8> */
[----:B------:R-:W5:Y:S07]  /*3db0*/  LDSM.16.M88.2 R90, [R203+0x9880] ;  /* 0x00988000cb5a783b */ /* 0x000f6e0000000100 */
[C---:B------:R-:W-:Y:S01]  /*3dc0*/  HMMA.16816.F32 R12, R92.reuse, R98, R12 ;  /* 0x000000625c0c723c */ /* 0x040fe2000000180c */
[----:B------:R-:W-:Y:S07]  /*3dd0*/  LDSM.16.M88.4 R96, [R210+0x1d080] ;  /* 0x01d08000d260783b */ /* 0x000fee0000000200 */
[C---:B------:R-:W-:Y:S01]  /*3de0*/  HMMA.16816.F32 R16, R92.reuse, R100, R16 ;  /* 0x000000645c10723c */ /* 0x040fe20000001810 */
[----:B------:R-:W-:Y:S07]  /*3df0*/  LDSM.16.M88.2 R100, [R200+0xa880] ;  /* 0x00a88000c864783b */ /* 0x000fee0000000100 */
[----:B------:R-:W-:Y:S01]  /*3e00*/  HMMA.16816.F32 R20, R92, R102, R20 ;  /* 0x000000665c14723c */ /* 0x000fe20000001814 */
[----:B------:R-:W-:Y:S06]  /*3e10*/  LDSM.16.M88.4 R92, [R0] ;  /* 0x00000000005c783b */ /* 0x000fec0000000200 */
[-C--:B------:R-:W-:Y:S01]  /*3e20*/  IADD3 R102, -R227, R226.reuse, RZ ;  /* 0x000000e2e3667210 */ /* 0x080fe20007ffe1ff */
        /* <DEDUP_REMOVED lines=19> */
[----:B------:R-:W-:Y:S05]  /*3f60*/  LDSM.16.M88.2 R90, [R201+0xa080] ;  /* 0x00a08000c95a783b */ /* 0x000fea0000000100 */
[----:B------:R-:W5:Y:S02]  /*3f70*/  LDSM.16.M88.4 R92, [R211+0x1d080] ;  /* 0x01d08000d35c783b */ /* 0x000f640000000200 */
[C---:B-1----:R-:W-:Y:S03]  /*3f80*/  HMMA.16816.F32 R4, R96.reuse, R2, R4 ;  /* 0x000000026004723c */ /* 0x042fe60000001804 */
[----:B------:R-:W1:Y:S05]  /*3f90*/  LDSM.16.M88.2 R2, [R201+0xa880] ;  /* 0x00a88000c902783b */ /* 0x000e6a0000000100 */
[C---:B------:R-:W-:Y:S07]  /*3fa0*/  HMMA.16816.F32 R8, R96.reuse, R100, R8 ;  /* 0x000000646008723c */ /* 0x040fee0000001808 */
[----:B------:R-:W-:Y:S01]  /*3fb0*/  LEA R100, R217, R226, 0x6 ;  /* 0x000000e2d9647211 */ /* 0x000fe200078e30ff */
[C---:B--2---:R-:W-:Y:S01]  /*3fc0*/  HMMA.16816.F32 R12, R96.reuse, R84, R12 ;  /* 0x00000054600c723c */ /* 0x044fe2000000180c */
[----:B------:R-:W2:Y:S03]  /*3fd0*/  LDSM.16.M88.2 R84, [R201+0xb080] ;  /* 0x00b08000c954783b */ /* 0x000ea60000000100 */
[----:B------:R-:W-:Y:S02]  /*3fe0*/  IADD3 R100, -R225, 0x1, R100 ;  /* 0x00000001e1647810 */ /* 0x000fe40007ffe164 */
[----:B------:R-:W-:Y:S02]  /*3ff0*/  IADD3 R217, R217, 0x1, RZ ;  /* 0x00000001d9d97810 */ /* 0x000fe40007ffe0ff */
[C---:B---3--:R-:W-:Y:S01]  /*4000*/  HMMA.16816.F32 R16, R96.reuse, R86, R16 ;  /* 0x000000566010723c */ /* 0x048fe20000001810 */
[----:B------:R-:W3:Y:S03]  /*4010*/  LDSM.16.M88.2 R86, [R201+0xb880] ;  /* 0x00b88000c956783b */ /* 0x000ee60000000100 */
[----:B------:R-:W-:Y:S04]  /*4020*/  IADD3 R101, -R227, R222, R100 ;  /* 0x000000dee3657210 */ /* 0x000fe80007ffe164 */
[----:B----4-:R-:W-:Y:S01]  /*4030*/  HMMA.16816.F32 R20, R96, R88, R20 ;  /* 0x000000586014723c */ /* 0x010fe20000001814 */
[----:B------:R-:W4:Y:S03]  /*4040*/  LDSM.16.M88.2 R88, [R201+0xc080] ;  /* 0x00c08000c958783b */ /* 0x000f260000000100 */
[----:B------:R-:W-:Y:S02]  /*4050*/  IMNMX R100, R102, R101, PT ;  /* 0x0000006566647217 */ /* 0x000fe40003800200 */
[----:B------:R-:W-:Y:S02]  /*4060*/  LDSM.16.M88.4 R96, [R209+0x2000] ;  /* 0x00200000d160783b */ /* 0x000fe40000000200 */
[C---:B-----5:R-:W-:Y:S03]  /*4070*/  HMMA.16816.F32 R4, R92.reuse, R90, R4 ;  /* 0x0000005a5c04723c */ /* 0x060fe60000001804 */
[----:B------:R-:W5:Y:S02]  /*4080*/  LDSM.16.M88.2 R90, [R203+0xa080] ;  /* 0x00a08000cb5a783b */ /* 0x000f640000000100 */
[----:B------:R-:W-:Y:S03]  /*4090*/  ISETP.GT.AND P0, PT, R100, RZ, PT ;  /* 0x000000ff6400720c */ /* 0x000fe60003f04270 */
[C---:B-1----:R-:W-:Y:S01]  /*40a0*/  HMMA.16816.F32 R8, R92.reuse, R2, R8 ;  /* 0x000000025c08723c */ /* 0x042fe20000001808 */
[----:B------:R-:W1:Y:S03]  /*40b0*/  LDSM.16.M88.2 R2, [R203+0xa880] ;  /* 0x00a88000cb02783b */ /* 0x000e660000000100 */
[----:B------:R-:W-:Y:S02]  /*40c0*/  FSEL R103, R182, -INF , P0 ;  /* 0xff800000b6677808 */ /* 0x000fe40000000000 */
[----:B------:R-:W-:Y:S02]  /*40d0*/  ISETP.GT.AND P0, PT, R100, 0x1, PT ;  /* 0x000000016400780c */ /* 0x000fe40003f04270 */
        /* <DEDUP_REMOVED lines=37> */
[----:B----4-:R-:W-:Y:S07]  /*4330*/  HMMA.16816.F32 R20, R96, R88, R20 ;  /* 0x000000586014723c */ /* 0x010fee0000001814 */
[----:B------:R-:W-:Y:S01]  /*4340*/  FSEL R96, R180, -INF , P0 ;  /* 0xff800000b4607808 */ /* 0x000fe20000000000 */
[--C-:B------:R-:W-:Y:S01]  /*4350*/  FFMA.FTZ R88, R103, c[0x0][0x29c], -R108.reuse ;  /* 0x0000a70067587a23 */ /* 0x100fe2000001086c */
[C---:B-----5:R-:W-:Y:S03]  /*4360*/  HMMA.16816.F32 R4, R92.reuse, R90, R4 ;  /* 0x0000005a5c04723c */ /* 0x060fe60000001804 */
[----:B------:R4:W-:Y:S02]  /*4370*/  MUFU.EX2 R172, R88 ;  /* 0x0000005800ac7308 */ /* 0x0009e40000000800 */
[----:B------:R-:W-:Y:S02]  /*4380*/  ISETP.GT.AND P0, PT, R100, 0x10, PT ;  /* 0x000000106400780c */ /* 0x000fe40003f04270 */
[--C-:B------:R-:W-:Y:S01]  /*4390*/  FFMA.FTZ R90, R96, c[0x0][0x29c], -R108.reuse ;  /* 0x0000a700605a7a23 */ /* 0x100fe2000001086c */
[C---:B-1----:R-:W-:Y:S01]  /*43a0*/  HMMA.16816.F32 R8, R92.reuse, R2, R8 ;  /* 0x000000025c08723c */ /* 0x042fe20000001808 */
[----:B------:R-:W-:Y:S04]  /*43b0*/  LDSM.16.M88.2 R2, [R203+0xc880] ;  /* 0x00c88000cb02783b */ /* 0x000fe80000000100 */
[----:B------:R1:W5:Y:S01]  /*43c0*/  MUFU.EX2 R111, R90 ;  /* 0x0000005a006f7308 */ /* 0x0003620000000800 */
[----:B------:R-:W-:Y:S02]  /*43d0*/  LDSM.16.M88.4 R96, [R209+0x4000] ;  /* 0x00400000d160783b */ /* 0x000fe40000000200 */
[C---:B--2---:R-:W-:Y:S03]  /*43e0*/  HMMA.16816.F32 R12, R92.reuse, R84, R12 ;  /* 0x000000545c0c723c */ /* 0x044fe6000000180c */
[----:B------:R-:W-:Y:S05]  /*43f0*/  LDSM.16.M88.2 R84, [R203+0xd080] ;  /* 0x00d08000cb54783b */ /* 0x000fea0000000100 */
[C---:B---3--:R-:W-:Y:S01]  /*4400*/  HMMA.16816.F32 R16, R92.reuse, R86, R16 ;  /* 0x000000565c10723c */ /* 0x048fe20000001810 */
[----:B------:R-:W-:Y:S05]  /*4410*/  LDSM.16.M88.2 R86, [R203+0xd880] ;  /* 0x00d88000cb56783b */ /* 0x000fea0000000100 */
[----:B----4-:R-:W2:Y:S01]  /*4420*/  LDSM.16.M88.2 R88, [R201+0xe880] ;  /* 0x00e88000c958783b */ /* 0x010ea20000000100 */
[----:B-1----:R-:W-:Y:S02]  /*4430*/  FSEL R90, R181, -INF , P0 ;  /* 0xff800000b55a7808 */ /* 0x002fe40000000000 */
[----:B------:R-:W-:Y:S03]  /*4440*/  ISETP.GT.AND P0, PT, R100, 0x11, PT ;  /* 0x000000116400780c */ /* 0x000fe60003f04270 */
[--C-:B------:R-:W-:Y:S04]  /*4450*/  FFMA.FTZ R90, R90, c[0x0][0x29c], -R108.reuse ;  /* 0x0000a7005a5a7a23 */ /* 0x100fe8000001086c */
[----:B------:R1:W-:Y:S01]  /*4460*/  MUFU.EX2 R110, R90 ;  /* 0x0000005a006e7308 */ /* 0x0003e20000000800 */
[----:B--2---:R-:W-:Y:S01]  /*4470*/  HMMA.16816.F32 R20, R92, R88, R20 ;  /* 0x000000585c14723c */ /* 0x004fe20000001814 */
[----:B------:R-:W2:Y:S02]  /*4480*/  LDSM.16.M88.2 R88, [R203+0xe080] ;  /* 0x00e08000cb58783b */ /* 0x000ea40000000100 */
[----:B-1----:R-:W-:Y:S02]  /*4490*/  FSEL R90, R176, -INF , P0 ;  /* 0xff800000b05a7808 */ /* 0x002fe40000000000 */
[----:B------:R-:W-:Y:S03]  /*44a0*/  ISETP.GT.AND P0, PT, R100, 0x20, PT ;  /* 0x000000206400780c */ /* 0x000fe60003f04270 */
[C---:B------:R-:W-:Y:S01]  /*44b0*/  HMMA.16816.F32 R4, R96.reuse, R2, R4 ;  /* 0x000000026004723c */ /* 0x040fe20000001804 */
[----:B------:R-:W-:Y:S04]  /*44c0*/  LDSM.16.M88.2 R2, [R202+0xc880] ;  /* 0x00c88000ca02783b */ /* 0x000fe80000000100 */
[--C-:B------:R-:W-:Y:S03]  /*44d0*/  FFMA.FTZ R90, R90, c[0x0][0x29c], -R108.reuse ;  /* 0x0000a7005a5a7a23 */ /* 0x100fe6000001086c */
[C---:B------:R-:W-:Y:S01]  /*44e0*/  HMMA.16816.F32 R8, R96.reuse, R84, R8 ;  /* 0x000000546008723c */ /* 0x040fe20000001808 */
[----:B------:R1:W3:Y:S01]  /*44f0*/  MUFU.EX2 R106, R90 ;  /* 0x0000005a006a7308 */ /* 0x0002e20000000800 */
[----:B------:R-:W-:Y:S06]  /*4500*/  LDSM.16.M88.2 R84, [R202+0xd080] ;  /* 0x00d08000ca54783b */ /* 0x000fec0000000100 */
[C---:B------:R-:W-:Y:S01]  /*4510*/  HMMA.16816.F32 R12, R96.reuse, R86, R12 ;  /* 0x00000056600c723c */ /* 0x040fe2000000180c */
[----:B------:R-:W-:Y:S07]  /*4520*/  LDSM.16.M88.2 R86, [R202+0xd880] ;  /* 0x00d88000ca56783b */ /* 0x000fee0000000100 */
[C---:B--2---:R-:W-:Y:S01]  /*4530*/  HMMA.16816.F32 R16, R96.reuse, R88, R16 ;  /* 0x000000586010723c */ /* 0x044fe20000001810 */
[----:B------:R-:W-:Y:S03]  /*4540*/  LDSM.16.M88.2 R88, [R202+0xe080] ;  /* 0x00e08000ca58783b */ /* 0x000fe60000000100 */
[----:B-1----:R-:W-:Y:S02]  /*4550*/  FSEL R90, R177, -INF , P0 ;  /* 0xff800000b15a7808 */ /* 0x002fe40000000000 */
[----:B------:R-:W-:Y:S03]  /*4560*/  ISETP.GT.AND P0, PT, R100, 0x21, PT ;  /* 0x000000216400780c */ /* 0x000fe60003f04270 */
[--C-:B------:R-:W-:Y:S04]  /*4570*/  FFMA.FTZ R90, R90, c[0x0][0x29c], -R108.reuse ;  /* 0x0000a7005a5a7a23 */ /* 0x100fe8000001086c */
[----:B------:R1:W-:Y:S02]  /*4580*/  MUFU.EX2 R107, R90 ;  /* 0x0000005a006b7308 */ /* 0x0003e40000000800 */
[----:B-1----:R-:W-:Y:S02]  /*4590*/  FSEL R90, R175, -INF , P0 ;  /* 0xff800000af5a7808 */ /* 0x002fe40000000000 */
[----:B------:R-:W-:Y:S03]  /*45a0*/  ISETP.GT.AND P0, PT, R100, 0x30, PT ;  /* 0x000000306400780c */ /* 0x000fe60003f04270 */
[--C-:B------:R-:W-:Y:S01]  /*45b0*/  FFMA.FTZ R90, R90, c[0x0][0x29c], -R108.reuse ;  /* 0x0000a7005a5a7a23 */ /* 0x100fe2000001086c */
[----:B------:R-:W-:Y:S02]  /*45c0*/  FSEL R92, R179, -INF , P0 ;  /* 0xff800000b35c7808 */ /* 0x000fe40000000000 */
[----:B------:R-:W-:Y:S01]  /*45d0*/  ISETP.GT.AND P0, PT, R100, 0x31, PT ;  /* 0x000000316400780c */ /* 0x000fe20003f04270 */
[----:B------:R1:W-:Y:S02]  /*45e0*/  MUFU.EX2 R104, R90 ;  /* 0x0000005a00687308 */ /* 0x0003e40000000800 */
[--C-:B------:R-:W-:Y:S01]  /*45f0*/  FFMA.FTZ R92, R92, c[0x0][0x29c], -R108.reuse ;  /* 0x0000a7005c5c7a23 */ /* 0x100fe2000001086c */
[----:B------:R-:W-:Y:S02]  /*4600*/  FSEL R103, R178, -INF , P0 ;  /* 0xff800000b2677808 */ /* 0x000fe40000000000 */
[----:B------:R-:W-:Y:S05]  /*4610*/  ISETP.GT.AND P0, PT, R100, 0x40, PT ;  /* 0x000000406400780c */ /* 0x000fea0003f04270 */
[----:B------:R2:W-:Y:S01]  /*4620*/  MUFU.EX2 R105, R92 ;  /* 0x0000005c00697308 */ /* 0x0005e20000000800 */
[----:B-1----:R-:W1:Y:S05]  /*4630*/  LDSM.16.M88.2 R90, [R203+0xe880] ;  /* 0x00e88000cb5a783b */ /* 0x002e6a0000000100 */
[----:B--2---:R2:W4:Y:S02]  /*4640*/  LDSM.16.M88.4 R92, [R0+0x4000] ;  /* 0x00400000005c783b */ /* 0x0045240000000200 */
[--C-:B--2---:R-:W-:Y:S04]  /*4650*/  FFMA.FTZ R0, R103, c[0x0][0x29c], -R108.reuse ;  /* 0x0000a70067007a23 */ /* 0x104fe8000001086c */
[----:B------:R2:W2:Y:S01]  /*4660*/  MUFU.EX2 R103, R0 ;  /* 0x0000000000677308 */ /* 0x0004a20000000800 */
[----:B-1----:R-:W-:Y:S01]  /*4670*/  HMMA.16816.F32 R20, R96, R90, R20 ;  /* 0x0000005a6014723c */ /* 0x002fe20000001814 */
[----:B------:R-:W1:Y:S07]  /*4680*/  LDS R90, [R222.X4+0x21280] ;  /* 0x02128000de5a7984 */ /* 0x000e6e0000004800 */
[C---:B----4-:R-:W-:Y:S01]  /*4690*/  HMMA.16816.F32 R4, R92.reuse, R2, R4 ;  /* 0x000000025c04723c */ /* 0x050fe20000001804 */
[----:B------:R-:W4:Y:S07]  /*46a0*/  LDSM.16.M88.2 R2, [R202+0xe880] ;  /* 0x00e88000ca02783b */ /* 0x000f2e0000000100 */
[C---:B------:R-:W-:Y:S04]  /*46b0*/  HMMA.16816.F32 R8, R92.reuse, R84, R8 ;  /* 0x000000545c08723c */ /* 0x040fe80000001808 */
[----:B--2---:R-:W-:Y:S02]  /*46c0*/  FSEL R0, R174, -INF , P0 ;  /* 0xff800000ae007808 */ /* 0x004fe40000000000 */
[----:B------:R-:W-:Y:S02]  /*46d0*/  ISETP.GT.AND P0, PT, R100, 0x41, PT ;  /* 0x000000416400780c */ /* 0x000fe40003f04270 */
[C---:B------:R-:W-:Y:S04]  /*46e0*/  HMMA.16816.F32 R12, R92.reuse, R86, R12 ;  /* 0x000000565c0c723c */ /* 0x040fe8000000180c */
[--C-:B------:R-:W-:Y:S01]  /*46f0*/  FFMA.FTZ R100, R0, c[0x0][0x29c], -R108.reuse ;  /* 0x0000a70000647a23 */ /* 0x100fe2000001086c */
[----:B------:R-:W-:Y:S02]  /*4700*/  IADD3 R0, R101, 0x8, RZ ;  /* 0x0000000865007810 */ /* 0x000fe40007ffe0ff */
[----:B------:R-:W-:Y:S01]  /*4710*/  FSEL R101, R173, -INF , P0 ;  /* 0xff800000ad657808 */ /* 0x000fe20000000000 */
[C---:B------:R-:W-:Y:S02]  /*4720*/  HMMA.16816.F32 R16, R92.reuse, R88, R16 ;  /* 0x000000585c10723c */ /* 0x040fe40000001810 */
[----:B------:R-:W-:Y:S02]  /*4730*/  MUFU.EX2 R100, R100 ;  /* 0x0000006400647308 */ /* 0x000fe40000000800 */
[----:B------:R-:W-:Y:S01]  /*4740*/  IMNMX R0, R102, R0, PT ;  /* 0x0000000066007217 */ /* 0x000fe20003800200 */
[----:B------:R-:W-:Y:S01]  /*4750*/  FFMA.FTZ R108, R101, c[0x0][0x29c], -R108 ;  /* 0x0000a700656c7a23 */ /* 0x000fe2000001086c */
[----:B------:R-:W-:Y:S01]  /*4760*/  SHF.L.U32 R102, R215, 0x1, RZ ;  /* 0x00000001d7667819 */ /* 0x000fe200000006ff */
[--C-:B-1----:R-:W-:Y:S01]  /*4770*/  FADD.FTZ R4, R4, -R90.reuse ;  /* 0x8000005a04047221 */ /* 0x102fe20000010000 */
[C---:B------:R-:W-:Y:S01]  /*4780*/  ISETP.GT.AND P1, PT, R0.reuse, 0x20, PT ;  /* 0x000000200000780c */ /* 0x040fe20003f24270 */
[--C-:B------:R-:W-:Y:S01]  /*4790*/  FADD.FTZ R5, R5, -R90.reuse ;  /* 0x8000005a05057221 */ /* 0x100fe20000010000 */
[----:B------:R-:W-:Y:S02]  /*47a0*/  ISETP.GT.AND P0, PT, R0, RZ, PT ;  /* 0x000000ff0000720c */ /* 0x000fe40003f04270 */
[----:B------:R-:W-:Y:S01]  /*47b0*/  FSEL R91, R188, -INF , P1 ;  /* 0xff800000bc5b7808 */ /* 0x000fe20000800000 */
[----:B-----5:R-:W-:Y:S01]  /*47c0*/  FMUL.FTZ R5, R111, R5 ;  /* 0x000000056f057220 */ /* 0x020fe20000410000 */
[----:B------:R-:W-:Y:S01]  /*47d0*/  ISETP.GT.AND P1, PT, R0, 0x30, PT ;  /* 0x000000300000780c */ /* 0x000fe20003f24270 */
[----:B------:R-:W1:Y:S01]  /*47e0*/  MUFU.EX2 R108, R108 ;  /* 0x0000006c006c7308 */ /* 0x000e620000000800 */
[----:B------:R-:W-:Y:S01]  /*47f0*/  FSEL R101, R192, -INF , P0 ;  /* 0xff800000c0657808 */ /* 0x000fe20000000000 */
[----:B----4-:R-:W-:Y:S03]  /*4800*/  HMMA.16816.F32 R20, R92, R2, R20 ;  /* 0x000000025c14723c */ /* 0x010fe60000001814 */
[----:B------:R-:W-:Y:S01]  /*4810*/  FSEL R87, R186, -INF , P1 ;  /* 0xff800000ba577808 */ /* 0x000fe20000800000 */
[--C-:B------:R-:W-:Y:S01]  /*4820*/  FFMA.FTZ R99, R101, c[0x0][0x29c], -R109.reuse ;  /* 0x0000a70065637a23 */ /* 0x100fe2000001086d */
[----:B------:R-:W-:Y:S01]  /*4830*/  ISETP.GT.AND P0, PT, R0, 0x1, PT ;  /* 0x000000010000780c */ /* 0x000fe20003f04270 */
[--C-:B------:R-:W-:Y:S01]  /*4840*/  FADD.FTZ R8, R8, -R90.reuse ;  /* 0x8000005a08087221 */ /* 0x100fe20000010000 */
[C---:B------:R-:W-:Y:S01]  /*4850*/  ISETP.GT.AND P1, PT, R0.reuse, 0x40, PT ;  /* 0x000000400000780c */ /* 0x040fe20003f24270 */
[--C-:B------:R-:W-:Y:S01]  /*4860*/  FFMA.FTZ R87, R87, c[0x0][0x29c], -R109.reuse ;  /* 0x0000a70057577a23 */ /* 0x100fe2000001086d */
[----:B------:R-:W-:Y:S01]  /*4870*/  FSEL R98, R191, -INF , P0 ;  /* 0xff800000bf627808 */ /* 0x000fe20000000000 */
[----:B------:R-:W-:Y:S01]  /*4880*/  MUFU.EX2 R99, R99 ;  /* 0x0000006300637308 */ /* 0x000fe20000000800 */
[----:B------:R-:W-:Y:S01]  /*4890*/  ISETP.GT.AND P0, PT, R0, 0x10, PT ;  /* 0x000000100000780c */ /* 0x000fe20003f04270 */
[----:B------:R-:W-:Y:S01]  /*48a0*/  FMUL.FTZ R3, R172, R4 ;  /* 0x00000004ac037220 */ /* 0x000fe20000410000 */
[----:B------:R-:W-:Y:S01]  /*48b0*/  FSEL R84, R184, -INF , P1 ;  /* 0xff800000b8547808 */ /* 0x000fe20000800000 */
[--C-:B------:R-:W-:Y:S01]  /*48c0*/  FFMA.FTZ R98, R98, c[0x0][0x29c], -R109.reuse ;  /* 0x0000a70062627a23 */ /* 0x100fe2000001086d */
[----:B------:R-:W-:Y:S01]  /*48d0*/  FSEL R97, R190, -INF , P0 ;  /* 0xff800000be617808 */ /* 0x000fe20000000000 */
[----:B------:R-:W-:Y:S01]  /*48e0*/  FFMA.FTZ R2, -R182, R182, 1 ;  /* 0x3f800000b6027423 */ /* 0x000fe200000101b6 */
[----:B------:R-:W-:Y:S01]  /*48f0*/  ISETP.GT.AND P0, PT, R0, 0x11, PT ;  /* 0x000000110000780c */ /* 0x000fe20003f04270 */
[--C-:B------:R-:W-:Y:S01]  /*4900*/  FFMA.FTZ R101, R84, c[0x0][0x29c], -R109.reuse ;  /* 0x0000a70054657a23 */ /* 0x100fe2000001086d */
[----:B---3--:R-:W-:Y:S01]  /*4910*/  F2FP.PACK_AB R84, R106, R110 ;  /* 0x0000006e6a54723e */ /* 0x008fe200000000ff */
[----:B------:R2:W-:Y:S01]  /*4920*/  MUFU.EX2 R88, R87 ;  /* 0x0000005700587308 */ /* 0x0005e20000000800 */
[----:B------:R-:W-:Y:S01]  /*4930*/  FSEL R96, R189, -INF , P0 ;  /* 0xff800000bd607808 */ /* 0x000fe20000000000 */
[--C-:B------:R-:W-:Y:S01]  /*4940*/  FFMA.FTZ R97, R97, c[0x0][0x29c], -R109.reuse ;  /* 0x0000a70061617a23 */ /* 0x100fe2000001086d */
[----:B------:R-:W-:Y:S01]  /*4950*/  ISETP.GT.AND P0, PT, R0, 0x21, PT ;  /* 0x000000210000780c */ /* 0x000fe20003f04270 */
[--C-:B------:R-:W-:Y:S01]  /*4960*/  FFMA.FTZ R91, R91, c[0x0][0x29c], -R109.reuse ;  /* 0x0000a7005b5b7a23 */ /* 0x100fe2000001086d */
[----:B------:R-:W-:Y:S01]  /*4970*/  F2FP.PACK_AB R4, R103, R105 ;  /* 0x000000696704723e */ /* 0x000fe200000000ff */
[--C-:B------:R-:W-:Y:S01]  /*4980*/  FFMA.FTZ R96, R96, c[0x0][0x29c], -R109.reuse ;  /* 0x0000a70060607a23 */ /* 0x100fe2000001086d */
[----:B------:R-:W-:Y:S01]  /*4990*/  FSEL R85, R187, -INF , P0 ;  /* 0xff800000bb557808 */ /* 0x000fe20000000000 */
[--C-:B------:R-:W-:Y:S01]  /*49a0*/  FADD.FTZ R9, R9, -R90.reuse ;  /* 0x8000005a09097221 */ /* 0x100fe20000010000 */
[----:B------:R-:W-:Y:S01]  /*49b0*/  ISETP.GT.AND P0, PT, R0, 0x31, PT ;  /* 0x000000310000780c */ /* 0x000fe20003f04270 */
[----:B------:R-:W3:Y:S01]  /*49c0*/  MUFU.EX2 R98, R98 ;  /* 0x0000006200627308 */ /* 0x000ee20000000800 */
[----:B------:R-:W-:Y:S02]  /*49d0*/  FMUL.FTZ R8, R110, R8 ;  /* 0x000000086e087220 */ /* 0x000fe40000410000 */
[----:B------:R-:W-:Y:S01]  /*49e0*/  FSEL R86, R185, -INF , P0 ;  /* 0xff800000b9567808 */ /* 0x000fe20000000000 */
[--C-:B------:R-:W-:Y:S01]  /*49f0*/  FFMA.FTZ R89, R85, c[0x0][0x29c], -R109.reuse ;  /* 0x0000a70055597a23 */ /* 0x100fe2000001086d */
[----:B------:R-:W-:Y:S01]  /*4a00*/  ISETP.GT.AND P0, PT, R0, 0x41, PT ;  /* 0x000000410000780c */ /* 0x000fe20003f04270 */
[----:B------:R-:W-:Y:S01]  /*4a10*/  FMUL.FTZ R3, R3, R2 ;  /* 0x0000000203037220 */ /* 0x000fe20000410000 */
[----:B------:R-:W-:Y:S01]  /*4a20*/  F2FP.PACK_AB R85, R111, R172 ;  /* 0x000000ac6f55723e */ /* 0x000fe200000000ff */
[--C-:B------:R-:W-:Y:S01]  /*4a30*/  FFMA.FTZ R86, R86, c[0x0][0x29c], -R109.reuse ;  /* 0x0000a70056567a23 */ /* 0x100fe2000001086d */
[----:B------:R-:W-:Y:S01]  /*4a40*/  FSEL R0, R183, -INF , P0 ;  /* 0xff800000b7007808 */ /* 0x000fe20000000000 */
[----:B------:R-:W-:Y:S01]  /*4a50*/  FFMA.FTZ R2, -R181, R181, 1 ;  /* 0x3f800000b5027423 */ /* 0x000fe200000101b5 */
[----:B------:R-:W-:Y:S01]  /*4a60*/  MUFU.EX2 R97, R97 ;  /* 0x0000006100617308 */ /* 0x000fe20000000800 */
[--C-:B------:R-:W-:Y:S02]  /*4a70*/  FADD.FTZ R13, R13, -R90.reuse ;  /* 0x8000005a0d0d7221 */ /* 0x100fe40000010000 */
[----:B------:R-:W-:Y:S02]  /*4a80*/  FFMA.FTZ R109, R0, c[0x0][0x29c], -R109 ;  /* 0x0000a700006d7a23 */ /* 0x000fe4000001086d */
[----:B------:R-:W-:Y:S02]  /*4a90*/  FFMA.FTZ R0, -R180, R180, 1 ;  /* 0x3f800000b4007423 */ /* 0x000fe400000101b4 */
[----:B------:R-:W-:Y:S02]  /*4aa0*/  FMUL.FTZ R9, R106, R9 ;  /* 0x000000096a097220 */ /* 0x000fe40000410000 */
[----:B--2---:R-:W-:Y:S01]  /*4ab0*/  FMUL.FTZ R87, R5, R0 ;  /* 0x0000000005577220 */ /* 0x004fe20000410000 */
[----:B------:R-:W2:Y:S01]  /*4ac0*/  MUFU.EX2 R96, R96 ;  /* 0x0000006000607308 */ /* 0x000ea20000000800 */
[----:B------:R-:W-:Y:S01]  /*4ad0*/  FFMA.FTZ R0, -R176, R176, 1 ;  /* 0x3f800000b0007423 */ /* 0x000fe200000101b0 */
[----:B-1----:R-:W-:Y:S01]  /*4ae0*/  F2FP.PACK_AB R5, R108, R100 ;  /* 0x000000646c05723e */ /* 0x002fe200000000ff */
[----:B------:R-:W-:Y:S01]  /*4af0*/  FMUL.FTZ R13, R104, R13 ;  /* 0x0000000d680d7220 */ /* 0x000fe20000410000 */
[----:B------:R-:W-:Y:S01]  /*4b00*/  F2FP.PACK_AB R87, R87, R3 ;  /* 0x000000035757723e */ /* 0x000fe200000000ff */
[----:B------:R-:W-:Y:S02]  /*4b10*/  FMUL.FTZ R94, R8, R2 ;  /* 0x00000002085e7220 */ /* 0x000fe40000410000 */
[----:B------:R-:W-:Y:S02]  /*4b20*/  FFMA.FTZ R2, -R175, R175, 1 ;  /* 0x3f800000af027423 */ /* 0x000fe400000101af */
[--C-:B------:R-:W-:Y:S01]  /*4b30*/  FADD.FTZ R16, R16, -R90.reuse ;  /* 0x8000005a10107221 */ /* 0x100fe20000010000 */
[----:B------:R-:W1:Y:S01]  /*4b40*/  MUFU.EX2 R91, R91 ;  /* 0x0000005b005b7308 */ /* 0x000e620000000800 */
[--C-:B------:R-:W-:Y:S02]  /*4b50*/  FADD.FTZ R17, R17, -R90.reuse ;  /* 0x8000005a11117221 */ /* 0x100fe40000010000 */
[--C-:B------:R-:W-:Y:S02]  /*4b60*/  FADD.FTZ R21, R21, -R90.reuse ;  /* 0x8000005a15157221 */ /* 0x100fe40000010000 */
[----:B------:R-:W-:Y:S02]  /*4b70*/  FMUL.FTZ R93, R9, R0 ;  /* 0x00000000095d7220 */ /* 0x000fe40000410000 */
[----:B------:R-:W4:Y:S01]  /*4b80*/  LDS R0, [R222.X4+0x212a0] ;  /* 0x0212a000de007984 */ /* 0x000f220000004800 */
[----:B------:R-:W-:Y:S02]  /*4b90*/  FMUL.FTZ R16, R105, R16 ;  /* 0x0000001069107220 */ /* 0x000fe40000410000 */
[----:B------:R-:W-:Y:S01]  /*4ba0*/  FMUL.FTZ R17, R103, R17 ;  /* 0x0000001167117220 */ /* 0x000fe20000410000 */
[----:B------:R-:W5:Y:S01]  /*4bb0*/  MUFU.EX2 R89, R89 ;  /* 0x0000005900597308 */ /* 0x000f620000000800 */
[----:B------:R-:W-:Y:S01]  /*4bc0*/  FMUL.FTZ R108, R108, R21 ;  /* 0x000000156c6c7220 */ /* 0x000fe20000410000 */
[----:B------:R-:W-:Y:S01]  /*4bd0*/  STS [R218+0x21480], R85 ;  /* 0x02148055da007388 */ /* 0x000fe20000000800 */
[----:B------:R-:W-:Y:S02]  /*4be0*/  FFMA.FTZ R9, -R178, R178, 1 ;  /* 0x3f800000b2097423 */ /* 0x000fe400000101b2 */
[--C-:B------:R-:W-:Y:S02]  /*4bf0*/  FADD.FTZ R12, R12, -R90.reuse ;  /* 0x8000005a0c0c7221 */ /* 0x100fe40000010000 */
[----:B------:R-:W-:Y:S02]  /*4c00*/  FADD.FTZ R20, R20, -R90 ;  /* 0x8000005a14147221 */ /* 0x000fe40000010000 */
[----:B------:R-:W-:Y:S01]  /*4c10*/  FMUL.FTZ R90, R13, R2 ;  /* 0x000000020d5a7220 */ /* 0x000fe20000410000 */
[----:B------:R-:W1:Y:S01]  /*4c20*/  MUFU.EX2 R86, R86 ;  /* 0x0000005600567308 */ /* 0x000e620000000800 */
[----:B------:R-:W-:Y:S02]  /*4c30*/  FFMA.FTZ R13, -R179, R179, 1 ;  /* 0x3f800000b30d7423 */ /* 0x000fe400000101b3 */
[----:B------:R-:W-:Y:S02]  /*4c40*/  FFMA.FTZ R2, -R173, R173, 1 ;  /* 0x3f800000ad027423 */ /* 0x000fe400000101ad */
[----:B------:R-:W-:Y:S02]  /*4c50*/  FMUL.FTZ R21, R16, R13 ;  /* 0x0000000d10157220 */ /* 0x000fe40000410000 */
[----:B------:R-:W-:Y:S01]  /*4c60*/  FMUL.FTZ R13, R17, R9 ;  /* 0x00000009110d7220 */ /* 0x000fe20000410000 */
[----:B------:R-:W-:Y:S01]  /*4c70*/  F2FP.PACK_AB R9, R93, R94 ;  /* 0x0000005e5d09723e */ /* 0x000fe200000000ff */
[----:B------:R-:W-:Y:S01]  /*4c80*/  FMUL.FTZ R17, R108, R2 ;  /* 0x000000026c117220 */ /* 0x000fe20000410000 */
[----:B---3--:R-:W-:Y:S01]  /*4c90*/  F2FP.PACK_AB R2, R98, R99 ;  /* 0x000000636202723e */ /* 0x008fe200000000ff */
[----:B------:R-:W-:Y:S01]  /*4ca0*/  FFMA.FTZ R3, -R177, R177, 1 ;  /* 0x3f800000b1037423 */ /* 0x000fe200000101b1 */
[----:B------:R-:W-:Y:S01]  /*4cb0*/  MUFU.EX2 R8, R101 ;  /* 0x0000006500087308 */ /* 0x000fe20000000800 */
[----:B------:R-:W-:Y:S01]  /*4cc0*/  FMUL.FTZ R92, R107, R12 ;  /* 0x0000000c6b5c7220 */ /* 0x000fe20000410000 */
[----:B------:R-:W-:Y:S01]  /*4cd0*/  F2FP.PACK_AB R12, R104, R107 ;  /* 0x0000006b680c723e */ /* 0x000fe200000000ff */
[----:B------:R5:W-:Y:S01]  /*4ce0*/  STS [R219], R2 ;  /* 0x00000002db007388 */ /* 0x000be20000000800 */
[----:B------:R-:W-:Y:S01]  /*4cf0*/  FMUL.FTZ R20, R100, R20 ;  /* 0x0000001464147220 */ /* 0x000fe20000410000 */
[----:B------:R-:W-:Y:S01]  /*4d00*/  F2FP.PACK_AB R13, R13, R21 ;  /* 0x000000150d0d723e */ /* 0x000fe200000000ff */
[----:B------:R-:W-:Y:S02]  /*4d10*/  FMUL.FTZ R92, R92, R3 ;  /* 0x000000035c5c7220 */ /* 0x000fe40000410000 */
[----:B------:R-:W-:Y:S01]  /*4d20*/  FFMA.FTZ R3, -R174, R174, 1 ;  /* 0x3f800000ae037423 */ /* 0x000fe200000101ae */
[----:B------:R-:W-:Y:S01]  /*4d30*/  STS [R218+0x21c80], R84 ;  /* 0x021c8054da007388 */ /* 0x000fe20000000800 */
[----:B------:R-:W3:Y:S01]  /*4d40*/  MUFU.EX2 R109, R109 ;  /* 0x0000006d006d7308 */ /* 0x000ee20000000800 */
[----:B------:R-:W-:Y:S01]  /*4d50*/  F2FP.PACK_AB R16, R90, R92 ;  /* 0x0000005c5a10723e */ /* 0x000fe200000000ff */
[----:B------:R-:W-:Y:S02]  /*4d60*/  FMUL.FTZ R3, R20, R3 ;  /* 0x0000000314037220 */ /* 0x000fe40000410000 */
[--C-:B----4-:R-:W-:Y:S02]  /*4d70*/  FADD.FTZ R6, R6, -R0.reuse ;  /* 0x8000000006067221 */ /* 0x110fe40000010000 */
[--C-:B------:R-:W-:Y:S01]  /*4d80*/  FADD.FTZ R7, R7, -R0.reuse ;  /* 0x8000000007077221 */ /* 0x100fe20000010000 */
[----:B------:R-:W-:Y:S01]  /*4d90*/  F2FP.PACK_AB R17, R17, R3 ;  /* 0x000000031111723e */ /* 0x000fe200000000ff */
[--C-:B------:R-:W-:Y:S01]  /*4da0*/  FADD.FTZ R10, R10, -R0.reuse ;  /* 0x800000000a0a7221 */ /* 0x100fe20000010000 */
[----:B--2---:R-:W-:Y:S01]  /*4db0*/  F2FP.PACK_AB R3, R96, R97 ;  /* 0x000000616003723e */ /* 0x004fe200000000ff */
[--C-:B------:R-:W-:Y:S02]  /*4dc0*/  FADD.FTZ R11, R11, -R0.reuse ;  /* 0x800000000b0b7221 */ /* 0x100fe40000010000 */
[--C-:B------:R-:W-:Y:S02]  /*4dd0*/  FADD.FTZ R14, R14, -R0.reuse ;  /* 0x800000000e0e7221 */ /* 0x100fe40000010000 */
[----:B------:R2:W-:Y:S01]  /*4de0*/  STS [R219+0x800], R3 ;  /* 0x00080003db007388 */ /* 0x0005e20000000800 */
[----:B------:R-:W-:Y:S02]  /*4df0*/  FMUL.FTZ R11, R96, R11 ;  /* 0x0000000b600b7220 */ /* 0x000fe40000410000 */
[----:B-1----:R-:W-:Y:S01]  /*4e00*/  FMUL.FTZ R14, R91, R14 ;  /* 0x0000000e5b0e7220 */ /* 0x002fe20000410000 */
[----:B-----5:R-:W-:Y:S01]  /*4e10*/  F2FP.PACK_AB R2, R89, R91 ;  /* 0x0000005b5902723e */ /* 0x020fe200000000ff */
        /* <DEDUP_REMOVED lines=9> */
[C---:B------:R-:W-:Y:S01]  /*4eb0*/  FMUL.FTZ R19, R86.reuse, R19 ;  /* 0x0000001356137220 */ /* 0x040fe20000410000 */
[----:B--2---:R-:W-:Y:S05]  /*4ec0*/  F2FP.PACK_AB R3, R86, R88 ;  /* 0x000000585603723e */ /* 0x004fea00000000ff */
[----:B------:R2:W-:Y:S01]  /*4ed0*/  STS [R219+0x1800], R3 ;  /* 0x00180003db007388 */ /* 0x0005e20000000800 */
[----:B-1----:R-:W-:Y:S02]  /*4ee0*/  FMUL.FTZ R12, R97, R10 ;  /* 0x0000000a610c7220 */ /* 0x002fe40000410000 */
[----:B------:R-:W-:Y:S02]  /*4ef0*/  FMUL.FTZ R10, R89, R15 ;  /* 0x0000000f590a7220 */ /* 0x000fe40000410000 */
[----:B------:R1:W-:Y:S01]  /*4f00*/  STS [R218+0x23480], R5 ;  /* 0x02348005da007388 */ /* 0x0003e20000000800 */
[C---:B---3--:R-:W-:Y:S01]  /*4f10*/  F2FP.PACK_AB R2, R109.reuse, R8 ;  /* 0x000000086d02723e */ /* 0x048fe200000000ff */
[----:B------:R-:W-:Y:S02]  /*4f20*/  FMUL.FTZ R10, R10, R0 ;  /* 0x000000000a0a7220 */ /* 0x000fe40000410000 */
[----:B------:R-:W-:Y:S02]  /*4f30*/  FMUL.FTZ R109, R109, R23 ;  /* 0x000000176d6d7220 */ /* 0x000fe40000410000 */
[----:B------:R3:W-:Y:S01]  /*4f40*/  STS [R219+0x2000], R2 ;  /* 0x00200002db007388 */ /* 0x0007e20000000800 */
[----:B----4-:R-:W-:Y:S02]  /*4f50*/  FMUL.FTZ R4, R98, R7 ;  /* 0x0000000762047220 */ /* 0x010fe40000410000 */
[----:B------:R-:W-:Y:S02]  /*4f60*/  FFMA.FTZ R0, -R183, R183, 1 ;  /* 0x3f800000b7007423 */ /* 0x000fe400000101b7 */
[----:B------:R-:W-:Y:S01]  /*4f70*/  BAR.SYNC.DEFER_BLOCKING 0x0 ;  /* 0x0000000000007b1d */ /* 0x000fe20000010000 */
[----:B------:R-:W-:Y:S02]  /*4f80*/  FMUL.FTZ R7, R88, R18 ;  /* 0x0000001258077220 */ /* 0x000fe40000410000 */
[----:B------:R-:W-:Y:S02]  /*4f90*/  FMUL.FTZ R109, R109, R0 ;  /* 0x000000006d6d7220 */ /* 0x000fe40000410000 */
[----:B------:R-:W-:Y:S02]  /*4fa0*/  FMUL.FTZ R8, R8, R22 ;  /* 0x0000001608087220 */ /* 0x000fe40000410000 */
[----:B--2---:R-:W-:Y:S02]  /*4fb0*/  FFMA.FTZ R3, -R192, R192, 1 ;  /* 0x3f800000c0037423 */ /* 0x004fe400000101c0 */
[----:B-1----:R-:W-:Y:S04]  /*4fc0*/  FMUL.FTZ R5, R99, R6 ;  /* 0x0000000663057220 */ /* 0x002fe80000410000 */
        /* <DEDUP_REMOVED lines=135> */
[----:B------:R-:W-:Y:S01]  /*5840*/  IMAD.WIDE.U32 R2, R217, c[0x0][0x208], RZ ;  /* 0x00008200d9027a25 */ /* 0x000fe200078e00ff */
[----:B------:R-:W-:Y:S03]  /*5850*/  LOP3.LUT P3, RZ, R223, 0x1, RZ, 0xc0, !PT ;  /* 0x00000001dfff7812 */ /* 0x000fe6000786c0ff */
[----:B------:R-:W-:Y:S02]  /*5860*/  IMAD R0, R0, c[0x0][0x208], RZ ;  /* 0x0000820000007a24 */ /* 0x000fe400078e02ff */
[----:B------:R-:W-:Y:S02]  /*5870*/  IMAD.MOV.U32 R106, RZ, RZ, c[0x0][0x208] ;  /* 0x00008200ff6a7624 */ /* 0x000fe400078e00ff */
[----:B------:R-:W-:Y:S02]  /*5880*/  IMAD R4, R217, c[0x0][0x20c], R0 ;  /* 0x00008300d9047a24 */ /* 0x000fe400078e0200 */
[----:B------:R-:W-:Y:S02]  /*5890*/  IMAD.SHL.U32 R106, R106, 0x20, RZ ;  /* 0x000000206a6a7824 */ /* 0x000fe400078e00ff */
[----:B------:R-:W-:Y:S02]  /*58a0*/  IMAD.SHL.U32 R5, R2, 0x40, RZ ;  /* 0x0000004002057824 */ /* 0x000fe400078e00ff */
[----:B------:R-:W-:Y:S02]  /*58b0*/  IMAD.IADD R4, R3, 0x1, R4 ;  /* 0x0000000103047824 */ /* 0x000fe400078e0204 */
[----:B------:R-:W-:Y:S01]  /*58c0*/  IMAD.SHL.U32 R0, R217, 0x40, RZ ;  /* 0x00000040d9007824 */ /* 0x000fe200078e00ff */
[----:B------:R-:W-:Y:S02]  /*58d0*/  IADD3 R8, P2, P1, R232, R5, R106 ;  /* 0x00000005e8087210 */ /* 0x000fe4000795e06a */
[----:B------:R-:W-:Y:S02]  /*58e0*/  SHF.L.U64.HI R2, R2, 0x6, R4 ;  /* 0x0000000602027819 */ /* 0x000fe40000010204 */
[C---:B------:R-:W-:Y:S02]  /*58f0*/  IADD3 R3, P0, R0.reuse, R238, RZ ;  /* 0x000000ee00037210 */ /* 0x040fe40007f1e0ff */
[----:B------:R-:W-:Y:S02]  /*5900*/  IADD3.X R9, R229, R2, R251, P2, P1 ;  /* 0x00000002e5097210 */ /* 0x000fe400017e24fb */
[----:B------:R-:W-:Y:S02]  /*5910*/  IADD3 R5, P1, R5, R232, RZ ;  /* 0x000000e805057210 */ /* 0x000fe40007f3e0ff */
[----:B------:R-:W-:Y:S02]  /*5920*/  LEA.HI.X.SX32 R4, R0, R244, 0x1, P0 ;  /* 0x000000f400047211 */ /* 0x000fe400000f0eff */
[----:B------:R-:W-:Y:S01]  /*5930*/  LEA R6, P0, R3, c[0x0][0x280], 0x2 ;  /* 0x0000a00003067a11 */ /* 0x000fe200078010ff */
[----:B------:R-:W-:Y:S01]  /*5940*/  IMAD.X R2, R2, 0x1, R229, P1 ;  /* 0x0000000102027824 */ /* 0x000fe200008e06e5 */
[----:B------:R-:W-:Y:S02]  /*5950*/  IADD3 R0, -R237, R225, -R0 ;  /* 0x000000e1ed007210 */ /* 0x000fe40007ffe900 */
[----:B------:R-:W-:Y:S02]  /*5960*/  LEA.HI.X R7, R3, c[0x0][0x284], R4, 0x2, P0 ;  /* 0x0000a10003077a11 */ /* 0x000fe400000f1404 */
[C---:B------:R-:W-:Y:S02]  /*5970*/  LEA R4, P0, R5.reuse, c[0x0][0x1f0], 0x1 ;  /* 0x00007c0005047a11 */ /* 0x040fe400078008ff */
[----:B------:R-:W-:Y:S02]  /*5980*/  ISETP.LT.OR P2, PT, R0, 0x1, !P3 ;  /* 0x000000010000780c */ /* 0x000fe40005f41670 */
[----:B------:R-:W-:Y:S02]  /*5990*/  LEA.HI.X R5, R5, c[0x0][0x1f4], R2, 0x1, P0 ;  /* 0x00007d0005057a11 */ /* 0x000fe400000f0c02 */
[C---:B------:R-:W-:Y:S02]  /*59a0*/  LEA R2, P0, R8.reuse, c[0x0][0x1f0], 0x1 ;  /* 0x00007c0008027a11 */ /* 0x040fe400078008ff */
[C---:B------:R-:W-:Y:S02]  /*59b0*/  LOP3.LUT P1, RZ, R223.reuse, 0x2, RZ, 0xc0, !PT ;  /* 0x00000002dfff7812 */ /* 0x040fe4000782c0ff */
[----:B------:R-:W-:Y:S02]  /*59c0*/  LEA.HI.X R3, R8, c[0x0][0x1f4], R9, 0x1, P0 ;  /* 0x00007d0008037a11 */ /* 0x000fe400000f0c09 */
        /* <DEDUP_REMOVED lines=11> */
[----:B------:R-:W-:Y:S02]  /*5a80*/  ISETP.LT.OR P2, PT, R0, 0x21, !P3 ;  /* 0x000000210000780c */ /* 0x000fe40005f41670 */
[C---:B------:R-:W-:Y:S11]  /*5a90*/  ISETP.GT.AND P3, PT, R250.reuse, 0xf, PT ;  /* 0x0000000ffa00780c */ /* 0x040ff60003f64270 */
[----:B------:R1:W-:Y:S02]  /*5aa0*/  LDGSTS.E.BYPASS.LTC128B.128 [R220+0x1c080], [R2.64], !P2 ;  /* 0x1c08000002dc7fae */ /* 0x0003e4000d101d44 */
[----:B------:R-:W-:Y:S02]  /*5ab0*/  @!P3 IMAD.SHL.U32 R0, R250, 0x10, RZ ;  /* 0x00000010fa00b824 */ /* 0x000fe400078e00ff */
[----:B------:R1:W-:Y:S04]  /*5ac0*/  LDGSTS.E.BYPASS.LTC128B.128 [R220+0x1e080], [R2.64+0x80], !P1 ;  /* 0x1e08008002dc7fae */ /* 0x0003e8000c901d44 */
[----:B------:R1:W-:Y:S04]  /*5ad0*/  LDGSTS.E.BYPASS.LTC128B.128 [R220+0x20080], [R2.64+0x100], !P0 ;  /* 0x2008010002dc7fae */ /* 0x0003e8000c101d44 */
[----:B------:R1:W-:Y:S02]  /*5ae0*/  @!P3 LDGSTS.E.BYPASS.LTC128B.128 [R0+0x21280], [R6.64] ;  /* 0x212800000600bfae */ /* 0x0003e4000b901d44 */
.L_x_1226:
[-C--:B-1234-:R-:W-:Y:S01]  /*5af0*/  HMMA.16816.F32 R4, R108, R16.reuse, RZ ;  /* 0x000000106c04723c */ /* 0x09efe200000018ff */
[----:B------:R-:W0:Y:S02]  /*5b00*/  LDGDEPBAR ;  /* 0x00000000000079af */ /* 0x000e240000000000 */
[----:B------:R-:W-:Y:S01]  /*5b10*/  ISETP.GE.AND P2, PT, R208, 0x1, PT ;  /* 0x00000001d000780c */ /* 0x000fe20003f46270 */
[----:B------:R-:W-:Y:S01]  /*5b20*/  IMAD R0, R224, 0x3000, RZ ;  /* 0x00003000e0007824 */ /* 0x000fe200078e02ff */
[----:B------:R-:W-:Y:S03]  /*5b30*/  ISETP.GE.AND P1, PT, R221, 0x1, PT ;  /* 0x00000001dd00780c */ /* 0x000fe60003f26270 */
[C---:B------:R-:W-:Y:S04]  /*5b40*/  HMMA.16816.F32 R8, R172.reuse, R16, RZ ;  /* 0x00000010ac08723c */ /* 0x040fe800000018ff */
[C---:B------:R-:W-:Y:S04]  /*5b50*/  IADD3 R2, P0, R0.reuse, R242, RZ ;  /* 0x000000f200027210 */ /* 0x040fe80007f1e0ff */
[-C--:B------:R-:W-:Y:S01]  /*5b60*/  HMMA.16816.F32 R12, R172, R18.reuse, RZ ;  /* 0x00000012ac0c723c */ /* 0x080fe200000018ff */
[----:B------:R-:W-:Y:S07]  /*5b70*/  LEA.HI.X.SX32 R0, R0, R245, 0x1, P0 ;  /* 0x000000f500007211 */ /* 0x000fee00000f0eff */
        /* <DEDUP_REMOVED lines=60> */
[C---:B------:R-:W-:Y:S01]  /*5f40*/  LEA R176, P0, R2.reuse, c[0x0][0x220], 0x2 ;  /* 0x0000880002b07a11 */ /* 0x040fe200078010ff */
[-C--:B-1----:R-:W-:Y:S05]  /*5f50*/  HMMA.16816.F32 R4, R172, R180.reuse, R4 ;  /* 0x000000b4ac04723c */ /* 0x082fea0000001804 */
[----:B------:R-:W-:Y:S01]  /*5f60*/  LEA.HI.X R177, R2, c[0x0][0x224], R0, 0x2, P0 ;  /* 0x0000890002b17a11 */ /* 0x000fe200000f1400 */
[----:B------:R-:W-:Y:S01]  /*5f70*/  IMAD R0, R208, 0x3000, R215 ;  /* 0x00003000d0007824 */ /* 0x000fe200078e02d7 */
[----:B------:R-:W-:Y:S01]  /*5f80*/  LDSM.16.MT88.2 R2, [R204+0x23c80] ;  /* 0x023c8000cc02783b */ /* 0x000fe20000004100 */
[C---:B------:R-:W-:Y:S04]  /*5f90*/  HMMA.16816.F32 R8, R188.reuse, R180, R8 ;  /* 0x000000b4bc08723c */ /* 0x040fe80000001808 */
[----:B------:R-:W-:Y:S01]  /*5fa0*/  IMAD.SHL.U32 R0, R0, 0x2, RZ ;  /* 0x0000000200007824 */ /* 0x000fe200078e00ff */
[----:B------:R-:W-:Y:S02]  /*5fb0*/  ISETP.GE.AND P0, PT, R217, R236, PT ;  /* 0x000000ecd900720c */ /* 0x000fe40003f06270 */
[----:B------:R-:W-:Y:S01]  /*5fc0*/  IADD3 R208, R208, 0x1, RZ ;  /* 0x00000001d0d07810 */ /* 0x000fe20007ffe0ff */
[-C--:B------:R-:W-:Y:S04]  /*5fd0*/  HMMA.16816.F32 R12, R188, R182.reuse, R12 ;  /* 0x000000b6bc0c723c */ /* 0x080fe8000000180c */
[----:B------:R-:W-:Y:S03]  /*5fe0*/  SEL R208, R208, RZ, !P2 ;  /* 0x000000ffd0d07207 */ /* 0x000fe60005000000 */
        /* <DEDUP_REMOVED lines=116> */
[----:B------:R5:W2:Y:S03]  /*6730*/  LDSM.16.MT88.4 R96, [R0+0x14880] ;  /* 0x014880000060783b */ /* 0x000aa60000004200 */
[-C--:B-1----:R-:W-:Y:S08]  /*6740*/  HMMA.16816.F32 R112, R8, R2.reuse, R112 ;  /* 0x000000020870723c */ /* 0x082ff00000001870 */
[-C--:B------:R-:W-:Y:S08]  /*6750*/  HMMA.16816.F32 R116, R12, R2.reuse, R116 ;  /* 0x000000020c74723c */ /* 0x080ff00000001874 */
[C---:B------:R-:W-:Y:S01]  /*6760*/  HMMA.16816.F32 R120, R20.reuse, R2, R120 ;  /* 0x000000021478723c */ /* 0x040fe20000001878 */
[----:B------:R-:W1:Y:S03]  /*6770*/  LDSM.16.MT88.2 R2, [R205+0x26080] ;  /* 0x02608000cd02783b */ /* 0x000e660000004100 */
[----:B-----5:R-:W-:Y:S04]  /*6780*/  IADD3 R0, R221, 0x1, RZ ;  /* 0x00000001dd007810 */ /* 0x020fe80007ffe0ff */
[-C--:B------:R-:W-:Y:S04]  /*6790*/  HMMA.16816.F32 R124, R20, R6.reuse, R124 ;  /* 0x00000006147c723c */ /* 0x080fe8000000187c */
[----:B------:R-:W-:Y:S04]  /*67a0*/  SEL R221, R0, RZ, !P1 ;  /* 0x000000ff00dd7207 */ /* 0x000fe80004800000 */
        /* <DEDUP_REMOVED lines=88> */
.L_x_1224:
[----:B------:R-:W-:Y:S05]  /*6d30*/  @P0 BRA `(.L_x_1228) ;  /* 0x0000378000000947 */ /* 0x000fea0003800000 */
[----:B------:R-:W-:Y:S01]  /*6d40*/  SHF.R.S32.HI R176, RZ, 0x1f, R250 ;  /* 0x0000001fffb07819 */ /* 0x000fe200000114fa */
[----:B------:R-:W-:Y:S01]  /*6d50*/  IMAD.SHL.U32 R6, R250, 0x80, RZ ;  /* 0x00000080fa067824 */ /* 0x000fe200078e00ff */
[----:B------:R-:W-:Y:S01]  /*6d60*/  F2FP.PACK_AB R85, R27, R26 ;  /* 0x0000001a1b55723e */ /* 0x000fe200000000ff */
[----:B------:R-:W-:Y:S01]  /*6d70*/  BAR.SYNC.DEFER_BLOCKING 0x1, 0x100 ;  /* 0x0044000000007b1d */ /* 0x000fe20000010000 */
[----:B------:R-:W-:-:S02]  /*6d80*/  LEA.HI R2, R176, R250, RZ, 0x2 ;  /* 0x000000fab0027211 */ /* 0x000fc400078f10ff */
[CC--:B------:R-:W-:Y:S02]  /*6d90*/  LEA.HI R4, R176.reuse, R250.reuse, RZ, 0x7 ;  /* 0x000000fab0047211 */ /* 0x0c0fe400078f38ff */
[----:B------:R-:W-:Y:S02]  /*6da0*/  LEA.HI R5, R176, R250, RZ, 0x5 ;  /* 0x000000fab0057211 */ /* 0x000fe400078f28ff */
[--C-:B------:R-:W-:Y:S01]  /*6db0*/  SHF.R.S32.HI R0, RZ, 0x2, R2.reuse ;  /* 0x00000002ff007819 */ /* 0x100fe20000011402 */
[----:B------:R-:W-:Y:S01]  /*6dc0*/  IMAD.SHL.U32 R4, R4, 0x4, RZ ;  /* 0x0000000404047824 */ /* 0x000fe200078e00ff */
[----:B------:R-:W-:Y:S02]  /*6dd0*/  SHF.R.S32.HI R2, RZ, 0x1f, R2 ;  /* 0x0000001fff027819 */ /* 0x000fe40000011402 */
[----:B------:R-:W-:Y:S02]  /*6de0*/  LOP3.LUT R6, R6, 0x180, RZ, 0xc0, !PT ;  /* 0x0000018006067812 */ /* 0x000fe400078ec0ff */
[----:B------:R-:W-:-:S02]  /*6df0*/  SHF.R.U32.HI R5, RZ, 0x1, R5 ;  /* 0x00000001ff057819 */ /* 0x000fc40000011605 */
[----:B------:R-:W-:Y:S02]  /*6e00*/  LEA.HI R3, R2, R0, RZ, 0x3 ;  /* 0x0000000002037211 */ /* 0x000fe400078f18ff */
[----:B------:R-:W-:Y:S02]  /*6e10*/  LOP3.LUT R2, R6, 0x30, R5, 0xf8, !PT ;  /* 0x0000003006027812 */ /* 0x000fe400078ef805 */
[----:B------:R-:W-:Y:S02]  /*6e20*/  LOP3.LUT R4, R4, 0xfffffe00, RZ, 0xc0, !PT ;  /* 0xfffffe0004047812 */ /* 0x000fe400078ec0ff */
[----:B------:R-:W-:Y:S02]  /*6e30*/  LOP3.LUT R3, R3, 0xfffffff8, RZ, 0xc0, !PT ;  /* 0xfffffff803037812 */ /* 0x000fe400078ec0ff */
[----:B------:R-:W-:Y:S02]  /*6e40*/  SHF.R.U32.HI R5, RZ, 0x3, R6 ;  /* 0x00000003ff057819 */ /* 0x000fe40000011606 */
[----:B------:R-:W-:-:S02]  /*6e50*/  LOP3.LUT R10, R2, 0x8, RZ, 0xfc, !PT ;  /* 0x00000008020a7812 */ /* 0x000fc400078efcff */
[----:B------:R-:W-:Y:S02]  /*6e60*/  F2FP.PACK_AB R93, R41, R40 ;  /* 0x00000028295d723e */ /* 0x000fe400000000ff */
[----:B------:R-:W-:Y:S02]  /*6e70*/  IADD3 R0, R4, R0, -R3 ;  /* 0x0000000004007210 */ /* 0x000fe40007ffe803 */
[----:B------:R-:W-:Y:S02]  /*6e80*/  LOP3.LUT R26, R2, 0x2c00, RZ, 0xfc, !PT ;  /* 0x00002c00021a7812 */ /* 0x000fe400078efcff */
[----:B------:R-:W-:Y:S02]  /*6e90*/  F2FP.PACK_AB R89, R29, R28 ;  /* 0x0000001c1d59723e */ /* 0x000fe400000000ff */
[----:B------:R-:W-:Y:S02]  /*6ea0*/  F2FP.PACK_AB R94, R47, R46 ;  /* 0x0000002e2f5e723e */ /* 0x000fe400000000ff */
[----:B------:R-:W-:-:S02]  /*6eb0*/  F2FP.PACK_AB R95, R37, R36 ;  /* 0x00000024255f723e */ /* 0x000fc400000000ff */
[----:B------:R-:W-:Y:S02]  /*6ec0*/  F2FP.PACK_AB R97, R39, R38 ;  /* 0x000000262761723e */ /* 0x000fe400000000ff */
[C---:B------:R-:W-:Y:S02]  /*6ed0*/  LOP3.LUT R9, R2.reuse, 0x48, RZ, 0xfc, !PT ;  /* 0x0000004802097812 */ /* 0x040fe400078efcff */
[C---:B------:R-:W-:Y:S02]  /*6ee0*/  LOP3.LUT R6, R2.reuse, 0x1408, RZ, 0xfc, !PT ;  /* 0x0000140802067812 */ /* 0x040fe400078efcff */
[C---:B------:R-:W-:Y:S02]  /*6ef0*/  LOP3.LUT R4, R2.reuse, 0x2800, RZ, 0xfc, !PT ;  /* 0x0000280002047812 */ /* 0x040fe400078efcff */
[----:B------:R-:W-:Y:S02]  /*6f00*/  LOP3.LUT R41, R2, 0x1c40, RZ, 0xfc, !PT ;  /* 0x00001c4002297812 */ /* 0x000fe400078efcff */
[----:B------:R-:W-:-:S02]  /*6f10*/  F2FP.PACK_AB R88, R31, R30 ;  /* 0x0000001e1f58723e */ /* 0x000fc400000000ff */
[----:B------:R-:W-:Y:S02]  /*6f20*/  F2FP.PACK_AB R92, R45, R44 ;  /* 0x0000002c2d5c723e */ /* 0x000fe400000000ff */
[----:B------:R-:W-:Y:S02]  /*6f30*/  F2FP.PACK_AB R96, R43, R42 ;  /* 0x0000002a2b60723e */ /* 0x000fe400000000ff */
[----:B------:R-:W-:Y:S02]  /*6f40*/  F2FP.PACK_AB R98, R51, R50 ;  /* 0x000000323362723e */ /* 0x000fe400000000ff */
[----:B------:R-:W-:Y:S02]  /*6f50*/  LOP3.LUT R84, R5, R2, RZ, 0x3c, !PT ;  /* 0x0000000205547212 */ /* 0x000fe400078e3cff */
[C---:B------:R-:W-:Y:S02]  /*6f60*/  LOP3.LUT R11, R2.reuse, 0x40, RZ, 0xfc, !PT ;  /* 0x00000040020b7812 */ /* 0x040fe400078efcff */
[----:B------:R-:W-:-:S02]  /*6f70*/  LOP3.LUT R8, R2, 0x1400, RZ, 0xfc, !PT ;  /* 0x0000140002087812 */ /* 0x000fc400078efcff */
[C---:B------:R-:W-:Y:S02]  /*6f80*/  LOP3.LUT R7, R2.reuse, 0x1440, RZ, 0xfc, !PT ;  /* 0x0000144002077812 */ /* 0x040fe400078efcff */
[C---:B------:R-:W-:Y:S02]  /*6f90*/  LOP3.LUT R29, R2.reuse, 0x2c40, RZ, 0xfc, !PT ;  /* 0x00002c40021d7812 */ /* 0x040fe400078efcff */
[C---:B------:R-:W-:Y:S02]  /*6fa0*/  LOP3.LUT R36, R2.reuse, 0x800, RZ, 0xfc, !PT ;  /* 0x0000080002247812 */ /* 0x040fe400078efcff */
[C---:B------:R-:W-:Y:S02]  /*6fb0*/  LOP3.LUT R38, R2.reuse, 0x808, RZ, 0xfc, !PT ;  /* 0x0000080802267812 */ /* 0x040fe400078efcff */
[----:B------:R-:W-:Y:S02]  /*6fc0*/  LOP3.LUT R47, R2, 0x3048, RZ, 0xfc, !PT ;  /* 0x00003048022f7812 */ /* 0x000fe400078efcff */
[----:B------:R-:W-:-:S02]  /*6fd0*/  F2FP.PACK_AB R99, R49, R48 ;  /* 0x000000303163723e */ /* 0x000fc400000000ff */
[----:B------:R-:W-:Y:S02]  /*6fe0*/  F2FP.PACK_AB R173, R79, R78 ;  /* 0x0000004e4fad723e */ /* 0x000fe400000000ff */
[C---:B------:R-:W-:Y:S02]  /*6ff0*/  LOP3.LUT R5, R2.reuse, 0x1448, RZ, 0xfc, !PT ;  /* 0x0000144802057812 */ /* 0x040fe400078efcff */
[C---:B------:R-:W-:Y:S02]  /*7000*/  LOP3.LUT R23, R2.reuse, 0x1848, RZ, 0xfc, !PT ;  /* 0x0000184802177812 */ /* 0x040fe400078efcff */
[C---:B------:R-:W-:Y:S02]  /*7010*/  LOP3.LUT R42, R2.reuse, 0x1c08, RZ, 0xfc, !PT ;  /* 0x00001c08022a7812 */ /* 0x040fe400078efcff */
[C---:B------:R-:W-:Y:S02]  /*7020*/  LOP3.LUT R44, R2.reuse, 0x3000, RZ, 0xfc, !PT ;  /* 0x00003000022c7812 */ /* 0x040fe400078efcff */
[----:B------:R-:W-:-:S02]  /*7030*/  LOP3.LUT R45, R2, 0x3040, RZ, 0xfc, !PT ;  /* 0x00003040022d7812 */ /* 0x000fc400078efcff */
[----:B------:R-:W-:Y:S02]  /*7040*/  LOP3.LUT R51, R2, 0xc48, RZ, 0xfc, !PT ;  /* 0x00000c4802337812 */ /* 0x000fe400078efcff */
[----:B------:R-:W-:Y:S02]  /*7050*/  LOP3.LUT R31, R10, 0x180, RZ, 0xc0, !PT ;  /* 0x000001800a1f7812 */ /* 0x000fe400078ec0ff */
[----:B------:R-:W-:Y:S02]  /*7060*/  F2FP.PACK_AB R87, R25, R24 ;  /* 0x000000181957723e */ /* 0x000fe400000000ff */
[----:B------:R-:W-:Y:S02]  /*7070*/  F2FP.PACK_AB R90, R35, R34 ;  /* 0x00000022235a723e */ /* 0x000fe400000000ff */
[----:B------:R-:W-:Y:S02]  /*7080*/  F2FP.PACK_AB R101, R53, R52 ;  /* 0x000000343565723e */ /* 0x000fe400000000ff */
[----:B------:R-:W-:-:S02]  /*7090*/  F2FP.PACK_AB R100, R55, R54 ;  /* 0x000000363764723e */ /* 0x000fc400000000ff */
[----:B------:R-:W-:Y:S02]  /*70a0*/  F2FP.PACK_AB R174, R77, R76 ;  /* 0x0000004c4dae723e */ /* 0x000fe400000000ff */
        /* <DEDUP_REMOVED lines=159> */
[--C-:B------:R-:W-:Y:S02]  /*7aa0*/  LOP3.LUT R77, R75, 0x1400, R2.reuse, 0x1e, !PT ;  /* 0x000014004b4d7812 */ /* 0x100fe400078e1e02 */
        /* <DEDUP_REMOVED lines=55> */
[--C-:B------:R-:W-:Y:S01]  /*7e20*/  LOP3.LUT R79, R79, 0x8, R2.reuse, 0x1e, !PT ;  /* 0x000000084f4f7812 */ /* 0x100fe200078e1e02 */
        /* <DEDUP_REMOVED lines=41> */
[----:B------:R-:W-:Y:S01]  /*80c0*/  PRMT R86, R87, 0x7632, R86 ;  /* 0x0000763257567816 */ /* 0x000fe20000000056 */
[----:B------:R-:W-:Y:S01]  /*80d0*/  IMAD.IADD R81, R0, 0x1, R6 ;  /* 0x0000000100517824 */ /* 0x000fe200078e0206 */
[----:B------:R-:W-:Y:S01]  /*80e0*/  ISETP.NE.U32.AND P0, PT, RZ, c[0x0][0x358], PT ;  /* 0x0000d600ff007a0c */ /* 0x000fe20003f05070 */
[----:B------:R-:W-:Y:S01]  /*80f0*/  IMAD.SHL.U32 R80, R2, 0x2, RZ ;  /* 0x0000000202507824 */ /* 0x000fe200078e00ff */
[----:B------:R-:W-:Y:S01]  /*8100*/  ISETP.NE.U32.AND P1, PT, RZ, c[0x0][0x360], PT ;  /* 0x0000d800ff007a0c */ /* 0x000fe20003f25070 */
[C---:B------:R-:W-:Y:S01]  /*8110*/  IMAD.IADD R2, R0.reuse, 0x1, R79 ;  /* 0x0000000100027824 */ /* 0x040fe200078e024f */
[----:B------:R-:W-:Y:S01]  /*8120*/  ISETP.NE.AND.EX P3, PT, RZ, c[0x0][0x35c], PT, P0 ;  /* 0x0000d700ff007a0c */ /* 0x000fe20003f65300 */
[C---:B------:R-:W-:Y:S01]  /*8130*/  IMAD.IADD R79, R0.reuse, 0x1, R8 ;  /* 0x00000001004f7824 */ /* 0x040fe200078e0208 */
[----:B------:R-:W-:Y:S01]  /*8140*/  STS.U16 [R80+0x7880], R87 ;  /* 0x0078805750007388 */ /* 0x000fe20000000400 */
[----:B------:R-:W-:Y:S01]  /*8150*/  IMAD.SHL.U32 R6, R3, 0x2, RZ ;  /* 0x0000000203067824 */ /* 0x000fe200078e00ff */
[----:B------:R-:W-:Y:S01]  /*8160*/  PRMT R3, R89, 0x7632, R3 ;  /* 0x0000763259037816 */ /* 0x000fe20000000003 */
[--C-:B------:R-:W-:Y:S01]  /*8170*/  IMAD.IADD R82, R0, 0x1, R5.reuse ;  /* 0x0000000100527824 */ /* 0x100fe200078e0205 */
[----:B------:R-:W-:Y:S01]  /*8180*/  PRMT R5, R85, 0x7632, R5 ;  /* 0x0000763255057816 */ /* 0x000fe20000000005 */
[----:B------:R-:W-:Y:S01]  /*8190*/  IMAD.SHL.U32 R8, R2, 0x2, RZ ;  /* 0x0000000202087824 */ /* 0x000fe200078e00ff */
[----:B------:R-:W-:Y:S01]  /*81a0*/  STS.U16 [R6+0x7880], R86 ;  /* 0x0078805606007388 */ /* 0x000fe20000000400 */
[C-C-:B------:R-:W-:Y:S01]  /*81b0*/  IMAD.IADD R84, R0.reuse, 0x1, R4.reuse ;  /* 0x0000000100547824 */ /* 0x140fe200078e0204 */
[----:B------:R-:W-:Y:S01]  /*81c0*/  PRMT R4, R89, 0x7610, R4 ;  /* 0x0000761059047816 */ /* 0x000fe20000000004 */
[----:B------:R-:W-:Y:S01]  /*81d0*/  IMAD.IADD R49, R0, 0x1, R45 ;  /* 0x0000000100317824 */ /* 0x000fe200078e022d */
[----:B------:R-:W-:Y:S01]  /*81e0*/  PRMT R2, R88, 0x7610, R2 ;  /* 0x0000761058027816 */ /* 0x000fe20000000002 */
[C---:B------:R-:W-:Y:S01]  /*81f0*/  IMAD.IADD R44, R0.reuse, 0x1, R62 ;  /* 0x00000001002c7824 */ /* 0x040fe200078e023e */
[----:B------:R-:W-:Y:S01]  /*8200*/  STS.U16 [R8+0x7880], R85 ;  /* 0x0078805508007388 */ /* 0x000fe20000000400 */
[C---:B------:R-:W-:Y:S01]  /*8210*/  IMAD.IADD R48, R0.reuse, 0x1, R43 ;  /* 0x0000000100307824 */ /* 0x040fe200078e022b */
[----:B------:R-:W-:Y:S01]  /*8220*/  ISETP.NE.AND.EX P0, PT, RZ, c[0x0][0x364], PT, P1 ;  /* 0x0000d900ff007a0c */ /* 0x000fe20003f05310 */
[----:B------:R-:W-:Y:S01]  /*8230*/  IMAD.IADD R45, R0, 0x1, R42 ;  /* 0x00000001002d7824 */ /* 0x000fe200078e022a */
[----:B------:R1:W-:Y:S01]  /*8240*/  STS.U16 [R22+0x7880], R5 ;  /* 0x0078800516007388 */ /* 0x0003e20000000400 */
[----:B------:R-:W-:-:S02]  /*8250*/  IMAD.SHL.U32 R20, R20, 0x2, RZ ;  /* 0x0000000214147824 */ /* 0x000fc400078e00ff */
[C---:B------:R-:W-:Y:S01]  /*8260*/  IMAD.IADD R57, R0.reuse, 0x1, R57 ;  /* 0x0000000100397824 */ /* 0x040fe200078e0239 */
[----:B------:R2:W-:Y:S01]  /*8270*/  STS.U16 [R21+0x7880], R4 ;  /* 0x0078800415007388 */ /* 0x0005e20000000400 */
[C---:B------:R-:W-:Y:S02]  /*8280*/  IMAD.IADD R56, R0.reuse, 0x1, R56 ;  /* 0x0000000100387824 */ /* 0x040fe400078e0238 */
[C---:B------:R-:W-:Y:S01]  /*8290*/  IMAD.IADD R54, R0.reuse, 0x1, R54 ;  /* 0x0000000100367824 */ /* 0x040fe200078e0236 */
[----:B------:R3:W-:Y:S01]  /*82a0*/  STS.U16 [R20+0x7880], R3 ;  /* 0x0078800314007388 */ /* 0x0007e20000000400 */
[C---:B------:R-:W-:Y:S02]  /*82b0*/  IMAD.IADD R53, R0.reuse, 0x1, R53 ;  /* 0x0000000100357824 */ /* 0x040fe400078e0235 */
[C---:B------:R-:W-:Y:S02]  /*82c0*/  IMAD.IADD R52, R0.reuse, 0x1, R52 ;  /* 0x0000000100347824 */ /* 0x040fe400078e0234 */
[----:B------:R-:W-:-:S02]  /*82d0*/  IMAD.IADD R51, R0, 0x1, R51 ;  /* 0x0000000100337824 */ /* 0x000fc400078e0233 */
[C---:B------:R-:W-:Y:S02]  /*82e0*/  IMAD.IADD R43, R0.reuse, 0x1, R40 ;  /* 0x00000001002b7824 */ /* 0x040fe400078e0228 */
[C---:B------:R-:W-:Y:S02]  /*82f0*/  IMAD.IADD R42, R0.reuse, 0x1, R39 ;  /* 0x00000001002a7824 */ /* 0x040fe400078e0227 */
[C---:B------:R-:W-:Y:S02]  /*8300*/  IMAD.IADD R66, R0.reuse, 0x1, R37 ;  /* 0x0000000100427824 */ /* 0x040fe400078e0225 */
[C---:B------:R-:W-:Y:S02]  /*8310*/  IMAD.IADD R65, R0.reuse, 0x1, R36 ;  /* 0x0000000100417824 */ /* 0x040fe400078e0224 */
[C---:B------:R-:W-:Y:S02]  /*8320*/  IMAD.IADD R64, R0.reuse, 0x1, R34 ;  /* 0x0000000100407824 */ /* 0x040fe400078e0222 */
[C---:B------:R-:W-:Y:S01]  /*8330*/  IMAD.IADD R63, R0.reuse, 0x1, R33 ;  /* 0x00000001003f7824 */ /* 0x040fe200078e0221 */
[----:B-1----:R-:W-:Y:S01]  /*8340*/  PRMT R5, R91, 0x7610, R5 ;  /* 0x000076105b057816 */ /* 0x002fe20000000005 */
[----:B------:R-:W-:-:S02]  /*8350*/  IMAD.IADD R62, R0, 0x1, R31 ;  /* 0x00000001003e7824 */ /* 0x000fc400078e021f */
[C---:B------:R-:W-:Y:S01]  /*8360*/  IMAD.IADD R71, R0.reuse, 0x1, R26 ;  /* 0x0000000100477824 */ /* 0x040fe200078e021a */
[----:B--2---:R-:W-:Y:S01]  /*8370*/  PRMT R4, R91, 0x7632, R4 ;  /* 0x000076325b047816 */ /* 0x004fe20000000004 */
[C---:B------:R-:W-:Y:S02]  /*8380*/  IMAD.IADD R70, R0.reuse, 0x1, R24 ;  /* 0x0000000100467824 */ /* 0x040fe400078e0218 */
[----:B------:R-:W-:Y:S01]  /*8390*/  IMAD.IADD R69, R0, 0x1, R17 ;  /* 0x0000000100457824 */ /* 0x000fe200078e0211 */
[----:B---3--:R-:W-:Y:S01]  /*83a0*/  PRMT R3, R90, 0x7610, R3 ;  /* 0x000076105a037816 */ /* 0x008fe20000000003 */
        /* <DEDUP_REMOVED lines=8> */
[----:B------:R-:W-:Y:S01]  /*8430*/  IMAD.IADD R78, R0, 0x1, R7 ;  /* 0x00000001004e7824 */ /* 0x000fe200078e0207 */
[----:B------:R-:W-:Y:S01]  /*8440*/  PRMT R0, R88, 0x7632, R0 ;  /* 0x0000763258007816 */ /* 0x000fe20000000000 */
[----:B------:R-:W-:-:S02]  /*8450*/  IMAD.SHL.U32 R19, R19, 0x2, RZ ;  /* 0x0000000213137824 */ /* 0x000fc400078e00ff */
[----:B------:R-:W-:Y:S02]  /*8460*/  IMAD.SHL.U32 R18, R18, 0x2, RZ ;  /* 0x0000000212127824 */ /* 0x000fe400078e00ff */
        /* <DEDUP_REMOVED lines=15> */
[----:B------:R-:W-:Y:S02]  /*8560*/  IMAD.SHL.U32 R9, R47, 0x2, RZ ;  /* 0x000000022f097824 */ /* 0x000fe400078e00ff */
[----:B------:R-:W-:-:S02]  /*8570*/  IMAD.SHL.U32 R13, R44, 0x2, RZ ;  /* 0x000000022c0d7824 */ /* 0x000fc400078e00ff */
[----:B------:R-:W-:Y:S01]  /*8580*/  IMAD.SHL.U32 R24, R61, 0x2, RZ ;  /* 0x000000023d187824 */ /* 0x000fe200078e00ff */
[----:B-1----:R-:W-:Y:S01]  /*8590*/  PRMT R2, R90, 0x7632, R2 ;  /* 0x000076325a027816 */ /* 0x002fe20000000002 */
[----:B------:R-:W-:Y:S02]  /*85a0*/  IMAD.SHL.U32 R17, R60, 0x2, RZ ;  /* 0x000000023c117824 */ /* 0x000fe400078e00ff */
[----:B------:R-:W-:Y:S01]  /*85b0*/  IMAD.SHL.U32 R26, R59, 0x2, RZ ;  /* 0x000000023b1a7824 */ /* 0x000fe200078e00ff */
[----:B--2---:R-:W-:Y:S01]  /*85c0*/  PRMT R0, R92, 0x7610, R0 ;  /* 0x000076105c007816 */ /* 0x004fe20000000000 */
[----:B------:R1:W-:Y:S01]  /*85d0*/  STS.U16 [R25+0x7880], R2 ;  /* 0x0078800219007388 */ /* 0x0003e20000000400 */
[----:B------:R-:W-:Y:S01]  /*85e0*/  IMAD.SHL.U32 R16, R58, 0x2, RZ ;  /* 0x000000023a107824 */ /* 0x000fe200078e00ff */
[----:B---3--:R-:W-:Y:S02]  /*85f0*/  PRMT R5, R92, 0x7632, R5 ;  /* 0x000076325c057816 */ /* 0x008fe40000000005 */
[----:B------:R2:W-:Y:S01]  /*8600*/  STS.U16 [R23+0x7880], R0 ;  /* 0x0078800017007388 */ /* 0x0005e20000000400 */
[----:B------:R-:W-:Y:S01]  /*8610*/  IMAD.SHL.U32 R15, R57, 0x2, RZ ;  /* 0x00000002390f7824 */ /* 0x000fe200078e00ff */
[----:B----4-:R-:W-:-:S02]  /*8620*/  PRMT R4, R94, 0x7610, R4 ;  /* 0x000076105e047816 */ /* 0x010fc40000000004 */
[----:B------:R3:W-:Y:S01]  /*8630*/  STS.U16 [R7+0x7880], R5 ;  /* 0x0078800507007388 */ /* 0x0007e20000000400 */
[----:B------:R-:W-:Y:S01]  /*8640*/  IMAD.SHL.U32 R30, R56, 0x2, RZ ;  /* 0x00000002381e7824 */ /* 0x000fe200078e00ff */
[----:B------:R-:W-:Y:S02]  /*8650*/  PRMT R3, R94, 0x7632, R3 ;  /* 0x000076325e037816 */ /* 0x000fe40000000003 */
[----:B------:R4:W-:Y:S01]  /*8660*/  STS.U16 [R10+0x7880], R4 ;  /* 0x007880040a007388 */ /* 0x0009e20000000400 */
[----:B------:R-:W-:Y:S02]  /*8670*/  IMAD.SHL.U32 R34, R55, 0x2, RZ ;  /* 0x0000000237227824 */ /* 0x000fe400078e00ff */
[----:B------:R-:W-:Y:S01]  /*8680*/  IMAD.SHL.U32 R35, R54, 0x2, RZ ;  /* 0x0000000236237824 */ /* 0x000fe200078e00ff */
[----:B------:R4:W-:Y:S01]  /*8690*/  STS.U16 [R11+0x7880], R3 ;  /* 0x007880030b007388 */ /* 0x0009e20000000400 */
[----:B------:R-:W-:Y:S02]  /*86a0*/  IMAD.SHL.U32 R31, R53, 0x2, RZ ;  /* 0x00000002351f7824 */ /* 0x000fe400078e00ff */
[----:B------:R-:W-:-:S02]  /*86b0*/  IMAD.SHL.U32 R32, R52, 0x2, RZ ;  /* 0x0000000234207824 */ /* 0x000fc400078e00ff */
        /* <DEDUP_REMOVED lines=100> */
[----:B-1----:R-:W-:Y:S02]  /*8d00*/  PRMT R2, R110, 0x7632, R2 ;  /* 0x000076326e027816 */ /* 0x002fe40000000002 */
[----:B--2---:R-:W-:-:S03]  /*8d10*/  PRMT R0, R174, 0x7610, R0 ;  /* 0x00007610ae007816 */ /* 0x004fc60000000000 */
[----:B------:R1:W-:Y:S04]  /*8d20*/  STS.U16 [R59+0x7880], R2 ;  /* 0x007880023b007388 */ /* 0x0003e80000000400 */
[----:B------:R2:W-:Y:S01]  /*8d30*/  STS.U16 [R60+0x7880], R0 ;  /* 0x007880003c007388 */ /* 0x0005e20000000400 */
[----:B---3--:R-:W-:Y:S02]  /*8d40*/  PRMT R4, R175, 0x7632, R4 ;  /* 0x00007632af047816 */ /* 0x008fe40000000004 */
[C---:B----4-:R-:W-:Y:S02]  /*8d50*/  PRMT R3, R173.reuse, 0x7610, R3 ;  /* 0x00007610ad037816 */ /* 0x050fe40000000003 */
[----:B-1----:R-:W-:Y:S02]  /*8d60*/  PRMT R2, R173, 0x7632, R2 ;  /* 0x00007632ad027816 */ /* 0x002fe40000000002 */
[----:B--2---:R-:W-:-:S05]  /*8d70*/  PRMT R0, R174, 0x7632, R0 ;  /* 0x00007632ae007816 */ /* 0x004fca0000000000 */
[----:B------:R1:W-:Y:S04]  /*8d80*/  STS.U16 [R54+0x7880], R0 ;  /* 0x0078800036007388 */ /* 0x0003e80000000400 */
[----:B------:R2:W-:Y:S04]  /*8d90*/  STS.U16 [R57+0x7880], R3 ;  /* 0x0078800339007388 */ /* 0x0005e80000000400 */
[----:B------:R3:W-:Y:S01]  /*8da0*/  STS.U16 [R56+0x7880], R2 ;  /* 0x0078800238007388 */ /* 0x0007e20000000400 */
[C---:B-1----:R-:W-:Y:S02]  /*8db0*/  PRMT R0, R172.reuse, 0x7610, R0 ;  /* 0x00007610ac007816 */ /* 0x042fe40000000000 */
[----:B--2---:R-:W-:-:S03]  /*8dc0*/  PRMT R3, R172, 0x7632, R3 ;  /* 0x00007632ac037816 */ /* 0x004fc60000000003 */
[----:B------:R1:W-:Y:S01]  /*8dd0*/  STS.U16 [R64+0x7880], R0 ;  /* 0x0078800040007388 */ /* 0x0003e20000000400 */
[----:B---3--:R-:W-:-:S03]  /*8de0*/  F2FP.PACK_AB R2, R113, R112 ;  /* 0x000000707102723e */ /* 0x008fc600000000ff */
[----:B------:R2:W-:Y:S01]  /*8df0*/  STS.U16 [R63+0x7880], R3 ;  /* 0x007880033f007388 */ /* 0x0005e20000000400 */
[----:B-1----:R-:W-:Y:S02]  /*8e00*/  PRMT R0, R175, 0x7610, R0 ;  /* 0x00007610af007816 */ /* 0x002fe40000000000 */
[----:B--2---:R-:W-:-:S03]  /*8e10*/  PRMT R3, R2, 0x7610, R3 ;  /* 0x0000761002037816 */ /* 0x004fc60000000003 */
[----:B------:R1:W-:Y:S01]  /*8e20*/  STS.U16 [R62+0x7880], R0 ;  /* 0x007880003e007388 */ /* 0x0003e20000000400 */
[----:B------:R-:W-:-:S03]  /*8e30*/  PRMT R2, R2, 0x7632, R2 ;  /* 0x0000763202027816 */ /* 0x000fc60000000002 */
[----:B------:R2:W-:Y:S04]  /*8e40*/  STS.U16 [R61+0x7880], R4 ;  /* 0x007880043d007388 */ /* 0x0005e80000000400 */
[----:B------:R3:W-:Y:S04]  /*8e50*/  STS.U16 [R80+0x80], R3 ;  /* 0x0000800350007388 */ /* 0x0007e80000000400 */
[----:B------:R4:W-:Y:S01]  /*8e60*/  STS.U16 [R6+0x80], R2 ;  /* 0x0000800206007388 */ /* 0x0009e20000000400 */
[----:B-1----:R-:W-:-:S04]  /*8e70*/  F2FP.PACK_AB R0, R115, R114 ;  /* 0x000000727300723e */ /* 0x002fc800000000ff */
[C---:B--2---:R-:W-:Y:S02]  /*8e80*/  PRMT R4, R0.reuse, 0x7610, R4 ;  /* 0x0000761000047816 */ /* 0x044fe40000000004 */
[----:B------:R-:W-:Y:S02]  /*8e90*/  PRMT R0, R0, 0x7632, R0 ;  /* 0x0000763200007816 */ /* 0x000fe40000000000 */
[----:B---3--:R-:W-:Y:S01]  /*8ea0*/  F2FP.PACK_AB R3, R117, R116 ;  /* 0x000000747503723e */ /* 0x008fe200000000ff */
[----:B------:R1:W-:Y:S01]  /*8eb0*/  STS.U16 [R8+0x80], R4 ;  /* 0x0000800408007388 */ /* 0x0003e20000000400 */
[----:B----4-:R-:W-:-:S03]  /*8ec0*/  F2FP.PACK_AB R2, R119, R118 ;  /* 0x000000767702723e */ /* 0x010fc600000000ff */
[----:B------:R2:W-:Y:S04]  /*8ed0*/  STS.U16 [R22+0x80], R0 ;  /* 0x0000800016007388 */ /* 0x0005e80000000400 */
[----:B------:R3:W-:Y:S01]  /*8ee0*/  STS.U16 [R21+0x80], R3 ;  /* 0x0000800315007388 */ /* 0x0007e20000000400 */
[----:B-1----:R-:W-:Y:S02]  /*8ef0*/  PRMT R4, R3, 0x7632, R4 ;  /* 0x0000763203047816 */ /* 0x002fe40000000004 */
        /* <DEDUP_REMOVED lines=23> */
[----:B------:R1:W-:Y:S01]  /*9070*/  STS.U16 [R10+0x80], R4 ;  /* 0x000080040a007388 */ /* 0x0003e20000000400 */
[----:B------:R-:W-:-:S03]  /*9080*/  IMAD.MOV.U32 R7, RZ, RZ, 0x4 ;  /* 0x00000004ff077424 */ /* 0x000fc600078e00ff */
        /* <DEDUP_REMOVED lines=66> */
[----:B------:R-:W-:Y:S04]  /*94b0*/  STS.U16 [R51+0x80], R5 ;  /* 0x0000800533007388 */ /* 0x000fe80000000400 */
[----:B------:R2:W-:Y:S04]  /*94c0*/  STS.U16 [R50+0x80], R0 ;  /* 0x0000800032007388 */ /* 0x0005e80000000400 */
[----:B------:R3:W-:Y:S01]  /*94d0*/  STS.U16 [R52+0x80], R3 ;  /* 0x0000800334007388 */ /* 0x0007e20000000400 */
[----:B-1----:R-:W-:-:S05]  /*94e0*/  PRMT R4, R3, 0x7632, R4 ;  /* 0x0000763203047816 */ /* 0x002fca0000000004 */
[----:B------:R1:W-:Y:S01]  /*94f0*/  STS.U16 [R55+0x80], R4 ;  /* 0x0000800437007388 */ /* 0x0003e20000000400 */
[----:B--2---:R-:W-:-:S03]  /*9500*/  F2FP.PACK_AB R0, R163, R162 ;  /* 0x000000a2a300723e */ /* 0x004fc600000000ff */
[----:B------:R2:W-:Y:S01]  /*9510*/  STS.U16 [R49+0x80], R2 ;  /* 0x0000800231007388 */ /* 0x0005e20000000400 */
[----:B---3--:R-:W-:Y:S02]  /*9520*/  PRMT R3, R2, 0x7632, R3 ;  /* 0x0000763202037816 */ /* 0x008fe40000000003 */
[----:B------:R-:W-:-:S03]  /*9530*/  PRMT R5, R0, 0x7610, R5 ;  /* 0x0000761000057816 */ /* 0x000fc60000000005 */
[----:B------:R3:W-:Y:S04]  /*9540*/  STS.U16 [R53+0x80], R3 ;  /* 0x0000800335007388 */ /* 0x0007e80000000400 */
[----:B------:R-:W-:Y:S01]  /*9550*/  STS.U16 [R58+0x80], R5 ;  /* 0x000080053a007388 */ /* 0x000fe20000000400 */
[----:B-1----:R-:W-:Y:S02]  /*9560*/  PRMT R4, R0, 0x7632, R4 ;  /* 0x0000763200047816 */ /* 0x002fe40000000004 */
[----:B------:R-:W-:Y:S02]  /*9570*/  F2FP.PACK_AB R0, R167, R166 ;  /* 0x000000a6a700723e */ /* 0x000fe400000000ff */
[----:B--2---:R-:W-:Y:S01]  /*9580*/  F2FP.PACK_AB R2, R165, R164 ;  /* 0x000000a4a502723e */ /* 0x004fe200000000ff */
[----:B------:R1:W-:Y:S03]  /*9590*/  STS.U16 [R59+0x80], R4 ;  /* 0x000080043b007388 */ /* 0x0003e60000000400 */
[----:B---3--:R-:W-:-:S02]  /*95a0*/  PRMT R3, R2, 0x7610, R3 ;  /* 0x0000761002037816 */ /* 0x008fc40000000003 */
[----:B------:R-:W-:-:S03]  /*95b0*/  PRMT R2, R2, 0x7632, R2 ;  /* 0x0000763202027816 */ /* 0x000fc60000000002 */
[----:B------:R-:W-:Y:S04]  /*95c0*/  STS.U16 [R60+0x80], R3 ;  /* 0x000080033c007388 */ /* 0x000fe80000000400 */
[----:B------:R2:W-:Y:S01]  /*95d0*/  STS.U16 [R54+0x80], R2 ;  /* 0x0000800236007388 */ /* 0x0005e20000000400 */
[C---:B-1----:R-:W-:Y:S02]  /*95e0*/  PRMT R4, R0.reuse, 0x7610, R4 ;  /* 0x0000761000047816 */ /* 0x042fe40000000004 */
[----:B------:R-:W-:-:S03]  /*95f0*/  PRMT R0, R0, 0x7632, R0 ;  /* 0x0000763200007816 */ /* 0x000fc60000000000 */
[----:B------:R-:W-:Y:S04]  /*9600*/  STS.U16 [R57+0x80], R4 ;  /* 0x0000800439007388 */ /* 0x000fe80000000400 */
[----:B------:R1:W-:Y:S01]  /*9610*/  STS.U16 [R56+0x80], R0 ;  /* 0x0000800038007388 */ /* 0x0003e20000000400 */
[----:B--2---:R-:W-:-:S04]  /*9620*/  F2FP.PACK_AB R2, R169, R168 ;  /* 0x000000a8a902723e */ /* 0x004fc800000000ff */
[----:B------:R-:W-:Y:S01]  /*9630*/  PRMT R5, R2, 0x7632, R5 ;  /* 0x0000763202057816 */ /* 0x000fe20000000005 */
[----:B------:R2:W-:Y:S04]  /*9640*/  STS.U16 [R64+0x80], R2 ;  /* 0x0000800240007388 */ /* 0x0005e80000000400 */
[----:B------:R-:W-:Y:S01]  /*9650*/  STS.U16 [R63+0x80], R5 ;  /* 0x000080053f007388 */ /* 0x000fe20000000400 */
[----:B-1----:R-:W-:-:S04]  /*9660*/  F2FP.PACK_AB R0, R171, R170 ;  /* 0x000000aaab00723e */ /* 0x002fc800000000ff */
[C---:B------:R-:W-:Y:S02]  /*9670*/  PRMT R4, R0.reuse, 0x7610, R4 ;  /* 0x0000761000047816 */ /* 0x040fe40000000004 */
[----:B------:R-:W-:-:S03]  /*9680*/  PRMT R0, R0, 0x7632, R0 ;  /* 0x0000763200007816 */ /* 0x000fc60000000000 */
[----:B------:R-:W-:Y:S01]  /*9690*/  STS.U16 [R62+0x80], R4 ;  /* 0x000080043e007388 */ /* 0x000fe20000000400 */
[----:B--2---:R-:W-:-:S03]  /*96a0*/  IMAD.WIDE R2, R249, R7, c[0x0][0x358] ;  /* 0x0000d600f9027625 */ /* 0x004fc600078e0207 */
[----:B------:R1:W-:Y:S04]  /*96b0*/  STS.U16 [R61+0x80], R0 ;  /* 0x000080003d007388 */ /* 0x0003e80000000400 */
[----:B------:R-:W-:Y:S06]  /*96c0*/  BAR.SYNC.DEFER_BLOCKING 0x1, 0x100 ;  /* 0x0044000000007b1d */ /* 0x000fec0000010000 */
[----:B-1----:R-:W2:Y:S01]  /*96d0*/  @P3 LDG.E R0, [R2.64] ;  /* 0x0000000402003981 */ /* 0x002ea2000c1e1900 */
[----:B------:R-:W-:-:S02]  /*96e0*/  IMAD.MOV.U32 R6, RZ, RZ, c[0x0][0x2f0] ;  /* 0x0000bc00ff067624 */ /* 0x000fc400078e00ff */
        /* <DEDUP_REMOVED lines=10> */
.L_x_1229:
[-C--:B------:R-:W-:Y:S01]  /*9790*/  LEA.HI R2, R176, R250.reuse, RZ, 0x3 ;  /* 0x000000fab0027211 */ /* 0x080fe200078f18ff */
[----:B------:R-:W-:Y:S01]  /*97a0*/  CS2R R18, SRZ ;  /* 0x0000000000127805 */ /* 0x000fe2000001ff00 */
[----:B------:R-:W-:Y:S01]  /*97b0*/  ISETP.GT.AND P2, PT, R250, 0x27f, PT ;  /* 0x0000027ffa00780c */ /* 0x000fe20003f44270 */
[----:B------:R-:W-:Y:S01]  /*97c0*/  CS2R R16, SRZ ;  /* 0x0000000000107805 */ /* 0x000fe2000001ff00 */
[----:B------:R-:W-:Y:S01]  /*97d0*/  LOP3.LUT R0, R2, 0x1ffffff8, RZ, 0xc0, !PT ;  /* 0x1ffffff802007812 */ /* 0x000fe200078ec0ff */
[----:B------:R-:W-:Y:S01]  /*97e0*/  CS2R R22, SRZ ;  /* 0x0000000000167805 */ /* 0x000fe2000001ff00 */
        /* <DEDUP_REMOVED lines=46> */
[----:B-----5:R-:W-:Y:S01]  /*9ad0*/  IMAD R6, R248, -0x50, R6 ;  /* 0xffffffb0f8067824 */ /* 0x020fe200078e0206 */
[----:B------:R-:W-:Y:S01]  /*9ae0*/  SHF.R.S32.HI R55, RZ, 0x1f, R247 ;  /* 0x0000001fff377819 */ /* 0x000fe200000114f7 */
[----:B------:R-:W-:Y:S01]  /*9af0*/  IMAD.SHL.U32 R0, R0, 0x2, RZ ;  /* 0x0000000200007824 */ /* 0x000fe200078e00ff */
[----:B------:R-:W-:Y:S01]  /*9b00*/  SHF.R.S32.HI R13, RZ, 0x1f, R12 ;  /* 0x0000001fff0d7819 */ /* 0x000fe2000001140c */
[----:B------:R-:W-:Y:S01]  /*9b10*/  BSSY B0, `(.L_x_1230) ;  /* 0x0000033000007945 */ /* 0x000fe20003800000 */
[----:B------:R-:W-:-:S02]  /*9b20*/  IMNMX R54, R6, 0x50, PT ;  /* 0x0000005006367817 */ /* 0x000fc40003800200 */
[----:B------:R-:W1:Y:S01]  /*9b30*/  @!P2 LDS.128 R16, [R0+0x7880] ;  /* 0x007880000010a984 */ /* 0x000e620000000c00 */
[----:B------:R-:W-:Y:S01]  /*9b40*/  SHF.R.S32.HI R92, RZ, 0x1f, R249 ;  /* 0x0000001fff5c7819 */ /* 0x000fe200000114f9 */
[----:B------:R-:W-:Y:S01]  /*9b50*/  IMAD.WIDE.U32 R2, R247, c[0x0][0x338], R12 ;  /* 0x0000ce00f7027a25 */ /* 0x000fe200078e000c */
[----:B------:R-:W-:Y:S01]  /*9b60*/  ISETP.GE.AND P6, PT, R14, R54, PT ;  /* 0x000000360e00720c */ /* 0x000fe20003fc6270 */
[----:B------:R-:W2:Y:S01]  /*9b70*/  @!P2 LDS.128 R20, [R0+0xa080] ;  /* 0x00a080000014a984 */ /* 0x000ea20000000c00 */
[----:B------:R-:W-:Y:S02]  /*9b80*/  SEL R92, R92, RZ, !P3 ;  /* 0x000000ff5c5c7207 */ /* 0x000fe40005800000 */
[----:B------:R-:W-:Y:S01]  /*9b90*/  SEL R53, R249, RZ, !P3 ;  /* 0x000000fff9357207 */ /* 0x000fe20005800000 */
[----:B------:R-:W3:Y:S01]  /*9ba0*/  @!P2 LDS.128 R24, [R0+0xc880] ;  /* 0x00c880000018a984 */ /* 0x000ee20000000c00 */
[C---:B------:R-:W-:Y:S02]  /*9bb0*/  IADD3 R15, R12.reuse, 0x40, RZ ;  /* 0x000000400c0f7810 */ /* 0x040fe40007ffe0ff */
[----:B------:R-:W-:Y:S01]  /*9bc0*/  IADD3 R52, R12, 0x80, RZ ;  /* 0x000000800c347810 */ /* 0x000fe20007ffe0ff */
        /* <DEDUP_REMOVED lines=15> */
[----:B------:R-:W-:-:S04]  /*9cc0*/  IADD3 R4, P0, R14, R4, RZ ;  /* 0x000000040e047210 */ /* 0x000fc80007f1e0ff */
[----:B------:R-:W-:Y:S01]  /*9cd0*/  LEA.HI.X.SX32 R5, R14, R5, 0x1, P0 ;  /* 0x000000050e057211 */ /* 0x000fe200000f0eff */
        /* <DEDUP_REMOVED lines=22> */
.L_x_1231:
[----:B-1-34-:R-:W-:Y:S05]  /*9e40*/  BSYNC B0 ;  /* 0x0000000000007941 */ /* 0x01afea0003800000 */
.L_x_1230:
        /* <DEDUP_REMOVED lines=20> */
.L_x_1233:
[----:B------:R-:W-:Y:S05]  /*9f90*/  BSYNC B0 ;  /* 0x0000000000007941 */ /* 0x000fea0003800000 */
.L_x_1232:
        /* <DEDUP_REMOVED lines=19> */
.L_x_1235:
[----:B------:R-:W-:Y:S05]  /*a0d0*/  BSYNC B0 ;  /* 0x0000000000007941 */ /* 0x000fea0003800000 */
.L_x_1234:
        /* <DEDUP_REMOVED lines=23> */
.L_x_1237:
[----:B------:R-:W-:Y:S05]  /*a250*/  BSYNC B0 ;  /* 0x0000000000007941 */ /* 0x000fea0003800000 */
.L_x_1236:
        /* <DEDUP_REMOVED lines=18> */
.L_x_1239:
[----:B------:R-:W-:Y:S05]  /*a380*/  BSYNC B0 ;  /* 0x0000000000007941 */ /* 0x000fea0003800000 */
.L_x_1238:
        /* <DEDUP_REMOVED lines=19> */
.L_x_1228:
[----:B------:R-:W-:Y:S01]  /*a4c0*/  ISETP.NE.U32.AND P0, PT, RZ, c[0x0][0x358], PT ;  /* 0x0000d600ff007a0c */ /* 0x000fe20003f05070 */
[----:B------:R-:W-:-:S03]  /*a4d0*/  IMAD.MOV.U32 R2, RZ, RZ, 0x4 ;  /* 0x00000004ff027424 */ /* 0x000fc600078e00ff */
        /* <DEDUP_REMOVED lines=15> */
[----:B--2--5:R-:W-:-:S04]  /*a5d0*/  IADD3 R7, -R0, R4, RZ ;  /* 0x0000000400077210 */ /* 0x024fc80007ffe1ff */
.L_x_1240:
[----:B------:R-:W-:Y:S01]  /*a5e0*/  SHF.R.S32.HI R14, RZ, 0x1f, R250 ;  /* 0x0000001fff0e7819 */ /* 0x000fe200000114fa */
[----:B-----5:R-:W-:Y:S01]  /*a5f0*/  IMAD R15, R248, -0x50, R7 ;  /* 0xffffffb0f80f7824 */ /* 0x020fe200078e0207 */
[----:B------:R-:W-:Y:S01]  /*a600*/  SHF.R.S32.HI R19, RZ, 0x1f, R247 ;  /* 0x0000001fff137819 */ /* 0x000fe200000114f7 */
[----:B------:R-:W-:Y:S01]  /*a610*/  BSSY B0, `(.L_x_1241) ;  /* 0x0000026000007945 */ /* 0x000fe20003800000 */
[----:B------:R-:W-:-:S02]  /*a620*/  LEA.HI R14, R14, R250, RZ, 0x3 ;  /* 0x000000fa0e0e7211 */ /* 0x000fc400078f18ff */
[----:B------:R-:W-:Y:S02]  /*a630*/  SHF.R.S32.HI R6, RZ, 0x1f, R249 ;  /* 0x0000001fff067819 */ /* 0x000fe400000114f9 */
[----:B------:R-:W-:Y:S02]  /*a640*/  LOP3.LUT R0, R14, 0x1ffffff8, RZ, 0xc0, !PT ;  /* 0x1ffffff80e007812 */ /* 0x000fe400078ec0ff */
[----:B------:R-:W-:Y:S02]  /*a650*/  SHF.R.S32.HI R14, RZ, 0x3, R14 ;  /* 0x00000003ff0e7819 */ /* 0x000fe4000001140e */
[----:B------:R-:W-:Y:S01]  /*a660*/  SEL R20, R6, RZ, !P1 ;  /* 0x000000ff06147207 */ /* 0x000fe20004800000 */
[----:B------:R-:W-:Y:S01]  /*a670*/  IMAD.IADD R0, R250, 0x1, -R0 ;  /* 0x00000001fa007824 */ /* 0x000fe200078e0a00 */
[C---:B------:R-:W-:Y:S02]  /*a680*/  ISETP.GE.AND P6, PT, R14.reuse, R15, PT ;  /* 0x0000000f0e00720c */ /* 0x040fe40003fc6270 */
[----:B------:R-:W-:Y:S01]  /*a690*/  IADD3 R2, P0, R14, R2, RZ ;  /* 0x000000020e027210 */ /* 0x000fe20007f1e0ff */
[----:B------:R-:W-:Y:S01]  /*a6a0*/  IMAD.SHL.U32 R12, R0, 0x8, RZ ;  /* 0x00000008000c7824 */ /* 0x000fe200078e00ff */
[----:B------:R-:W-:Y:S01]  /*a6b0*/  SEL R18, R249, RZ, !P1 ;  /* 0x000000fff9127207 */ /* 0x000fe20004800000 */
[----:B------:R-:W-:Y:S01]  /*a6c0*/  IMAD R0, R19, c[0x0][0x308], RZ ;  /* 0x0000c20013007a24 */ /* 0x000fe200078e02ff */
[----:B------:R-:W-:Y:S01]  /*a6d0*/  LEA.HI.X.SX32 R3, R14, R3, 0x1, P0 ;  /* 0x000000030e037211 */ /* 0x000fe200000f0eff */
[----:B------:R-:W-:Y:S01]  /*a6e0*/  IMAD R6, R20, c[0x0][0x310], RZ ;  /* 0x0000c40014067a24 */ /* 0x000fe200078e02ff */
[----:B------:R-:W-:Y:S01]  /*a6f0*/  SHF.R.S32.HI R13, RZ, 0x1f, R12 ;  /* 0x0000001fff0d7819 */ /* 0x000fe2000001140c */
[C---:B------:R-:W-:Y:S01]  /*a700*/  IMAD R0, R247.reuse, c[0x0][0x30c], R0 ;  /* 0x0000c300f7007a24 */ /* 0x040fe200078e0200 */
[----:B------:R-:W-:Y:S01]  /*a710*/  IADD3 R16, R12, 0x40, RZ ;  /* 0x000000400c107810 */ /* 0x000fe20007ffe0ff */
[----:B------:R-:W-:Y:S01]  /*a720*/  IMAD R6, R18, c[0x0][0x314], R6 ;  /* 0x0000c50012067a24 */ /* 0x000fe200078e0206 */
[----:B------:R-:W-:Y:S01]  /*a730*/  IADD3 R17, R12, 0x80, RZ ;  /* 0x000000800c117810 */ /* 0x000fe20007ffe0ff */
[----:B------:R-:W-:-:S04]  /*a740*/  IMAD.WIDE.U32 R4, R247, c[0x0][0x308], R12 ;  /* 0x0000c200f7047a25 */ /* 0x000fc800078e000c */
[----:B------:R-:W-:Y:S02]  /*a750*/  IMAD.IADD R5, R5, 0x1, R0 ;  /* 0x0000000105057824 */ /* 0x000fe400078e0200 */
[----:B------:R-:W-:-:S04]  /*a760*/  IMAD.WIDE R2, R248, 0x50, R2 ;  /* 0x00000050f8027825 */ /* 0x000fc800078e0202 */
[----:B------:R-:W-:-:S04]  /*a770*/  IMAD.WIDE.U32 R10, R18, c[0x0][0x310], R4 ;  /* 0x0000c400120a7a25 */ /* 0x000fc800078e0004 */
        /* <DEDUP_REMOVED lines=15> */
.L_x_1242:
[----:B------:R-:W-:Y:S05]  /*a870*/  BSYNC B0 ;  /* 0x0000000000007941 */ /* 0x000fea0003800000 */
.L_x_1241:
        /* <DEDUP_REMOVED lines=20> */
.L_x_1244:
[----:B------:R-:W-:Y:S05]  /*a9c0*/  BSYNC B0 ;  /* 0x0000000000007941 */ /* 0x000fea0003800000 */
.L_x_1243:
        /* <DEDUP_REMOVED lines=19> */
.L_x_1246:
[----:B------:R-:W-:Y:S05]  /*ab00*/  BSYNC B0 ;  /* 0x0000000000007941 */ /* 0x000fea0003800000 */
.L_x_1245:
        /* <DEDUP_REMOVED lines=23> */
.L_x_1248:
[----:B------:R-:W-:Y:S05]  /*ac80*/  BSYNC B0 ;  /* 0x0000000000007941 */ /* 0x000fea0003800000 */
.L_x_1247:
        /* <DEDUP_REMOVED lines=18> */
.L_x_1250:
[----:B------:R-:W-:Y:S05]  /*adb0*/  BSYNC B0 ;  /* 0x0000000000007941 */ /* 0x000fea0003800000 */
.L_x_1249:
        /* <DEDUP_REMOVED lines=19> */
.L_x_1251:
        /* <DEDUP_REMOVED lines=9> */
.L_x_1427:


//--------------------- .text._ZN7cutlass13device_kernelIN5flash19enable_sm80_to_sm89INS1_16FlashAttnBwdSm80INS1_25CollectiveMainloopBwdSm80ILi2ELi1EN4cute5tupleIJNS5_1CILi64EEENS7_ILi80EEENS7_ILi192EEEEEENS_6half_tEfNS_4arch4Sm80ELb1ELb0ELb1ELb1ELb1ELb0ELb1ELb0ELi2ELi4ELi2ELi2ELb0EEENS1_21CollectiveEpilogueBwdISB_SC_SE_Li256ELb1ELb1ELi4EEENS1_25SingleTileBwdLPTSchedulerILb1ELi80ELb1EEEEEEEEEvNT_6ParamsE --------------------------
	.section	.text._ZN7cutlass13device_kernelIN5flash19enable_sm80_to_sm89INS1_16FlashAttnBwdSm80INS1_25CollectiveMainloopBwdSm80ILi2ELi1EN4cute5tupleIJNS5_1CILi64EEENS7_ILi80EEENS7_ILi192EEEEEENS_6half_tEfNS_4arch4Sm80ELb1ELb0ELb1ELb1ELb1ELb0ELb1ELb0ELi2ELi4ELi2ELi2ELb0EEENS1_21CollectiveEpilogueBwdISB_SC_SE_Li256ELb1ELb1ELi4EEENS1_25SingleTileBwdLPTSchedulerILb1ELi80ELb1EEEEEEEEEvNT_6ParamsE,"ax",@progbits
	.sectioninfo	@"SHI_REGISTERS=255"
	.align	128
.text._ZN7cutlass13device_kernelIN5flash19enable_sm80_to_sm89INS1_16FlashAttnBwdSm80INS1_25CollectiveMainloopBwdSm80ILi2ELi1EN4cute5tupleIJNS5_1CILi64EEENS7_ILi80EEENS7_ILi192EEEEEENS_6half_tEfNS_4arch4Sm80ELb1ELb0ELb1ELb1ELb1ELb0ELb1ELb0ELi2ELi4ELi2ELi2ELb0EEENS1_21CollectiveEpilogueBwdISB_SC_SE_Li256ELb1ELb1ELi4EEENS1_25SingleTileBwdLPTSchedulerILb1ELi80ELb1EEEEEEEEEvNT_6ParamsE:
        .type           _ZN7cutlass13device_kernelIN5flash19enable_sm80_to_sm89INS1_16FlashAttnBwdSm80INS1_25CollectiveMainloopBwdSm80ILi2ELi1EN4cute5tupleIJNS5_1CILi64EEENS7_ILi80EEENS7_ILi192EEEEEENS_6half_tEfNS_4arch4Sm80ELb1ELb0ELb1ELb1ELb1ELb0ELb1ELb0ELi2ELi4ELi2ELi2ELb0EEENS1_21CollectiveEpilogueBwdISB_SC_SE_Li256ELb1ELb1ELi4EEENS1_25SingleTileBwdLPTSchedulerILb1ELi80ELb1EEEEEEEEEvNT_6ParamsE,@function
        .size           _ZN7cutlass13device_kernelIN5flash19enable_sm80_to_sm89INS1_16FlashAttnBwdSm80INS1_25CollectiveMainloopBwdSm80ILi2ELi1EN4cute5tupleIJNS5_1CILi64EEENS7_ILi80EEENS7_ILi192EEEEEENS_6half_tEfNS_4arch4Sm80ELb1ELb0ELb1ELb1ELb1ELb0ELb1ELb0ELi2ELi4ELi2ELi2ELb0EEENS1_21CollectiveEpilogueBwdISB_SC_SE_Li256ELb1ELb1ELi4EEENS1_25SingleTileBwdLPTSchedulerILb1ELi80ELb1EEEEEEEEEvNT_6ParamsE,(.L_x_1428 - _ZN7cutlass13device_kernelIN5flash19enable_sm80_to_sm89INS1_16FlashAttnBwdSm80INS1_25CollectiveMainloopBwdSm80ILi2ELi1EN4cute5tupleIJNS5_1CILi64EEENS7_ILi80EEENS7_ILi192EEEEEENS_6half_tEfNS_4arch4Sm80ELb1ELb0ELb1ELb1ELb1ELb0ELb1ELb0ELi2ELi4ELi2ELi2ELb0EEENS1_21CollectiveEpilogueBwdISB_SC_SE_Li256ELb1ELb1ELi4EEENS1_25SingleTileBwdLPTSchedulerILb1ELi80ELb1EEEEEEEEEvNT_6ParamsE)
        .other          _ZN7cutlass13device_kernelIN5flash19enable_sm80_to_sm89INS1_16FlashAttnBwdSm80INS1_25CollectiveMainloopBwdSm80ILi2ELi1EN4cute5tupleIJNS5_1CILi64EEENS7_ILi80EEENS7_ILi192EEEEEENS_6half_tEfNS_4arch4Sm80ELb1ELb0ELb1ELb1ELb1ELb0ELb1ELb0ELi2ELi4ELi2ELi2ELb0EEENS1_21CollectiveEpilogueBwdISB_SC_SE_Li256ELb1ELb1ELi4EEENS1_25SingleTileBwdLPTSchedulerILb1ELi80ELb1EEEEEEEEEvNT_6ParamsE,@"STO_CUDA_ENTRY STV_DEFAULT"
_ZN7cutlass13device_kernelIN5flash19enable_sm80_to_sm89INS1_16FlashAttnBwdSm80INS1_25CollectiveMainloopBwdSm80ILi2ELi1EN4cute5tupleIJNS5_1CILi64EEENS7_ILi80EEENS7_ILi192EEEEEENS_6half_tEfNS_4arch4Sm80ELb1ELb0ELb1ELb1ELb1ELb0ELb1ELb0ELi2ELi4ELi2ELi2ELb0EEENS1_21CollectiveEpilogueBwdISB_SC_SE_Li256ELb1ELb1ELi4EEENS1_25SingleTileBwdLPTSchedulerILb1ELi80ELb1EEEEEEEEEvNT_6ParamsE:
[----:B------:R-:W-:Y:S02]  /*0000*/  MOV R1, c[0x0][0x28] ;  /* 0x00000a0000017a02 */ /* 0x000fe40000000f00 */
[----:B------:R-:W1:Y:S01]  /*0010*/  S2R R86, SR_TID.X ;  /* 0x0000000000567919 */ /* 0x000e620000002100 */
[----:B------:R-:W-:Y:S01]  /*0020*/  ULDC.64 UR10, c[0x0][0x118] ;  /* 0x00004600000a7ab9 */ /* 0x000fe20000000a00 */
[----:B------:R-:W-:Y:S02]  /*0030*/  IADD3 R1, R1, -0x10, RZ ;  /* 0xfffffff001017810 */ /* 0x000fe40007ffe0ff */
        /* <DEDUP_REMOVED lines=21> */
.L_x_1253:
[----:B------:R-:W-:Y:S02]  /*0190*/  MOV R3, c[0x0][0x3ac] ;  /* 0x0000eb0000037a02 */ /* 0x000fe40000000f00 */
[----:B------:R-:W-:Y:S02]  /*01a0*/  MOV R5, R0 ;  /* 0x0000000000057202 */ /* 0x000fe40000000f00 */
[----:B------:R-:W-:-:S13]  /*01b0*/  ISETP.NE.AND P0, PT, R3, 0x1, PT ;  /* 0x000000010300780c */ /* 0x000fda0003f05270 */
[----:B------:R-:W-:-:S05]  /*01c0*/  @P0 IMAD.HI.U32 R3, R0, c[0x0][0x3b0], RZ ;  /* 0x0000ec0000030a27 */ /* 0x000fca00078e00ff */
[----:B------:R-:W-:-:S05]  /*01d0*/  @P0 SHF.R.U32.HI R5, RZ, c[0x0][0x3b4], R3 ;  /* 0x0000ed00ff050a19 */ /* 0x000fca0000011603 */
[----:B------:R-:W-:Y:S02]  /*01e0*/  IMAD R3, R5, c[0x0][0x3ac], RZ ;  /* 0x0000eb0005037a24 */ /* 0x000fe400078e02ff */
.L_x_1254:
        /* <DEDUP_REMOVED lines=10> */
[----:B------:R-:W-:-:S05]  /*0290*/  IMAD R0, R2, c[0x0][0x3a0], R0 ;  /* 0x0000e80002007a24 */ /* 0x000fca00078e0200 */
[----:B------:R1:W-:Y:S01]  /*02a0*/  STL [R1], R0 ;  /* 0x0000000001007387 */ /* 0x0003e20000100800 */
[----:B------:R-:W-:Y:S05]  /*02b0*/  @!P0 BRA `(.L_x_1255) ;  /* 0x0000004000008947 */ /* 0x000fea0003800000 */
[----:B------:R-:W-:-:S05]  /*02c0*/  MOV R2, 0x4 ;  /* 0x0000000400027802 */ /* 0x000fca0000000f00 */
[----:B------:R-:W-:-:S05]  /*02d0*/  IMAD.WIDE R2, R4, R2, c[0x0][0x3e0] ;  /* 0x0000f80004027625 */ /* 0x000fca00078e0202 */
[----:B-1----:R1:W5:Y:S01]  /*02e0*/  LDG.E R0, [R2.64] ;  /* 0x0000000a02007981 */ /* 0x002362000c1e1900 */
[----:B------:R-:W-:Y:S05]  /*02f0*/  BRA `(.L_x_1256) ;  /* 0x000000a000007947 */ /* 0x000fea0003800000 */
.L_x_1255:
[----:B------:R-:W-:-:S04]  /*0300*/  ISETP.NE.U32.AND P0, PT, RZ, c[0x0][0x3d8], PT ;  /* 0x0000f600ff007a0c */ /* 0x000fc80003f05070 */
[----:B------:R-:W-:-:S13]  /*0310*/  ISETP.NE.AND.EX P0, PT, RZ, c[0x0][0x3dc], PT, P0 ;  /* 0x0000f700ff007a0c */ /* 0x000fda0003f05300 */
[----:B------:R-:W-:Y:S05]  /*0320*/  @!P0 BRA `(.L_x_1257) ;  /* 0x0000006000008947 */ /* 0x000fea0003800000 */
[----:B------:R-:W-:-:S05]  /*0330*/  MOV R2, 0x4 ;  /* 0x0000000400027802 */ /* 0x000fca0000000f00 */
[----:B------:R-:W-:-:S05]  /*0340*/  IMAD.WIDE R2, R4, R2, c[0x0][0x3d8] ;  /* 0x0000f60004027625 */ /* 0x000fca00078e0202 */
[----:B------:R-:W2:Y:S04]  /*0350*/  LDG.E R6, [R2.64] ;  /* 0x0000000a02067981 */ /* 0x000ea8000c1e1900 */
[----:B-1----:R-:W2:Y:S02]  /*0360*/  LDG.E R0, [R2.64+0x4] ;  /* 0x0000040a02007981 */ /* 0x002ea4000c1e1900 */
[----:B--2---:R-:W-:Y:S01]  /*0370*/  IADD3 R0, -R6, R0, RZ ;  /* 0x0000000006007210 */ /* 0x004fe20007ffe1ff */
[----:B------:R-:W-:Y:S05]  /*0380*/  BRA `(.L_x_1256) ;  /* 0x0000001000007947 */ /* 0x000fea0003800000 */
.L_x_1257:
[----:B-1----:R-:W-:-:S04]  /*0390*/  MOV R0, c[0x0][0x3d4] ;  /* 0x0000f50000007a02 */ /* 0x002fc80000000f00 */
.L_x_1256:
[----:B-----5:R-:W-:-:S05]  /*03a0*/  IADD3 R0, R0, 0x4f, RZ ;  /* 0x0000004f00007810 */ /* 0x020fca0007ffe0ff */
[----:B------:R-:W-:-:S05]  /*03b0*/  IMAD.HI R0, R0, 0x66666667, RZ ;  /* 0x6666666700007827 */ /* 0x000fca00078e02ff */
[----:B-1----:R-:W-:-:S04]  /*03c0*/  SHF.R.U32.HI R2, RZ, 0x1f, R0 ;  /* 0x0000001fff027819 */ /* 0x002fc80000011600 */
[----:B------:R-:W-:Y:S02]  /*03d0*/  LEA.HI.SX32 R2, R0, R2, 0x1b ;  /* 0x0000000200027211 */ /* 0x000fe400078fdaff */
[-C--:B------:R-:W-:Y:S02]  /*03e0*/  LOP3.LUT R0, RZ, R5.reuse, RZ, 0x33, !PT ;  /* 0x00000005ff007212 */ /* 0x080fe400078e33ff */
[----:B------:R-:W-:-:S03]  /*03f0*/  ISETP.GT.AND P0, PT, R2, R5, PT ;  /* 0x000000050200720c */ /* 0x000fc60003f04270 */
[----:B------:R-:W-:Y:S01]  /*0400*/  IMAD.IADD R2, R2, 0x1, R0 ;  /* 0x0000000102027824 */ /* 0x000fe200078e0200 */
[----:B------:R-:W-:-:S05]  /*0410*/  SEL R0, R4, 0xffffffff, P0 ;  /* 0xffffffff04007807 */ /* 0x000fca0000000000 */
[----:B------:R1:W-:Y:S04]  /*0420*/  STL [R1+0x4], R0 ;  /* 0x0000040001007387 */ /* 0x0003e80000100800 */
[----:B------:R1:W-:Y:S01]  /*0430*/  STL [R1+0x8], R2 ;  /* 0x0000080201007387 */ /* 0x0003e20000100800 */
[----:B------:R-:W-:Y:S05]  /*0440*/  BRA `(.L_x_1258) ;  /* 0x000003b000007947 */ /* 0x000fea0003800000 */
.L_x_1252:
        /* <DEDUP_REMOVED lines=16> */
.L_x_1259:
[----:B------:R-:W-:Y:S02]  /*0550*/  MOV R3, c[0x0][0x3ac] ;  /* 0x0000eb0000037a02 */ /* 0x000fe40000000f00 */
[----:B------:R-:W-:Y:S02]  /*0560*/  MOV R5, R0 ;  /* 0x0000000000057202 */ /* 0x000fe40000000f00 */
[----:B------:R-:W-:-:S13]  /*0570*/  ISETP.NE.AND P0, PT, R3, 0x1, PT ;  /* 0x000000010300780c */ /* 0x000fda0003f05270 */
[----:B------:R-:W-:-:S05]  /*0580*/  @P0 IMAD.HI.U32 R3, R0, c[0x0][0x3b0], RZ ;  /* 0x0000ec0000030a27 */ /* 0x000fca00078e00ff */
[----:B------:R-:W-:-:S05]  /*0590*/  @P0 SHF.R.U32.HI R5, RZ, c[0x0][0x3b4], R3 ;  /* 0x0000ed00ff050a19 */ /* 0x000fca0000011603 */
[----:B------:R-:W-:Y:S02]  /*05a0*/  IMAD R3, R5, c[0x0][0x3ac], RZ ;  /* 0x0000eb0005037a24 */ /* 0x000fe400078e02ff */
.L_x_1260:
        /* <DEDUP_REMOVED lines=17> */
.L_x_1261:
        /* <DEDUP_REMOVED lines=9> */
.L_x_1263:
[----:B-1----:R-:W-:-:S04]  /*0750*/  MOV R0, c[0x0][0x3d4] ;  /* 0x0000f50000007a02 */ /* 0x002fc80000000f00 */
.L_x_1262:
        /* <DEDUP_REMOVED lines=9> */
[----:B------:R1:W-:Y:S02]  /*07f0*/  STL [R1+0x8], R2 ;  /* 0x0000080201007387 */ /* 0x0003e40000100800 */
.L_x_1258:
[----:B------:R-:W2:Y:S02]  /*0800*/  LDL R21, [R1+0x4] ;  /* 0x0000040001157983 */ /* 0x000ea40000100800 */
[----:B--2---:R-:W-:-:S13]  /*0810*/  ISETP.GE.AND P0, PT, R21, RZ, PT ;  /* 0x000000ff1500720c */ /* 0x004fda0003f06270 */
        /* <DEDUP_REMOVED lines=10> */
[----:B-1----:R-:W2:Y:S01]  /*08c0*/  @P6 LDG.E R0, [R4.64] ;  /* 0x0000000a04006981 */ /* 0x002ea2000c1e1900 */
        /* <DEDUP_REMOVED lines=18> */
.L_x_1264:
[----:B-1----:R-:W-:-:S04]  /*09f0*/  ISETP.NE.U32.AND P0, PT, RZ, c[0x0][0x2e0], PT ;  /* 0x0000b800ff007a0c */ /* 0x002fc80003f05070 */
[----:B------:R-:W-:-:S13]  /*0a00*/  ISETP.NE.AND.EX P0, PT, RZ, c[0x0][0x2e4], PT, P0 ;  /* 0x0000b900ff007a0c */ /* 0x000fda0003f05300 */
[----:B------:R-:W-:Y:S05]  /*0a10*/  @!P0 BRA `(.L_x_1265) ;  /* 0x0000003000008947 */ /* 0x000fea0003800000 */
[----:B------:R-:W-:-:S05]  /*0a20*/  IMAD.WIDE R2, R21, R9, c[0x0][0x2e0] ;  /* 0x0000b80015027625 */ /* 0x000fca00078e0209 */
[----:B------:R1:W5:Y:S01]  /*0a30*/  LDG.E R84, [R2.64] ;  /* 0x0000000a02547981 */ /* 0x000362000c1e1900 */
[----:B------:R-:W-:Y:S05]  /*0a40*/  BRA `(.L_x_1266) ;  /* 0x0000004000007947 */ /* 0x000fea0003800000 */
.L_x_1265:
[----:B------:R-:W-:Y:S05]  /*0a50*/  @!P2 BRA `(.L_x_1266) ;  /* 0x000000300000a947 */ /* 0x000fea0003800000 */
[----:B------:R1:W2:Y:S04]  /*0a60*/  LDG.E R0, [R2.64] ;  /* 0x0000000a02007981 */ /* 0x0002a8000c1e1900 */
[----:B-1----:R-:W2:Y:S02]  /*0a70*/  LDG.E R2, [R2.64+0x4] ;  /* 0x0000040a02027981 */ /* 0x002ea4000c1e1900 */
[----:B--2---:R-:W-:-:S04]  /*0a80*/  IADD3 R84, -R0, R2, RZ ;  /* 0x0000000200547210 */ /* 0x004fc80007ffe1ff */
.L_x_1266:
[----:B------:R-:W2:Y:S01]  /*0a90*/  LDL R85, [R1+0x8] ;  /* 0x0000080001557983 */ /* 0x000ea20000100800 */
[C---:B-----5:R-:W-:Y:S01]  /*0aa0*/  IMAD.IADD R0, R231.reuse, 0x1, -R84 ;  /* 0x00000001e7007824 */ /* 0x060fe200078e0a54 */
[----:B-1----:R-:W-:Y:S01]  /*0ab0*/  IADD3 R2, R231, 0x3f, RZ ;  /* 0x0000003fe7027810 */ /* 0x002fe20007ffe0ff */
[----:B------:R-:W-:Y:S01]  /*0ac0*/  CS2R R170, SRZ ;  /* 0x0000000000aa7805 */ /* 0x000fe2000001ff00 */
[----:B------:R-:W-:Y:S01]  /*0ad0*/  PLOP3.LUT P0, PT, PT, PT, PT, 0x80, 0x0 ;  /* 0x000000000000781c */ /* 0x000fe20003f0f070 */
        /* <DEDUP_REMOVED lines=59> */
[----:B--2---:R-:W-:-:S05]  /*0e90*/  IMAD R0, R85, 0x50, R0 ;  /* 0x0000005055007824 */ /* 0x004fca00078e0200 */
[----:B------:R-:W-:Y:S02]  /*0ea0*/  IADD3 R3, R0, -c[0x0][0x2a4], RZ ;  /* 0x8000a90000037a10 */ /* 0x000fe40007ffe0ff */
[----:B------:R-:W-:Y:S02]  /*0eb0*/  SHF.R.S32.HI R0, RZ, 0x1f, R2 ;  /* 0x0000001fff007819 */ /* 0x000fe40000011402 */
[----:B------:R-:W-:Y:S02]  /*0ec0*/  SHF.R.S32.HI R4, RZ, 0x1f, R3 ;  /* 0x0000001fff047819 */ /* 0x000fe40000011403 */
[----:B------:R-:W-:Y:S02]  /*0ed0*/  LEA.HI R0, R0, R2, RZ, 0x6 ;  /* 0x0000000200007211 */ /* 0x000fe400078f30ff */
[----:B------:R-:W-:Y:S02]  /*0ee0*/  LEA.HI R2, R4, R3, RZ, 0x6 ;  /* 0x0000000304027211 */ /* 0x000fe400078f30ff */
[----:B------:R-:W-:-:S02]  /*0ef0*/  SHF.R.S32.HI R242, RZ, 0x6, R0 ;  /* 0x00000006fff27819 */ /* 0x000fc40000011400 */
[----:B------:R-:W-:-:S04]  /*0f00*/  SHF.R.S32.HI R2, RZ, 0x6, R2 ;  /* 0x00000006ff027819 */ /* 0x000fc80000011402 */
[----:B------:R-:W-:-:S04]  /*0f10*/  IMNMX R224, RZ, R2, !PT ;  /* 0x00000002ffe07217 */ /* 0x000fc80007800200 */
[----:B------:R-:W-:-:S13]  /*0f20*/  ISETP.GT.AND P1, PT, R242, R224, PT ;  /* 0x000000e0f200720c */ /* 0x000fda0003f24270 */
[----:B------:R-:W-:Y:S05]  /*0f30*/  @!P1 BRA `(.L_x_1267) ;  /* 0x00005fc000009947 */ /* 0x000fea0003800000 */
[----:B------:R-:W2:Y:S01]  /*0f40*/  LDL R87, [R1] ;  /* 0x0000000001577983 */ /* 0x000ea20000100800 */
[----:B------:R-:W-:Y:S01]  /*0f50*/  IMAD.MOV.U32 R0, RZ, RZ, c[0x0][0x248] ;  /* 0x00009200ff007624 */ /* 0x000fe200078e00ff */
[----:B------:R-:W-:Y:S01]  /*0f60*/  SHF.R.S32.HI R32, RZ, 0x1f, R86 ;  /* 0x0000001fff207819 */ /* 0x000fe20000011456 */
[----:B------:R-:W-:Y:S01]  /*0f70*/  UMOV UR7, 0x5 ;  /* 0x0000000500077882 */ /* 0x000fe20000000000 */
[----:B------:R-:W-:Y:S01]  /*0f80*/  SHF.R.S32.HI R24, RZ, 0x1f, R21 ;  /* 0x0000001fff187819 */ /* 0x000fe20000011415 */
[----:B------:R-:W-:Y:S01]  /*0f90*/  ULDC.64 UR4, c[0x0][0x1d8] ;  /* 0x0000760000047ab9 */ /* 0x000fe20000000a00 */
[----:B------:R-:W-:Y:S01]  /*0fa0*/  ISETP.NE.AND P0, PT, R0, 0x1, PT ;  /* 0x000000010000780c */ /* 0x000fe20003f05270 */
[----:B------:R-:W-:Y:S01]  /*0fb0*/  USHF.L.U64.HI UR5, UR4, UR7, UR5 ;  /* 0x0000000704057299 */ /* 0x000fe20008010205 */
[----:B------:R-:W-:Y:S01]  /*0fc0*/  LEA.HI R31, R32, R86, RZ, 0x3 ;  /* 0x00000056201f7211 */ /* 0x000fe200078f18ff */
[----:B------:R-:W-:Y:S01]  /*0fd0*/  USHF.L.U32 UR4, UR4, 0x5, URZ ;  /* 0x0000000504047899 */ /* 0x000fe2000800063f */
[----:B------:R-:W-:Y:S01]  /*0fe0*/  SEL R14, R24, RZ, !P2 ;  /* 0x000000ff180e7207 */ /* 0x000fe20005000000 */
[----:B------:R-:W-:Y:S01]  /*0ff0*/  IMAD.MOV.U32 R20, RZ, RZ, c[0x0][0x1ac] ;  /* 0x00006b00ff147624 */ /* 0x000fe200078e00ff */
[----:B------:R-:W-:Y:S01]  /*1000*/  LOP3.LUT R3, R31, 0xfffffff8, RZ, 0xc0, !PT ;  /* 0xfffffff81f037812 */ /* 0x000fe200078ec0ff */
[----:B------:R-:W-:Y:S01]  /*1010*/  IMAD.MOV.U32 R220, RZ, RZ, 0x10 ;  /* 0x00000010ffdc7424 */ /* 0x000fe200078e00ff */
[----:B------:R-:W-:Y:S01]  /*1020*/  SHF.R.S32.HI R243, RZ, 0x3, R31 ;  /* 0x00000003fff37819 */ /* 0x000fe2000001141f */
[----:B------:R-:W-:Y:S01]  /*1030*/  IMAD.MOV.U32 R213, RZ, RZ, 0x120 ;  /* 0x00000120ffd57424 */ /* 0x000fe200078e00ff */
[----:B------:R-:W-:Y:S01]  /*1040*/  SEL R15, R21, RZ, !P2 ;  /* 0x000000ff150f7207 */ /* 0x000fe20005000000 */
[C---:B------:R-:W-:Y:S01]  /*1050*/  IMAD.IADD R27, R86.reuse, 0x1, -R3 ;  /* 0x00000001561b7824 */ /* 0x040fe200078e0a03 */
[----:B------:R-:W-:Y:S01]  /*1060*/  SHF.R.S32.HI R16, RZ, 0x1f, R243 ;  /* 0x0000001fff107819 */ /* 0x000fe200000114f3 */
[----:B------:R-:W-:Y:S01]  /*1070*/  IMAD R232, R85, -0x50, R84 ;  /* 0xffffffb055e87824 */ /* 0x000fe200078e0254 */
[----:B------:R-:W-:Y:S01]  /*1080*/  IADD3 R19, P1, R243, R18, RZ ;  /* 0x00000012f3137210 */ /* 0x000fe20007f3e0ff */
[----:B------:R-:W-:Y:S01]  /*1090*/  IMAD.SHL.U32 R12, R27, 0x8, RZ ;  /* 0x000000081b0c7824 */ /* 0x000fe200078e00ff */
[----:B------:R-:W-:Y:S01]  /*10a0*/  ISETP.GT.AND P5, PT, R86, 0x7f, PT ;  /* 0x0000007f5600780c */ /* 0x000fe20003fa4270 */
[----:B------:R-:W-:Y:S01]  /*10b0*/  CS2R R170, SRZ ;  /* 0x0000000000aa7805 */ /* 0x000fe2000001ff00 */
[----:B------:R-:W-:Y:S01]  /*10c0*/  LEA.HI.X.SX32 R18, R18, R16, 0x1, P1 ;  /* 0x0000001012127211 */ /* 0x000fe200008f0eff */
[----:B------:R-:W-:Y:S01]  /*10d0*/  CS2R R168, SRZ ;  /* 0x0000000000a87805 */ /* 0x000fe2000001ff00 */
[----:B------:R-:W-:Y:S01]  /*10e0*/  SHF.R.S32.HI R13, RZ, 0x1f, R12 ;  /* 0x0000001fff0d7819 */ /* 0x000fe2000001140c */
[----:B------:R-:W-:Y:S01]  /*10f0*/  CS2R R166, SRZ ;  /* 0x0000000000a67805 */ /* 0x000fe2000001ff00 */
[C---:B------:R-:W-:Y:S01]  /*1100*/  ISETP.GE.AND P1, PT, R12.reuse, c[0x0][0x1cc], PT ;  /* 0x000073000c007a0c */ /* 0x040fe20003f26270 */
[----:B------:R-:W-:Y:S01]  /*1110*/  CS2R R164, SRZ ;  /* 0x0000000000a47805 */ /* 0x000fe2000001ff00 */
[C---:B------:R-:W-:Y:S01]  /*1120*/  IADD3 R30, R12.reuse, 0x40, RZ ;  /* 0x000000400c1e7810 */ /* 0x040fe20007ffe0ff */
[----:B------:R-:W-:Y:S01]  /*1130*/  CS2R R162, SRZ ;  /* 0x0000000000a27805 */ /* 0x000fe2000001ff00 */
[----:B------:R-:W-:Y:S01]  /*1140*/  IADD3 R29, R12, 0x80, RZ ;  /* 0x000000800c1d7810 */ /* 0x000fe20007ffe0ff */
[----:B------:R-:W-:Y:S01]  /*1150*/  CS2R R160, SRZ ;  /* 0x0000000000a07805 */ /* 0x000fe2000001ff00 */
[----:B------:R-:W-:Y:S01]  /*1160*/  ISETP.GE.AND P3, PT, R30, c[0x0][0x1cc], PT ;  /* 0x000073001e007a0c */ /* 0x000fe20003f66270 */
[----:B------:R-:W-:Y:S01]  /*1170*/  CS2R R158, SRZ ;  /* 0x00000000009e7805 */ /* 0x000fe2000001ff00 */
[----:B------:R-:W-:Y:S01]  /*1180*/  ISETP.GE.AND P4, PT, R29, c[0x0][0x1cc], PT ;  /* 0x000073001d007a0c */ /* 0x000fe20003f86270 */
[----:B------:R-:W-:Y:S01]  /*1190*/  CS2R R156, SRZ ;  /* 0x00000000009c7805 */ /* 0x000fe2000001ff00 */
[----:B------:R-:W-:Y:S01]  /*11a0*/  SEL R24, R24, RZ, !P6 ;  /* 0x000000ff18187207 */ /* 0x000fe20007000000 */
[----:B------:R-:W-:Y:S01]  /*11b0*/  CS2R R154, SRZ ;  /* 0x00000000009a7805 */ /* 0x000fe2000001ff00 */
[----:B------:R-:W-:Y:S01]  /*11c0*/  SEL R25, R21, RZ, !P6 ;  /* 0x000000ff15197207 */ /* 0x000fe20007000000 */
[C---:B------:R-:W-:Y:S01]  /*11d0*/  IMAD.SHL.U32 R21, R86.reuse, 0x4, RZ ;  /* 0x0000000456157824 */ /* 0x040fe200078e00ff */
[----:B------:R-:W-:Y:S01]  /*11e0*/  ISETP.GT.AND P6, PT, R86, 0x7f, PT ;  /* 0x0000007f5600780c */ /* 0x000fe20003fc4270 */
        /* <DEDUP_REMOVED lines=47> */
[----:B------:R-:W-:Y:S01]  /*14e0*/  UMOV UR13, 0x1 ;  /* 0x00000001000d7882 */ /* 0x000fe20000000000 */
[----:B--2---:R-:W-:Y:S01]  /*14f0*/  @P0 IMAD.HI.U32 R2, R87, c[0x0][0x24c], RZ ;  /* 0x0000930057020a27 */ /* 0x004fe200078e00ff */
[----:B------:R-:W-:-:S03]  /*1500*/  SHF.R.S32.HI R26, RZ, 0x1f, R87 ;  /* 0x0000001fff1a7819 */ /* 0x000fc60000011457 */
[----:B------:R-:W-:Y:S01]  /*1510*/  IMAD.MOV.U32 R0, RZ, RZ, R87 ;  /* 0x000000ffff007224 */ /* 0x000fe200078e0057 */
[----:B------:R-:W-:Y:S02]  /*1520*/  @P0 SHF.R.U32.HI R0, RZ, c[0x0][0x250], R2 ;  /* 0x00009400ff000a19 */ /* 0x000fe40000011602 */
[----:B------:R-:W-:Y:S02]  /*1530*/  IADD3 R10, P0, R243, R8, RZ ;  /* 0x00000008f30a7210 */ /* 0x000fe40007f1e0ff */
[----:B------:R-:W-:Y:S02]  /*1540*/  SHF.R.S32.HI R2, RZ, 0x1f, R0 ;  /* 0x0000001fff027819 */ /* 0x000fe40000011400 */
[----:B------:R-:W-:-:S03]  /*1550*/  LEA.HI.X.SX32 R11, R8, R16, 0x1, P0 ;  /* 0x00000010080b7211 */ /* 0x000fc600000f0eff */
[C---:B------:R-:W-:Y:S02]  /*1560*/  IMAD R3, R2.reuse, c[0x0][0x1e0], RZ ;  /* 0x0000780002037a24 */ /* 0x040fe400078e02ff */
[----:B------:R-:W-:Y:S02]  /*1570*/  IMAD R4, R2, c[0x0][0x1b0], RZ ;  /* 0x00006c0002047a24 */ /* 0x000fe400078e02ff */
[C---:B------:R-:W-:Y:S02]  /*1580*/  IMAD R6, R0.reuse, c[0x0][0x1e4], R3 ;  /* 0x0000790000067a24 */ /* 0x040fe400078e0203 */
[----:B------:R-:W-:-:S04]  /*1590*/  IMAD.WIDE.U32 R2, R0, c[0x0][0x1e0], R12 ;  /* 0x0000780000027a25 */ /* 0x000fc800078e000c */
[C---:B------:R-:W-:Y:S02]  /*15a0*/  IMAD R7, R0.reuse, c[0x0][0x1b4], R4 ;  /* 0x00006d0000077a24 */ /* 0x040fe400078e0204 */
[----:B------:R-:W-:-:S04]  /*15b0*/  IMAD.WIDE.U32 R4, R0, c[0x0][0x1b0], R12 ;  /* 0x00006c0000047a25 */ /* 0x000fc800078e000c */
[----:B------:R-:W-:Y:S02]  /*15c0*/  IMAD.IADD R3, R3, 0x1, R6 ;  /* 0x0000000103037824 */ /* 0x000fe400078e0206 */
[----:B------:R-:W-:Y:S02]  /*15d0*/  IMAD R0, R14, c[0x0][0x1e8], RZ ;  /* 0x00007a000e007a24 */ /* 0x000fe400078e02ff */
[----:B------:R-:W-:-:S04]  /*15e0*/  IMAD.WIDE.U32 R8, R15, c[0x0][0x1e8], R2 ;  /* 0x00007a000f087a25 */ /* 0x000fc800078e0002 */
[----:B------:R-:W-:Y:S02]  /*15f0*/  IMAD R0, R15, c[0x0][0x1ec], R0 ;  /* 0x00007b000f007a24 */ /* 0x000fe400078e0200 */
[----:B------:R-:W-:Y:S02]  /*1600*/  IMAD.IADD R7, R5, 0x1, R7 ;  /* 0x0000000105077824 */ /* 0x000fe400078e0207 */
[----:B------:R-:W-:-:S04]  /*1610*/  IMAD.WIDE R2, R85, 0x50, R10 ;  /* 0x0000005055027825 */ /* 0x000fc800078e020a */
[----:B------:R-:W-:Y:S02]  /*1620*/  IMAD.IADD R5, R9, 0x1, R0 ;  /* 0x0000000109057824 */ /* 0x000fe400078e0200 */
[----:B------:R-:W-:Y:S02]  /*1630*/  IMAD.SHL.U32 R0, R243, 0x40, RZ ;  /* 0x00000040f3007824 */ /* 0x000fe400078e00ff */
[----:B------:R-:W-:Y:S02]  /*1640*/  IMAD.MOV.U32 R6, RZ, RZ, R4 ;  /* 0x000000ffff067224 */ /* 0x000fe400078e0004 */
[----:B------:R-:W-:Y:S01]  /*1650*/  IMAD R11, R3, c[0x0][0x1d8], RZ ;  /* 0x00007600030b7a24 */ /* 0x000fe200078e02ff */
[----:B------:R-:W-:Y:S01]  /*1660*/  LOP3.LUT R0, R0, 0x1c0, RZ, 0xc0, !PT ;  /* 0x000001c000007812 */ /* 0x000fe200078ec0ff */
[----:B------:R-:W-:Y:S02]  /*1670*/  IMAD.MOV.U32 R4, RZ, RZ, R8 ;  /* 0x000000ffff047224 */ /* 0x000fe400078e0008 */
[----:B------:R-:W-:Y:S01]  /*1680*/  IMAD R14, R14, c[0x0][0x1b8], RZ ;  /* 0x00006e000e0e7a24 */ /* 0x000fe200078e02ff */
[----:B------:R-:W-:Y:S01]  /*1690*/  LOP3.LUT R10, R0, 0x38, R12, 0xf8, !PT ;  /* 0x00000038000a7812 */ /* 0x000fe200078ef80c */
[----:B------:R-:W-:-:S02]  /*16a0*/  IMAD R11, R2, c[0x0][0x1dc], R11 ;  /* 0x00007700020b7a24 */ /* 0x000fc400078e020b */
[----:B------:R-:W-:Y:S01]  /*16b0*/  IMAD.WIDE.U32 R8, R2, c[0x0][0x1d8], R4 ;  /* 0x0000760002087a25 */ /* 0x000fe200078e0004 */
[----:B------:R-:W-:-:S03]  /*16c0*/  SHF.R.U32.HI R5, RZ, 0x3, R0 ;  /* 0x00000003ff057819 */ /* 0x000fc60000011600 */
[C---:B------:R-:W-:Y:S01]  /*16d0*/  IMAD R14, R15.reuse, c[0x0][0x1bc], R14 ;  /* 0x00006f000f0e7a24 */ /* 0x040fe200078e020e */
[----:B------:R-:W-:Y:S01]  /*16e0*/  LEA R4, P0, R8, c[0x0][0x1c0], 0x1 ;  /* 0x0000700008047a11 */ /* 0x000fe200078008ff */
[----:B------:R-:W-:-:S04]  /*16f0*/  IMAD.WIDE.U32 R6, R15, c[0x0][0x1b8], R6 ;  /* 0x00006e000f067a25 */ /* 0x000fc800078e0006 */
[----:B------:R-:W-:Y:S02]  /*1700*/  IMAD.IADD R0, R9, 0x1, R11 ;  /* 0x0000000109007824 */ /* 0x000fe400078e020b */
[----:B------:R-:W-:Y:S01]  /*1710*/  IMAD.IADD R7, R7, 0x1, R14 ;  /* 0x0000000107077824 */ /* 0x000fe200078e020e */
[----:B------:R-:W-:Y:S01]  /*1720*/  LOP3.LUT R14, R10, R5, RZ, 0x3c, !PT ;  /* 0x000000050a0e7212 */ /* 0x000fe200078e3cff */
[----:B------:R-:W-:Y:S01]  /*1730*/  IMAD.MOV.U32 R9, RZ, RZ, c[0x0][0x1dc] ;  /* 0x00007700ff097624 */ /* 0x000fe200078e00ff */
[----:B------:R-:W-:Y:S01]  /*1740*/  LEA.HI.X R5, R8, c[0x0][0x1c4], R0, 0x1, P0 ;  /* 0x0000710008057a11 */ /* 0x000fe200000f0c00 */
[----:B------:R-:W-:Y:S02]  /*1750*/  IMAD R0, R3, c[0x0][0x1a8], RZ ;  /* 0x00006a0003007a24 */ /* 0x000fe400078e02ff */
[----:B------:R-:W-:Y:S02]  /*1760*/  IMAD.MOV.U32 R3, RZ, RZ, c[0x0][0x1d8] ;  /* 0x00007600ff037624 */ /* 0x000fe400078e00ff */
[----:B------:R-:W-:-:S02]  /*1770*/  IMAD R16, R2, c[0x0][0x1ac], R0 ;  /* 0x00006b0002107a24 */ /* 0x000fc400078e0200 */
[----:B------:R-:W-:Y:S01]  /*1780*/  IMAD.IADD R0, R84, 0x1, -R243 ;  /* 0x0000000154007824 */ /* 0x000fe200078e0af3 */
[C---:B------:R-:W-:Y:S01]  /*1790*/  LEA R8, P0, R3.reuse, R4, 0x6 ;  /* 0x0000000403087211 */ /* 0x040fe200078030ff */
[----:B------:R-:W-:Y:S01]  /*17a0*/  IMAD.WIDE.U32 R10, R2, c[0x0][0x1a8], R6 ;  /* 0x00006a00020a7a25 */ /* 0x000fe200078e0006 */
[----:B------:R-:W-:Y:S02]  /*17b0*/  LEA.HI R2, R32, R86, RZ, 0x6 ;  /* 0x0000005620027211 */ /* 0x000fe400078f30ff */
[----:B------:R-:W-:Y:S01]  /*17c0*/  LEA.HI.X R9, R3, R5, R9, 0x6, P0 ;  /* 0x0000000503097211 */ /* 0x000fe200000f3409 */
[----:B------:R-:W-:Y:S01]  /*17d0*/  IMAD R0, R85, -0x50, R0 ;  /* 0xffffffb055007824 */ /* 0x000fe200078e0200 */
[----:B------:R-:W-:Y:S01]  /*17e0*/  SHF.R.S32.HI R28, RZ, 0x6, R2 ;  /* 0x00000006ff1c7819 */ /* 0x000fe20000011402 */
[----:B------:R-:W-:Y:S02]  /*17f0*/  IMAD R2, R18, c[0x0][0x178], RZ ;  /* 0x00005e0012027a24 */ /* 0x000fe400078e02ff */
[----:B------:R-:W-:Y:S01]  /*1800*/  IMAD.U32 R6, RZ, RZ, UR4 ;  /* 0x00000004ff067e24 */ /* 0x000fe2000f8e00ff */
[----:B------:R-:W-:Y:S01]  /*1810*/  ISETP.LT.OR P0, PT, R0, 0x1, P1 ;  /* 0x000000010000780c */ /* 0x000fe20000f01670 */
[----:B------:R-:W-:Y:S01]  /*1820*/  IMAD R3, R28, 0x200, R14 ;  /* 0x000002001c037824 */ /* 0x000fe200078e020e */
[----:B------:R-:W-:Y:S01]  /*1830*/  ISETP.LT.OR P2, PT, R0, 0x1, P3 ;  /* 0x000000010000780c */ /* 0x000fe20001f41670 */
[----:B------:R-:W-:-:S02]  /*1840*/  IMAD R7, R19, c[0x0][0x17c], R2 ;  /* 0x00005f0013077a24 */ /* 0x000fc400078e0202 */
[----:B------:R-:W-:Y:S02]  /*1850*/  IMAD.SHL.U32 R227, R3, 0x2, RZ ;  /* 0x0000000203e37824 */ /* 0x000fe400078e00ff */
[----:B------:R-:W-:Y:S01]  /*1860*/  IMAD.U32 R15, RZ, RZ, UR5 ;  /* 0x00000005ff0f7e24 */ /* 0x000fe2000f8e00ff */
[----:B------:R-:W-:Y:S01]  /*1870*/  ULDC.64 UR4, c[0x0][0x1a8] ;  /* 0x00006a0000047ab9 */ /* 0x000fe20000000a00 */
[----:B------:R-:W-:Y:S01]  /*1880*/  IMAD.WIDE.U32 R2, R19, c[0x0][0x178], R12 ;  /* 0x00005e0013027a25 */ /* 0x000fe200078e000c */
[----:B------:R-:W-:Y:S02]  /*1890*/  USHF.L.U32 UR6, UR4, 0x5, URZ ;  /* 0x0000000504067899 */ /* 0x000fe4000800063f */
[----:B------:R-:W-:Y:S01]  /*18a0*/  USHF.L.U64.HI UR5, UR4, UR7, UR5 ;  /* 0x0000000704057299 */ /* 0x000fe20008010205 */
[----:B------:R-:W-:Y:S01]  /*18b0*/  @!PT LDS RZ, [RZ] ;  /* 0x00000000fffff984 */ /* 0x000fe20000000800 */
[----:B------:R-:W-:Y:S01]  /*18c0*/  @!PT LDS RZ, [RZ] ;  /* 0x00000000fffff984 */ /* 0x000fe20000000800 */
[----:B------:R-:W-:Y:S01]  /*18d0*/  @!PT LDS RZ, [RZ] ;  /* 0x00000000fffff984 */ /* 0x000fe20000000800 */
[----:B------:R1:W-:Y:S01]  /*18e0*/  LDGSTS.E.BYPASS.LTC128B.128 [R227+0x7880], [R4.64], !P0 ;  /* 0x0788000004e37fae */ /* 0x0003e2000c101d4a */
[----:B------:R-:W-:Y:S01]  /*18f0*/  @!P5 LEA R14, P0, R6, R8, 0x1 ;  /* 0x00000008060ed211 */ /* 0x000fe200078008ff */
[----:B------:R-:W-:-:S02]  /*1900*/  IMAD.IADD R3, R3, 0x1, R7 ;  /* 0x0000000103037824 */ /* 0x000fc400078e0207 */
[----:B------:R-:W-:Y:S01]  /*1910*/  IMAD.IADD R7, R11, 0x1, R16 ;  /* 0x000000010b077824 */ /* 0x000fe200078e0210 */
[----:B------:R-:W-:Y:S01]  /*1920*/  @!P5 LEA.HI.X R15, R6, R9, R15, 0x1, P0 ;  /* 0x00000009060fd211 */ /* 0x000fe200000f0c0f */
[----:B------:R1:W-:Y:S01]  /*1930*/  LDGSTS.E.BYPASS.LTC128B.128 [R227+0xa080], [R4.64+0x80], !P2 ;  /* 0x0a08008004e37fae */ /* 0x0003e2000d101d4a */
[----:B------:R-:W-:Y:S01]  /*1940*/  LEA R6, P0, R10, c[0x0][0x190], 0x1 ;  /* 0x000064000a067a11 */ /* 0x000fe200078008ff */
[----:B------:R-:W-:Y:S01]  /*1950*/  IMAD.MOV.U32 R16, RZ, RZ, c[0x0][0x1a8] ;  /* 0x00006a00ff107624 */ /* 0x000fe200078e00ff */
[----:B------:R-:W-:Y:S01]  /*1960*/  ISETP.LT.OR P2, PT, R0, 0x1, P4 ;  /* 0x000000010000780c */ /* 0x000fe20002741670 */
[----:B------:R-:W-:Y:S01]  /*1970*/  IMAD.U32 R11, RZ, RZ, UR6 ;  /* 0x00000006ff0b7e24 */ /* 0x000fe2000f8e00ff */
[----:B------:R-:W-:Y:S01]  /*1980*/  LEA.HI.X R7, R10, c[0x0][0x194], R7, 0x1, P0 ;  /* 0x000065000a077a11 */ /* 0x000fe200000f0c07 */
[----:B------:R-:W-:Y:S01]  /*1990*/  IMAD R10, R26, c[0x0][0x180], RZ ;  /* 0x000060001a0a7a24 */ /* 0x000fe200078e02ff */
[C---:B------:R-:W-:Y:S01]  /*19a0*/  ISETP.LT.OR P0, PT, R0.reuse, 0x21, P1 ;  /* 0x000000210000780c */ /* 0x040fe20000f01670 */
[----:B------:R-:W-:Y:S01]  /*19b0*/  UMOV UR6, 0x6 ;  /* 0x0000000600067882 */ /* 0x000fe20000000000 */
[C---:B------:R-:W-:Y:S01]  /*19c0*/  ISETP.LT.OR P1, PT, R0.reuse, 0x21, P3 ;  /* 0x000000210000780c */ /* 0x040fe20001f21670 */
[----:B------:R-:W-:Y:S01]  /*19d0*/  IMAD R10, R87, c[0x0][0x184], R10 ;  /* 0x00006100570a7a24 */ /* 0x000fe200078e020a */
[----:B------:R-:W-:-:S05]  /*19e0*/  ISETP.LT.OR P5, PT, R0, 0x21, P4 ;  /* 0x000000210000780c */ /* 0x000fca00027a1670 */
[----:B------:R1:W-:Y:S01]  /*19f0*/  LDGSTS.E.BYPASS.LTC128B.128 [R227+0xc880], [R4.64+0x100], !P2 ;  /* 0x0c88010004e37fae */ /* 0x0003e2000d101d4a */
[----:B------:R-:W-:-:S03]  /*1a00*/  ISETP.GT.AND P2, PT, R86, 0x7f, PT ;  /* 0x0000007f5600780c */ /* 0x000fc60003f44270 */
[----:B------:R2:W-:Y:S04]  /*1a10*/  LDGSTS.E.BYPASS.LTC128B.128 [R227+0x8880], [R8.64], !P0 ;  /* 0x0888000008e37fae */ /* 0x0005e8000c101d4a */
[----:B------:R2:W-:Y:S04]  /*1a20*/  LDGSTS.E.BYPASS.LTC128B.128 [R227+0xb080], [R8.64+0x80], !P1 ;  /* 0x0b08008008e37fae */ /* 0x0005e8000c901d4a */
[----:B------:R2:W-:Y:S01]  /*1a30*/  LDGSTS.E.BYPASS.LTC128B.128 [R227+0xd880], [R8.64+0x100], !P5 ;  /* 0x0d88010008e37fae */ /* 0x0005e2000e901d4a */
[----:B------:R-:W-:Y:S02]  /*1a40*/  ISETP.GE.AND P5, PT, R12, c[0x0][0x19c], PT ;  /* 0x000067000c007a0c */ /* 0x000fe40003fa6270 */
[----:B------:R-:W-:-:S02]  /*1a50*/  @!P2 ISETP.GE.AND P0, PT, R0, 0x41, PT ;  /* 0x000000410000a80c */ /* 0x000fc40003f06270 */
[----:B------:R-:W-:Y:S02]  /*1a60*/  @!P2 ISETP.LT.OR P3, PT, R0, 0x41, P3 ;  /* 0x000000410000a80c */ /* 0x000fe40001f61670 */
[----:B------:R-:W-:Y:S02]  /*1a70*/  @!P2 ISETP.GE.OR P4, PT, R12, c[0x0][0x1cc], !P0 ;  /* 0x000073000c00aa0c */ /* 0x000fe40004786670 */
[----:B------:R-:W-:Y:S01]  /*1a80*/  @!P2 ISETP.GE.OR P2, PT, R29, c[0x0][0x1cc], !P0 ;  /* 0x000073001d00aa0c */ /* 0x000fe20004746670 */
[----:B-1----:R-:W-:Y:S01]  /*1a90*/  IMAD.WIDE.U32 R4, R87, c[0x0][0x180], R2 ;  /* 0x0000600057047a25 */ /* 0x002fe200078e0002 */
[----:B------:R-:W-:-:S03]  /*1aa0*/  LEA R2, P1, R16, R6, 0x6 ;  /* 0x0000000610027211 */ /* 0x000fc600078230ff */
[----:B------:R-:W-:Y:S01]  /*1ab0*/  IMAD.IADD R5, R5, 0x1, R10 ;  /* 0x0000000105057824 */ /* 0x000fe200078e020a */
[----:B------:R-:W-:Y:S01]  /*1ac0*/  LEA.HI.X R3, R16, R7, R20, 0x6, P1 ;  /* 0x0000000710037211 */ /* 0x000fe200008f3414 */
[----:B------:R-:W-:Y:S01]  /*1ad0*/  IMAD.U32 R16, RZ, RZ, UR5 ;  /* 0x00000005ff107e24 */ /* 0x000fe2000f8e00ff */
[----:B------:R-:W-:Y:S01]  /*1ae0*/  ISETP.GT.AND P1, PT, R86, 0x7f, PT ;  /* 0x0000007f5600780c */ /* 0x000fe20003f24270 */
[----:B------:R-:W-:Y:S01]  /*1af0*/  ULDC.64 UR4, c[0x0][0x178] ;  /* 0x00005e0000047ab9 */ /* 0x000fe20000000a00 */
[----:B------:R-:W-:Y:S01]  /*1b00*/  IMAD.WIDE.U32 R240, R25, c[0x0][0x188], R4 ;  /* 0x0000620019f07a25 */ /* 0x000fe200078e0004 */
[----:B------:R-:W-:Y:S01]  /*1b10*/  USHF.L.U64.HI UR8, UR4, UR6, UR5 ;  /* 0x0000000604087299 */ /* 0x000fe20008010205 */
[----:B------:R-:W-:Y:S01]  /*1b20*/  SHF.R.S32.HI R20, RZ, 0x1f, R224 ;  /* 0x0000001fff147819 */ /* 0x000fe200000114e0 */
[----:B------:R-:W-:Y:S01]  /*1b30*/  USHF.L.U32 UR12, UR4, 0x6, URZ ;  /* 0x00000006040c7899 */ /* 0x000fe2000800063f */
[----:B--2---:R-:W-:Y:S01]  /*1b40*/  IMAD R8, R24, c[0x0][0x188], RZ ;  /* 0x0000620018087a24 */ /* 0x004fe200078e02ff */
[----:B------:R-:W-:Y:S01]  /*1b50*/  USHF.L.U32 UR9, UR4, 0x5, URZ ;  /* 0x0000000504097899 */ /* 0x000fe2000800063f */
[----:B------:R-:W-:-:S02]  /*1b60*/  IMAD.MOV.U32 R236, RZ, RZ, R240 ;  /* 0x000000ffffec7224 */ /* 0x000fc400078e00f0 */
[----:B------:R-:W-:Y:S02]  /*1b70*/  IMAD R8, R25, c[0x0][0x18c], R8 ;  /* 0x0000630019087a24 */ /* 0x000fe400078e0208 */
[----:B------:R-:W-:Y:S01]  /*1b80*/  IMAD R4, R224, UR8, RZ ;  /* 0x00000008e0047c24 */ /* 0x000fe2000f8e02ff */
[----:B------:R-:W-:Y:S01]  /*1b90*/  @!P1 LEA R10, P0, R11, R2, 0x1 ;  /* 0x000000020b0a9211 */ /* 0x000fe200078008ff */
[----:B------:R-:W-:Y:S01]  /*1ba0*/  IMAD.IADD R237, R241, 0x1, R8 ;  /* 0x00000001f1ed7824 */ /* 0x000fe200078e0208 */
[----:B------:R1:W-:Y:S01]  /*1bb0*/  @!P1 LDGSTS.E.BYPASS.LTC128B.128 [R227+0x9880], [R14.64], !P4 ;  /* 0x098800000ee39fae */ /* 0x0003e2000e101d4a */
[----:B------:R-:W-:Y:S01]  /*1bc0*/  IMAD R8, R20, UR12, R4 ;  /* 0x0000000c14087c24 */ /* 0x000fe2000f8e0204 */
[----:B------:R-:W-:Y:S01]  /*1bd0*/  @!P1 LEA.HI.X R11, R11, R3, R16, 0x1, P0 ;  /* 0x000000030b0b9211 */ /* 0x000fe200000f0c10 */
[----:B------:R-:W-:Y:S01]  /*1be0*/  IMAD.WIDE.U32 R4, R224, UR12, R236 ;  /* 0x0000000ce0047c25 */ /* 0x000fe2000f8e00ec */
[----:B------:R-:W-:Y:S01]  /*1bf0*/  ISETP.LT.OR P0, PT, R0, 0x1, P5 ;  /* 0x000000010000780c */ /* 0x000fe20002f01670 */
[----:B------:R1:W-:Y:S01]  /*1c00*/  @!P1 LDGSTS.E.BYPASS.LTC128B.128 [R227+0xc080], [R14.64+0x80], !P3 ;  /* 0x0c0800800ee39fae */ /* 0x0003e2000d901d4a */
[----:B------:R-:W-:Y:S01]  /*1c10*/  ISETP.GE.AND P3, PT, R30, c[0x0][0x19c], PT ;  /* 0x000067001e007a0c */ /* 0x000fe20003f66270 */
[----:B------:R-:W-:Y:S01]  /*1c20*/  USHF.L.U64.HI UR8, UR4, UR7, UR5 ;  /* 0x0000000704087299 */ /* 0x000fe20008010205 */
[----:B------:R-:W-:Y:S01]  /*1c30*/  ISETP.GE.AND P4, PT, R29, c[0x0][0x19c], PT ;  /* 0x000067001d007a0c */ /* 0x000fe20003f86270 */
[----:B------:R1:W-:Y:S01]  /*1c40*/  @!P1 LDGSTS.E.BYPASS.LTC128B.128 [R227+0xe880], [R14.64+0x100], !P2 ;  /* 0x0e8801000ee39fae */ /* 0x0003e2000d101d4a */
[----:B------:R-:W-:Y:S01]  /*1c50*/  IMAD.IADD R5, R5, 0x1, R8 ;  /* 0x0000000105057824 */ /* 0x000fe200078e0208 */
[C---:B------:R-:W-:Y:S01]  /*1c60*/  ISETP.LT.OR P2, PT, R0.reuse, 0x1, P3 ;  /* 0x000000010000780c */ /* 0x040fe20001f41670 */
[----:B------:R-:W-:Y:S01]  /*1c70*/  ULDC.64 UR4, c[0x0][0x208] ;  /* 0x0000820000047ab9 */ /* 0x000fe20000000a00 */
[----:B------:R-:W-:Y:S01]  /*1c80*/  ISETP.LT.OR P1, PT, R0, 0x1, P4 ;  /* 0x000000010000780c */ /* 0x000fe20002721670 */
[----:B------:R-:W-:-:S02]  /*1c90*/  USHF.L.U64.HI UR6, UR4, UR6, UR5 ;  /* 0x0000000604067299 */ /* 0x000fc40008010205 */
[----:B------:R-:W-:Y:S01]  /*1ca0*/  USHF.L.U32 UR12, UR4, 0x6, URZ ;  /* 0x00000006040c7899 */ /* 0x000fe2000800063f */
[----:B------:R2:W-:Y:S01]  /*1cb0*/  LDGSTS.E.BYPASS.LTC128B.128 [R227+0x80], [R6.64], !P0 ;  /* 0x0008000006e37fae */ /* 0x0005e2000c101d4a */
[----:B------:R-:W-:Y:S01]  /*1cc0*/  LEA R8, P0, R4, c[0x0][0x160], 0x1 ;  /* 0x0000580004087a11 */ /* 0x000fe200078008ff */
[----:B------:R-:W-:-:S03]  /*1cd0*/  USHF.L.U64.HI UR5, UR4, UR7, UR5 ;  /* 0x0000000704057299 */ /* 0x000fc60008010205 */
[----:B------:R-:W-:Y:S01]  /*1ce0*/  LEA.HI.X R9, R4, c[0x0][0x164], R5, 0x1, P0 ;  /* 0x0000590004097a11 */ /* 0x000fe200000f0c05 */
[----:B------:R-:W-:Y:S01]  /*1cf0*/  IMAD.U32 R5, RZ, RZ, UR9 ;  /* 0x00000009ff057e24 */ /* 0x000fe2000f8e00ff */
[----:B------:R2:W-:Y:S01]  /*1d00*/  LDGSTS.E.BYPASS.LTC128B.128 [R227+0x2880], [R6.64+0x80], !P2 ;  /* 0x0288008006e37fae */ /* 0x0005e2000d101d4a */
[----:B------:R-:W-:Y:S01]  /*1d10*/  IMAD.U32 R4, RZ, RZ, UR8 ;  /* 0x00000008ff047e24 */ /* 0x000fe2000f8e00ff */
[----:B------:R-:W-:Y:S02]  /*1d20*/  ISETP.LT.OR P2, PT, R0, 0x21, P5 ;  /* 0x000000210000780c */ /* 0x000fe40002f41670 */
[----:B------:R2:W-:Y:S01]  /*1d30*/  LDGSTS.E.BYPASS.LTC128B.128 [R227+0x5080], [R6.64+0x100], !P1 ;  /* 0x0508010006e37fae */ /* 0x0005e2000c901d4a */
[----:B------:R-:W-:Y:S01]  /*1d40*/  ISETP.GE.AND P1, PT, R30, c[0x0][0x16c], PT ;  /* 0x00005b001e007a0c */ /* 0x000fe20003f26270 */
[----:B-1----:R-:W-:-:S09]  /*1d50*/  IMAD.U32 R14, RZ, RZ, UR9 ;  /* 0x00000009ff0e7e24 */ /* 0x002fd2000f8e00ff */
[----:B------:R1:W-:Y:S01]  /*1d60*/  LDGSTS.E.BYPASS.LTC128B.128 [R227+0x1080], [R2.64], !P2 ;  /* 0x0108000002e37fae */ /* 0x0003e2000d101d4a */
[----:B------:R-:W-:Y:S02]  /*1d70*/  ISETP.LT.OR P2, PT, R0, 0x21, P3 ;  /* 0x000000210000780c */ /* 0x000fe40001f41670 */
[----:B------:R-:W-:-:S04]  /*1d80*/  LEA R14, P0, R14, R8, 0x1 ;  /* 0x000000080e0e7211 */ /* 0x000fc800078008ff */
[----:B------:R-:W-:Y:S01]  /*1d90*/  LEA.HI.X R15, R5, R9, R4, 0x1, P0 ;  /* 0x00000009050f7211 */ /* 0x000fe200000f0c04 */
[----:B------:R-:W-:Y:S01]  /*1da0*/  IMAD R4, R17, 0xc0, RZ ;  /* 0x000000c011047824 */ /* 0x000fe200078e02ff */
[----:B------:R-:W-:Y:S02]  /*1db0*/  ISETP.GE.AND P0, PT, R12, c[0x0][0x16c], PT ;  /* 0x00005b000c007a0c */ /* 0x000fe40003f06270 */
[----:B------:R-:W-:-:S03]  /*1dc0*/  SHF.R.S32.HI R5, RZ, 0x1f, R17 ;  /* 0x0000001fff057819 */ /* 0x000fc60000011411 */
[----:B------:R1:W-:Y:S01]  /*1dd0*/  LDGSTS.E.BYPASS.LTC128B.128 [R227+0x3880], [R2.64+0x80], !P2 ;  /* 0x0388008002e37fae */ /* 0x0003e2000d101d4a */
[----:B------:R-:W-:Y:S02]  /*1de0*/  ISETP.GT.AND P2, PT, R86, 0x7f, PT ;  /* 0x0000007f5600780c */ /* 0x000fe40003f44270 */
[----:B--2---:R-:W-:Y:S02]  /*1df0*/  SEL R6, RZ, 0x1, P0 ;  /* 0x00000001ff067807 */ /* 0x004fe40000000000 */
[C---:B------:R-:W-:Y:S02]  /*1e00*/  IADD3 R16, P0, R21.reuse, R17, RZ ;  /* 0x0000001115107210 */ /* 0x040fe40007f1e0ff */
[----:B------:R-:W-:Y:S02]  /*1e10*/  SEL R7, RZ, 0xffffffff, P1 ;  /* 0xffffffffff077807 */ /* 0x000fe40000800000 */
[----:B------:R-:W-:Y:S02]  /*1e20*/  LEA.HI.X.SX32 R17, R21, R5, 0x1, P0 ;  /* 0x0000000515117211 */ /* 0x000fe400000f0eff */
[----:B------:R-:W-:Y:S01]  /*1e30*/  IADD3 R22, P0, R4, R86, RZ ;  /* 0x0000005604167210 */ /* 0x000fe20007f1e0ff */
[----:B------:R-:W-:Y:S01]  /*1e40*/  IMAD.SHL.U32 R5, R7, 0x2, RZ ;  /* 0x0000000207057824 */ /* 0x000fe200078e00ff */
[----:B------:R-:W-:-:S02]  /*1e50*/  ISETP.GE.AND P1, PT, R29, c[0x0][0x16c], PT ;  /* 0x00005b001d007a0c */ /* 0x000fc40003f26270 */
[----:B------:R-:W-:Y:S01]  /*1e60*/  LEA.HI.X.SX32 R23, R4, R23, 0x1, P0 ;  /* 0x0000001704177211 */ /* 0x000fe200000f0eff */
[----:B------:R-:W-:Y:S01]  /*1e70*/  IMAD R4, R18, c[0x0][0x208], RZ ;  /* 0x0000820012047a24 */ /* 0x000fe200078e02ff */
[C---:B------:R-:W-:Y:S02]  /*1e80*/  @!P6 ISETP.LT.OR P0, PT, R0.reuse, 0x41, P5 ;  /* 0x000000410000e80c */ /* 0x040fe40002f01670 */
[C---:B------:R-:W-:Y:S01]  /*1e90*/  @!P6 ISETP.LT.OR P5, PT, R0.reuse, 0x41, P3 ;  /* 0x000000410000e80c */ /* 0x040fe20001fa1670 */
[----:B------:R-:W-:Y:S01]  /*1ea0*/  IMAD R18, R19, c[0x0][0x20c], R4 ;  /* 0x0000830013127a24 */ /* 0x000fe200078e0204 */
[----:B------:R-:W-:Y:S02]  /*1eb0*/  SEL R21, RZ, 0x4, P1 ;  /* 0x00000004ff157807 */ /* 0x000fe40000800000 */
[C---:B------:R-:W-:Y:S02]  /*1ec0*/  ISETP.LT.OR P1, PT, R0.reuse, 0x21, P4 ;  /* 0x000000210000780c */ /* 0x040fe40002721670 */
[----:B------:R-:W-:Y:S01]  /*1ed0*/  LOP3.LUT R5, R5, 0x2, R6, 0xe2, !PT ;  /* 0x0000000205057812 */ /* 0x000fe200078ee206 */
[----:B------:R-:W-:Y:S01]  /*1ee0*/  IMAD.WIDE.U32 R6, R19, c[0x0][0x208], R12 ;  /* 0x0000820013067a25 */ /* 0x000fe200078e000c */
[----:B------:R-:W-:-:S02]  /*1ef0*/  @!P6 ISETP.LT.OR P3, PT, R0, 0x41, P4 ;  /* 0x000000410000e80c */ /* 0x000fc40002761670 */
[----:B------:R-:W-:Y:S01]  /*1f00*/  LOP3.LUT R0, R5, R21, RZ, 0xfc, !PT ;  /* 0x0000001505007212 */ /* 0x000fe200078efcff */
[----:B------:R-:W-:Y:S01]  /*1f10*/  IMAD.SHL.U32 R21, R224, 0x40, RZ ;  /* 0x00000040e0157824 */ /* 0x000fe200078e00ff */
[----:B------:R-:W-:Y:S02]  /*1f20*/  LEA.HI R19, R32, R86, RZ, 0x4 ;  /* 0x0000005620137211 */ /* 0x000fe400078f20ff */
[----:B------:R-:W-:Y:S02]  /*1f30*/  P2R R4, PR, RZ, 0x20 ;  /* 0x00000020ff047803 */ /* 0x000fe40000000000 */
[----:B------:R-:W-:Y:S01]  /*1f40*/  LOP3.LUT P4, RZ, R0, 0x1, RZ, 0xc0, !PT ;  /* 0x0000000100ff7812 */ /* 0x000fe2000788c0ff */
[----:B------:R1:W-:Y:S01]  /*1f50*/  LDGSTS.E.BYPASS.LTC128B.128 [R227+0x6080], [R2.64+0x100], !P1 ;  /* 0x0608010002e37fae */ /* 0x0003e2000c901d4a */
[----:B------:R-:W-:Y:S01]  /*1f60*/  ISETP.NE.AND P1, PT, R4, RZ, PT ;  /* 0x000000ff0400720c */ /* 0x000fe20003f25270 */
[----:B------:R-:W-:Y:S01]  /*1f70*/  IMAD R4, R26, c[0x0][0x270], RZ ;  /* 0x00009c001a047a24 */ /* 0x000fe200078e02ff */
[C---:B------:R-:W-:Y:S01]  /*1f80*/  LOP3.LUT P6, RZ, R0.reuse, 0x2, RZ, 0xc0, !PT ;  /* 0x0000000200ff7812 */ /* 0x040fe200078cc0ff */
[----:B------:R2:W-:Y:S01]  /*1f90*/  @!P2 LDGSTS.E.BYPASS.LTC128B.128 [R227+0x2080], [R10.64], !P0 ;  /* 0x020800000ae3afae */ /* 0x0005e2000c101d4a */
[----:B------:R-:W-:Y:S01]  /*1fa0*/  LOP3.LUT P5, RZ, R0, 0x4, RZ, 0xc0, !PT ;  /* 0x0000000400ff7812 */ /* 0x000fe200078ac0ff */
[----:B------:R-:W-:Y:S01]  /*1fb0*/  IMAD R4, R87, c[0x0][0x274], R4 ;  /* 0x00009d0057047a24 */ /* 0x000fe200078e0204 */
[----:B------:R-:W-:-:S04]  /*1fc0*/  IADD3 R0, -R243, R231, -R21 ;  /* 0x000000e7f3007210 */ /* 0x000fc80007ffe915 */
[----:B------:R-:W-:-:S03]  /*1fd0*/  ISETP.LT.OR P0, PT, R0, 0x1, !P5 ;  /* 0x000000010000780c */ /* 0x000fc60006f01670 */
[----:B------:R2:W-:Y:S01]  /*1fe0*/  @!P2 LDGSTS.E.BYPASS.LTC128B.128 [R227+0x4880], [R10.64+0x80], !P1 ;  /* 0x048800800ae3afae */ /* 0x0005e2000c901d4a */
[----:B------:R-:W-:-:S03]  /*1ff0*/  ISETP.LT.OR P1, PT, R0, 0x1, !P6 ;  /* 0x000000010000780c */ /* 0x000fc60007721670 */
[----:B------:R2:W-:Y:S01]  /*2000*/  @!P2 LDGSTS.E.BYPASS.LTC128B.128 [R227+0x7080], [R10.64+0x100], !P3 ;  /* 0x070801000ae3afae */ /* 0x0005e2000d901d4a */
[----:B------:R-:W-:Y:S02]  /*2010*/  ISETP.LT.OR P2, PT, R0, 0x1, !P4 ;  /* 0x000000010000780c */ /* 0x000fe40006741670 */
[----:B------:R-:W-:Y:S01]  /*2020*/  ISETP.GE.AND P3, PT, R12, c[0x0][0x1fc], PT ;  /* 0x00007f000c007a0c */ /* 0x000fe20003f66270 */
[----:B------:R-:W0:Y:S01]  /*2030*/  LDGDEPBAR ;  /* 0x00000000000079af */ /* 0x000e220000000000 */
[----:B-1----:R-:W-:-:S04]  /*2040*/  IMAD.WIDE.U32 R2, R87, c[0x0][0x270], R16 ;  /* 0x00009c0057027a25 */ /* 0x002fc800078e0010 */
[----:B------:R-:W-:-:S05]  /*2050*/  IMAD.IADD R5, R3, 0x1, R4 ;  /* 0x0000000103057824 */ /* 0x000fca00078e0204 */
[----:B------:R1:W-:Y:S01]  /*2060*/  LDGSTS.E.BYPASS.LTC128B.128 [R227+0xf080], [R8.64], !P2 ;  /* 0x0f08000008e37fae */ /* 0x0003e2000d101d4a */
[----:B------:R-:W-:Y:S01]  /*2070*/  ISETP.LT.OR P2, PT, R0, 0x21, !P4 ;  /* 0x000000210000780c */ /* 0x000fe20006741670 */
[----:B------:R-:W-:Y:S02]  /*2080*/  IMAD.MOV.U32 R4, RZ, RZ, R2 ;  /* 0x000000ffff047224 */ /* 0x000fe400078e0002 */
[----:B------:R1:W-:Y:S01]  /*2090*/  LDGSTS.E.BYPASS.LTC128B.128 [R227+0x11080], [R8.64+0x80], !P1 ;  /* 0x1108008008e37fae */ /* 0x0003e2000c901d4a */
[----:B------:R-:W-:Y:S01]  /*20a0*/  IMAD.IADD R3, R7, 0x1, R18 ;  /* 0x0000000107037824 */ /* 0x000fe200078e0212 */
[----:B------:R-:W-:Y:S01]  /*20b0*/  ISETP.GT.AND P1, PT, R86, 0xf, PT ;  /* 0x0000000f5600780c */ /* 0x000fe20003f24270 */
[----:B------:R-:W-:Y:S01]  /*20c0*/  IMAD.MOV.U32 R2, RZ, RZ, R6 ;  /* 0x000000ffff027224 */ /* 0x000fe200078e0006 */
[----:B------:R1:W-:Y:S01]  /*20d0*/  LDGSTS.E.BYPASS.LTC128B.128 [R227+0x13080], [R8.64+0x100], !P0 ;  /* 0x1308010008e37fae */ /* 0x0003e2000c101d4a */
[----:B------:R-:W-:Y:S01]  /*20e0*/  ISETP.LT.OR P0, PT, R0, 0x21, !P6 ;  /* 0x000000210000780c */ /* 0x000fe20007701670 */
[----:B------:R-:W-:Y:S01]  /*20f0*/  IMAD R6, R24, c[0x0][0x278], RZ ;  /* 0x00009e0018067a24 */ /* 0x000fe200078e02ff */
[----:B------:R-:W-:Y:S01]  /*2100*/  ISETP.LT.OR P1, PT, R0, 0x21, !P5 ;  /* 0x000000210000780c */ /* 0x000fe20006f21670 */
[----:B------:R-:W-:Y:S01]  /*2110*/  IMAD.WIDE.U32 R2, R87, c[0x0][0x210], R2 ;  /* 0x0000840057027a25 */ /* 0x000fe200078e0002 */
[----:B------:R-:W-:Y:S01]  /*2120*/  LEA.HI R18, R32, R86, RZ, 0x2 ;  /* 0x0000005620127211 */ /* 0x000fe200078f10ff */
[----:B------:R3:W-:Y:S01]  /*2130*/  LDGSTS.E.BYPASS.LTC128B.128 [R227+0x10080], [R14.64], !P2 ;  /* 0x100800000ee37fae */ /* 0x0007e2000d101d4a */
[----:B------:R-:W-:Y:S01]  /*2140*/  ISETP.GT.AND P2, PT, R86, 0xf, PT ;  /* 0x0000000f5600780c */ /* 0x000fe20003f44270 */
[----:B--2---:R-:W-:-:S02]  /*2150*/  IMAD R11, R26, c[0x0][0x210], RZ ;  /* 0x000084001a0b7a24 */ /* 0x004fc400078e02ff */
[----:B------:R-:W-:Y:S01]  /*2160*/  IMAD R10, R224, UR6, RZ ;  /* 0x00000006e00a7c24 */ /* 0x000fe2000f8e02ff */
[----:B------:R-:W-:Y:S01]  /*2170*/  USHF.L.U32 UR6, UR4, 0x5, URZ ;  /* 0x0000000504067899 */ /* 0x000fe2000800063f */
[----:B------:R-:W-:Y:S02]  /*2180*/  IMAD R7, R87, c[0x0][0x214], R11 ;  /* 0x0000850057077a24 */ /* 0x000fe400078e020b */
[----:B------:R-:W-:Y:S01]  /*2190*/  IMAD R0, R24, c[0x0][0x218], RZ ;  /* 0x0000860018007a24 */ /* 0x000fe200078e02ff */
[----:B------:R3:W-:Y:S01]  /*21a0*/  LDGSTS.E.BYPASS.LTC128B.128 [R227+0x12080], [R14.64+0x80], !P0 ;  /* 0x120800800ee37fae */ /* 0x0007e2000c101d4a */
[----:B------:R-:W-:Y:S01]  /*21b0*/  IMAD.IADD R3, R3, 0x1, R7 ;  /* 0x0000000103037824 */ /* 0x000fe200078e0207 */
[----:B------:R-:W-:Y:S01]  /*21c0*/  UMOV UR4, URZ ;  /* 0x0000003f00047c82 */ /* 0x000fe20008000000 */
[C---:B------:R-:W-:Y:S01]  /*21d0*/  IMAD.WIDE.U32 R246, R25.reuse, c[0x0][0x278], R4 ;  /* 0x00009e0019f67a25 */ /* 0x040fe200078e0004 */
[----:B------:R3:W-:Y:S03]  /*21e0*/  LDGSTS.E.BYPASS.LTC128B.128 [R227+0x14080], [R14.64+0x100], !P1 ;  /* 0x140801000ee37fae */ /* 0x0007e6000c901d4a */
[----:B------:R-:W-:-:S02]  /*21f0*/  IMAD R6, R25, c[0x0][0x27c], R6 ;  /* 0x00009f0019067a24 */ /* 0x000fc400078e0206 */
[----:B------:R-:W-:Y:S01]  /*2200*/  IMAD R10, R20, UR12, R10 ;  /* 0x0000000c140a7c24 */ /* 0x000fe2000f8e020a */
[----:B------:R-:W-:Y:S01]  /*2210*/  SHF.R.S32.HI R20, RZ, 0x1f, R21 ;  /* 0x0000001fff147819 */ /* 0x000fe20000011415 */
[C---:B------:R-:W-:Y:S01]  /*2220*/  IMAD R0, R25.reuse, c[0x0][0x21c], R0 ;  /* 0x0000870019007a24 */ /* 0x040fe200078e0200 */
[----:B-1----:R-:W-:Y:S01]  /*2230*/  SHF.R.S32.HI R8, RZ, 0x1f, R18 ;  /* 0x0000001fff087819 */ /* 0x002fe20000011412 */
[----:B------:R-:W-:Y:S01]  /*2240*/  IMAD.WIDE.U32 R238, R25, c[0x0][0x218], R2 ;  /* 0x0000860019ee7a25 */ /* 0x000fe200078e0002 */
[----:B------:R-:W-:-:S03]  /*2250*/  @!P2 IADD3 R2, P0, R21, R246, RZ ;  /* 0x000000f61502a210 */ /* 0x000fc60007f1e0ff */
[----:B------:R-:W-:Y:S02]  /*2260*/  IMAD.IADD R252, R247, 0x1, R6 ;  /* 0x00000001f7fc7824 */ /* 0x000fe400078e0206 */
[----:B------:R-:W-:Y:S01]  /*2270*/  IMAD.IADD R235, R239, 0x1, R0 ;  /* 0x00000001efeb7824 */ /* 0x000fe200078e0200 */
[----:B------:R-:W-:Y:S01]  /*2280*/  IADD3 R0, -R21, R231, -R243 ;  /* 0x000000e715007210 */ /* 0x000fe20007ffe9f3 */
[----:B------:R-:W-:Y:S02]  /*2290*/  IMAD.MOV.U32 R234, RZ, RZ, R238 ;  /* 0x000000ffffea7224 */ /* 0x000fe400078e00ee */
[----:B------:R-:W-:Y:S01]  /*22a0*/  @!P2 IMAD.X R3, R20, 0x1, R252, P0 ;  /* 0x000000011403a824 */ /* 0x000fe200000e06fc */
[----:B------:R-:W-:Y:S01]  /*22b0*/  @!P2 LEA R6, P0, R2, c[0x0][0x258], 0x2 ;  /* 0x000096000206aa11 */ /* 0x000fe200078010ff */
[----:B------:R-:W-:Y:S01]  /*22c0*/  IMAD.WIDE.U32 R4, R224, UR12, R234 ;  /* 0x0000000ce0047c25 */ /* 0x000fe2000f8e00ea */
[----:B------:R-:W-:Y:S02]  /*22d0*/  ISETP.LT.OR P1, PT, R0, 0x1, P3 ;  /* 0x000000010000780c */ /* 0x000fe40001f21670 */
[----:B------:R-:W-:Y:S01]  /*22e0*/  @!P2 LEA.HI.X R7, R2, c[0x0][0x25c], R3, 0x2, P0 ;  /* 0x000097000207aa11 */ /* 0x000fe200000f1403 */
[----:B------:R-:W-:Y:S01]  /*22f0*/  IMAD.IADD R3, R5, 0x1, R10 ;  /* 0x0000000105037824 */ /* 0x000fe200078e020a */
[----:B------:R-:W-:Y:S01]  /*2300*/  LEA R2, P0, R4, c[0x0][0x1f0], 0x1 ;  /* 0x00007c0004027a11 */ /* 0x000fe200078008ff */
[----:B------:R-:W-:Y:S01]  /*2310*/  @!P2 IMAD.SHL.U32 R5, R86, 0x10, RZ ;  /* 0x000000105605a824 */ /* 0x000fe200078e00ff */
[----:B---3--:R-:W-:-:S02]  /*2320*/  SHF.R.S32.HI R14, RZ, 0x2, R18 ;  /* 0x00000002ff0e7819 */ /* 0x008fc40000011412 */
[----:B------:R-:W-:Y:S01]  /*2330*/  LEA.HI.X R3, R4, c[0x0][0x1f4], R3, 0x1, P0 ;  /* 0x00007d0004037a11 */ /* 0x000fe200000f0c03 */
[----:B------:R-:W-:Y:S01]  /*2340*/  IMAD.U32 R4, RZ, RZ, UR6 ;  /* 0x00000006ff047e24 */ /* 0x000fe2000f8e00ff */
[----:B------:R1:W-:Y:S01]  /*2350*/  @!P2 LDGSTS.E.BYPASS.LTC128B.128 [R5+0x21080], [R6.64] ;  /* 0x210800000605afae */ /* 0x0003e2000b901d4a */
[----:B------:R-:W-:Y:S02]  /*2360*/  ISETP.GE.AND P2, PT, R30, c[0x0][0x1fc], PT ;  /* 0x00007f001e007a0c */ /* 0x000fe40003f46270 */
[----:B------:R-:W-:Y:S01]  /*2370*/  LEA.HI R8, R8, R14, RZ, 0x3 ;  /* 0x0000000e08087211 */ /* 0x000fe200078f18ff */
[----:B------:R-:W0:Y:S01]  /*2380*/  LDGDEPBAR ;  /* 0x00000000000079af */ /* 0x000e220000000000 */
[----:B------:R-:W-:Y:S02]  /*2390*/  ISETP.LT.OR P0, PT, R0, 0x1, P2 ;  /* 0x000000010000780c */ /* 0x000fe40001701670 */
[----:B------:R-:W-:Y:S01]  /*23a0*/  LOP3.LUT R8, R8, 0xfffffff8, RZ, 0xc0, !PT ;  /* 0xfffffff808087812 */ /* 0x000fe200078ec0ff */
[----:B------:R2:W-:Y:S04]  /*23b0*/  LDGSTS.E.BYPASS.LTC128B.128 [R227+0x1b080], [R2.64], !P1 ;  /* 0x1b08000002e37fae */ /* 0x0005e8000c901d4a */
[----:B------:R-:W-:-:S06]  /*23c0*/  IMAD.IADD R14, R14, 0x1, -R8 ;  /* 0x000000010e0e7824 */ /* 0x000fcc00078e0a08 */
[----:B------:R2:W-:Y:S01]  /*23d0*/  LDGSTS.E.BYPASS.LTC128B.128 [R227+0x1d080], [R2.64+0x80], !P0 ;  /* 0x1d08008002e37fae */ /* 0x0005e2000c101d4a */
[----:B------:R-:W-:Y:S01]  /*23e0*/  LEA R4, P0, R4, R2, 0x1 ;  /* 0x0000000204047211 */ /* 0x000fe200078008ff */
[----:B-1----:R-:W-:Y:S02]  /*23f0*/  IMAD.U32 R6, RZ, RZ, UR6 ;  /* 0x00000006ff067e24 */ /* 0x002fe4000f8e00ff */
[----:B------:R-:W-:-:S05]  /*2400*/  IMAD.U32 R5, RZ, RZ, UR5 ;  /* 0x00000005ff057e24 */ /* 0x000fca000f8e00ff */
[----:B------:R-:W-:Y:S01]  /*2410*/  LEA.HI.X R5, R6, R3, R5, 0x1, P0 ;  /* 0x0000000306057211 */ /* 0x000fe200000f0c05 */
[----:B------:R-:W-:Y:S01]  /*2420*/  IMAD.WIDE.U32 R6, R87, c[0x0][0x288], R16 ;  /* 0x0000a20057067a25 */ /* 0x000fe200078e0010 */
[----:B------:R-:W-:Y:S02]  /*2430*/  ISETP.GE.AND P0, PT, R29, c[0x0][0x1fc], PT ;  /* 0x00007f001d007a0c */ /* 0x000fe40003f06270 */
[----:B------:R-:W-:Y:S02]  /*2440*/  LEA.HI R16, R32, R86, RZ, 0x5 ;  /* 0x0000005620107211 */ /* 0x000fe400078f28ff */
[C---:B------:R-:W-:Y:S02]  /*2450*/  ISETP.LT.OR P1, PT, R0.reuse, 0x1, P0 ;  /* 0x000000010000780c */ /* 0x040fe40000721670 */
[----:B------:R-:W-:Y:S02]  /*2460*/  ISETP.LT.OR P0, PT, R0, 0x21, P0 ;  /* 0x000000210000780c */ /* 0x000fe40000701670 */
[----:B------:R-:W-:-:S09]  /*2470*/  SHF.R.S32.HI R17, RZ, 0x5, R16 ;  /* 0x00000005ff117819 */ /* 0x000fd20000011410 */
[----:B------:R2:W-:Y:S01]  /*2480*/  LDGSTS.E.BYPASS.LTC128B.128 [R227+0x1f080], [R2.64+0x100], !P1 ;  /* 0x1f08010002e37fae */ /* 0x0005e2000c901d4a */
[----:B------:R-:W-:Y:S02]  /*2490*/  ISETP.LT.OR P1, PT, R0, 0x21, P3 ;  /* 0x000000210000780c */ /* 0x000fe40001f21670 */
[----:B------:R-:W-:Y:S02]  /*24a0*/  ISETP.GE.AND P3, PT, R12, c[0x0][0x1fc], PT ;  /* 0x00007f000c007a0c */ /* 0x000fe40003f66270 */
[----:B------:R-:W-:-:S04]  /*24b0*/  SHF.R.S32.HI R12, RZ, 0x4, R19 ;  /* 0x00000004ff0c7819 */ /* 0x000fc80000011413 */
[----:B------:R-:W-:-:S05]  /*24c0*/  LEA.HI R11, R19, R12, RZ, 0x1 ;  /* 0x0000000c130b7211 */ /* 0x000fca00078f08ff */
        /* <DEDUP_REMOVED lines=11> */
[C---:B------:R-:W-:Y:S02]  /*2580*/  IMAD R9, R87.reuse, c[0x0][0x23c], R2 ;  /* 0x00008f0057097a24 */ /* 0x040fe400078e0202 */
[----:B------:R-:W-:Y:S01]  /*2590*/  IMAD.WIDE.U32 R2, R87, c[0x0][0x238], R22 ;  /* 0x00008e0057027a25 */ /* 0x000fe200078e0016 */
[----:B------:R-:W-:Y:S02]  /*25a0*/  SEL R22, RZ, 0x1, P3 ;  /* 0x00000001ff167807 */ /* 0x000fe40001800000 */
[----:B------:R-:W-:Y:S01]  /*25b0*/  ISETP.GE.AND P3, PT, R86, 0x10, PT ;  /* 0x000000105600780c */ /* 0x000fe20003f66270 */
[----:B------:R-:W-:-:S02]  /*25c0*/  IMAD.MOV.U32 R12, RZ, RZ, R2 ;  /* 0x000000ffff0c7224 */ /* 0x000fc400078e0002 */
[----:B------:R-:W-:Y:S01]  /*25d0*/  IMAD.MOV.U32 R2, RZ, RZ, R6 ;  /* 0x000000ffff027224 */ /* 0x000fe200078e0006 */
[----:B------:R-:W-:Y:S01]  /*25e0*/  SHF.R.S32.HI R6, RZ, 0x1f, R16 ;  /* 0x0000001fff067819 */ /* 0x000fe20000011410 */
[----:B------:R-:W-:Y:S01]  /*25f0*/  IMAD.IADD R13, R3, 0x1, R9 ;  /* 0x00000001030d7824 */ /* 0x000fe200078e0209 */
[----:B------:R-:W-:Y:S01]  /*2600*/  LOP3.LUT R9, R18, 0x3ffffffc, RZ, 0xc0, !PT ;  /* 0x3ffffffc12097812 */ /* 0x000fe200078ec0ff */
[----:B------:R-:W-:Y:S01]  /*2610*/  IMAD.IADD R3, R7, 0x1, R10 ;  /* 0x0000000107037824 */ /* 0x000fe200078e020a */
[----:B------:R-:W-:Y:S01]  /*2620*/  LEA.HI R7, R32, R86, RZ, 0x7 ;  /* 0x0000005620077211 */ /* 0x000fe200078f38ff */
[C---:B------:R-:W-:Y:S01]  /*2630*/  IMAD.WIDE.U32 R248, R25.reuse, c[0x0][0x240], R12 ;  /* 0x0000900019f87a25 */ /* 0x040fe200078e000c */
[----:B------:R-:W-:Y:S01]  /*2640*/  LEA.HI R6, R6, R17, RZ, 0x2 ;  /* 0x0000001106067211 */ /* 0x000fe200078f10ff */
[----:B------:R-:W-:Y:S01]  /*2650*/  CS2R R32, SRZ ;  /* 0x0000000000207805 */ /* 0x000fe2000001ff00 */
[----:B------:R-:W-:Y:S01]  /*2660*/  SHF.R.S32.HI R11, RZ, 0x7, R7 ;  /* 0x00000007ff0b7819 */ /* 0x000fe20000011407 */
[----:B------:R-:W-:Y:S01]  /*2670*/  IMAD.WIDE.U32 R244, R25, c[0x0][0x290], R2 ;  /* 0x0000a40019f47a25 */ /* 0x000fe200078e0002 */
[----:B------:R-:W-:-:S02]  /*2680*/  SEL R13, RZ, 0xffffffff, P1 ;  /* 0xffffffffff0d7807 */ /* 0x000fc40000800000 */
[----:B------:R-:W-:Y:S01]  /*2690*/  LEA.HI R12, R11, R11, RZ, 0x1 ;  /* 0x0000000b0b0c7211 */ /* 0x000fe200078f08ff */
[----:B------:R-:W-:Y:S01]  /*26a0*/  IMAD.SHL.U32 R3, R14, 0x10, RZ ;  /* 0x000000100e037824 */ /* 0x000fe200078e00ff */
[----:B------:R-:W-:Y:S02]  /*26b0*/  IADD3 R2, P0, R21, R244, RZ ;  /* 0x000000f415027210 */ /* 0x000fe40007f1e0ff */
[----:B------:R-:W-:Y:S01]  /*26c0*/  LOP3.LUT P1, RZ, R27, 0x4, RZ, 0xc0, !PT ;  /* 0x000000041bff7812 */ /* 0x000fe2000782c0ff */
[----:B-1----:R-:W-:Y:S01]  /*26d0*/  IMAD R4, R24, c[0x0][0x290], RZ ;  /* 0x0000a40018047a24 */ /* 0x002fe200078e02ff */
[----:B------:R-:W-:Y:S01]  /*26e0*/  LOP3.LUT R5, R6, 0xfffffffc, RZ, 0xc0, !PT ;  /* 0xfffffffc06057812 */ /* 0x000fe200078ec0ff */
[----:B------:R-:W-:Y:S02]  /*26f0*/  IMAD.SHL.U32 R6, R11, 0x8, RZ ;  /* 0x000000080b067824 */ /* 0x000fe400078e00ff */
[----:B------:R-:W-:Y:S02]  /*2700*/  IMAD R4, R25, c[0x0][0x294], R4 ;  /* 0x0000a50019047a24 */ /* 0x000fe400078e0204 */
[----:B------:R-:W-:Y:S01]  /*2710*/  IMAD.IADD R15, R17, 0x1, -R5 ;  /* 0x00000001110f7824 */ /* 0x000fe200078e0a05 */
[----:B------:R-:W-:Y:S01]  /*2720*/  LOP3.LUT R10, R6, 0x8, RZ, 0xc0, !PT ;  /* 0x00000008060a7812 */ /* 0x000fe200078ec0ff */
[----:B------:R-:W-:-:S02]  /*2730*/  IMAD.IADD R250, R245, 0x1, R4 ;  /* 0x00000001f5fa7824 */ /* 0x000fc400078e0204 */
[C---:B------:R-:W-:Y:S01]  /*2740*/  IMAD.SHL.U32 R4, R15.reuse, 0x100, RZ ;  /* 0x000001000f047824 */ /* 0x040fe200078e00ff */
[----:B------:R-:W-:Y:S01]  /*2750*/  LEA.HI R6, R15, R15, RZ, 0x1 ;  /* 0x0000000f0f067211 */ /* 0x000fe200078f08ff */
[----:B------:R-:W-:Y:S01]  /*2760*/  IMAD.X R7, R20, 0x1, R250, P0 ;  /* 0x0000000114077824 */ /* 0x000fe200000e06fa */
[----:B------:R-:W-:Y:S02]  /*2770*/  LOP3.LUT R3, R10, 0x70, R3, 0xf8, !PT ;  /* 0x000000700a037812 */ /* 0x000fe400078ef803 */
[----:B------:R-:W-:Y:S01]  /*2780*/  LEA R8, P0, R2, c[0x0][0x280], 0x2 ;  /* 0x0000a00002087a11 */ /* 0x000fe200078010ff */
[----:B------:R-:W-:Y:S01]  /*2790*/  IMAD.SHL.U32 R6, R6, 0x100, RZ ;  /* 0x0000010006067824 */ /* 0x000fe200078e00ff */
[----:B------:R-:W-:Y:S01]  /*27a0*/  LOP3.LUT R5, R3, 0x100, R4, 0xf8, !PT ;  /* 0x0000010003057812 */ /* 0x000fe200078ef804 */
[----:B------:R-:W-:Y:S01]  /*27b0*/  IMAD.IADD R4, R86, 0x1, -R9 ;  /* 0x0000000156047824 */ /* 0x000fe200078e0a09 */
[----:B------:R-:W-:Y:S02]  /*27c0*/  LEA.HI.X R9, R2, c[0x0][0x284], R7, 0x2, P0 ;  /* 0x0000a10002097a11 */ /* 0x000fe400000f1407 */
[----:B------:R-:W-:-:S02]  /*27d0*/  LOP3.LUT R3, R6, 0x7ffffe00, RZ, 0xc0, !PT ;  /* 0x7ffffe0006037812 */ /* 0x000fc400078ec0ff */
[----:B------:R-:W-:Y:S02]  /*27e0*/  LOP3.LUT R2, R19, 0xfffffff0, RZ, 0xc0, !PT ;  /* 0xfffffff013027812 */ /* 0x000fe400078ec0ff */
[----:B------:R-:W-:Y:S01]  /*27f0*/  LOP3.LUT P0, RZ, R14, 0x1, RZ, 0xc0, !PT ;  /* 0x000000010eff7812 */ /* 0x000fe2000780c0ff */
[----:B------:R-:W-:Y:S01]  /*2800*/  IMAD R7, R4, 0x2, R3 ;  /* 0x0000000204077824 */ /* 0x000fe200078e0203 */
[----:B------:R-:W-:Y:S01]  /*2810*/  LOP3.LUT R3, R16, 0xffffffe0, RZ, 0xc0, !PT ;  /* 0xffffffe010037812 */ /* 0x000fe200078ec0ff */
[C---:B------:R-:W-:Y:S01]  /*2820*/  IMAD.IADD R2, R86.reuse, 0x1, -R2 ;  /* 0x0000000156027824 */ /* 0x040fe200078e0a02 */
[----:B------:R-:W-:Y:S01]  /*2830*/  SHF.R.U32.HI R4, RZ, 0x3, R5 ;  /* 0x00000003ff047819 */ /* 0x000fe20000011605 */
[C---:B------:R-:W-:Y:S02]  /*2840*/  @!P3 IMAD.SHL.U32 R16, R86.reuse, 0x10, RZ ;  /* 0x000000105610b824 */ /* 0x040fe400078e00ff */
[----:B------:R-:W-:Y:S01]  /*2850*/  IMAD.IADD R3, R86, 0x1, -R3 ;  /* 0x0000000156037824 */ /* 0x000fe200078e0a03 */
[----:B------:R-:W-:Y:S01]  /*2860*/  LOP3.LUT R6, R5, 0x28, R4, 0x78, !PT ;  /* 0x0000002805067812 */ /* 0x000fe200078e7804 */
[C---:B------:R-:W-:Y:S01]  /*2870*/  IMAD.SHL.U32 R4, R2.reuse, 0x10, RZ ;  /* 0x0000001002047824 */ /* 0x040fe200078e00ff */
[----:B------:R1:W-:Y:S01]  /*2880*/  @!P3 LDGSTS.E.BYPASS.LTC128B.128 [R16+0x21280], [R8.64] ;  /* 0x212800000810bfae */ /* 0x0003e2000b901d4a */
[----:B------:R-:W-:Y:S01]  /*2890*/  IMAD.SHL.U32 R5, R17, 0x100, RZ ;  /* 0x0000010011057824 */ /* 0x000fe200078e00ff */
[----:B------:R-:W-:Y:S01]  /*28a0*/  LOP3.LUT P3, RZ, R2, 0x2, RZ, 0xc0, !PT ;  /* 0x0000000202ff7812 */ /* 0x000fe2000786c0ff */
[----:B------:R-:W-:Y:S01]  /*28b0*/  IMAD.IADD R6, R7, 0x1, R6 ;  /* 0x0000000107067824 */ /* 0x000fe200078e0206 */
[----:B------:R-:W-:Y:S01]  /*28c0*/  LOP3.LUT R4, R4, 0xf0, RZ, 0xc0, !PT ;  /* 0x000000f004047812 */ /* 0x000fe200078ec0ff */
[----:B------:R-:W-:Y:S01]  /*28d0*/  IMAD.SHL.U32 R212, R2, 0x2, RZ ;  /* 0x0000000202d47824 */ /* 0x000fe200078e00ff */
[----:B------:R-:W0:Y:S01]  /*28e0*/  LDGDEPBAR ;  /* 0x00000000000079af */ /* 0x000e220000000000 */
[----:B------:R-:W-:Y:S01]  /*28f0*/  IMAD.SHL.U32 R225, R6, 0x2, RZ ;  /* 0x0000000206e17824 */ /* 0x000fe200078e00ff */
[----:B------:R-:W-:-:S02]  /*2900*/  LOP3.LUT R14, R4, R10, RZ, 0xfc, !PT ;  /* 0x0000000a040e7212 */ /* 0x000fc400078efcff */
[----:B------:R-:W-:Y:S01]  /*2910*/  LOP3.LUT R10, R4, 0x100, R5, 0xf8, !PT ;  /* 0x00000100040a7812 */ /* 0x000fe200078ef805 */
[----:B------:R-:W-:Y:S01]  /*2920*/  IMAD R4, R24, c[0x0][0x240], RZ ;  /* 0x0000900018047a24 */ /* 0x000fe200078e02ff */
[C---:B------:R-:W-:Y:S01]  /*2930*/  IADD3 R6, R225.reuse, 0x21480, RZ ;  /* 0x00021480e1067810 */ /* 0x040fe20007ffe0ff */
[----:B------:R-:W0:Y:S01]  /*2940*/  LDGDEPBAR ;  /* 0x00000000000079af */ /* 0x000e220000000000 */
[----:B------:R-:W-:Y:S02]  /*2950*/  IADD3 R226, R225, 0x215a0, RZ ;  /* 0x000215a0e1e27810 */ /* 0x000fe40007ffe0ff */
[----:B------:R-:W-:Y:S01]  /*2960*/  LOP3.LUT R212, R14, 0x18, R212, 0x78, !PT ;  /* 0x000000180ed47812 */ /* 0x000fe200078e78d4 */
[----:B------:R-:W-:Y:S01]  /*2970*/  IMAD.MOV.U32 R14, RZ, RZ, 0x20 ;  /* 0x00000020ff0e7424 */ /* 0x000fe200078e00ff */
[----:B------:R-:W-:Y:S01]  /*2980*/  @P0 IADD3 R226, R6, 0xe0, RZ ;  /* 0x000000e006e20810 */ /* 0x000fe20007ffe0ff */
[----:B------:R-:W-:Y:S01]  /*2990*/  IMAD.SHL.U32 R6, R0, 0x20, RZ ;  /* 0x0000002000067824 */ /* 0x000fe200078e00ff */
[----:B------:R-:W-:Y:S01]  /*29a0*/  LOP3.LUT P0, RZ, R27, 0x2, RZ, 0xc0, !PT ;  /* 0x000000021bff7812 */ /* 0x000fe2000780c0ff */
[----:B------:R-:W-:Y:S01]  /*29b0*/  IMAD.SHL.U32 R212, R212, 0x2, RZ ;  /* 0x00000002d4d47824 */ /* 0x000fe200078e00ff */
[----:B------:R-:W-:-:S02]  /*29c0*/  SEL R210, R14, 0xffffffe0, !P1 ;  /* 0xffffffe00ed27807 */ /* 0x000fc40004800000 */
[----:B------:R-:W-:Y:S02]  /*29d0*/  SEL R209, R220, 0xfffffff0, !P0 ;  /* 0xfffffff0dcd17807 */ /* 0x000fe40004000000 */
[----:B------:R-:W-:Y:S01]  /*29e0*/  LOP3.LUT R6, R6, 0x20, RZ, 0xc0, !PT ;  /* 0x0000002006067812 */ /* 0x000fe200078ec0ff */
[----:B-1----:R-:W-:Y:S01]  /*29f0*/  IMAD R16, R25, c[0x0][0x244], R4 ;  /* 0x0000910019107a24 */ /* 0x002fe200078e0204 */
[----:B------:R-:W-:Y:S01]  /*2a00*/  SHF.R.S32.HI R8, RZ, 0x1f, R3 ;  /* 0x0000001fff087819 */ /* 0x000fe20000011403 */
[----:B------:R-:W-:Y:S01]  /*2a10*/  IMAD.SHL.U32 R4, R15, 0x10, RZ ;  /* 0x000000100f047824 */ /* 0x000fe200078e00ff */
[----:B------:R-:W-:Y:S01]  /*2a20*/  SHF.R.U32.HI R215, RZ, 0x3, R10 ;  /* 0x00000003ffd77819 */ /* 0x000fe2000001160a */
[----:B------:R-:W-:Y:S01]  /*2a30*/  CS2R R24, SRZ ;  /* 0x0000000000187805 */ /* 0x000fe2000001ff00 */
[----:B------:R-:W-:Y:S01]  /*2a40*/  LEA.HI R7, R8, R3, RZ, 0x2 ;  /* 0x0000000308077211 */ /* 0x000fe200078f10ff */
[----:B------:R-:W-:Y:S01]  /*2a50*/  IMAD.SHL.U32 R8, R28, 0x8, RZ ;  /* 0x000000081c087824 */ /* 0x000fe200078e00ff */
[----:B------:R-:W-:Y:S01]  /*2a60*/  LOP3.LUT R215, R215, 0x38, RZ, 0xc0, !PT ;  /* 0x00000038d7d77812 */ /* 0x000fe200078ec0ff */
[----:B------:R-:W-:Y:S01]  /*2a70*/  CS2R R28, SRZ ;  /* 0x00000000001c7805 */ /* 0x000fe2000001ff00 */
[----:B------:R-:W-:Y:S01]  /*2a80*/  LOP3.LUT R5, R7, 0x7ffffffc, RZ, 0xc0, !PT ;  /* 0x7ffffffc07057812 */ /* 0x000fe200078ec0ff */
[----:B------:R-:W-:Y:S01]  /*2a90*/  IMAD.IADD R251, R249, 0x1, R16 ;  /* 0x00000001f9fb7824 */ /* 0x000fe200078e0210 */
[----:B------:R-:W-:-:S02]  /*2aa0*/  LEA.HI.SX32 R228, R7, R4, 0x1e ;  /* 0x0000000407e47211 */ /* 0x000fc400078ff2ff */
[----:B------:R-:W-:Y:S01]  /*2ab0*/  SEL R213, R213, 0xe0, !P3 ;  /* 0x000000e0d5d57807 */ /* 0x000fe20005800000 */
[----:B------:R-:W-:Y:S01]  /*2ac0*/  IMAD.IADD R9, R3, 0x1, -R5 ;  /* 0x0000000103097824 */ /* 0x000fe200078e0a05 */
[----:B------:R-:W-:-:S03]  /*2ad0*/  SHF.R.S32.HI R3, RZ, 0x1f, R2 ;  /* 0x0000001fff037819 */ /* 0x000fc60000011402 */
[----:B------:R-:W-:Y:S01]  /*2ae0*/  IMAD R213, R213, 0x2, R212 ;  /* 0x00000002d5d57824 */ /* 0x000fe200078e02d4 */
[----:B------:R-:W-:Y:S01]  /*2af0*/  LEA.HI R214, R3, R2, RZ, 0x3 ;  /* 0x0000000203d67211 */ /* 0x000fe200078f18ff */
[----:B------:R-:W-:Y:S02]  /*2b00*/  IMAD.SHL.U32 R3, R27, 0x40, RZ ;  /* 0x000000401b037824 */ /* 0x000fe400078e00ff */
[----:B------:R-:W-:Y:S01]  /*2b10*/  CS2R R26, SRZ ;  /* 0x00000000001a7805 */ /* 0x000fe2000001ff00 */
[C---:B------:R-:W-:Y:S01]  /*2b20*/  LOP3.LUT R5, R214.reuse, 0xfffffff8, RZ, 0xc0, !PT ;  /* 0xfffffff8d6057812 */ /* 0x040fe200078ec0ff */
[----:B------:R-:W-:Y:S01]  /*2b30*/  IMAD.SHL.U32 R214, R214, 0x40, RZ ;  /* 0x00000040d6d67824 */ /* 0x000fe200078e00ff */
[----:B------:R-:W-:-:S03]  /*2b40*/  LOP3.LUT R3, R3, 0x1c0, RZ, 0xc0, !PT ;  /* 0x000001c003037812 */ /* 0x000fc600078ec0ff */
[----:B------:R-:W-:Y:S01]  /*2b50*/  IMAD.IADD R5, R2, 0x1, -R5 ;  /* 0x0000000102057824 */ /* 0x000fe200078e0a05 */
[----:B------:R-:W-:Y:S02]  /*2b60*/  LOP3.LUT R2, R12, 0x1ffffffe, RZ, 0xc0, !PT ;  /* 0x1ffffffe0c027812 */ /* 0x000fe400078ec0ff */
        /* <DEDUP_REMOVED lines=14> */
[----:B------:R-:W-:Y:S02]  /*2c50*/  LOP3.LUT R4, R4, 0x8, R31, 0xf8, !PT ;  /* 0x0000000804047812 */ /* 0x000fe400078ef81f */
[----:B------:R-:W-:Y:S01]  /*2c60*/  LOP3.LUT R214, R214, 0xfffffe00, RZ, 0xc0, !PT ;  /* 0xfffffe00d6d67812 */ /* 0x000fe200078ec0ff */
[----:B------:R-:W-:Y:S01]  /*2c70*/  CS2R R30, SRZ ;  /* 0x00000000001e7805 */ /* 0x000fe2000001ff00 */
[----:B------:R-:W-:Y:S02]  /*2c80*/  SHF.R.U32.HI R6, RZ, 0x3, R5 ;  /* 0x00000003ff067819 */ /* 0x000fe40000011605 */
[----:B------:R-:W-:Y:S02]  /*2c90*/  LOP3.LUT R8, R2, 0x2, R22, 0xe2, !PT ;  /* 0x0000000202087812 */ /* 0x000fe400078ee216 */
[--C-:B------:R-:W-:Y:S02]  /*2ca0*/  LOP3.LUT R215, R215, R10, R3.reuse, 0x1e, !PT ;  /* 0x0000000ad7d77212 */ /* 0x100fe400078e1e03 */
[----:B------:R-:W-:Y:S01]  /*2cb0*/  LOP3.LUT R2, R4, R7, RZ, 0x3c, !PT ;  /* 0x0000000704027212 */ /* 0x000fe200078e3cff */
[----:B------:R-:W-:Y:S01]  /*2cc0*/  IMAD R4, R15, 0x400, R214 ;  /* 0x000004000f047824 */ /* 0x000fe200078e02d6 */
[----:B------:R-:W-:-:S02]  /*2cd0*/  LOP3.LUT R3, R6, R5, R3, 0x1e, !PT ;  /* 0x0000000506037212 */ /* 0x000fc400078e1e03 */
        /* <DEDUP_REMOVED lines=8> */
[----:B------:R-:W-:Y:S01]  /*2d60*/  SEL R9, RZ, 0x4, P2 ;  /* 0x00000004ff097807 */ /* 0x000fe20001000000 */
[----:B------:R-:W-:Y:S01]  /*2d70*/  IMAD.SHL.U32 R208, R208, 0x2, RZ ;  /* 0x00000002d0d07824 */ /* 0x000fe200078e00ff */
[----:B------:R-:W-:Y:S01]  /*2d80*/  LOP3.LUT R214, R5, R214, RZ, 0xfc, !PT ;  /* 0x000000d605d67212 */ /* 0x000fe200078efcff */
[----:B------:R-:W-:Y:S01]  /*2d90*/  IMAD.SHL.U32 R218, R220, 0x2, RZ ;  /* 0x00000002dcda7824 */ /* 0x000fe200078e00ff */
[----:B------:R-:W-:Y:S01]  /*2da0*/  IADD3 R216, R217, 0x1b080, RZ ;  /* 0x0001b080d9d87810 */ /* 0x000fe20007ffe0ff */
[--C-:B------:R-:W-:Y:S01]  /*2db0*/  IMAD R209, R209, 0x2, R208.reuse ;  /* 0x00000002d1d17824 */ /* 0x100fe200078e02d0 */
[----:B------:R-:W-:Y:S01]  /*2dc0*/  LOP3.LUT R229, R8, R9, RZ, 0xfc, !PT ;  /* 0x0000000908e57212 */ /* 0x000fe200078efcff */
[C---:B------:R-:W-:Y:S01]  /*2dd0*/  IMAD R211, R210.reuse, 0x2, R208 ;  /* 0x00000002d2d37824 */ /* 0x040fe200078e02d0 */
[----:B------:R-:W-:Y:S01]  /*2de0*/  LEA R215, R215, 0x23c80, 0x1 ;  /* 0x00023c80d7d77811 */ /* 0x000fe200078e08ff */
[----:B------:R-:W-:Y:S01]  /*2df0*/  IMAD R210, R210, 0x2, R209 ;  /* 0x00000002d2d27824 */ /* 0x000fe200078e02d1 */
[----:B------:R-:W-:Y:S01]  /*2e00*/  LEA R214, R214, 0x80, 0x1 ;  /* 0x00000080d6d67811 */ /* 0x000fe200078e08ff */
[----:B------:R-:W-:-:S02]  /*2e10*/  IMAD R216, R0, 0x2, R216 ;  /* 0x0000000200d87824 */ /* 0x000fc400078e02d8 */
[----:B------:R-:W-:Y:S02]  /*2e20*/  IMAD.IADD R221, R219, 0x1, R0 ;  /* 0x00000001dbdd7824 */ /* 0x000fe400078e0200 */
[----:B------:R-:W-:Y:S02]  /*2e30*/  IMAD.IADD R218, R217, 0x1, R218 ;  /* 0x00000001d9da7824 */ /* 0x000fe400078e02da */
[----:B------:R-:W-:Y:S02]  /*2e40*/  IMAD.IADD R223, R219, 0x1, R220 ;  /* 0x00000001dbdf7824 */ /* 0x000fe400078e02dc */
.L_x_1270:
[----:B------:R-:W-:Y:S04]  /*2e50*/  DEPBAR.LE SB0, 0x1 ;  /* 0x000080400000791a */ /* 0x000fe80000000000 */
[----:B------:R-:W-:Y:S01]  /*2e60*/  BAR.SYNC.DEFER_BLOCKING 0x0 ;  /* 0x0000000000007b1d */ /* 0x000fe20000010000 */
[----:B------:R-:W-:Y:S02]  /*2e70*/  MOV R0, UR4 ;  /* 0x0000000400007c02 */ /* 0x000fe40008000f00 */
[----:B------:R-:W-:Y:S02]  /*2e80*/  MOV R18, UR4 ;  /* 0x0000000400127c02 */ /* 0x000fe40008000f00 */
[----:B------:R-:W-:Y:S01]  /*2e90*/  MOV R230, R224 ;  /* 0x000000e000e67202 */ /* 0x000fe20000000f00 */
[----:B------:R-:W-:Y:S02]  /*2ea0*/  IMAD R0, R0, 0x3000, R219 ;  /* 0x0000300000007824 */ /* 0x000fe400078e02db */
[----:B------:R-:W-:Y:S03]  /*2eb0*/  IMAD R18, R18, 0x3000, R221 ;  /* 0x0000300012127824 */ /* 0x000fe600078e02dd */
        /* <DEDUP_REMOVED lines=31> */
[C---:B----4-:R-:W-:Y:S03]  /*30b0*/  HMMA.16816.F32 R16, R20.reuse, R16, RZ ;  /* 0x000000101410723c */ /* 0x050fe600000018ff */
[----:B------:R-:W3:Y:S05]  /*30c0*/  S2R R200, SR_TID.X ;  /* 0x0000000000c87919 */ /* 0x000eea0000002100 */
[----:B-----5:R-:W-:Y:S01]  /*30d0*/  HMMA.16816.F32 R20, R20, R84, RZ ;  /* 0x000000541414723c */ /* 0x020fe200000018ff */
[----:B------:R-:W4:Y:S07]  /*30e0*/  LDSM.16.M88.2 R84, [R211+0x880] ;  /* 0x00088000d354783b */ /* 0x000f2e0000000100 */
[C---:B------:R-:W-:Y:S01]  /*30f0*/  HMMA.16816.F32 R4, R88.reuse, R86, R4 ;  /* 0x000000565804723c */ /* 0x040fe20000001804 */
[----:B------:R-:W5:Y:S07]  /*3100*/  LDSM.16.M88.2 R86, [R211+0x1080] ;  /* 0x00108000d356783b */ /* 0x000f6e0000000100 */
[C---:B-1----:R-:W-:Y:S01]  /*3110*/  HMMA.16816.F32 R8, R88.reuse, R2, R8 ;  /* 0x000000025808723c */ /* 0x042fe20000001808 */
[----:B------:R-:W1:Y:S07]  /*3120*/  LDSM.16.M88.2 R2, [R211+0x1880] ;  /* 0x00188000d302783b */ /* 0x000e6e0000000100 */
[C---:B------:R-:W-:Y:S01]  /*3130*/  HMMA.16816.F32 R12, R88.reuse, R92, R12 ;  /* 0x0000005c580c723c */ /* 0x040fe2000000180c */
[----:B------:R-:W1:Y:S07]  /*3140*/  LDSM.16.M88.2 R92, [R210+0x80] ;  /* 0x00008000d25c783b */ /* 0x000e6e0000000100 */
[C---:B------:R-:W-:Y:S01]  /*3150*/  HMMA.16816.F32 R16, R88.reuse, R94, R16 ;  /* 0x0000005e5810723c */ /* 0x040fe20000001810 */
[----:B------:R-:W-:Y:S07]  /*3160*/  LDSM.16.M88.2 R94, [R210+0x2080] ;  /* 0x00208000d25e783b */ /* 0x000fee0000000100 */
[----:B------:R-:W-:Y:S01]  /*3170*/  HMMA.16816.F32 R20, R88, R96, R20 ;  /* 0x000000605814723c */ /* 0x000fe20000001814 */
[----:B------:R-:W3:Y:S04]  /*3180*/  LDSM.16.M88.2 R88, [R210+0x880] ;  /* 0x00088000d258783b */ /* 0x000ee80000000100 */
[----:B------:R-:W-:Y:S03]  /*3190*/  LDSM.16.M88.2 R90, [R210+0x1880] ;  /* 0x00188000d25a783b */ /* 0x000fe60000000100 */
[C---:B--2---:R-:W-:Y:S01]  /*31a0*/  HMMA.16816.F32 R4, R100.reuse, R98, R4 ;  /* 0x000000626404723c */ /* 0x044fe20000001804 */
[----:B------:R-:W-:Y:S07]  /*31b0*/  LDSM.16.M88.4 R96, [R174+0x11080] ;  /* 0x01108000ae60783b */ /* 0x000fee0000000200 */
[C---:B----4-:R-:W-:Y:S01]  /*31c0*/  HMMA.16816.F32 R8, R100.reuse, R84, R8 ;  /* 0x000000546408723c */ /* 0x050fe20000001808 */
[----:B------:R-:W2:Y:S07]  /*31d0*/  LDSM.16.M88.2 R84, [R210+0x1080] ;  /* 0x00108000d254783b */ /* 0x000eae0000000100 */
[C---:B-----5:R-:W-:Y:S01]  /*31e0*/  HMMA.16816.F32 R12, R100.reuse, R86, R12 ;  /* 0x00000056640c723c */ /* 0x060fe2000000180c */
[----:B------:R-:W4:Y:S07]  /*31f0*/  LDSM.16.M88.2 R86, [R208+0x2880] ;  /* 0x00288000d056783b */ /* 0x000f2e0000000100 */
[C---:B-1----:R-:W-:Y:S01]  /*3200*/  HMMA.16816.F32 R16, R100.reuse, R2, R16 ;  /* 0x000000026410723c */ /* 0x042fe20000001810 */
[----:B------:R-:W1:Y:S07]  /*3210*/  LDSM.16.M88.2 R2, [R208+0x3080] ;  /* 0x00308000d002783b */ /* 0x000e6e0000000100 */
[----:B------:R-:W-:Y:S01]  /*3220*/  HMMA.16816.F32 R20, R100, R104, R20 ;  /* 0x000000686414723c */ /* 0x000fe20000001814 */
[----:B------:R-:W-:Y:S04]  /*3230*/  LDSM.16.M88.2 R100, [R208+0x4080] ;  /* 0x00408000d064783b */ /* 0x000fe80000000100 */
[----:B------:R-:W-:Y:S03]  /*3240*/  LDSM.16.M88.2 R102, [R208+0x4880] ;  /* 0x00488000d066783b */ /* 0x000fe60000000100 */
[C---:B------:R-:W-:Y:S01]  /*3250*/  HMMA.16816.F32 R4, R108.reuse, R92, R4 ;  /* 0x0000005c6c04723c */ /* 0x040fe20000001804 */
[----:B------:R-:W5:Y:S04]  /*3260*/  LDSM.16.M88.2 R92, [R208+0x3880] ;  /* 0x00388000d05c783b */ /* 0x000f680000000100 */
[----:B------:R-:W1:Y:S03]  /*3270*/  LDSM.16.M88.4 R104, [R0+0x11080] ;  /* 0x011080000068783b */ /* 0x000e660000000200 */
[C---:B---3--:R-:W-:Y:S01]  /*3280*/  HMMA.16816.F32 R8, R108.reuse, R88, R8 ;  /* 0x000000586c08723c */ /* 0x048fe20000001808 */
        /* <DEDUP_REMOVED lines=8> */
[C---:B----4-:R-:W-:Y:S01]  /*3310*/  HMMA.16816.F32 R4, R96.reuse, R86, R4 ;  /* 0x000000566004723c */ /* 0x050fe20000001804 */
[----:B------:R-:W3:Y:S07]  /*3320*/  LDSM.16.M88.2 R86, [R209+0x3880] ;  /* 0x00388000d156783b */ /* 0x000eee0000000100 */
[C---:B-1----:R-:W-:Y:S01]  /*3330*/  HMMA.16816.F32 R8, R96.reuse, R2, R8 ;  /* 0x000000026008723c */ /* 0x042fe20000001808 */
[----:B------:R-:W1:Y:S07]  /*3340*/  LDSM.16.M88.2 R2, [R211+0x3080] ;  /* 0x00308000d302783b */ /* 0x000e6e0000000100 */
[C---:B-----5:R-:W-:Y:S01]  /*3350*/  HMMA.16816.F32 R12, R96.reuse, R92, R12 ;  /* 0x0000005c600c723c */ /* 0x060fe2000000180c */
[----:B------:R-:W4:Y:S07]  /*3360*/  LDSM.16.M88.2 R92, [R211+0x3880] ;  /* 0x00388000d35c783b */ /* 0x000f2e0000000100 */
[C---:B------:R-:W-:Y:S08]  /*3370*/  HMMA.16816.F32 R16, R96.reuse, R100, R16 ;  /* 0x000000646010723c */ /* 0x040ff00000001810 */
        /* <DEDUP_REMOVED lines=25> */
[----:B------:R4:W-:Y:S03]  /*3510*/  LDSM.16.M88.4 R108, [R0+0x13080] ;  /* 0x01308000006c783b */ /* 0x0009e60000000200 */
[C---:B------:R-:W-:Y:S01]  /*3520*/  HMMA.16816.F32 R4, R100.reuse, R172, R4 ;  /* 0x000000ac6404723c */ /* 0x040fe20000001804 */
[----:B------:R-:W1:Y:S07]  /*3530*/  LDSM.16.M88.2 R172, [R209+0x5080] ;  /* 0x00508000d1ac783b */ /* 0x000e6e0000000100 */
        /* <DEDUP_REMOVED lines=104> */
[----:B------:R-:W-:Y:S02]  /*3bc0*/  IMAD.SHL.U32 R15, R10, 0x40, RZ ;  /* 0x000000400a0f7824 */ /* 0x000fe400078e00ff */
[----:B------:R-:W-:Y:S02]  /*3bd0*/  IMAD R5, R5, c[0x0][0x178], RZ ;  /* 0x00005e0005057a24 */ /* 0x000fe400078e02ff */
[C---:B---3--:R-:W-:Y:S02]  /*3be0*/  IMAD R18, R6.reuse, -0x40, R231 ;  /* 0xffffffc006127824 */ /* 0x048fe400078e02e7 */
[----:B------:R-:W-:Y:S02]  /*3bf0*/  IMAD R5, R6, c[0x0][0x17c], R5 ;  /* 0x00005f0006057a24 */ /* 0x000fe400078e0205 */
[----:B------:R-:W-:Y:S02]  /*3c00*/  @!P1 LEA R4, R224, 0x40, 0x6 ;  /* 0x00000040e0049811 */ /* 0x000fe400078e30ff */
[----:B------:R-:W-:Y:S02]  /*3c10*/  IMAD.IADD R5, R11, 0x1, R5 ;  /* 0x000000010b057824 */ /* 0x000fe400078e0205 */
[C---:B------:R-:W-:Y:S04]  /*3c20*/  @!P1 IADD3 R0, P0, R4.reuse, R246, RZ ;  /* 0x000000f604009210 */ /* 0x040fe80007f1e0ff */
[----:B------:R-:W-:Y:S02]  /*3c30*/  @!P1 LEA.HI.X.SX32 R11, R4, R252, 0x1, P0 ;  /* 0x000000fc040b9211 */ /* 0x000fe400000f0eff */
[----:B------:R-:W-:Y:S02]  /*3c40*/  IADD3 R7, P1, P0, R240, UR9, R15 ;  /* 0x00000009f0077c10 */ /* 0x000fe4000f83e00f */
[----:B------:R-:W-:Y:S02]  /*3c50*/  SHF.L.U64.HI R4, R10, 0x6, R5 ;  /* 0x000000060a047819 */ /* 0x000fe40000010205 */
[----:B------:R-:W-:Y:S02]  /*3c60*/  IADD3 R5, P2, R15, R240, RZ ;  /* 0x000000f00f057210 */ /* 0x000fe40007f5e0ff */
[----:B------:R-:W-:Y:S02]  /*3c70*/  IADD3.X R19, R237, UR8, R4, P1, P0 ;  /* 0x00000008ed137c10 */ /* 0x000fe40008fe0404 */
        /* <DEDUP_REMOVED lines=9> */
[C---:B------:R-:W-:Y:S02]  /*3d10*/  ISETP.LT.OR P0, PT, R4.reuse, 0x1, !P4 ;  /* 0x000000010400780c */ /* 0x040fe40006701670 */
[----:B------:R-:W-:Y:S01]  /*3d20*/  LEA.HI.X R11, R5, c[0x0][0x164], R0, 0x1, P1 ;  /* 0x00005900050b7a11 */ /* 0x000fe200008f0c00 */
[----:B------:R-:W-:Y:S01]  /*3d30*/  IMAD.U32 R5, RZ, RZ, UR13 ;  /* 0x0000000dff057e24 */ /* 0x000fe2000f8e00ff */
[----:B------:R-:W-:Y:S02]  /*3d40*/  IADD3 R0, R227, 0xf080, RZ ;  /* 0x0000f080e3007810 */ /* 0x000fe40007ffe0ff */
[C---:B------:R-:W-:Y:S02]  /*3d50*/  ISETP.LT.OR P1, PT, R4.reuse, 0x1, !P6 ;  /* 0x000000010400780c */ /* 0x040fe40007721670 */
[----:B------:R-:W-:Y:S01]  /*3d60*/  ISETP.LT.OR P2, PT, R4, 0x21, !P4 ;  /* 0x000000210400780c */ /* 0x000fe20006741670 */
[----:B------:R-:W-:Y:S02]  /*3d70*/  IMAD R0, R5, 0x6000, R0 ;  /* 0x0000600005007824 */ /* 0x000fe400078e0200 */
[----:B------:R-:W-:Y:S03]  /*3d80*/  IMAD.SHL.U32 R5, R200, 0x4, RZ ;  /* 0x00000004c8057824 */ /* 0x000fe600078e00ff */
        /* <DEDUP_REMOVED lines=8> */
[----:B------:R-:W-:Y:S01]  /*3e10*/  ISETP.LT.OR P0, PT, R4, 0x21, !P5 ;  /* 0x000000210400780c */ /* 0x000fe20006f01670 */
[----:B------:R-:W-:Y:S02]  /*3e20*/  IMAD.U32 R4, RZ, RZ, UR13 ;  /* 0x0000000dff047e24 */ /* 0x000fe4000f8e00ff */
[----:B------:R2:W-:Y:S01]  /*3e30*/  LDGSTS.E.BYPASS.LTC128B.128 [R0+0x1000], [R6.64], !P2 ;  /* 0x0100000006007fae */ /* 0x0005e2000d101d4a */
[----:B------:R-:W-:Y:S03]  /*3e40*/  ISETP.GT.AND P2, PT, R200, 0xf, PT ;  /* 0x0000000fc800780c */ /* 0x000fe60003f44270 */
[----:B------:R2:W-:Y:S06]  /*3e50*/  LDGSTS.E.BYPASS.LTC128B.128 [R0+0x3000], [R6.64+0x80], !P1 ;  /* 0x0300008006007fae */ /* 0x0005ec000c901d4a */
[----:B------:R2:W-:Y:S04]  /*3e60*/  LDGSTS.E.BYPASS.LTC128B.128 [R0+0x5000], [R6.64+0x100], !P0 ;  /* 0x0500010006007fae */ /* 0x0005e8000c101d4a */
[----:B------:R-:W-:Y:S04]  /*3e70*/  @!P2 IMAD R4, R4, 0x40, R5 ;  /* 0x000000400404a824 */ /* 0x000fe800078e0205 */
[----:B------:R-:W-:Y:S05]  /*3e80*/  @!P2 IMAD.SHL.U32 R4, R4, 0x4, RZ ;  /* 0x000000040404a824 */ /* 0x000fea00078e00ff */
[----:B------:R2:W-:Y:S02]  /*3e90*/  @!P2 LDGSTS.E.BYPASS.LTC128B.128 [R4+0x21080], [R14.64] ;  /* 0x210800000e04afae */ /* 0x0005e4000b901d4a */
.L_x_1268:
        /* <DEDUP_REMOVED lines=47> */
[C---:B------:R-:W-:Y:S01]  /*4190*/  LEA R100, R224.reuse, R232, 0x6 ;  /* 0x000000e8e0647211 */ /* 0x040fe200078e30ff */
        /* <DEDUP_REMOVED lines=395> */
[----:B------:R-:W-:Y:S02]  /*5a50*/  IMAD.SHL.U32 R5, R2, 0x40, RZ ;  /* 0x0000004002057824 */ /* 0x000fe400078e00ff */
[C---:B------:R-:W-:Y:S02]  /*5a60*/  IMAD R4, R224.reuse, c[0x0][0x20c], R0 ;  /* 0x00008300e0047a24 */ /* 0x040fe400078e0200 */
[----:B------:R-:W-:Y:S01]  /*5a70*/  IMAD.SHL.U32 R0, R224, 0x40, RZ ;  /* 0x00000040e0007824 */ /* 0x000fe200078e00ff */
[----:B------:R-:W-:Y:S01]  /*5a80*/  IADD3 R8, P2, P1, R238, UR6, R5 ;  /* 0x00000006ee087c10 */ /* 0x000fe2000f95e005 */
[----:B------:R-:W-:Y:S03]  /*5a90*/  IMAD.IADD R4, R3, 0x1, R4 ;  /* 0x0000000103047824 */ /* 0x000fe600078e0204 */
[----:B------:R-:W-:Y:S02]  /*5aa0*/  IADD3 R3, P0, R0, R244, RZ ;  /* 0x000000f400037210 */ /* 0x000fe40007f1e0ff */
[----:B------:R-:W-:Y:S02]  /*5ab0*/  SHF.L.U64.HI R2, R2, 0x6, R4 ;  /* 0x0000000602027819 */ /* 0x000fe40000010204 */
[----:B------:R-:W-:Y:S02]  /*5ac0*/  LEA.HI.X.SX32 R4, R0, R250, 0x1, P0 ;  /* 0x000000fa00047211 */ /* 0x000fe400000f0eff */
[----:B------:R-:W-:Y:S02]  /*5ad0*/  IADD3.X R9, R235, UR5, R2, P2, P1 ;  /* 0x00000005eb097c10 */ /* 0x000fe400097e2402 */
[----:B------:R-:W-:Y:S02]  /*5ae0*/  IADD3 R5, P1, R5, R238, RZ ;  /* 0x000000ee05057210 */ /* 0x000fe40007f3e0ff */
[----:B------:R-:W-:Y:S02]  /*5af0*/  LEA R6, P0, R3, c[0x0][0x280], 0x2 ;  /* 0x0000a00003067a11 */ /* 0x000fe400078010ff */
[----:B------:R-:W-:Y:S01]  /*5b00*/  IADD3 R0, -R243, R231, -R0 ;  /* 0x000000e7f3007210 */ /* 0x000fe20007ffe900 */
[----:B------:R-:W-:Y:S01]  /*5b10*/  IMAD.X R2, R2, 0x1, R235, P1 ;  /* 0x0000000102027824 */ /* 0x000fe200008e06eb */
        /* <DEDUP_REMOVED lines=25> */
.L_x_1269:
[-C--:B-1234-:R-:W-:Y:S01]  /*5cb0*/  HMMA.16816.F32 R4, R108, R16.reuse, RZ ;  /* 0x000000106c04723c */ /* 0x09efe200000018ff */
[----:B------:R-:W-:Y:S01]  /*5cc0*/  LDSM.16.MT88.4 R200, [R214+0x6000] ;  /* 0x00600000d6c8783b */ /* 0x000fe20000004200 */
[----:B------:R-:W-:Y:S02]  /*5cd0*/  UIADD3 UR12, UR4, 0x1, URZ ;  /* 0x00000001040c7890 */ /* 0x000fe4000fffe03f */
[----:B------:R-:W-:Y:S01]  /*5ce0*/  IMAD R0, R230, 0x3000, RZ ;  /* 0x00003000e6007824 */ /* 0x000fe200078e02ff */
[----:B------:R-:W-:Y:S01]  /*5cf0*/  LDSM.16.MT88.4 R204, [R214+0x1800] ;  /* 0x00180000d6cc783b */ /* 0x000fe20000004200 */
[----:B------:R-:W-:Y:S02]  /*5d00*/  UISETP.GE.AND UP1, UPT, UR4, 0x1, UPT ;  /* 0x000000010400788c */ /* 0x000fe4000bf26270 */
[C---:B------:R-:W-:Y:S01]  /*5d10*/  HMMA.16816.F32 R8, R172.reuse, R16, RZ ;  /* 0x00000010ac08723c */ /* 0x040fe200000018ff */
[----:B------:R-:W0:Y:S01]  /*5d20*/  LDGDEPBAR ;  /* 0x00000000000079af */ /* 0x000e220000000000 */
[----:B------:R-:W-:Y:S02]  /*5d30*/  UIADD3 UR7, UR13, 0x1, URZ ;  /* 0x000000010d077890 */ /* 0x000fe4000fffe03f */
[C---:B------:R-:W-:Y:S01]  /*5d40*/  IADD3 R2, P0, R0.reuse, R248, RZ ;  /* 0x000000f800027210 */ /* 0x040fe20007f1e0ff */
[----:B------:R-:W-:Y:S03]  /*5d50*/  UISETP.GE.AND UP0, UPT, UR13, 0x1, UPT ;  /* 0x000000010d00788c */ /* 0x000fe6000bf06270 */
[-C--:B------:R-:W-:Y:S01]  /*5d60*/  HMMA.16816.F32 R12, R172, R18.reuse, RZ ;  /* 0x00000012ac0c723c */ /* 0x080fe200000018ff */
[----:B------:R-:W-:Y:S01]  /*5d70*/  LEA.HI.X.SX32 R0, R0, R251, 0x1, P0 ;  /* 0x000000fb00007211 */ /* 0x000fe200000f0eff */
[----:B------:R-:W-:Y:S06]  /*5d80*/  USEL UR13, UR7, URZ, !UP0 ;  /* 0x0000003f070d7287 */ /* 0x000fec000c000000 */
        /* <DEDUP_REMOVED lines=24> */
[----:B------:R-:W4:Y:S07]  /*5f10*/  LDSM.16.M88.4 R188, [R215+0x1800] ;  /* 0x00180000d7bc783b */ /* 0x000f2e0000000200 */
[----:B------:R-:W-:Y:S01]  /*5f20*/  HMMA.16816.F32 R108, R180, R198, R108 ;  /* 0x000000c6b46c723c */ /* 0x000fe2000000186c */
[----:B------:R-:W5:Y:S04]  /*5f30*/  LDSM.16.M88.4 R180, [R215+0x1c00] ;  /* 0x001c0000d7b4783b */ /* 0x000f680000000200 */
[----:B------:R-:W4:Y:S03]  /*5f40*/  LDSM.16.MT88.4 R196, [R214+0x4000] ;  /* 0x00400000d6c4783b */ /* 0x000f260000004200 */
[-C--:B-1----:R-:W-:Y:S08]  /*5f50*/  HMMA.16816.F32 R4, R172, R176.reuse, R4 ;  /* 0x000000b0ac04723c */ /* 0x082ff00000001804 */
[C---:B--2---:R-:W-:Y:S08]  /*5f60*/  HMMA.16816.F32 R8, R184.reuse, R176, R8 ;  /* 0x000000b0b808723c */ /* 0x044ff00000001808 */
[-C--:B------:R-:W-:Y:S08]  /*5f70*/  HMMA.16816.F32 R12, R184, R178.reuse, R12 ;  /* 0x000000b2b80c723c */ /* 0x080ff0000000180c */
[C---:B------:R-:W-:Y:S01]  /*5f80*/  HMMA.16816.F32 R16, R172.reuse, R178, R16 ;  /* 0x000000b2ac10723c */ /* 0x040fe20000001810 */
[----:B------:R-:W-:Y:S07]  /*5f90*/  LDSM.16.M88.4 R176, [R215+0x2000] ;  /* 0x00200000d7b0783b */ /* 0x000fee0000000200 */
[-C--:B---3--:R-:W-:Y:S08]  /*5fa0*/  HMMA.16816.F32 R20, R172, R192.reuse, R20 ;  /* 0x000000c0ac14723c */ /* 0x088ff00000001814 */
        /* <DEDUP_REMOVED lines=9> */
[----:B------:R-:W1:Y:S04]  /*6040*/  LDSM.16.MT88.4 R172, [R214+0x6800] ;  /* 0x00680000d6ac783b */ /* 0x000e680000004200 */
[----:B------:R-:W2:Y:S03]  /*6050*/  LDSM.16.MT88.4 R200, [R214+0x4800] ;  /* 0x00480000d6c8783b */ /* 0x000ea60000004200 */
[-C--:B----4-:R-:W-:Y:S08]  /*6060*/  HMMA.16816.F32 R4, R188, R204.reuse, R4 ;  /* 0x000000ccbc04723c */ /* 0x090ff00000001804 */
[C---:B-----5:R-:W-:Y:S08]  /*6070*/  HMMA.16816.F32 R8, R180.reuse, R204, R8 ;  /* 0x000000ccb408723c */ /* 0x060ff00000001808 */
[-C--:B------:R-:W-:Y:S08]  /*6080*/  HMMA.16816.F32 R12, R180, R206.reuse, R12 ;  /* 0x000000ceb40c723c */ /* 0x080ff0000000180c */
[C---:B------:R-:W-:Y:S01]  /*6090*/  HMMA.16816.F32 R16, R188.reuse, R206, R16 ;  /* 0x000000cebc10723c */ /* 0x040fe20000001810 */
[----:B------:R-:W3:Y:S07]  /*60a0*/  LDSM.16.MT88.4 R204, [R214+0x7000] ;  /* 0x00700000d6cc783b */ /* 0x000eee0000004200 */
        /* <DEDUP_REMOVED lines=11> */
[----:B------:R-:W-:Y:S01]  /*6160*/  ISETP.GE.AND P0, PT, R224, R242, PT ;  /* 0x000000f2e000720c */ /* 0x000fe20003f06270 */
        /* <DEDUP_REMOVED lines=217> */
.L_x_1267:
[----:B------:R-:W-:Y:S05]  /*6f00*/  @P0 BRA `(.L_x_1271) ;  /* 0x000037c000000947 */ /* 0x000fea0003800000 */
[----:B------:R-:W1:Y:S04]  /*6f10*/  S2R R178, SR_TID.X ;  /* 0x0000000000b27919 */ /* 0x000e680000002100 */
[----:B------:R-:W2:Y:S01]  /*6f20*/  LDL R177, [R1+0x4] ;  /* 0x0000040001b17983 */ /* 0x000ea20000100800 */
        /* <DEDUP_REMOVED lines=9> */
[----:B------:R-:W-:Y:S01]  /*6fc0*/  F2FP.PACK_AB R98, R51, R50 ;  /* 0x000000323362723e */ /* 0x000fe200000000ff */
[----:B-1----:R-:W-:Y:S01]  /*6fd0*/  IMAD.SHL.U32 R6, R178, 0x80, RZ ;  /* 0x00000080b2067824 */ /* 0x002fe200078e00ff */
[----:B------:R-:W-:Y:S02]  /*6fe0*/  SHF.R.S32.HI R176, RZ, 0x1f, R178 ;  /* 0x0000001fffb07819 */ /* 0x000fe400000114b2 */
[----:B------:R-:W-:Y:S02]  /*6ff0*/  F2FP.PACK_AB R99, R49, R48 ;  /* 0x000000303163723e */ /* 0x000fe400000000ff */
        /* <DEDUP_REMOVED lines=14> */
[----:B------:R-:W-:Y:S02]  /*70e0*/  IADD3 R0, R4, R0, -R3 ;  /* 0x0000000004007210 */ /* 0x000fe40007ffe803 */
[C---:B------:R-:W-:Y:S02]  /*70f0*/  LOP3.LUT R26, R2.reuse, 0x2c00, RZ, 0xfc, !PT ;  /* 0x00002c00021a7812 */ /* 0x040fe400078efcff */
[C---:B------:R-:W-:Y:S02]  /*7100*/  LOP3.LUT R9, R2.reuse, 0x48, RZ, 0xfc, !PT ;  /* 0x0000004802097812 */ /* 0x040fe400078efcff */
[C---:B------:R-:W-:Y:S02]  /*7110*/  LOP3.LUT R6, R2.reuse, 0x1408, RZ, 0xfc, !PT ;  /* 0x0000140802067812 */ /* 0x040fe400078efcff */
[C---:B------:R-:W-:Y:S02]  /*7120*/  LOP3.LUT R4, R2.reuse, 0x2800, RZ, 0xfc, !PT ;  /* 0x0000280002047812 */ /* 0x040fe400078efcff */
[----:B------:R-:W-:-:S02]  /*7130*/  LOP3.LUT R41, R2, 0x1c40, RZ, 0xfc, !PT ;  /* 0x00001c4002297812 */ /* 0x000fc400078efcff */
[----:B------:R-:W-:Y:S02]  /*7140*/  LOP3.LUT R84, R5, R2, RZ, 0x3c, !PT ;  /* 0x0000000205547212 */ /* 0x000fe400078e3cff */
[C---:B------:R-:W-:Y:S02]  /*7150*/  LOP3.LUT R11, R2.reuse, 0x40, RZ, 0xfc, !PT ;  /* 0x00000040020b7812 */ /* 0x040fe400078efcff */
[C---:B------:R-:W-:Y:S02]  /*7160*/  LOP3.LUT R8, R2.reuse, 0x1400, RZ, 0xfc, !PT ;  /* 0x0000140002087812 */ /* 0x040fe400078efcff */
[C---:B------:R-:W-:Y:S02]  /*7170*/  LOP3.LUT R7, R2.reuse, 0x1440, RZ, 0xfc, !PT ;  /* 0x0000144002077812 */ /* 0x040fe400078efcff */
[C---:B------:R-:W-:Y:S02]  /*7180*/  LOP3.LUT R29, R2.reuse, 0x2c40, RZ, 0xfc, !PT ;  /* 0x00002c40021d7812 */ /* 0x040fe400078efcff */
[----:B------:R-:W-:-:S02]  /*7190*/  LOP3.LUT R36, R2, 0x800, RZ, 0xfc, !PT ;  /* 0x0000080002247812 */ /* 0x000fc400078efcff */
[C---:B------:R-:W-:Y:S02]  /*71a0*/  LOP3.LUT R38, R2.reuse, 0x808, RZ, 0xfc, !PT ;  /* 0x0000080802267812 */ /* 0x040fe400078efcff */
[C---:B------:R-:W-:Y:S02]  /*71b0*/  LOP3.LUT R47, R2.reuse, 0x3048, RZ, 0xfc, !PT ;  /* 0x00003048022f7812 */ /* 0x040fe400078efcff */
[----:B------:R-:W-:Y:S02]  /*71c0*/  F2FP.PACK_AB R173, R79, R78 ;  /* 0x0000004e4fad723e */ /* 0x000fe400000000ff */
        /* <DEDUP_REMOVED lines=273> */
[----:B------:R-:W-:Y:S01]  /*82e0*/  BAR.SYNC.DEFER_BLOCKING 0x1, 0x100 ;  /* 0x0044000000007b1d */ /* 0x000fe20000010000 */
[C---:B------:R-:W-:Y:S01]  /*82f0*/  IMAD.IADD R2, R0.reuse, 0x1, R79 ;  /* 0x0000000100027824 */ /* 0x040fe200078e024f */
[----:B------:R-:W-:Y:S01]  /*8300*/  ISETP.NE.AND.EX P3, PT, RZ, c[0x0][0x35c], PT, P0 ;  /* 0x0000d700ff007a0c */ /* 0x000fe20003f65300 */
[C---:B------:R-:W-:Y:S01]  /*8310*/  IMAD.IADD R79, R0.reuse, 0x1, R8 ;  /* 0x00000001004f7824 */ /* 0x040fe200078e0208 */
[----:B------:R-:W-:Y:S01]  /*8320*/  ISETP.NE.U32.AND P1, PT, RZ, c[0x0][0x360], PT ;  /* 0x0000d800ff007a0c */ /* 0x000fe20003f25070 */
[----:B------:R-:W-:Y:S01]  /*8330*/  IMAD.SHL.U32 R6, R3, 0x2, RZ ;  /* 0x0000000203067824 */ /* 0x000fe200078e00ff */
[----:B------:R-:W-:Y:S01]  /*8340*/  PRMT R3, R89, 0x7632, R3 ;  /* 0x0000763259037816 */ /* 0x000fe20000000003 */
[--C-:B------:R-:W-:Y:S01]  /*8350*/  IMAD.IADD R82, R0, 0x1, R5.reuse ;  /* 0x0000000100527824 */ /* 0x100fe200078e0205 */
[----:B------:R-:W-:Y:S01]  /*8360*/  PRMT R5, R85, 0x7632, R5 ;  /* 0x0000763255057816 */ /* 0x000fe20000000005 */
[----:B------:R-:W-:Y:S01]  /*8370*/  IMAD.SHL.U32 R8, R2, 0x2, RZ ;  /* 0x0000000202087824 */ /* 0x000fe200078e00ff */
[----:B------:R-:W-:Y:S01]  /*8380*/  PRMT R2, R88, 0x7610, R2 ;  /* 0x0000761058027816 */ /* 0x000fe20000000002 */
[C-C-:B------:R-:W-:Y:S01]  /*8390*/  IMAD.IADD R84, R0.reuse, 0x1, R4.reuse ;  /* 0x0000000100547824 */ /* 0x140fe200078e0204 */
[----:B------:R-:W-:Y:S01]  /*83a0*/  PRMT R4, R89, 0x7610, R4 ;  /* 0x0000761059047816 */ /* 0x000fe20000000004 */
[C---:B------:R-:W-:Y:S01]  /*83b0*/  IMAD.IADD R49, R0.reuse, 0x1, R45 ;  /* 0x0000000100317824 */ /* 0x040fe200078e022d */
[----:B------:R-:W-:Y:S01]  /*83c0*/  ISETP.NE.AND.EX P0, PT, RZ, c[0x0][0x364], PT, P1 ;  /* 0x0000d900ff007a0c */ /* 0x000fe20003f05310 */
[----:B------:R-:W-:-:S02]  /*83d0*/  IMAD.IADD R44, R0, 0x1, R62 ;  /* 0x00000001002c7824 */ /* 0x000fc400078e023e */
[C---:B------:R-:W-:Y:S02]  /*83e0*/  IMAD.IADD R48, R0.reuse, 0x1, R43 ;  /* 0x0000000100307824 */ /* 0x040fe400078e022b */
[----:B------:R-:W-:Y:S02]  /*83f0*/  IMAD.IADD R45, R0, 0x1, R42 ;  /* 0x00000001002d7824 */ /* 0x000fe400078e022a */
[----:B------:R-:W-:Y:S02]  /*8400*/  IMAD.SHL.U32 R20, R20, 0x2, RZ ;  /* 0x0000000214147824 */ /* 0x000fe400078e00ff */
[C---:B------:R-:W-:Y:S01]  /*8410*/  IMAD.IADD R57, R0.reuse, 0x1, R57 ;  /* 0x0000000100397824 */ /* 0x040fe200078e0239 */
[----:B------:R-:W-:Y:S01]  /*8420*/  STS.U16 [R80+0x7880], R87 ;  /* 0x0078805750007388 */ /* 0x000fe20000000400 */
[C---:B------:R-:W-:Y:S02]  /*8430*/  IMAD.IADD R56, R0.reuse, 0x1, R56 ;  /* 0x0000000100387824 */ /* 0x040fe400078e0238 */
[C---:B------:R-:W-:Y:S01]  /*8440*/  IMAD.IADD R54, R0.reuse, 0x1, R54 ;  /* 0x0000000100367824 */ /* 0x040fe200078e0236 */
[----:B------:R-:W-:Y:S01]  /*8450*/  STS.U16 [R6+0x7880], R86 ;  /* 0x0078805606007388 */ /* 0x000fe20000000400 */
[----:B------:R-:W-:-:S02]  /*8460*/  IMAD.IADD R53, R0, 0x1, R53 ;  /* 0x0000000100357824 */ /* 0x000fc400078e0235 */
[C---:B------:R-:W-:Y:S01]  /*8470*/  IMAD.IADD R52, R0.reuse, 0x1, R52 ;  /* 0x0000000100347824 */ /* 0x040fe200078e0234 */
[----:B------:R-:W-:Y:S01]  /*8480*/  STS.U16 [R8+0x7880], R85 ;  /* 0x0078805508007388 */ /* 0x000fe20000000400 */
[C---:B------:R-:W-:Y:S02]  /*8490*/  IMAD.IADD R51, R0.reuse, 0x1, R51 ;  /* 0x0000000100337824 */ /* 0x040fe400078e0233 */
[C---:B------:R-:W-:Y:S01]  /*84a0*/  IMAD.IADD R43, R0.reuse, 0x1, R40 ;  /* 0x00000001002b7824 */ /* 0x040fe200078e0228 */
[----:B------:R1:W-:Y:S01]  /*84b0*/  STS.U16 [R22+0x7880], R5 ;  /* 0x0078800516007388 */ /* 0x0003e20000000400 */
[C---:B------:R-:W-:Y:S02]  /*84c0*/  IMAD.IADD R42, R0.reuse, 0x1, R39 ;  /* 0x00000001002a7824 */ /* 0x040fe400078e0227 */
[C---:B------:R-:W-:Y:S01]  /*84d0*/  IMAD.IADD R66, R0.reuse, 0x1, R37 ;  /* 0x0000000100427824 */ /* 0x040fe200078e0225 */
[----:B------:R3:W-:Y:S01]  /*84e0*/  STS.U16 [R21+0x7880], R4 ;  /* 0x0078800415007388 */ /* 0x0007e20000000400 */
[----:B------:R-:W-:-:S02]  /*84f0*/  IMAD.IADD R65, R0, 0x1, R36 ;  /* 0x0000000100417824 */ /* 0x000fc400078e0224 */
[C---:B------:R-:W-:Y:S01]  /*8500*/  IMAD.IADD R64, R0.reuse, 0x1, R34 ;  /* 0x0000000100407824 */ /* 0x040fe200078e0222 */
[----:B------:R4:W-:Y:S01]  /*8510*/  STS.U16 [R20+0x7880], R3 ;  /* 0x0078800314007388 */ /* 0x0009e20000000400 */
[C---:B------:R-:W-:Y:S02]  /*8520*/  IMAD.IADD R63, R0.reuse, 0x1, R33 ;  /* 0x00000001003f7824 */ /* 0x040fe400078e0221 */
[C---:B------:R-:W-:Y:S02]  /*8530*/  IMAD.IADD R62, R0.reuse, 0x1, R31 ;  /* 0x00000001003e7824 */ /* 0x040fe400078e021f */
[C---:B------:R-:W-:Y:S02]  /*8540*/  IMAD.IADD R71, R0.reuse, 0x1, R26 ;  /* 0x0000000100477824 */ /* 0x040fe400078e021a */
[C---:B------:R-:W-:Y:S02]  /*8550*/  IMAD.IADD R70, R0.reuse, 0x1, R24 ;  /* 0x0000000100467824 */ /* 0x040fe400078e0218 */
[----:B------:R-:W-:-:S02]  /*8560*/  IMAD.IADD R69, R0, 0x1, R17 ;  /* 0x0000000100457824 */ /* 0x000fc400078e0211 */
[C---:B------:R-:W-:Y:S02]  /*8570*/  IMAD.IADD R68, R0.reuse, 0x1, R16 ;  /* 0x0000000100447824 */ /* 0x040fe400078e0210 */
[C---:B------:R-:W-:Y:S02]  /*8580*/  IMAD.IADD R67, R0.reuse, 0x1, R15 ;  /* 0x0000000100437824 */ /* 0x040fe400078e020f */
[C---:B------:R-:W-:Y:S02]  /*8590*/  IMAD.IADD R76, R0.reuse, 0x1, R14 ;  /* 0x00000001004c7824 */ /* 0x040fe400078e020e */
[C---:B------:R-:W-:Y:S01]  /*85a0*/  IMAD.IADD R75, R0.reuse, 0x1, R13 ;  /* 0x00000001004b7824 */ /* 0x040fe200078e020d */
[C---:B-1----:R-:W-:Y:S01]  /*85b0*/  PRMT R5, R91.reuse, 0x7610, R5 ;  /* 0x000076105b057816 */ /* 0x042fe20000000005 */
[C---:B------:R-:W-:Y:S02]  /*85c0*/  IMAD.IADD R74, R0.reuse, 0x1, R12 ;  /* 0x00000001004a7824 */ /* 0x040fe400078e020c */
[C---:B------:R-:W-:Y:S01]  /*85d0*/  IMAD.IADD R73, R0.reuse, 0x1, R11 ;  /* 0x0000000100497824 */ /* 0x040fe200078e020b */
[----:B---3--:R-:W-:Y:S01]  /*85e0*/  PRMT R4, R91, 0x7632, R4 ;  /* 0x000076325b047816 */ /* 0x008fe20000000004 */
[----:B------:R-:W-:-:S02]  /*85f0*/  IMAD.IADD R72, R0, 0x1, R10 ;  /* 0x0000000100487824 */ /* 0x000fc400078e020a */
[----:B------:R-:W-:Y:S01]  /*8600*/  IMAD.IADD R77, R0, 0x1, R9 ;  /* 0x00000001004d7824 */ /* 0x000fe200078e0209 */
[----:B----4-:R-:W-:Y:S01]  /*8610*/  PRMT R3, R90, 0x7610, R3 ;  /* 0x000076105a037816 */ /* 0x010fe20000000003 */
[----:B------:R-:W-:Y:S01]  /*8620*/  IMAD.IADD R78, R0, 0x1, R7 ;  /* 0x00000001004e7824 */ /* 0x000fe200078e0207 */
[----:B------:R-:W-:Y:S01]  /*8630*/  PRMT R0, R88, 0x7632, R0 ;  /* 0x0000763258007816 */ /* 0x000fe20000000000 */
[----:B------:R-:W-:Y:S02]  /*8640*/  IMAD.SHL.U32 R19, R19, 0x2, RZ ;  /* 0x0000000213137824 */ /* 0x000fe400078e00ff */
        /* <DEDUP_REMOVED lines=22> */
[----:B---3--:R-:W-:Y:S01]  /*87b0*/  PRMT R0, R92, 0x7610, R0 ;  /* 0x000076105c007816 */ /* 0x008fe20000000000 */
[----:B------:R1:W-:Y:S01]  /*87c0*/  STS.U16 [R25+0x7880], R2 ;  /* 0x0078800219007388 */ /* 0x0003e20000000400 */
[----:B------:R-:W-:Y:S01]  /*87d0*/  IMAD.SHL.U32 R16, R58, 0x2, RZ ;  /* 0x000000023a107824 */ /* 0x000fe200078e00ff */
[----:B----4-:R-:W-:Y:S02]  /*87e0*/  PRMT R5, R92, 0x7632, R5 ;  /* 0x000076325c057816 */ /* 0x010fe40000000005 */
[----:B------:R3:W-:Y:S01]  /*87f0*/  STS.U16 [R23+0x7880], R0 ;  /* 0x0078800017007388 */ /* 0x0007e20000000400 */
[----:B------:R-:W-:Y:S01]  /*8800*/  IMAD.SHL.U32 R15, R57, 0x2, RZ ;  /* 0x00000002390f7824 */ /* 0x000fe200078e00ff */
[----:B--2---:R-:W-:Y:S02]  /*8810*/  PRMT R4, R94, 0x7610, R4 ;  /* 0x000076105e047816 */ /* 0x004fe40000000004 */
[----:B------:R2:W-:Y:S01]  /*8820*/  STS.U16 [R7+0x7880], R5 ;  /* 0x0078800507007388 */ /* 0x0005e20000000400 */
[----:B------:R-:W-:Y:S01]  /*8830*/  IMAD.SHL.U32 R30, R56, 0x2, RZ ;  /* 0x00000002381e7824 */ /* 0x000fe200078e00ff */
[----:B------:R-:W-:-:S02]  /*8840*/  PRMT R3, R94, 0x7632, R3 ;  /* 0x000076325e037816 */ /* 0x000fc40000000003 */
        /* <DEDUP_REMOVED lines=14> */
[C---:B--2---:R-:W-:Y:S02]  /*8930*/  PRMT R5, R96.reuse, 0x7610, R5 ;  /* 0x0000761060057816 */ /* 0x044fe40000000005 */
[----:B------:R2:W-:Y:S01]  /*8940*/  STS.U16 [R14+0x7880], R0 ;  /* 0x007880000e007388 */ /* 0x0005e20000000400 */
[----:B------:R-:W-:Y:S01]  /*8950*/  IMAD.SHL.U32 R40, R45, 0x2, RZ ;  /* 0x000000022d287824 */ /* 0x000fe200078e00ff */
[----:B----4-:R-:W-:Y:S02]  /*8960*/  PRMT R4, R96, 0x7632, R4 ;  /* 0x0000763260047816 */ /* 0x010fe40000000004 */
        /* <DEDUP_REMOVED lines=44> */
[----:B------:R-:W-:-:S02]  /*8c30*/  PRMT R3, R100, 0x7610, R3 ;  /* 0x0000761064037816 */ /* 0x000fc40000000003 */
        /* <DEDUP_REMOVED lines=212> */
.L_x_1272:
[----:B------:R-:W2:Y:S01]  /*9980*/  LDL.LU R7, [R1+0x8] ;  /* 0x0000080001077983 */ /* 0x000ea20000300800 */
[----:B------:R-:W-:-:S02]  /*9990*/  LEA.HI R2, R176, R178, RZ, 0x3 ;  /* 0x000000b2b0027211 */ /* 0x000fc400078f18ff */
[----:B------:R-:W-:Y:S01]  /*99a0*/  ISETP.GT.AND P2, PT, R178, 0x27f, PT ;  /* 0x0000027fb200780c */ /* 0x000fe20003f44270 */
[----:B------:R-:W3:Y:S01]  /*99b0*/  LDL R93, [R1] ;  /* 0x00000000015d7983 */ /* 0x000ee20000100800 */
[----:B------:R-:W-:Y:S02]  /*99c0*/  LOP3.LUT R0, R2, 0x1ffffff8, RZ, 0xc0, !PT ;  /* 0x1ffffff802007812 */ /* 0x000fe400078ec0ff */
[----:B------:R-:W-:Y:S02]  /*99d0*/  SHF.R.S32.HI R14, RZ, 0x3, R2 ;  /* 0x00000003ff0e7819 */ /* 0x000fe40000011402 */
[C---:B------:R-:W-:Y:S01]  /*99e0*/  ISETP.GT.AND P1, PT, R178.reuse, 0x17f, PT ;  /* 0x0000017fb200780c */ /* 0x040fe20003f24270 */
[C---:B------:R-:W-:Y:S01]  /*99f0*/  IMAD.IADD R0, R178.reuse, 0x1, -R0 ;  /* 0x00000001b2007824 */ /* 0x040fe200078e0a00 */
[----:B------:R-:W-:Y:S01]  /*9a00*/  ISETP.GT.AND P0, PT, R178, 0x7f, PT ;  /* 0x0000007fb200780c */ /* 0x000fe20003f04270 */
[----:B------:R-:W-:Y:S02]  /*9a10*/  IMAD.SHL.U32 R2, R14, 0x40, RZ ;  /* 0x000000400e027824 */ /* 0x000fe400078e00ff */
[----:B------:R-:W-:-:S03]  /*9a20*/  IMAD.SHL.U32 R12, R0, 0x8, RZ ;  /* 0x00000008000c7824 */ /* 0x000fc600078e00ff */
[----:B------:R-:W-:Y:S02]  /*9a30*/  LOP3.LUT R0, R2, 0x1c0, RZ, 0xc0, !PT ;  /* 0x000001c002007812 */ /* 0x000fe400078ec0ff */
[----:B------:R-:W-:Y:S02]  /*9a40*/  LEA.HI R2, R176, R178, RZ, 0x6 ;  /* 0x000000b2b0027211 */ /* 0x000fe400078f30ff */
[----:B------:R-:W-:Y:S02]  /*9a50*/  LOP3.LUT R3, R0, 0x38, R12, 0xf8, !PT ;  /* 0x0000003800037812 */ /* 0x000fe400078ef80c */
[----:B------:R-:W-:Y:S01]  /*9a60*/  SHF.R.U32.HI R0, RZ, 0x3, R0 ;  /* 0x00000003ff007819 */ /* 0x000fe20000011600 */
[----:B------:R-:W-:-:S03]  /*9a70*/  IMAD.SHL.U32 R2, R2, 0x8, RZ ;  /* 0x0000000802027824 */ /* 0x000fc600078e00ff */
[----:B------:R-:W-:-:S04]  /*9a80*/  LOP3.LUT R0, R3, R0, RZ, 0x3c, !PT ;  /* 0x0000000003007212 */ /* 0x000fc800078e3cff */
        /* <DEDUP_REMOVED lines=38> */
[----:B------:R-:W-:-:S02]  /*9cf0*/  SHF.R.S32.HI R13, RZ, 0x1f, R12 ;  /* 0x0000001fff0d7819 */ /* 0x000fc4000001140c */
[----:B------:R-:W-:Y:S02]  /*9d00*/  SHF.R.S32.HI R92, RZ, 0x1f, R177 ;  /* 0x0000001fff5c7819 */ /* 0x000fe400000114b1 */
[----:B------:R-:W1:Y:S04]  /*9d10*/  @!P2 LDS.128 R16, [R0+0x7880] ;  /* 0x007880000010a984 */ /* 0x000e680000000c00 */
        /* <DEDUP_REMOVED lines=17> */
[----:B------:R-:W-:-:S02]  /*9e30*/  SEL R92, R92, RZ, !P3 ;  /* 0x000000ff5c5c7207 */ /* 0x000fc40005800000 */
[C---:B------:R-:W-:Y:S02]  /*9e40*/  IADD3 R4, P0, R14.reuse, R4, RZ ;  /* 0x000000040e047210 */ /* 0x040fe40007f1e0ff */
[----:B------:R-:W-:Y:S02]  /*9e50*/  SEL R53, R177, RZ, !P3 ;  /* 0x000000ffb1357207 */ /* 0x000fe40005800000 */
[----:B------:R-:W-:Y:S01]  /*9e60*/  LEA.HI.X.SX32 R5, R14, R5, 0x1, P0 ;  /* 0x000000050e057211 */ /* 0x000fe200000f0eff */
[----:B------:R-:W-:Y:S01]  /*9e70*/  BSSY B0, `(.L_x_1273) ;  /* 0x000001e000007945 */ /* 0x000fe20003800000 */
[C---:B------:R-:W-:Y:S02]  /*9e80*/  IADD3 R15, R12.reuse, 0x40, RZ ;  /* 0x000000400c0f7810 */ /* 0x040fe40007ffe0ff */
[----:B------:R-:W-:Y:S01]  /*9e90*/  IADD3 R52, R12, 0x80, RZ ;  /* 0x000000800c347810 */ /* 0x000fe20007ffe0ff */
[----:B--2--5:R-:W-:Y:S01]  /*9ea0*/  IMAD R6, R7, -0x50, R6 ;  /* 0xffffffb007067824 */ /* 0x024fe200078e0206 */
[----:B---3--:R-:W-:-:S04]  /*9eb0*/  SHF.R.S32.HI R55, RZ, 0x1f, R93 ;  /* 0x0000001fff377819 */ /* 0x008fc8000001145d */
[----:B------:R-:W-:Y:S01]  /*9ec0*/  IMNMX R54, R6, 0x50, PT ;  /* 0x0000005006367817 */ /* 0x000fe20003800200 */
[----:B-1----:R-:W-:-:S03]  /*9ed0*/  IMAD R0, R55, c[0x0][0x338], RZ ;  /* 0x0000ce0037007a24 */ /* 0x002fc600078e02ff */
[----:B------:R-:W-:Y:S01]  /*9ee0*/  ISETP.GE.AND P6, PT, R14, R54, PT ;  /* 0x000000360e00720c */ /* 0x000fe20003fc6270 */
[----:B------:R-:W-:-:S04]  /*9ef0*/  IMAD.WIDE.U32 R2, R93, c[0x0][0x338], R12 ;  /* 0x0000ce005d027a25 */ /* 0x000fc800078e000c */
        /* <DEDUP_REMOVED lines=8> */
[----:B----4-:R-:W-:Y:S01]  /*9f80*/  IMAD R0, R3, c[0x0][0x330], RZ ;  /* 0x0000cc0003007a24 */ /* 0x010fe200078e02ff */
        /* <DEDUP_REMOVED lines=12> */
.L_x_1274:
[----:B----4-:R-:W-:Y:S05]  /*a050*/  BSYNC B0 ;  /* 0x0000000000007941 */ /* 0x010fea0003800000 */
.L_x_1273:
[----:B------:R-:W-:Y:S01]  /*a060*/  IADD3 R0, R14, 0x20, RZ ;  /* 0x000000200e007810 */ /* 0x000fe20007ffe0ff */
[----:B------:R-:W-:Y:S03]  /*a070*/  BSSY B0, `(.L_x_1275) ;  /* 0x0000013000007945 */ /* 0x000fe60003800000 */
[----:B------:R-:W-:-:S13]  /*a080*/  ISETP.GE.AND P5, PT, R0, R54, PT ;  /* 0x000000360000720c */ /* 0x000fda0003fa6270 */
[----:B------:R-:W-:Y:S05]  /*a090*/  @P5 BRA `(.L_x_1276) ;  /* 0x0000010000005947 */ /* 0x000fea0003800000 */
[----:B------:R-:W-:Y:S02]  /*a0a0*/  IADD3 R0, P0, R2, 0x20, RZ ;  /* 0x0000002002007810 */ /* 0x000fe40007f1e0ff */
[----:B-1----:R-:W-:Y:S02]  /*a0b0*/  MOV R5, R7 ;  /* 0x0000000700057202 */ /* 0x002fe40000000f00 */
        /* <DEDUP_REMOVED lines=14> */
.L_x_1276:
[----:B------:R-:W-:Y:S05]  /*a1a0*/  BSYNC B0 ;  /* 0x0000000000007941 */ /* 0x000fea0003800000 */
.L_x_1275:
        /* <DEDUP_REMOVED lines=19> */
.L_x_1278:
[----:B------:R-:W-:Y:S05]  /*a2e0*/  BSYNC B0 ;  /* 0x0000000000007941 */ /* 0x000fea0003800000 */
.L_x_1277:
        /* <DEDUP_REMOVED lines=23> */
.L_x_1280:
[----:B------:R-:W-:Y:S05]  /*a460*/  BSYNC B0 ;  /* 0x0000000000007941 */ /* 0x000fea0003800000 */
.L_x_1279:
        /* <DEDUP_REMOVED lines=18> */
.L_x_1282:
[----:B------:R-:W-:Y:S05]  /*a590*/  BSYNC B0 ;  /* 0x0000000000007941 */ /* 0x000fea0003800000 */
.L_x_1281:
        /* <DEDUP_REMOVED lines=19> */
.L_x_1271:
[----:B------:R-:W2:Y:S01]  /*a6d0*/  LDL R9, [R1+0x4] ;  /* 0x0000040001097983 */ /* 0x000ea20000100800 */
[----:B------:R-:W-:Y:S01]  /*a6e0*/  ISETP.NE.U32.AND P0, PT, RZ, c[0x0][0x358], PT ;  /* 0x0000d600ff007a0c */ /* 0x000fe20003f05070 */
[----:B------:R-:W-:-:S03]  /*a6f0*/  IMAD.MOV.U32 R2, RZ, RZ, 0x4 ;  /* 0x00000004ff027424 */ /* 0x000fc600078e00ff */
[----:B------:R-:W-:Y:S02]  /*a700*/  ISETP.NE.AND.EX P1, PT, RZ, c[0x0][0x35c], PT, P0 ;  /* 0x0000d700ff007a0c */ /* 0x000fe40003f25300 */
[----:B------:R-:W-:-:S04]  /*a710*/  ISETP.NE.U32.AND P0, PT, RZ, c[0x0][0x360], PT ;  /* 0x0000d800ff007a0c */ /* 0x000fc80003f05070 */
[----:B------:R-:W-:Y:S01]  /*a720*/  ISETP.NE.AND.EX P0, PT, RZ, c[0x0][0x364], PT, P0 ;  /* 0x0000d900ff007a0c */ /* 0x000fe20003f05300 */
[----:B--2---:R-:W-:-:S06]  /*a730*/  IMAD.WIDE R4, R9, R2, c[0x0][0x358] ;  /* 0x0000d60009047625 */ /* 0x004fcc00078e0202 */
        /* <DEDUP_REMOVED lines=12> */
.L_x_1283:
[----:B------:R-:W2:Y:S04]  /*a800*/  LDL.LU R5, [R1+0x8] ;  /* 0x0000080001057983 */ /* 0x000ea80000300800 */
[----:B------:R-:W3:Y:S01]  /*a810*/  LDL R0, [R1] ;  /* 0x0000000001007983 */ /* 0x000ee20000100800 */
[----:B------:R-:W-:Y:S01]  /*a820*/  SHF.R.S32.HI R6, RZ, 0x1f, R9 ;  /* 0x0000001fff067819 */ /* 0x000fe20000011409 */
[----:B------:R-:W-:Y:S01]  /*a830*/  BSSY B0, `(.L_x_1284) ;  /* 0x000002b000007945 */ /* 0x000fe20003800000 */
[----:B------:R-:W-:Y:S01]  /*a840*/  SEL R18, R9, RZ, !P1 ;  /* 0x000000ff09127207 */ /* 0x000fe20004800000 */
[----:B------:R-:W1:Y:S01]  /*a850*/  S2R R4, SR_TID.X ;  /* 0x0000000000047919 */ /* 0x000e620000002100 */
[----:B------:R-:W-:-:S05]  /*a860*/  SEL R20, R6, RZ, !P1 ;  /* 0x000000ff06147207 */ /* 0x000fca0004800000 */
[----:B------:R-:W-:-:S04]  /*a870*/  IMAD R6, R20, c[0x0][0x310], RZ ;  /* 0x0000c40014067a24 */ /* 0x000fc800078e02ff */
[----:B------:R-:W-:Y:S01]  /*a880*/  IMAD R6, R18, c[0x0][0x314], R6 ;  /* 0x0000c50012067a24 */ /* 0x000fe200078e0206 */
[----:B-1----:R-:W-:-:S04]  /*a890*/  SHF.R.S32.HI R14, RZ, 0x1f, R4 ;  /* 0x0000001fff0e7819 */ /* 0x002fc80000011404 */
[----:B------:R-:W-:Y:S01]  /*a8a0*/  LEA.HI R14, R14, R4, RZ, 0x3 ;  /* 0x000000040e0e7211 */ /* 0x000fe200078f18ff */
[----:B--2---:R-:W-:Y:S02]  /*a8b0*/  IMAD.MOV.U32 R8, RZ, RZ, R5 ;  /* 0x000000ffff087224 */ /* 0x004fe400078e0005 */
[----:B---3--:R-:W-:Y:S01]  /*a8c0*/  IMAD.MOV.U32 R21, RZ, RZ, R0 ;  /* 0x000000ffff157224 */ /* 0x008fe200078e0000 */
[----:B------:R-:W-:Y:S01]  /*a8d0*/  LOP3.LUT R0, R14, 0x1ffffff8, RZ, 0xc0, !PT ;  /* 0x1ffffff80e007812 */ /* 0x000fe200078ec0ff */
[----:B-----5:R-:W-:Y:S01]  /*a8e0*/  IMAD R15, R8, -0x50, R7 ;  /* 0xffffffb0080f7824 */ /* 0x020fe200078e0207 */
[----:B------:R-:W-:Y:S02]  /*a8f0*/  SHF.R.S32.HI R14, RZ, 0x3, R14 ;  /* 0x00000003ff0e7819 */ /* 0x000fe4000001140e */
[----:B------:R-:W-:Y:S01]  /*a900*/  SHF.R.S32.HI R19, RZ, 0x1f, R21 ;  /* 0x0000001fff137819 */ /* 0x000fe20000011415 */
[----:B------:R-:W-:Y:S01]  /*a910*/  IMAD.IADD R0, R4, 0x1, -R0 ;  /* 0x0000000104007824 */ /* 0x000fe200078e0a00 */
[----:B------:R-:W-:-:S02]  /*a920*/  ISETP.GE.AND P6, PT, R14, R15, PT ;  /* 0x0000000f0e00720c */ /* 0x000fc40003fc6270 */
[----:B------:R-:W-:Y:S01]  /*a930*/  IADD3 R2, P0, R14, R2, RZ ;  /* 0x000000020e027210 */ /* 0x000fe20007f1e0ff */
[----:B------:R-:W-:Y:S02]  /*a940*/  IMAD.SHL.U32 R12, R0, 0x8, RZ ;  /* 0x00000008000c7824 */ /* 0x000fe400078e00ff */
[----:B------:R-:W-:Y:S01]  /*a950*/  IMAD R0, R19, c[0x0][0x308], RZ ;  /* 0x0000c20013007a24 */ /* 0x000fe200078e02ff */
[----:B------:R-:W-:Y:S02]  /*a960*/  LEA.HI.X.SX32 R3, R14, R3, 0x1, P0 ;  /* 0x000000030e037211 */ /* 0x000fe400000f0eff */
[----:B------:R-:W-:Y:S01]  /*a970*/  SHF.R.S32.HI R13, RZ, 0x1f, R12 ;  /* 0x0000001fff0d7819 */ /* 0x000fe2000001140c */
[----:B------:R-:W-:Y:S01]  /*a980*/  IMAD R0, R21, c[0x0][0x30c], R0 ;  /* 0x0000c30015007a24 */ /* 0x000fe200078e0200 */
[----:B------:R-:W-:Y:S01]  /*a990*/  IADD3 R16, R12, 0x40, RZ ;  /* 0x000000400c107810 */ /* 0x000fe20007ffe0ff */
[----:B------:R-:W-:Y:S01]  /*a9a0*/  IMAD.WIDE R2, R8, 0x50, R2 ;  /* 0x0000005008027825 */ /* 0x000fe200078e0202 */
[----:B------:R-:W-:-:S03]  /*a9b0*/  IADD3 R17, R12, 0x80, RZ ;  /* 0x000000800c117810 */ /* 0x000fc60007ffe0ff */
[----:B------:R-:W-:-:S04]  /*a9c0*/  IMAD.WIDE.U32 R4, R21, c[0x0][0x308], R12 ;  /* 0x0000c20015047a25 */ /* 0x000fc800078e000c */
[----:B------:R-:W-:-:S04]  /*a9d0*/  IMAD.IADD R5, R5, 0x1, R0 ;  /* 0x0000000105057824 */ /* 0x000fc800078e0200 */
        /* <DEDUP_REMOVED lines=16> */
.L_x_1285:
[----:B------:R-:W-:Y:S05]  /*aae0*/  BSYNC B0 ;  /* 0x0000000000007941 */ /* 0x000fea0003800000 */
.L_x_1284:
        /* <DEDUP_REMOVED lines=20> */
.L_x_1287:
[----:B------:R-:W-:Y:S05]  /*ac30*/  BSYNC B0 ;  /* 0x0000000000007941 */ /* 0x000fea0003800000 */
.L_x_1286:
        /* <DEDUP_REMOVED lines=19> */
.L_x_1289:
[----:B------:R-:W-:Y:S05]  /*ad70*/  BSYNC B0 ;  /* 0x0000000000007941 */ /* 0x000fea0003800000 */
.L_x_1288:
        /* <DEDUP_REMOVED lines=23> */
.L_x_1291:
[----:B------:R-:W-:Y:S05]  /*aef0*/  BSYNC B0 ;  /* 0x0000000000007941 */ /* 0x000fea0003800000 */
.L_x_1290:
        /* <DEDUP_REMOVED lines=18> */
.L_x_1293:
[----:B------:R-:W-:Y:S05]  /*b020*/  BSYNC B0 ;  /* 0x0000000000007941 */ /* 0x000fea0003800000 */
.L_x_1292:
        /* <DEDUP_REMOVED lines=19> */
.L_x_1294:
        /* <DEDUP_REMOVED lines=10> */
.L_x_1428:


//--------------------- .text._ZN7cutlass13device_kernelIN5flash19enable_sm80_to_sm89INS1_16FlashAttnBwdSm80INS1_25CollectiveMainloopBwdSm80ILi2ELi1EN4cute5tupleIJNS5_1CILi64EEENS7_ILi80EEENS7_ILi192EEEEEENS_6half_tEfNS_4arch4Sm80ELb1ELb0ELb1ELb1ELb0ELb0ELb1ELb0ELi2ELi4ELi2ELi2ELb0EEENS1_24CollectiveEpilogueBwdGQAISB_fSE_Li256ELb1ELb0EEENS1_25SingleTileBwdLPTSchedulerILb1ELi80ELb0EEEEEEEEEvNT_6ParamsE --------------------------
	.section	.text._ZN7cutlass13device_kernelIN5flash19enable_sm80_to_sm89INS1_16FlashAttnBwdSm80INS1_25CollectiveMainloopBwdSm80ILi2ELi1EN4cute5tupleIJNS5_1CILi64EEENS7_ILi80EEENS7_ILi192EEEEEENS_6half_tEfNS_4arch4Sm80ELb1ELb0ELb1ELb1ELb0ELb0ELb1ELb0ELi2ELi4ELi2ELi2ELb0EEENS1_24CollectiveEpilogueBwdGQAISB_fSE_Li256ELb1ELb0EEENS1_25SingleTileBwdLPTSchedulerILb1ELi80ELb0EEEEEEEEEvNT_6ParamsE,"ax",@progbits
	.sectioninfo	@"SHI_REGISTERS=255"
	.align	128
.text._ZN7cutlass13device_kernelIN5flash19enable_sm80_to_sm89INS1_16FlashAttnBwdSm80INS1_25CollectiveMainloopBwdSm80ILi2ELi1EN4cute5tupleIJNS5_1CILi64EEENS7_ILi80EEENS7_ILi192EEEEEENS_6half_tEfNS_4arch4Sm80ELb1ELb0ELb1ELb1ELb0ELb0ELb1ELb0ELi2ELi4ELi2ELi2ELb0EEENS1_24CollectiveEpilogueBwdGQAISB_fSE_Li256ELb1ELb0EEENS1_25SingleTileBwdLPTSchedulerILb1ELi80ELb0EEEEEEEEEvNT_6ParamsE:
        .type           _ZN7cutlass13device_kernelIN5flash19enable_sm80_to_sm89INS1_16FlashAttnBwdSm80INS1_25CollectiveMainloopBwdSm80ILi2ELi1EN4cute5tupleIJNS5_1CILi64EEENS7_ILi80EEENS7_ILi192EEEEEENS_6half_tEfNS_4arch4Sm80ELb1ELb0ELb1ELb1ELb0ELb0ELb1ELb0ELi2ELi4ELi2ELi2ELb0EEENS1_24CollectiveEpilogueBwdGQAISB_fSE_Li256ELb1ELb0EEENS1_25SingleTileBwdLPTSchedulerILb1ELi80ELb0EEEEEEEEEvNT_6ParamsE,@function
        .size           _ZN7cutlass13device_kernelIN5flash19enable_sm80_to_sm89INS1_16FlashAttnBwdSm80INS1_25CollectiveMainloopBwdSm80ILi2ELi1EN4cute5tupleIJNS5_1CILi64EEENS7_ILi80EEENS7_ILi192EEEEEENS_6half_tEfNS_4arch4Sm80ELb1ELb0ELb1ELb1ELb0ELb0ELb1ELb0ELi2ELi4ELi2ELi2ELb0EEENS1_24CollectiveEpilogueBwdGQAISB_fSE_Li256ELb1ELb0EEENS1_25SingleTileBwdLPTSchedulerILb1ELi80ELb0EEEEEEEEEvNT_6ParamsE,(.L_x_1429 - _ZN7cutlass13device_kernelIN5flash19enable_sm80_to_sm89INS1_16FlashAttnBwdSm80INS1_25CollectiveMainloopBwdSm80ILi2ELi1EN4cute5tupleIJNS5_1CILi64EEENS7_ILi80EEENS7_ILi192EEEEEENS_6half_tEfNS_4arch4Sm80ELb1ELb0ELb1ELb1ELb0ELb0ELb1ELb0ELi2ELi4ELi2ELi2ELb0EEENS1_24CollectiveEpilogueBwdGQAISB_fSE_Li256ELb1ELb0EEENS1_25SingleTileBwdLPTSchedulerILb1ELi80ELb0EEEEEEEEEvNT_6ParamsE)
        .other          _ZN7cutlass13device_kernelIN5flash19enable_sm80_to_sm89INS1_16FlashAttnBwdSm80INS1_25CollectiveMainloopBwdSm80ILi2ELi1EN4cute5tupleIJNS5_1CILi64EEENS7_ILi80EEENS7_ILi192EEEEEENS_6half_tEfNS_4arch4Sm80ELb1ELb0ELb1ELb1ELb0ELb0ELb1ELb0ELi2ELi4ELi2ELi2ELb0EEENS1_24CollectiveEpilogueBwdGQAISB_fSE_Li256ELb1ELb0EEENS1_25SingleTileBwdLPTSchedulerILb1ELi80ELb0EEEEEEEEEvNT_6ParamsE,@"STO_CUDA_ENTRY STV_DEFAULT"
_ZN7cutlass13device_kernelIN5flash19enable_sm80_to_sm89INS1_16FlashAttnBwdSm80INS1_25CollectiveMainloopBwdSm80ILi2ELi1EN4cute5tupleIJNS5_1CILi64EEENS7_ILi80EEENS7_ILi192EEEEEENS_6half_tEfNS_4arch4Sm80ELb1ELb0ELb1ELb1ELb0ELb0ELb1ELb0ELi2ELi4ELi2ELi2ELb0EEENS1_24CollectiveEpilogueBwdGQAISB_fSE_Li256ELb1ELb0EEENS1_25SingleTileBwdLPTSchedulerILb1ELi80ELb0EEEEEEEEEvNT_6ParamsE:
        /* <DEDUP_REMOVED lines=30> */
.L_x_1296:
        /* <DEDUP_REMOVED lines=8> */
.L_x_1297:
        /* <DEDUP_REMOVED lines=21> */
.L_x_1298:
        /* <DEDUP_REMOVED lines=14> */
.L_x_1300:
[----:B------:R-:W-:Y:S02]  /*0490*/  ULDC UR4, c[0x0][0x3dc] ;  /* 0x0000f70000047ab9 */ /* 0x000fe40000000800 */
.L_x_1299:
[----:B------:R-:W-:-:S04]  /*04a0*/  UIADD3 UR4, UR4, 0x4f, URZ ;  /* 0x0000004f04047890 */ /* 0x000fc8000fffe03f */
[----:B------:R-:W-:-:S04]  /*04b0*/  UIMAD.WIDE UR4, UR4, 0x66666667, URZ ;  /* 0x66666667040478a5 */ /* 0x000fc8000f8e023f */
[----:B------:R-:W-:-:S04]  /*04c0*/  USHF.R.U32.HI UR4, URZ, 0x1f, UR5 ;  /* 0x0000001f3f047899 */ /* 0x000fc80008011605 */
[----:B------:R-:W-:-:S04]  /*04d0*/  ULEA.HI.SX32 UR4, UR5, UR4, 0x1b ;  /* 0x0000000405047291 */ /* 0x000fc8000f8fda3f */
[----:B------:R-:W-:-:S04]  /*04e0*/  UISETP.GE.AND UP0, UPT, UR11, UR4, UPT ;  /* 0x000000040b00728c */ /* 0x000fc8000bf06270 */
[----:B------:R-:W-:-:S06]  /*04f0*/  USEL UR7, UR7, 0xffffffff, !UP0 ;  /* 0xffffffff07077887 */ /* 0x000fcc000c000000 */
[----:B------:R-:W-:Y:S01]  /*0500*/  MOV R234, UR7 ;  /* 0x0000000700ea7c02 */ /* 0x000fe20008000f00 */
[----:B------:R-:W-:Y:S05]  /*0510*/  BRA `(.L_x_1301) ;  /* 0x0000049000007947 */ /* 0x000fea0003800000 */
.L_x_1295:
        /* <DEDUP_REMOVED lines=22> */
.L_x_1302:
        /* <DEDUP_REMOVED lines=8> */
.L_x_1303:
        /* <DEDUP_REMOVED lines=21> */
.L_x_1304:
        /* <DEDUP_REMOVED lines=14> */
.L_x_1306:
[----:B------:R-:W-:Y:S02]  /*0930*/  ULDC UR4, c[0x0][0x3dc] ;  /* 0x0000f70000047ab9 */ /* 0x000fe40000000800 */
.L_x_1305:
[----:B------:R-:W-:-:S04]  /*0940*/  UIADD3 UR4, UR4, 0x4f, URZ ;  /* 0x0000004f04047890 */ /* 0x000fc8000fffe03f */
[----:B------:R-:W-:-:S04]  /*0950*/  UIMAD.WIDE UR4, UR4, 0x66666667, URZ ;  /* 0x66666667040478a5 */ /* 0x000fc8000f8e023f */
[----:B------:R-:W-:-:S04]  /*0960*/  USHF.R.U32.HI UR4, URZ, 0x1f, UR5 ;  /* 0x0000001f3f047899 */ /* 0x000fc80008011605 */
[----:B------:R-:W-:-:S04]  /*0970*/  ULEA.HI.SX32 UR4, UR5, UR4, 0x1b ;  /* 0x0000000405047291 */ /* 0x000fc8000f8fda3f */
[----:B------:R-:W-:-:S04]  /*0980*/  UISETP.GE.AND UP0, UPT, UR11, UR4, UPT ;  /* 0x000000040b00728c */ /* 0x000fc8000bf06270 */
[----:B------:R-:W-:-:S06]  /*0990*/  USEL UR7, UR7, 0xffffffff, !UP0 ;  /* 0xffffffff07077887 */ /* 0x000fcc000c000000 */
[----:B------:R-:W-:-:S04]  /*09a0*/  MOV R234, UR7 ;  /* 0x0000000700ea7c02 */ /* 0x000fc80008000f00 */
.L_x_1301:
[----:B------:R-:W-:-:S13]  /*09b0*/  ISETP.GE.AND P0, PT, R234, RZ, PT ;  /* 0x000000ffea00720c */ /* 0x000fda0003f06270 */
        /* <DEDUP_REMOVED lines=9> */
[----:B------:R-:W2:Y:S02]  /*0a50*/  @P6 LDG.E R3, [R16.64] ;  /* 0x0000000c10036981 */ /* 0x000ea4000c1e1900 */
[CC--:B------:R-:W-:Y:S02]  /*0a60*/  @P0 IMAD.WIDE R4, R234.reuse, R9.reuse, c[0x0][0x2d8] ;  /* 0x0000b600ea040625 */ /* 0x0c0fe400078e0209 */
[----:B------:R-:W3:Y:S02]  /*0a70*/  @P6 LDG.E R13, [R16.64] ;  /* 0x0000000c100d6981 */ /* 0x000ee4000c1e1900 */
[C---:B------:R-:W-:Y:S02]  /*0a80*/  IMAD.WIDE R14, R234.reuse, R9, c[0x0][0x2d0] ;  /* 0x0000b400ea0e7625 */ /* 0x040fe400078e0209 */
[----:B------:R1:W4:Y:S04]  /*0a90*/  @P0 LDG.E R2, [R4.64] ;  /* 0x0000000c04020981 */ /* 0x000328000c1e1900 */
[----:B------:R-:W5:Y:S01]  /*0aa0*/  @P2 LDG.E R11, [R14.64] ;  /* 0x0000000c0e0b2981 */ /* 0x000f62000c1e1900 */
[----:B------:R-:W-:Y:S01]  /*0ab0*/  ULDC UR9, c[0x0][0x168] ;  /* 0x00005a0000097ab9 */ /* 0x000fe20000000800 */
[----:B------:R-:W-:Y:S01]  /*0ac0*/  CS2R R6, SRZ ;  /* 0x0000000000067805 */ /* 0x000fe2000001ff00 */
[----:B------:R-:W-:Y:S01]  /*0ad0*/  ULDC UR14, c[0x0][0x198] ;  /* 0x00006600000e7ab9 */ /* 0x000fe20000000800 */
[----:B-1----:R-:W-:Y:S01]  /*0ae0*/  CS2R R4, SRZ ;  /* 0x0000000000047805 */ /* 0x002fe2000001ff00 */
[----:B--2---:R-:W-:-:S05]  /*0af0*/  @P6 IMAD R3, R234, 0x40, R3 ;  /* 0x00000040ea036824 */ /* 0x004fca00078e0203 */
[----:B------:R-:W-:Y:S01]  /*0b00*/  @P6 SHF.R.S32.HI R0, RZ, 0x1f, R3 ;  /* 0x0000001fff006819 */ /* 0x000fe20000011403 */
[----:B----4-:R1:W2:Y:S03]  /*0b10*/  @P0 R2UR UR9, R2 ;  /* 0x00000000020903c2 */ /* 0x0102a600000e0000 */
[----:B------:R-:W-:Y:S01]  /*0b20*/  @P6 LEA.HI R0, R0, R3, RZ, 0x6 ;  /* 0x0000000300006211 */ /* 0x000fe200078f30ff */
[----:B------:R-:W-:Y:S01]  /*0b30*/  IMAD.MOV.U32 R3, RZ, RZ, RZ ;  /* 0x000000ffff037224 */ /* 0x000fe200078e00ff */
[--C-:B---3--:R-:W-:Y:S01]  /*0b40*/  @P6 SHF.R.S32.HI R5, RZ, 0x1f, R13.reuse ;  /* 0x0000001fff056819 */ /* 0x108fe2000001140d */
[----:B------:R-:W-:Y:S01]  /*0b50*/  @P6 IMAD.MOV.U32 R4, RZ, RZ, R13 ;  /* 0x000000ffff046224 */ /* 0x000fe200078e000d */
[--C-:B-----5:R-:W-:Y:S01]  /*0b60*/  @P2 SHF.R.S32.HI R7, RZ, 0x1f, R11.reuse ;  /* 0x0000001fff072819 */ /* 0x120fe2000001140b */
[----:B------:R-:W-:Y:S01]  /*0b70*/  @P2 IMAD.MOV.U32 R6, RZ, RZ, R11 ;  /* 0x000000ffff062224 */ /* 0x000fe200078e000b */
[----:B------:R-:W-:Y:S01]  /*0b80*/  @P6 LOP3.LUT R3, R0, 0xffffffc0, RZ, 0xc0, !PT ;  /* 0xffffffc000036812 */ /* 0x000fe200078ec0ff */
[----:B-12---:R-:W-:Y:S05]  /*0b90*/  @P0 BRA `(.L_x_1307) ;  /* 0x0000006000000947 */ /* 0x006fea0003800000 */
[----:B------:R-:W-:Y:S05]  /*0ba0*/  @!P6 BRA `(.L_x_1307) ;  /* 0x000000500000e947 */ /* 0x000fea0003800000 */
[----:B------:R-:W2:Y:S04]  /*0bb0*/  LDG.E R2, [R16.64] ;  /* 0x0000000c10027981 */ /* 0x000ea8000c1e1900 */
[----:B------:R-:W3:Y:S01]  /*0bc0*/  LDG.E R0, [R16.64+0x4] ;  /* 0x0000040c10007981 */ /* 0x000ee2000c1e1900 */
[----:B--2---:R-:W1:Y:S08]  /*0bd0*/  R2UR UR9, R2 ;  /* 0x00000000020973c2 */ /* 0x004e7000000e0000 */
[----:B---3--:R-:W1:Y:S02]  /*0be0*/  R2UR UR4, R0 ;  /* 0x00000000000473c2 */ /* 0x008e6400000e0000 */
[----:B-1----:R-:W-:-:S06]  /*0bf0*/  UIADD3 UR9, -UR9, UR4, URZ ;  /* 0x0000000409097290 */ /* 0x002fcc000fffe13f */
.L_x_1307:
[----:B------:R-:W-:-:S04]  /*0c00*/  ISETP.NE.U32.AND P0, PT, RZ, c[0x0][0x2e0], PT ;  /* 0x0000b800ff007a0c */ /* 0x000fc80003f05070 */
[----:B------:R-:W-:-:S13]  /*0c10*/  ISETP.NE.AND.EX P0, PT, RZ, c[0x0][0x2e4], PT, P0 ;  /* 0x0000b900ff007a0c */ /* 0x000fda0003f05300 */
[----:B------:R-:W-:Y:S05]  /*0c20*/  @!P0 BRA `(.L_x_1308) ;  /* 0x0000004000008947 */ /* 0x000fea0003800000 */
[----:B------:R-:W-:-:S05]  /*0c30*/  IMAD.WIDE R8, R234, R9, c[0x0][0x2e0] ;  /* 0x0000b800ea087625 */ /* 0x000fca00078e0209 */
[----:B------:R-:W2:Y:S02]  /*0c40*/  LDG.E R0, [R8.64] ;  /* 0x0000000c08007981 */ /* 0x000ea4000c1e1900 */
[----:B--2---:R1:W2:Y:S02]  /*0c50*/  R2UR UR14, R0 ;  /* 0x00000000000e73c2 */ /* 0x0042a400000e0000 */
[----:B-12---:R-:W-:Y:S05]  /*0c60*/  BRA `(.L_x_1309) ;  /* 0x0000006000007947 */ /* 0x006fea0003800000 */
.L_x_1308:
[----:B------:R-:W-:Y:S05]  /*0c70*/  @!P2 BRA `(.L_x_1309) ;  /* 0x000000500000a947 */ /* 0x000fea0003800000 */
[----:B------:R-:W2:Y:S04]  /*0c80*/  LDG.E R0, [R14.64] ;  /* 0x0000000c0e007981 */ /* 0x000ea8000c1e1900 */
[----:B------:R-:W3:Y:S01]  /*0c90*/  LDG.E R2, [R14.64+0x4] ;  /* 0x0000040c0e027981 */ /* 0x000ee2000c1e1900 */
[----:B--2---:R-:W1:Y:S08]  /*0ca0*/  R2UR UR14, R0 ;  /* 0x00000000000e73c2 */ /* 0x004e7000000e0000 */
[----:B---3--:R-:W1:Y:S02]  /*0cb0*/  R2UR UR4, R2 ;  /* 0x00000000020473c2 */ /* 0x008e6400000e0000 */
[----:B-1----:R-:W-:-:S06]  /*0cc0*/  UIADD3 UR14, -UR14, UR4, URZ ;  /* 0x000000040e0e7290 */ /* 0x002fcc000fffe13f */
.L_x_1309:
[----:B------:R-:W-:Y:S01]  /*0cd0*/  UIADD3 UR6, -UR14, UR9, URZ ;  /* 0x000000090e067290 */ /* 0x000fe2000fffe13f */
[----:B------:R-:W-:Y:S01]  /*0ce0*/  PLOP3.LUT P0, PT, PT, PT, PT, 0x80, 0x0 ;  /* 0x000000000000781c */ /* 0x000fe20003f0f070 */
[----:B------:R-:W-:Y:S01]  /*0cf0*/  ULDC UR4, c[0x0][0x2a4] ;  /* 0x0000a90000047ab9 */ /* 0x000fe20000000800 */
[----:B------:R-:W-:Y:S01]  /*0d00*/  CS2R R170, SRZ ;  /* 0x0000000000aa7805 */ /* 0x000fe2000001ff00 */
[----:B------:R-:W-:Y:S01]  /*0d10*/  UIMAD UR6, UR11, 0x50, UR6 ;  /* 0x000000500b0678a4 */ /* 0x000fe2000f8e0206 */
        /* <DEDUP_REMOVED lines=72> */
[----:B------:R-:W-:Y:S01]  /*11a0*/  SHF.R.S32.HI R17, RZ, 0x1f, R226 ;  /* 0x0000001fff117819 */ /* 0x000fe200000114e2 */
[----:B------:R-:W-:Y:S01]  /*11b0*/  ULDC.64 UR6, c[0x0][0x248] ;  /* 0x0000920000067ab9 */ /* 0x000fe20000000a00 */
[----:B------:R-:W-:Y:S01]  /*11c0*/  IMAD.U32 R14, RZ, RZ, UR11 ;  /* 0x0000000bff0e7e24 */ /* 0x000fe2000f8e00ff */
[----:B------:R-:W-:Y:S01]  /*11d0*/  UISETP.NE.AND UP0, UPT, UR6, 0x1, UPT ;  /* 0x000000010600788c */ /* 0x000fe2000bf05270 */
[----:B------:R-:W-:Y:S01]  /*11e0*/  LEA.HI R218, R17, R226, RZ, 0x3 ;  /* 0x000000e211da7211 */ /* 0x000fe200078f18ff */
[----:B------:R-:W-:Y:S01]  /*11f0*/  UIMAD.WIDE.U32 UR6, UR10, UR7, URZ ;  /* 0x000000070a0672a5 */ /* 0x000fe2000f8e003f */
[----:B------:R-:W-:Y:S01]  /*1200*/  SEL R26, R234, RZ, !P2 ;  /* 0x000000ffea1a7207 */ /* 0x000fe20005000000 */
[----:B------:R-:W-:Y:S01]  /*1210*/  ULDC UR4, c[0x0][0x250] ;  /* 0x0000940000047ab9 */ /* 0x000fe20000000800 */
[----:B------:R-:W-:Y:S01]  /*1220*/  LOP3.LUT R11, R218, 0xfffffff8, RZ, 0xc0, !PT ;  /* 0xfffffff8da0b7812 */ /* 0x000fe200078ec0ff */
[----:B------:R-:W-:Y:S01]  /*1230*/  UMOV UR15, UR10 ;  /* 0x0000000a000f7c82 */ /* 0x000fe20008000000 */
[----:B------:R-:W-:Y:S01]  /*1240*/  SHF.R.S32.HI R233, RZ, 0x3, R218 ;  /* 0x00000003ffe97819 */ /* 0x000fe200000114da */
[----:B------:R-:W-:Y:S01]  /*1250*/  IMAD.U32 R240, RZ, RZ, UR10 ;  /* 0x0000000afff07e24 */ /* 0x000fe2000f8e00ff */
[----:B------:R-:W-:Y:S01]  /*1260*/  SEL R236, R234, RZ, !P6 ;  /* 0x000000ffeaec7207 */ /* 0x000fe20007000000 */
[----:B------:R-:W-:Y:S01]  /*1270*/  IMAD.IADD R2, R226, 0x1, -R11 ;  /* 0x00000001e2027824 */ /* 0x000fe200078e0a0b */
[----:B------:R-:W-:Y:S01]  /*1280*/  @UP0 USHF.R.U32.HI UR15, URZ, UR4, UR7 ;  /* 0x000000043f0f0299 */ /* 0x000fe20008011607 */
[----:B------:R-:W-:Y:S01]  /*1290*/  SHF.R.S32.HI R9, RZ, 0x1f, R233 ;  /* 0x0000001fff097819 */ /* 0x000fe200000114e9 */
[C---:B------:R-:W-:Y:S01]  /*12a0*/  IMAD.SHL.U32 R13, R233.reuse, 0x40, RZ ;  /* 0x00000040e90d7824 */ /* 0x040fe200078e00ff */
[----:B------:R-:W-:Y:S01]  /*12b0*/  ULDC.64 UR6, c[0x0][0x1e0] ;  /* 0x0000780000067ab9 */ /* 0x000fe20000000a00 */
[----:B------:R-:W-:Y:S01]  /*12c0*/  IMAD.SHL.U32 R22, R2, 0x8, RZ ;  /* 0x0000000802167824 */ /* 0x000fe200078e00ff */
[----:B------:R-:W-:Y:S01]  /*12d0*/  USHF.R.S32.HI UR4, URZ, 0x1f, UR15 ;  /* 0x0000001f3f047899 */ /* 0x000fe2000801140f */
[C---:B------:R-:W-:Y:S01]  /*12e0*/  IADD3 R29, P1, R233.reuse, R4, RZ ;  /* 0x00000004e91d7210 */ /* 0x040fe20007f3e0ff */
[----:B------:R-:W-:Y:S01]  /*12f0*/  IMAD.U32 R31, RZ, RZ, UR15 ;  /* 0x0000000fff1f7e24 */ /* 0x000fe2000f8e00ff */
[----:B------:R-:W-:Y:S01]  /*1300*/  IADD3 R6, P0, R233, R6, RZ ;  /* 0x00000006e9067210 */ /* 0x000fe20007f1e0ff */
[----:B------:R-:W-:Y:S01]  /*1310*/  UIMAD UR6, UR4, UR6, URZ ;  /* 0x00000006040672a4 */ /* 0x000fe2000f8e023f */
[----:B------:R-:W-:Y:S01]  /*1320*/  SHF.R.S32.HI R23, RZ, 0x1f, R22 ;  /* 0x0000001fff177819 */ /* 0x000fe20000011416 */
[C---:B------:R-:W-:Y:S01]  /*1330*/  IMAD.X R10, R9.reuse, 0x1, R5, P1 ;  /* 0x00000001090a7824 */ /* 0x040fe200008e0605 */
[----:B------:R-:W-:Y:S01]  /*1340*/  SHF.R.S32.HI R4, RZ, 0x1f, R234 ;  /* 0x0000001fff047819 */ /* 0x000fe200000114ea */
[----:B------:R-:W-:Y:S01]  /*1350*/  UIMAD UR6, UR15, UR7, UR6 ;  /* 0x000000070f0672a4 */ /* 0x000fe2000f8e0206 */
[----:B------:R-:W-:Y:S01]  /*1360*/  IMAD.X R7, R9, 0x1, R7, P0 ;  /* 0x0000000109077824 */ /* 0x000fe200000e0607 */
[----:B------:R-:W-:Y:S01]  /*1370*/  IADD3 R0, -R233, UR14, RZ ;  /* 0x0000000ee9007c10 */ /* 0x000fe2000fffe1ff */
[----:B------:R-:W-:Y:S01]  /*1380*/  IMAD.WIDE.U32 R18, R31, c[0x0][0x1e0], R22 ;  /* 0x000078001f127a25 */ /* 0x000fe200078e0016 */
[----:B------:R-:W-:Y:S01]  /*1390*/  SEL R5, R4, RZ, !P2 ;  /* 0x000000ff04057207 */ /* 0x000fe20005000000 */
[----:B------:R-:W-:Y:S01]  /*13a0*/  USHF.R.S32.HI UR17, URZ, 0x1f, UR8 ;  /* 0x0000001f3f117899 */ /* 0x000fe20008011408 */
[----:B------:R-:W-:Y:S01]  /*13b0*/  LOP3.LUT R13, R13, 0x1c0, RZ, 0xc0, !PT ;  /* 0x000001c00d0d7812 */ /* 0x000fe200078ec0ff */
[----:B------:R-:W-:Y:S01]  /*13c0*/  IMAD.WIDE R14, R14, 0x50, R6 ;  /* 0x000000500e0e7825 */ /* 0x000fe200078e0206 */
[----:B------:R-:W-:Y:S01]  /*13d0*/  IADD3 R19, R19, UR6, RZ ;  /* 0x0000000613137c10 */ /* 0x000fe2000fffe0ff */
[----:B------:R-:W-:Y:S01]  /*13e0*/  ULDC.64 UR6, c[0x0][0x1b0] ;  /* 0x00006c0000067ab9 */ /* 0x000fe20000000a00 */
[-C--:B------:R-:W-:Y:S01]  /*13f0*/  LEA.HI R6, R17, R226.reuse, RZ, 0x6 ;  /* 0x000000e211067211 */ /* 0x080fe200078f30ff */
[----:B------:R-:W-:Y:S01]  /*1400*/  IMAD R7, R5, c[0x0][0x1e8], RZ ;  /* 0x00007a0005077a24 */ /* 0x000fe200078e02ff */
[----:B------:R-:W-:Y:S01]  /*1410*/  IADD3 R8, R22, 0x80, RZ ;  /* 0x0000008016087810 */ /* 0x000fe20007ffe0ff */
[----:B------:R-:W-:Y:S01]  /*1420*/  IMAD.WIDE.U32 R18, R26, c[0x0][0x1e8], R18 ;  /* 0x00007a001a127a25 */ /* 0x000fe200078e0012 */
[----:B------:R-:W-:Y:S01]  /*1430*/  UIMAD UR6, UR4, UR6, URZ ;  /* 0x00000006040672a4 */ /* 0x000fe2000f8e023f */
[----:B------:R-:W-:Y:S01]  /*1440*/  SEL R4, R4, RZ, !P6 ;  /* 0x000000ff04047207 */ /* 0x000fe20007000000 */
[----:B------:R-:W-:Y:S01]  /*1450*/  USHF.R.S32.HI UR4, URZ, 0x1f, UR10 ;  /* 0x0000001f3f047899 */ /* 0x000fe2000801140a */
[----:B------:R-:W-:Y:S01]  /*1460*/  IMAD R7, R26, c[0x0][0x1ec], R7 ;  /* 0x00007b001a077a24 */ /* 0x000fe200078e0207 */
[----:B------:R-:W-:Y:S01]  /*1470*/  ISETP.GE.AND P5, PT, R8, c[0x0][0x1cc], PT ;  /* 0x0000730008007a0c */ /* 0x000fe20003fa6270 */
[----:B------:R-:W-:Y:S01]  /*1480*/  IMAD.U32 R9, RZ, RZ, UR11 ;  /* 0x0000000bff097e24 */ /* 0x000fe2000f8e00ff */
[----:B------:R-:W-:Y:S01]  /*1490*/  UIMAD UR6, UR15, UR7, UR6 ;  /* 0x000000070f0672a4 */ /* 0x000fe2000f8e0206 */
[----:B------:R-:W-:Y:S01]  /*14a0*/  IMAD R24, R10, c[0x0][0x178], RZ ;  /* 0x00005e000a187a24 */ /* 0x000fe200078e02ff */
[----:B------:R-:W-:Y:S01]  /*14b0*/  ISETP.GT.AND P6, PT, R226, 0x7f, PT ;  /* 0x0000007fe200780c */ /* 0x000fe20003fc4270 */
[----:B------:R-:W-:Y:S01]  /*14c0*/  IMAD.IADD R19, R19, 0x1, R7 ;  /* 0x0000000113137824 */ /* 0x000fe200078e0207 */
[----:B------:R-:W-:Y:S01]  /*14d0*/  USHF.L.U32 UR15, UR8, 0x6, URZ ;  /* 0x00000006080f7899 */ /* 0x000fe2000800063f */
[----:B------:R-:W-:Y:S01]  /*14e0*/  IMAD R7, R15, c[0x0][0x1d8], RZ ;  /* 0x000076000f077a24 */ /* 0x000fe200078e02ff */
[----:B------:R-:W-:Y:S01]  /*14f0*/  LEA.HI R216, R17, R226, RZ, 0x7 ;  /* 0x000000e211d87211 */ /* 0x000fe200078f38ff */
[----:B------:R-:W-:Y:S01]  /*1500*/  IMAD R9, R9, -0x50, R0 ;  /* 0xffffffb009097824 */ /* 0x000fe200078e0200 */
[----:B------:R-:W-:Y:S01]  /*1510*/  LOP3.LUT R0, R13, 0x38, R22, 0xf8, !PT ;  /* 0x000000380d007812 */ /* 0x000fe200078ef816 */
[C---:B------:R-:W-:Y:S01]  /*1520*/  IMAD R24, R29.reuse, c[0x0][0x17c], R24 ;  /* 0x00005f001d187a24 */ /* 0x040fe200078e0218 */
[----:B------:R-:W-:Y:S01]  /*1530*/  SHF.R.U32.HI R13, RZ, 0x3, R13 ;  /* 0x00000003ff0d7819 */ /* 0x000fe2000001160d */
[----:B------:R-:W-:Y:S01]  /*1540*/  IMAD.WIDE.U32 R20, R29, c[0x0][0x178], R22 ;  /* 0x00005e001d147a25 */ /* 0x000fe200078e0016 */
[----:B------:R-:W-:Y:S01]  /*1550*/  SHF.R.S32.HI R216, RZ, 0x7, R216 ;  /* 0x00000007ffd87819 */ /* 0x000fe200000114d8 */
[----:B------:R-:W-:Y:S01]  /*1560*/  UIMAD UR14, UR11, -0x50, UR14 ;  /* 0xffffffb00b0e78a4 */ /* 0x000fe2000f8e020e */
[----:B------:R-:W-:Y:S01]  /*1570*/  LOP3.LUT R13, R0, R13, RZ, 0x3c, !PT ;  /* 0x0000000d000d7212 */ /* 0x000fe200078e3cff */
        /* <DEDUP_REMOVED lines=8> */
[----:B------:R-:W-:Y:S01]  /*1600*/  IMAD.MOV.U32 R24, RZ, RZ, R20 ;  /* 0x000000ffff187224 */ /* 0x000fe200078e0014 */
[----:B------:R-:W-:Y:S01]  /*1610*/  LEA R20, P0, R18, c[0x0][0x1c0], 0x1 ;  /* 0x0000700012147a11 */ /* 0x000fe200078008ff */
[----:B------:R-:W-:Y:S01]  /*1620*/  IMAD.IADD R0, R19, 0x1, R7 ;  /* 0x0000000113007824 */ /* 0x000fe200078e0207 */
[----:B------:R-:W-:Y:S01]  /*1630*/  CS2R R160, SRZ ;  /* 0x0000000000a07805 */ /* 0x000fe2000001ff00 */
[----:B------:R-:W-:Y:S01]  /*1640*/  IMAD.MOV.U32 R11, RZ, RZ, c[0x0][0x1d8] ;  /* 0x00007600ff0b7624 */ /* 0x000fe200078e00ff */
[----:B------:R-:W-:Y:S01]  /*1650*/  CS2R R158, SRZ ;  /* 0x00000000009e7805 */ /* 0x000fe2000001ff00 */
[----:B------:R-:W-:Y:S01]  /*1660*/  IMAD.WIDE.U32 R240, R240, c[0x0][0x180], R24 ;  /* 0x00006000f0f07a25 */ /* 0x000fe200078e0018 */
[----:B------:R-:W-:Y:S01]  /*1670*/  LEA.HI.X R21, R18, c[0x0][0x1c4], R0, 0x1, P0 ;  /* 0x0000710012157a11 */ /* 0x000fe200000f0c00 */
[----:B------:R-:W-:Y:S01]  /*1680*/  CS2R R156, SRZ ;  /* 0x00000000009c7805 */ /* 0x000fe2000001ff00 */
[C---:B------:R-:W-:Y:S01]  /*1690*/  ISETP.GE.AND P0, PT, R22.reuse, c[0x0][0x1cc], PT ;  /* 0x0000730016007a0c */ /* 0x040fe20003f06270 */
[----:B------:R-:W-:Y:S01]  /*16a0*/  IMAD.MOV.U32 R7, RZ, RZ, c[0x0][0x1dc] ;  /* 0x00007700ff077624 */ /* 0x000fe200078e00ff */
[----:B------:R-:W-:Y:S01]  /*16b0*/  SHF.R.S32.HI R0, RZ, 0x6, R6 ;  /* 0x00000006ff007819 */ /* 0x000fe20000011406 */
[----:B------:R-:W-:Y:S01]  /*16c0*/  IMAD.WIDE.U32 R30, R31, c[0x0][0x1b0], R22 ;  /* 0x00006c001f1e7a25 */ /* 0x000fe200078e0016 */
[----:B------:R-:W-:Y:S01]  /*16d0*/  ISETP.LT.OR P2, PT, R9, 0x1, P0 ;  /* 0x000000010900780c */ /* 0x000fe20000741670 */
[----:B------:R-:W-:Y:S01]  /*16e0*/  CS2R R154, SRZ ;  /* 0x00000000009a7805 */ /* 0x000fe2000001ff00 */
[----:B------:R-:W-:Y:S01]  /*16f0*/  IADD3 R6, R22, 0x40, RZ ;  /* 0x0000004016067810 */ /* 0x000fe20007ffe0ff */
[----:B------:R-:W-:Y:S01]  /*1700*/  IMAD R228, R0, 0x200, R13 ;  /* 0x0000020000e47824 */ /* 0x000fe200078e020d */
[C---:B------:R-:W-:Y:S01]  /*1710*/  LEA R24, P1, R11.reuse, R20, 0x6 ;  /* 0x000000140b187211 */ /* 0x040fe200078230ff */
[C---:B------:R-:W-:Y:S01]  /*1720*/  IMAD.SHL.U32 R13, R11.reuse, 0x20, RZ ;  /* 0x000000200b0d7824 */ /* 0x040fe200078e00ff */
[----:B------:R-:W-:Y:S01]  /*1730*/  ISETP.GE.AND P4, PT, R6, c[0x0][0x1cc], PT ;  /* 0x0000730006007a0c */ /* 0x000fe20003f86270 */
[----:B------:R-:W-:Y:S01]  /*1740*/  IMAD.SHL.U32 R228, R228, 0x2, RZ ;  /* 0x00000002e4e47824 */ /* 0x000fe200078e00ff */
[----:B------:R-:W-:Y:S01]  /*1750*/  LEA.HI.X R25, R11, R21, R7, 0x6, P1 ;  /* 0x000000150b197211 */ /* 0x000fe200008f3407 */
[----:B------:R-:W-:Y:S01]  /*1760*/  IMAD.MOV.U32 R7, RZ, RZ, 0x5 ;  /* 0x00000005ff077424 */ /* 0x000fe200078e00ff */
[----:B------:R-:W-:Y:S01]  /*1770*/  ISETP.LT.OR P3, PT, R9, 0x1, P4 ;  /* 0x000000010900780c */ /* 0x000fe20002761670 */
[----:B------:R-:W-:Y:S01]  /*1780*/  IMAD R5, R5, c[0x0][0x1b8], RZ ;  /* 0x00006e0005057a24 */ /* 0x000fe200078e02ff */
[C---:B------:R-:W-:Y:S01]  /*1790*/  ISETP.LT.OR P1, PT, R9.reuse, 0x21, P0 ;  /* 0x000000210900780c */ /* 0x040fe20000721670 */
[----:B------:R-:W-:Y:S01]  /*17a0*/  @!PT LDS RZ, [RZ] ;  /* 0x00000000fffff984 */ /* 0x000fe20000000800 */
[----:B------:R-:W-:Y:S01]  /*17b0*/  @!PT LDS RZ, [RZ] ;  /* 0x00000000fffff984 */ /* 0x000fe20000000800 */
[----:B------:R-:W-:Y:S01]  /*17c0*/  @!PT LDS RZ, [RZ] ;  /* 0x00000000fffff984 */ /* 0x000fe20000000800 */
[----:B------:R1:W-:Y:S01]  /*17d0*/  LDGSTS.E.BYPASS.LTC128B.128 [R228+0x7880], [R20.64], !P2 ;  /* 0x0788000014e47fae */ /* 0x0003e2000d101d4c */
[----:B------:R-:W-:Y:S01]  /*17e0*/  ISETP.LT.OR P2, PT, R9, 0x1, P5 ;  /* 0x000000010900780c */ /* 0x000fe20002f41670 */
[----:B------:R-:W-:Y:S01]  /*17f0*/  IMAD R5, R26, c[0x0][0x1bc], R5 ;  /* 0x00006f001a057a24 */ /* 0x000fe200078e0205 */
[----:B------:R-:W-:Y:S01]  /*1800*/  SHF.L.U64.HI R11, R11, R7, c[0x0][0x1dc] ;  /* 0x000077000b0b7619 */ /* 0x000fe20000010207 */
[----:B------:R-:W-:Y:S01]  /*1810*/  IMAD.MOV.U32 R16, RZ, RZ, c[0x0][0x1a8] ;  /* 0x00006a00ff107624 */ /* 0x000fe200078e00ff */
[----:B------:R-:W-:Y:S01]  /*1820*/  IADD3 R31, R31, UR6, RZ ;  /* 0x000000061f1f7c10 */ /* 0x000fe2000fffe0ff */
[----:B------:R-:W-:Y:S01]  /*1830*/  ULDC.64 UR6, c[0x0][0x180] ;  /* 0x0000600000067ab9 */ /* 0x000fe20000000a00 */
[C---:B------:R-:W-:Y:S01]  /*1840*/  ISETP.LT.OR P5, PT, R9.reuse, 0x21, P5 ;  /* 0x000000210900780c */ /* 0x040fe20002fa1670 */
[----:B------:R-:W-:Y:S01]  /*1850*/  UIMAD UR6, UR4, UR6, URZ ;  /* 0x00000006040672a4 */ /* 0x000fe2000f8e023f */
[----:B------:R-:W-:Y:S01]  /*1860*/  IMAD R10, R10, c[0x0][0x208], RZ ;  /* 0x000082000a0a7a24 */ /* 0x000fe200078e02ff */
[----:B------:R1:W-:Y:S01]  /*1870*/  LDGSTS.E.BYPASS.LTC128B.128 [R228+0xa080], [R20.64+0x80], !P3 ;  /* 0x0a08008014e47fae */ /* 0x0003e2000d901d4c */
[----:B------:R-:W-:Y:S01]  /*1880*/  ISETP.GT.AND P3, PT, R226, 0x7f, PT ;  /* 0x0000007fe200780c */ /* 0x000fe20003f64270 */
[----:B------:R-:W-:Y:S01]  /*1890*/  IMAD.WIDE.U32 R26, R26, c[0x0][0x1b8], R30 ;  /* 0x00006e001a1a7a25 */ /* 0x000fe200078e001e */
[----:B------:R-:W-:Y:S01]  /*18a0*/  UIMAD UR6, UR10, UR7, UR6 ;  /* 0x000000070a0672a4 */ /* 0x000fe2000f8e0206 */
[----:B------:R1:W-:Y:S01]  /*18b0*/  LDGSTS.E.BYPASS.LTC128B.128 [R228+0xc880], [R20.64+0x100], !P2 ;  /* 0x0c88010014e47fae */ /* 0x0003e2000d101d4c */
[----:B------:R-:W-:Y:S01]  /*18c0*/  ISETP.LT.OR P2, PT, R9, 0x21, P4 ;  /* 0x000000210900780c */ /* 0x000fe20002741670 */
[----:B------:R-:W-:Y:S01]  /*18d0*/  IMAD.IADD R27, R27, 0x1, R5 ;  /* 0x000000011b1b7824 */ /* 0x000fe200078e0205 */
[----:B------:R-:W-:Y:S01]  /*18e0*/  CS2R R152, SRZ ;  /* 0x0000000000987805 */ /* 0x000fe2000001ff00 */
[----:B------:R2:W-:Y:S01]  /*18f0*/  LDGSTS.E.BYPASS.LTC128B.128 [R228+0x8880], [R24.64], !P1 ;  /* 0x0888000018e47fae */ /* 0x0005e2000c901d4c */
[----:B------:R-:W-:Y:S01]  /*1900*/  ISETP.GE.AND P1, PT, R6, c[0x0][0x16c], PT ;  /* 0x00005b0006007a0c */ /* 0x000fe20003f26270 */
[----:B------:R-:W-:Y:S01]  /*1910*/  IMAD R5, R15, c[0x0][0x1a8], RZ ;  /* 0x00006a000f057a24 */ /* 0x000fe200078e02ff */
[----:B------:R-:W-:Y:S01]  /*1920*/  IADD3 R241, R241, UR6, RZ ;  /* 0x00000006f1f17c10 */ /* 0x000fe2000fffe0ff */
[----:B------:R-:W-:Y:S01]  /*1930*/  IMAD.MOV.U32 R222, RZ, RZ, c[0x0][0x178] ;  /* 0x00005e00ffde7624 */ /* 0x000fe200078e00ff */
[----:B------:R-:W-:Y:S01]  /*1940*/  SEL R12, RZ, 0xffffffff, P1 ;  /* 0xffffffffff0c7807 */ /* 0x000fe20000800000 */
[----:B------:R-:W-:Y:S01]  /*1950*/  IMAD R5, R14, c[0x0][0x1ac], R5 ;  /* 0x00006b000e057a24 */ /* 0x000fe200078e0205 */
[----:B------:R-:W-:Y:S01]  /*1960*/  ISETP.GT.AND P1, PT, R226, 0x7f, PT ;  /* 0x0000007fe200780c */ /* 0x000fe20003f24270 */
[----:B------:R-:W-:Y:S01]  /*1970*/  IMAD.WIDE.U32 R14, R14, c[0x0][0x1a8], R26 ;  /* 0x00006a000e0e7a25 */ /* 0x000fe200078e001a */
[----:B------:R-:W-:Y:S01]  /*1980*/  @!P3 LEA R18, P0, R13, R24, 0x1 ;  /* 0x000000180d12b211 */ /* 0x000fe200078008ff */
[----:B------:R2:W-:Y:S01]  /*1990*/  LDGSTS.E.BYPASS.LTC128B.128 [R228+0xb080], [R24.64+0x80], !P2 ;  /* 0x0b08008018e47fae */ /* 0x0005e2000d101d4c */
[----:B------:R-:W-:Y:S01]  /*19a0*/  ULDC.64 UR6, c[0x0][0x270] ;  /* 0x00009c0000067ab9 */ /* 0x000fe20000000a00 */
[----:B------:R-:W-:Y:S01]  /*19b0*/  IMAD.IADD R5, R15, 0x1, R5 ;  /* 0x000000010f057824 */ /* 0x000fe200078e0205 */
[----:B------:R-:W-:Y:S01]  /*19c0*/  @!P3 LEA.HI.X R19, R13, R25, R11, 0x1, P0 ;  /* 0x000000190d13b211 */ /* 0x000fe200000f0c0b */
[----:B------:R2:W-:Y:S01]  /*19d0*/  LDGSTS.E.BYPASS.LTC128B.128 [R228+0xd880], [R24.64+0x100], !P5 ;  /* 0x0d88010018e47fae */ /* 0x0005e2000e901d4c */
[----:B------:R-:W-:Y:S01]  /*19e0*/  ISETP.GE.AND P0, PT, R22, c[0x0][0x16c], PT ;  /* 0x00005b0016007a0c */ /* 0x000fe20003f06270 */
[----:B------:R-:W-:Y:S01]  /*19f0*/  IMAD.SHL.U32 R12, R12, 0x2, RZ ;  /* 0x000000020c0c7824 */ /* 0x000fe200078e00ff */
[----:B------:R-:W-:Y:S01]  /*1a00*/  UIMAD UR6, UR4, UR6, URZ ;  /* 0x00000006040672a4 */ /* 0x000fe2000f8e023f */
[----:B------:R-:W-:Y:S01]  /*1a10*/  IMAD R251, R4, c[0x0][0x188], RZ ;  /* 0x0000620004fb7a24 */ /* 0x000fe200078e02ff */
[----:B------:R-:W-:Y:S01]  /*1a20*/  SEL R11, RZ, 0x1, P0 ;  /* 0x00000001ff0b7807 */ /* 0x000fe20000000000 */
[----:B------:R-:W-:Y:S01]  /*1a30*/  IMAD.WIDE.U32 R240, R236, c[0x0][0x188], R240 ;  /* 0x00006200ecf07a25 */ /* 0x000fe200078e00f0 */
[C---:B------:R-:W-:Y:S01]  /*1a40*/  @!P3 ISETP.GE.AND P0, PT, R9.reuse, 0x41, PT ;  /* 0x000000410900b80c */ /* 0x040fe20003f06270 */
[----:B------:R-:W-:Y:S01]  /*1a50*/  UIMAD UR16, UR10, UR7, UR6 ;  /* 0x000000070a1072a4 */ /* 0x000fe2000f8e0206 */
[----:B------:R-:W-:Y:S01]  /*1a60*/  @!P1 ISETP.LT.OR P2, PT, R9, 0x41, P4 ;  /* 0x000000410900980c */ /* 0x000fe20002741670 */
[----:B-1----:R-:W-:Y:S01]  /*1a70*/  IMAD R20, R29, c[0x0][0x20c], R10 ;  /* 0x000083001d147a24 */ /* 0x002fe200078e020a */
[----:B------:R-:W-:Y:S01]  /*1a80*/  ISETP.GT.AND P4, PT, R226, 0x7f, PT ;  /* 0x0000007fe200780c */ /* 0x000fe20003f84270 */
[----:B------:R-:W-:Y:S01]  /*1a90*/  IMAD R251, R236, c[0x0][0x18c], R251 ;  /* 0x00006300ecfb7a24 */ /* 0x000fe200078e02fb */
[----:B------:R-:W-:Y:S01]  /*1aa0*/  LOP3.LUT R12, R12, 0x2, R11, 0xe2, !PT ;  /* 0x000000020c0c7812 */ /* 0x000fe200078ee20b */
[----:B------:R-:W-:Y:S01]  /*1ab0*/  IMAD.MOV.U32 R11, RZ, RZ, c[0x0][0x1ac] ;  /* 0x00006b00ff0b7624 */ /* 0x000fe200078e00ff */
[----:B------:R-:W-:Y:S01]  /*1ac0*/  ULDC.64 UR6, c[0x0][0x210] ;  /* 0x0000840000067ab9 */ /* 0x000fe20000000a00 */
[----:B------:R-:W-:Y:S01]  /*1ad0*/  IMAD.SHL.U32 R13, R222, 0x40, RZ ;  /* 0x00000040de0d7824 */ /* 0x000fe200078e00ff */
[----:B------:R-:W-:Y:S01]  /*1ae0*/  UIMAD UR6, UR4, UR6, URZ ;  /* 0x00000006040672a4 */ /* 0x000fe2000f8e023f */
[----:B------:R-:W-:Y:S01]  /*1af0*/  IMAD.IADD R251, R241, 0x1, R251 ;  /* 0x00000001f1fb7824 */ /* 0x000fe200078e02fb */
[----:B------:R-:W-:Y:S01]  /*1b00*/  CS2R R150, SRZ ;  /* 0x0000000000967805 */ /* 0x000fe2000001ff00 */
[----:B------:R-:W-:Y:S01]  /*1b10*/  @!P1 ISETP.GE.OR P3, PT, R22, c[0x0][0x1cc], !P0 ;  /* 0x0000730016009a0c */ /* 0x000fe20004766670 */
[----:B------:R-:W-:Y:S01]  /*1b20*/  IMAD.MOV.U32 R250, RZ, RZ, R240 ;  /* 0x000000fffffa7224 */ /* 0x000fe200078e00f0 */
[----:B------:R-:W-:Y:S01]  /*1b30*/  UIMAD UR6, UR10, UR7, UR6 ;  /* 0x000000070a0672a4 */ /* 0x000fe2000f8e0206 */
[----:B------:R-:W-:Y:S01]  /*1b40*/  IMAD.SHL.U32 R232, R226, 0x4, RZ ;  /* 0x00000004e2e87824 */ /* 0x000fe200078e00ff */
[----:B------:R-:W-:Y:S01]  /*1b50*/  @!P4 ISETP.GE.OR P1, PT, R8, c[0x0][0x1cc], !P0 ;  /* 0x000073000800ca0c */ /* 0x000fe20004726670 */
[----:B------:R-:W-:Y:S01]  /*1b60*/  IMAD.WIDE.U32 R30, R13, UR8, R250 ;  /* 0x000000080d1e7c25 */ /* 0x000fe2000f8e00fa */
[C---:B------:R-:W-:Y:S01]  /*1b70*/  LEA R32, P0, R14.reuse, c[0x0][0x190], 0x1 ;  /* 0x000064000e207a11 */ /* 0x040fe200078008ff */
[----:B------:R-:W-:Y:S01]  /*1b80*/  CS2R R148, SRZ ;  /* 0x0000000000947805 */ /* 0x000fe2000001ff00 */
[----:B------:R-:W-:Y:S01]  /*1b90*/  CS2R R146, SRZ ;  /* 0x0000000000927805 */ /* 0x000fe2000001ff00 */
[----:B------:R-:W-:Y:S01]  /*1ba0*/  IMAD.WIDE.U32 R28, R29, c[0x0][0x208], R22 ;  /* 0x000082001d1c7a25 */ /* 0x000fe200078e0016 */
[----:B------:R-:W-:Y:S01]  /*1bb0*/  LEA.HI.X R33, R14, c[0x0][0x194], R5, 0x1, P0 ;  /* 0x000065000e217a11 */ /* 0x000fe200000f0c05 */
[----:B------:R-:W-:Y:S01]  /*1bc0*/  CS2R R144, SRZ ;  /* 0x0000000000907805 */ /* 0x000fe2000001ff00 */
[----:B------:R-:W-:Y:S01]  /*1bd0*/  CS2R R142, SRZ ;  /* 0x00000000008e7805 */ /* 0x000fe2000001ff00 */
[----:B------:R1:W-:Y:S01]  /*1be0*/  @!P4 LDGSTS.E.BYPASS.LTC128B.128 [R228+0x9880], [R18.64], !P3 ;  /* 0x0988000012e4cfae */ /* 0x0003e2000d901d4c */
[----:B------:R-:W-:Y:S01]  /*1bf0*/  ISETP.GE.AND P3, PT, R8, c[0x0][0x19c], PT ;  /* 0x0000670008007a0c */ /* 0x000fe20003f66270 */
[----:B------:R-:W-:Y:S01]  /*1c00*/  IMAD.MOV.U32 R5, RZ, RZ, 0x6 ;  /* 0x00000006ff057424 */ /* 0x000fe200078e00ff */
[----:B------:R-:W-:Y:S01]  /*1c10*/  CS2R R140, SRZ ;  /* 0x00000000008c7805 */ /* 0x000fe2000001ff00 */
[----:B------:R1:W-:Y:S01]  /*1c20*/  @!P4 LDGSTS.E.BYPASS.LTC128B.128 [R228+0xc080], [R18.64+0x80], !P2 ;  /* 0x0c08008012e4cfae */ /* 0x0003e2000d101d4c */
[----:B------:R-:W-:Y:S01]  /*1c30*/  ISETP.GE.AND P2, PT, R6, c[0x0][0x19c], PT ;  /* 0x0000670006007a0c */ /* 0x000fe20003f46270 */
[----:B------:R-:W-:Y:S01]  /*1c40*/  IMAD.SHL.U32 R14, R16, 0x20, RZ ;  /* 0x00000020100e7824 */ /* 0x000fe200078e00ff */
[----:B------:R-:W-:Y:S01]  /*1c50*/  ISETP.LT.OR P5, PT, R9, 0x1, P3 ;  /* 0x000000010900780c */ /* 0x000fe20001fa1670 */
[----:B------:R1:W-:Y:S01]  /*1c60*/  @!P4 LDGSTS.E.BYPASS.LTC128B.128 [R228+0xe880], [R18.64+0x100], !P1 ;  /* 0x0e88010012e4cfae */ /* 0x0003e2000c901d4c */
[----:B------:R-:W-:Y:S01]  /*1c70*/  ISETP.GE.AND P4, PT, R22, c[0x0][0x19c], PT ;  /* 0x0000670016007a0c */ /* 0x000fe20003f86270 */
[----:B------:R-:W-:Y:S01]  /*1c80*/  IMAD.IADD R21, R29, 0x1, R20 ;  /* 0x000000011d157824 */ /* 0x000fe200078e0214 */
[C---:B------:R-:W-:Y:S01]  /*1c90*/  ISETP.LT.OR P1, PT, R9.reuse, 0x1, P2 ;  /* 0x000000010900780c */ /* 0x040fe20001721670 */
[----:B------:R-:W-:Y:S01]  /*1ca0*/  IMAD.MOV.U32 R20, RZ, RZ, R28 ;  /* 0x000000ffff147224 */ /* 0x000fe200078e001c */
[----:B------:R-:W-:Y:S01]  /*1cb0*/  ISETP.LT.OR P0, PT, R9, 0x1, P4 ;  /* 0x000000010900780c */ /* 0x000fe20002701670 */
[C---:B------:R-:W-:Y:S01]  /*1cc0*/  IMAD.SHL.U32 R223, R222.reuse, 0x20, RZ ;  /* 0x00000020dedf7824 */ /* 0x040fe200078e00ff */
[C---:B------:R-:W-:Y:S01]  /*1cd0*/  SHF.L.U64.HI R10, R222.reuse, R5, c[0x0][0x17c] ;  /* 0x00005f00de0a7619 */ /* 0x040fe20000010205 */
[----:B------:R-:W-:Y:S01]  /*1ce0*/  IMAD.MOV.U32 R224, RZ, RZ, c[0x0][0x208] ;  /* 0x00008200ffe07624 */ /* 0x000fe200078e00ff */
[----:B------:R-:W-:Y:S01]  /*1cf0*/  SHF.L.U64.HI R222, R222, R7, c[0x0][0x17c] ;  /* 0x00005f00dede7619 */ /* 0x000fe20000010207 */
[----:B------:R-:W-:Y:S01]  /*1d00*/  IMAD R221, R4, c[0x0][0x278], RZ ;  /* 0x00009e0004dd7a24 */ /* 0x000fe200078e02ff */
[----:B------:R-:W-:Y:S01]  /*1d10*/  CS2R R138, SRZ ;  /* 0x00000000008a7805 */ /* 0x000fe2000001ff00 */
[----:B------:R-:W-:Y:S01]  /*1d20*/  IMAD R10, R10, UR8, RZ ;  /* 0x000000080a0a7c24 */ /* 0x000fe2000f8e02ff */
[----:B------:R-:W-:Y:S01]  /*1d30*/  CS2R R136, SRZ ;  /* 0x0000000000887805 */ /* 0x000fe2000001ff00 */
[----:B------:R-:W-:Y:S01]  /*1d40*/  IMAD R221, R236, c[0x0][0x27c], R221 ;  /* 0x00009f00ecdd7a24 */ /* 0x000fe200078e02dd */
[----:B------:R-:W-:Y:S01]  /*1d50*/  CS2R R134, SRZ ;  /* 0x0000000000867805 */ /* 0x000fe2000001ff00 */
[----:B------:R-:W-:Y:S01]  /*1d60*/  IMAD R10, R13, UR17, R10 ;  /* 0x000000110d0a7c24 */ /* 0x000fe2000f8e020a */
[----:B------:R-:W-:Y:S01]  /*1d70*/  CS2R R132, SRZ ;  /* 0x0000000000847805 */ /* 0x000fe2000001ff00 */
[----:B------:R3:W-:Y:S01]  /*1d80*/  LDGSTS.E.BYPASS.LTC128B.128 [R228+0x80], [R32.64], !P0 ;  /* 0x0008000020e47fae */ /* 0x0007e2000c101d4c */
[C---:B------:R-:W-:Y:S01]  /*1d90*/  LEA R26, P0, R16.reuse, R32, 0x6 ;  /* 0x00000020101a7211 */ /* 0x040fe200078030ff */
[----:B------:R-:W-:Y:S01]  /*1da0*/  IMAD.IADD R10, R31, 0x1, R10 ;  /* 0x000000011f0a7824 */ /* 0x000fe200078e020a */
[----:B------:R-:W-:Y:S01]  /*1db0*/  CS2R R130, SRZ ;  /* 0x0000000000827805 */ /* 0x000fe2000001ff00 */
[----:B------:R3:W-:Y:S01]  /*1dc0*/  LDGSTS.E.BYPASS.LTC128B.128 [R228+0x2880], [R32.64+0x80], !P1 ;  /* 0x0288008020e47fae */ /* 0x0007e2000c901d4c */
[C---:B------:R-:W-:Y:S01]  /*1dd0*/  ISETP.LT.OR P1, PT, R9.reuse, 0x21, P4 ;  /* 0x000000210900780c */ /* 0x040fe20002721670 */
[----:B------:R-:W-:Y:S01]  /*1de0*/  IMAD.U32 R13, RZ, RZ, UR10 ;  /* 0x0000000aff0d7e24 */ /* 0x000fe2000f8e00ff */
[C---:B------:R-:W-:Y:S01]  /*1df0*/  LEA.HI.X R27, R16.reuse, R33, R11, 0x6, P0 ;  /* 0x00000021101b7211 */ /* 0x040fe200000f340b */
[----:B------:R3:W-:Y:S01]  /*1e00*/  LDGSTS.E.BYPASS.LTC128B.128 [R228+0x5080], [R32.64+0x100], !P5 ;  /* 0x0508010020e47fae */ /* 0x0007e2000e901d4c */
[----:B------:R-:W-:Y:S01]  /*1e10*/  SHF.L.U64.HI R11, R16, R7, c[0x0][0x1ac] ;  /* 0x00006b00100b7619 */ /* 0x000fe20000010207 */
[----:B------:R-:W-:Y:S01]  /*1e20*/  IMAD R247, R4, c[0x0][0x218], RZ ;  /* 0x0000860004f77a24 */ /* 0x000fe200078e02ff */
[----:B--2---:R-:W-:Y:S01]  /*1e30*/  @!P6 LEA R24, P0, R14, R26, 0x1 ;  /* 0x0000001a0e18e211 */ /* 0x004fe200078008ff */
[----:B------:R-:W-:Y:S01]  /*1e40*/  IMAD.SHL.U32 R225, R224, 0x20, RZ ;  /* 0x00000020e0e17824 */ /* 0x000fe200078e00ff */
[C---:B------:R-:W-:Y:S01]  /*1e50*/  ISETP.LT.OR P5, PT, R9.reuse, 0x21, P3 ;  /* 0x000000210900780c */ /* 0x040fe20001fa1670 */
[----:B------:R-:W-:Y:S01]  /*1e60*/  IMAD R247, R236, c[0x0][0x21c], R247 ;  /* 0x00008700ecf77a24 */ /* 0x000fe200078e02f7 */
[----:B------:R-:W-:Y:S01]  /*1e70*/  @!P6 LEA.HI.X R25, R14, R27, R11, 0x1, P0 ;  /* 0x0000001b0e19e211 */ /* 0x000fe200000f0c0b */
[----:B------:R-:W-:Y:S01]  /*1e80*/  IMAD.U32 R14, RZ, RZ, UR15 ;  /* 0x0000000fff0e7e24 */ /* 0x000fe2000f8e00ff */
[----:B------:R-:W-:Y:S01]  /*1e90*/  ISETP.GE.AND P0, PT, R8, c[0x0][0x16c], PT ;  /* 0x00005b0008007a0c */ /* 0x000fe20003f06270 */
[----:B------:R2:W-:Y:S01]  /*1ea0*/  LDGSTS.E.BYPASS.LTC128B.128 [R228+0x1080], [R26.64], !P1 ;  /* 0x010800001ae47fae */ /* 0x0005e2000c901d4c */
[----:B------:R-:W-:Y:S01]  /*1eb0*/  ISETP.GT.AND P1, PT, R226, 0x7f, PT ;  /* 0x0000007fe200780c */ /* 0x000fe20003f24270 */
[----:B------:R-:W-:Y:S01]  /*1ec0*/  IMAD R219, R4, c[0x0][0x290], RZ ;  /* 0x0000a40004db7a24 */ /* 0x000fe200078e02ff */
[----:B------:R-:W-:Y:S01]  /*1ed0*/  SEL R11, RZ, 0x4, P0 ;  /* 0x00000004ff0b7807 */ /* 0x000fe20000000000 */
[----:B------:R-:W-:Y:S01]  /*1ee0*/  IMAD.SHL.U32 R211, R216, 0x8, RZ ;  /* 0x00000008d8d37824 */ /* 0x000fe200078e00ff */
[----:B-1----:R-:W-:Y:S01]  /*1ef0*/  LEA R18, P0, R30, c[0x0][0x160], 0x1 ;  /* 0x000058001e127a11 */ /* 0x002fe200078008ff */
[----:B------:R-:W-:Y:S01]  /*1f00*/  IMAD R219, R236, c[0x0][0x294], R219 ;  /* 0x0000a500ecdb7a24 */ /* 0x000fe200078e02db */
[----:B------:R-:W-:Y:S01]  /*1f10*/  ISETP.LT.OR P6, PT, R9, 0x21, P2 ;  /* 0x000000210900780c */ /* 0x000fe200017c1670 */
[----:B------:R-:W-:Y:S01]  /*1f20*/  IMAD R235, R4, c[0x0][0x240], RZ ;  /* 0x0000900004eb7a24 */ /* 0x000fe200078e02ff */
[----:B------:R-:W-:Y:S01]  /*1f30*/  LEA.HI.X R19, R30, c[0x0][0x164], R10, 0x1, P0 ;  /* 0x000059001e137a11 */ /* 0x000fe200000f0c0a */
[----:B------:R-:W-:Y:S01]  /*1f40*/  IMAD.MOV.U32 R217, RZ, RZ, 0x10 ;  /* 0x00000010ffd97424 */ /* 0x000fe200078e00ff */
[----:B------:R-:W-:Y:S01]  /*1f50*/  IADD3 R10, P0, R232, R3, RZ ;  /* 0x00000003e80a7210 */ /* 0x000fe20007f1e0ff */
[----:B------:R-:W-:Y:S01]  /*1f60*/  IMAD R235, R236, c[0x0][0x244], R235 ;  /* 0x00009100eceb7a24 */ /* 0x000fe200078e02eb */
[----:B------:R-:W-:Y:S01]  /*1f70*/  LOP3.LUT R211, R211, 0x8, RZ, 0xc0, !PT ;  /* 0x00000008d3d37812 */ /* 0x000fe200078ec0ff */
[----:B------:R-:W-:Y:S01]  /*1f80*/  IMAD.MOV.U32 R215, RZ, RZ, 0x20 ;  /* 0x00000020ffd77424 */ /* 0x000fe200078e00ff */
[C---:B------:R-:W-:Y:S01]  /*1f90*/  @!P1 ISETP.LT.OR P4, PT, R9.reuse, 0x41, P4 ;  /* 0x000000410900980c */ /* 0x040fe20002781670 */
[----:B------:R-:W-:Y:S01]  /*1fa0*/  IMAD.SHL.U32 R0, R0, 0x8, RZ ;  /* 0x0000000800007824 */ /* 0x000fe200078e00ff */
[C---:B------:R-:W-:Y:S01]  /*1fb0*/  @!P1 ISETP.LT.OR P2, PT, R9.reuse, 0x41, P2 ;  /* 0x000000410900980c */ /* 0x040fe20001741670 */
[----:B------:R-:W-:Y:S01]  /*1fc0*/  CS2R R128, SRZ ;  /* 0x0000000000807805 */ /* 0x000fe2000001ff00 */
[----:B------:R-:W-:Y:S01]  /*1fd0*/  @!P1 ISETP.LT.OR P3, PT, R9, 0x41, P3 ;  /* 0x000000410900980c */ /* 0x000fe20001f61670 */
[----:B------:R2:W-:Y:S01]  /*1fe0*/  LDGSTS.E.BYPASS.LTC128B.128 [R228+0x3880], [R26.64+0x80], !P6 ;  /* 0x038800801ae47fae */ /* 0x0005e2000f101d4c */
[----:B------:R-:W-:Y:S01]  /*1ff0*/  LOP3.LUT R9, R12, R11, RZ, 0xfc, !PT ;  /* 0x0000000b0c097212 */ /* 0x000fe200078efcff */
[----:B------:R-:W-:Y:S01]  /*2000*/  IMAD.U32 R12, RZ, RZ, UR10 ;  /* 0x0000000aff0c7e24 */ /* 0x000fe2000f8e00ff */
[----:B------:R-:W-:Y:S01]  /*2010*/  SHF.R.S32.HI R11, RZ, 0x1f, R3 ;  /* 0x0000001fff0b7819 */ /* 0x000fe20000011403 */
[----:B------:R2:W-:Y:S01]  /*2020*/  LDGSTS.E.BYPASS.LTC128B.128 [R228+0x6080], [R26.64+0x100], !P5 ;  /* 0x060801001ae47fae */ /* 0x0005e2000e901d4c */
[C---:B------:R-:W-:Y:S01]  /*2030*/  LOP3.LUT P5, RZ, R9.reuse, 0x1, RZ, 0xc0, !PT ;  /* 0x0000000109ff7812 */ /* 0x040fe200078ac0ff */
[----:B------:R-:W-:Y:S01]  /*2040*/  IMAD.WIDE.U32 R238, R12, c[0x0][0x210], R20 ;  /* 0x000084000cee7a25 */ /* 0x000fe200078e0014 */
[----:B------:R-:W-:Y:S01]  /*2050*/  LEA.HI.X.SX32 R11, R232, R11, 0x1, P0 ;  /* 0x0000000be80b7211 */ /* 0x000fe200000f0eff */
[----:B------:R1:W-:Y:S01]  /*2060*/  @!P1 LDGSTS.E.BYPASS.LTC128B.128 [R228+0x2080], [R24.64], !P4 ;  /* 0x0208000018e49fae */ /* 0x0003e2000e101d4c */
[----:B------:R-:W-:Y:S01]  /*2070*/  ISETP.GT.AND P0, PT, R226, 0x7f, PT ;  /* 0x0000007fe200780c */ /* 0x000fe20003f04270 */
[----:B------:R-:W-:Y:S01]  /*2080*/  CS2R R126, SRZ ;  /* 0x00000000007e7805 */ /* 0x000fe2000001ff00 */
[----:B------:R-:W-:Y:S01]  /*2090*/  LOP3.LUT P4, RZ, R9, 0x2, RZ, 0xc0, !PT ;  /* 0x0000000209ff7812 */ /* 0x000fe2000788c0ff */
[----:B------:R-:W-:Y:S01]  /*20a0*/  IMAD.WIDE.U32 R244, R13, c[0x0][0x270], R10 ;  /* 0x00009c000df47a25 */ /* 0x000fe200078e000a */
[----:B------:R-:W-:Y:S01]  /*20b0*/  LOP3.LUT P6, RZ, R9, 0x4, RZ, 0xc0, !PT ;  /* 0x0000000409ff7812 */ /* 0x000fe200078cc0ff */
[----:B------:R-:W-:Y:S01]  /*20c0*/  CS2R R124, SRZ ;  /* 0x00000000007c7805 */ /* 0x000fe2000001ff00 */
[----:B------:R-:W-:Y:S01]  /*20d0*/  IADD3 R9, -R233, UR9, -R14 ;  /* 0x00000009e9097c10 */ /* 0x000fe2000fffe90e */
[----:B------:R-:W-:Y:S01]  /*20e0*/  CS2R R122, SRZ ;  /* 0x00000000007a7805 */ /* 0x000fe2000001ff00 */
[----:B------:R-:W-:Y:S01]  /*20f0*/  IADD3 R245, R245, UR16, RZ ;  /* 0x00000010f5f57c10 */ /* 0x000fe2000fffe0ff */
[----:B------:R-:W-:Y:S01]  /*2100*/  USHF.R.S32.HI UR16, URZ, 0x1f, UR15 ;  /* 0x0000001f3f107899 */ /* 0x000fe2000801140f */
[C---:B------:R-:W-:Y:S01]  /*2110*/  ISETP.LT.OR P1, PT, R9.reuse, 0x1, !P4 ;  /* 0x000000010900780c */ /* 0x040fe20006721670 */
[----:B------:R-:W-:Y:S01]  /*2120*/  CS2R R120, SRZ ;  /* 0x0000000000787805 */ /* 0x000fe2000001ff00 */
[----:B------:R-:W-:Y:S01]  /*2130*/  SHF.L.U64.HI R12, R224, R5, c[0x0][0x20c] ;  /* 0x00008300e00c7619 */ /* 0x000fe20000010205 */
[----:B------:R1:W-:Y:S01]  /*2140*/  @!P0 LDGSTS.E.BYPASS.LTC128B.128 [R228+0x4880], [R24.64+0x80], !P2 ;  /* 0x0488008018e48fae */ /* 0x0003e2000d101d4c */
[----:B------:R-:W-:Y:S01]  /*2150*/  ISETP.LT.OR P2, PT, R9, 0x1, !P5 ;  /* 0x000000010900780c */ /* 0x000fe20006f41670 */
[----:B------:R-:W-:Y:S01]  /*2160*/  IMAD.WIDE.U32 R244, R236, c[0x0][0x278], R244 ;  /* 0x00009e00ecf47a25 */ /* 0x000fe200078e00f4 */
[----:B------:R-:W-:Y:S01]  /*2170*/  IADD3 R239, R239, UR6, RZ ;  /* 0x00000006efef7c10 */ /* 0x000fe2000fffe0ff */
[----:B------:R1:W-:Y:S01]  /*2180*/  @!P0 LDGSTS.E.BYPASS.LTC128B.128 [R228+0x7080], [R24.64+0x100], !P3 ;  /* 0x0708010018e48fae */ /* 0x0003e2000d901d4c */
[C---:B------:R-:W-:Y:S01]  /*2190*/  ISETP.LT.OR P0, PT, R9.reuse, 0x1, !P6 ;  /* 0x000000010900780c */ /* 0x040fe20007701670 */
[----:B------:R-:W-:Y:S01]  /*21a0*/  IMAD R12, R12, UR8, RZ ;  /* 0x000000080c0c7c24 */ /* 0x000fe2000f8e02ff */
[----:B------:R-:W-:Y:S01]  /*21b0*/  ISETP.LT.OR P3, PT, R9, 0x21, !P5 ;  /* 0x000000210900780c */ /* 0x000fe20006f61670 */
[----:B------:R-:W0:Y:S01]  /*21c0*/  LDGDEPBAR ;  /* 0x00000000000079af */ /* 0x000e220000000000 */
[----:B------:R-:W-:Y:S01]  /*21d0*/  IMAD.IADD R221, R245, 0x1, R221 ;  /* 0x00000001f5dd7824 */ /* 0x000fe200078e02dd */
[----:B------:R-:W-:Y:S01]  /*21e0*/  ULDC.64 UR6, c[0x0][0x288] ;  /* 0x0000a20000067ab9 */ /* 0x000fe20000000a00 */
[----:B------:R-:W-:Y:S01]  /*21f0*/  IMAD.WIDE.U32 R238, R236, c[0x0][0x218], R238 ;  /* 0x00008600ecee7a25 */ /* 0x000fe200078e00ee */
[----:B------:R-:W-:Y:S01]  /*2200*/  UIMAD UR6, UR4, UR6, URZ ;  /* 0x00000006040672a4 */ /* 0x000fe2000f8e023f */
[----:B------:R-:W-:Y:S01]  /*2210*/  CS2R R118, SRZ ;  /* 0x0000000000767805 */ /* 0x000fe2000001ff00 */
[----:B------:R4:W-:Y:S01]  /*2220*/  LDGSTS.E.BYPASS.LTC128B.128 [R228+0xf080], [R18.64], !P2 ;  /* 0x0f08000012e47fae */ /* 0x0009e2000d101d4c */
[----:B------:R-:W-:Y:S01]  /*2230*/  ISETP.LT.OR P2, PT, R9, 0x21, !P4 ;  /* 0x000000210900780c */ /* 0x000fe20006741670 */
[----:B------:R-:W-:Y:S01]  /*2240*/  IMAD.IADD R247, R239, 0x1, R247 ;  /* 0x00000001eff77824 */ /* 0x000fe200078e02f7 */
[----:B------:R-:W-:Y:S01]  /*2250*/  UIMAD UR6, UR10, UR7, UR6 ;  /* 0x000000070a0672a4 */ /* 0x000fe2000f8e0206 */
[----:B------:R4:W-:Y:S01]  /*2260*/  LDGSTS.E.BYPASS.LTC128B.128 [R228+0x11080], [R18.64+0x80], !P1 ;  /* 0x1108008012e47fae */ /* 0x0009e2000c901d4c */
[----:B------:R-:W-:Y:S01]  /*2270*/  ISETP.LT.OR P1, PT, R9, 0x21, !P6 ;  /* 0x000000210900780c */ /* 0x000fe20007721670 */
[----:B------:R-:W-:Y:S01]  /*2280*/  IMAD.MOV.U32 R246, RZ, RZ, R238 ;  /* 0x000000fffff67224 */ /* 0x000fe200078e00ee */
[----:B------:R-:W-:Y:S01]  /*2290*/  CS2R R116, SRZ ;  /* 0x0000000000747805 */ /* 0x000fe2000001ff00 */
[----:B------:R4:W-:Y:S01]  /*22a0*/  LDGSTS.E.BYPASS.LTC128B.128 [R228+0x13080], [R18.64+0x100], !P0 ;  /* 0x1308010012e47fae */ /* 0x0009e2000c101d4c */
[C---:B------:R-:W-:Y:S01]  /*22b0*/  LEA R20, P0, R223.reuse, R18, 0x1 ;  /* 0x00000012df147211 */ /* 0x040fe200078008ff */
[----:B------:R-:W-:Y:S01]  /*22c0*/  CS2R R114, SRZ ;  /* 0x0000000000727805 */ /* 0x000fe2000001ff00 */
[----:B------:R-:W-:Y:S01]  /*22d0*/  CS2R R112, SRZ ;  /* 0x0000000000707805 */ /* 0x000fe2000001ff00 */
[----:B------:R-:W-:Y:S01]  /*22e0*/  CS2R R82, SRZ ;  /* 0x0000000000527805 */ /* 0x000fe2000001ff00 */
[----:B------:R-:W-:Y:S01]  /*22f0*/  LEA.HI.X R21, R223, R19, R222, 0x1, P0 ;  /* 0x00000013df157211 */ /* 0x000fe200000f0cde */
[----:B------:R-:W-:Y:S01]  /*2300*/  CS2R R80, SRZ ;  /* 0x0000000000507805 */ /* 0x000fe2000001ff00 */
[C---:B------:R-:W-:Y:S01]  /*2310*/  ISETP.GT.AND P0, PT, R226.reuse, 0xf, PT ;  /* 0x0000000fe200780c */ /* 0x040fe20003f04270 */
[----:B------:R-:W-:Y:S01]  /*2320*/  CS2R R78, SRZ ;  /* 0x00000000004e7805 */ /* 0x000fe2000001ff00 */
[----:B------:R-:W-:Y:S01]  /*2330*/  CS2R R76, SRZ ;  /* 0x00000000004c7805 */ /* 0x000fe2000001ff00 */
[----:B------:R5:W-:Y:S01]  /*2340*/  LDGSTS.E.BYPASS.LTC128B.128 [R228+0x10080], [R20.64], !P3 ;  /* 0x1008000014e47fae */ /* 0x000be2000d901d4c */
[C---:B------:R-:W-:Y:S01]  /*2350*/  ISETP.GT.AND P3, PT, R226.reuse, 0xf, PT ;  /* 0x0000000fe200780c */ /* 0x040fe20003f64270 */
[----:B------:R-:W-:Y:S01]  /*2360*/  CS2R R74, SRZ ;  /* 0x00000000004a7805 */ /* 0x000fe2000001ff00 */
[----:B------:R-:W-:Y:S01]  /*2370*/  P2R R5, PR, RZ, 0x1 ;  /* 0x00000001ff057803 */ /* 0x000fe20000000000 */
[----:B------:R5:W-:Y:S01]  /*2380*/  LDGSTS.E.BYPASS.LTC128B.128 [R228+0x12080], [R20.64+0x80], !P2 ;  /* 0x1208008014e47fae */ /* 0x000be2000d101d4c */
[----:B------:R-:W-:Y:S01]  /*2390*/  ISETP.GT.AND P2, PT, R226, 0xf, PT ;  /* 0x0000000fe200780c */ /* 0x000fe20003f44270 */
[C---:B------:R-:W-:Y:S01]  /*23a0*/  IMAD.SHL.U32 R5, R224.reuse, 0x40, RZ ;  /* 0x00000040e0057824 */ /* 0x040fe200078e00ff */
[----:B------:R-:W-:Y:S01]  /*23b0*/  SHF.L.U64.HI R224, R224, R7, c[0x0][0x20c] ;  /* 0x00008300e0e07619 */ /* 0x000fe20000010207 */
[----:B------:R5:W-:Y:S01]  /*23c0*/  LDGSTS.E.BYPASS.LTC128B.128 [R228+0x14080], [R20.64+0x100], !P1 ;  /* 0x1408010014e47fae */ /* 0x000be2000c901d4c */
[----:B------:R-:W-:Y:S01]  /*23d0*/  IMAD R7, R3, 0xc0, RZ ;  /* 0x000000c003077824 */ /* 0x000fe200078e02ff */
[----:B------:R-:W-:Y:S01]  /*23e0*/  SHF.R.S32.HI R3, RZ, 0x1f, R226 ;  /* 0x0000001fff037819 */ /* 0x000fe200000114e2 */
[C---:B------:R-:W-:Y:S01]  /*23f0*/  IMAD R9, R5.reuse, UR17, R12 ;  /* 0x0000001105097c24 */ /* 0x040fe2000f8e020c */
[----:B------:R-:W-:Y:S01]  /*2400*/  CS2R R72, SRZ ;  /* 0x0000000000487805 */ /* 0x000fe2000001ff00 */
[----:B------:R-:W-:Y:S01]  /*2410*/  CS2R R70, SRZ ;  /* 0x0000000000467805 */ /* 0x000fe2000001ff00 */
[----:B------:R-:W-:Y:S01]  /*2420*/  @!P3 IADD3 R13, P0, R244, UR15, RZ ;  /* 0x0000000ff40dbc10 */ /* 0x000fe2000ff1e0ff */
[----:B------:R-:W-:Y:S01]  /*2430*/  CS2R R68, SRZ ;  /* 0x0000000000447805 */ /* 0x000fe2000001ff00 */
[----:B------:R-:W-:Y:S01]  /*2440*/  CS2R R66, SRZ ;  /* 0x0000000000427805 */ /* 0x000fe2000001ff00 */
[----:B----4-:R-:W-:Y:S01]  /*2450*/  IMAD.WIDE.U32 R18, R5, UR8, R246 ;  /* 0x0000000805127c25 */ /* 0x010fe2000f8e00f6 */
[----:B------:R-:W-:Y:S01]  /*2460*/  @!P3 IADD3.X R12, R221, UR16, RZ, P0, !PT ;  /* 0x00000010dd0cbc10 */ /* 0x000fe200087fe4ff */
[----:B------:R-:W-:Y:S01]  /*2470*/  CS2R R64, SRZ ;  /* 0x0000000000407805 */ /* 0x000fe2000001ff00 */
[----:B-1----:R-:W-:Y:S01]  /*2480*/  @!P2 LEA R24, P0, R13, c[0x0][0x258], 0x2 ;  /* 0x000096000d18aa11 */ /* 0x002fe200078010ff */
[----:B------:R-:W-:Y:S01]  /*2490*/  IMAD.IADD R9, R19, 0x1, R9 ;  /* 0x0000000113097824 */ /* 0x000fe200078e0209 */
[----:B------:R-:W-:Y:S01]  /*24a0*/  IADD3 R5, -R14, UR9, -R233 ;  /* 0x000000090e057c10 */ /* 0x000fe2000fffe9e9 */
[----:B------:R-:W-:Y:S01]  /*24b0*/  IMAD.U32 R14, RZ, RZ, UR10 ;  /* 0x0000000aff0e7e24 */ /* 0x000fe2000f8e00ff */
[----:B------:R-:W-:Y:S01]  /*24c0*/  @!P2 LEA.HI.X R25, R13, c[0x0][0x25c], R12, 0x2, P0 ;  /* 0x000097000d19aa11 */ /* 0x000fe200000f140c */
[----:B------:R-:W-:Y:S01]  /*24d0*/  @!P2 IMAD.SHL.U32 R12, R226, 0x10, RZ ;  /* 0x00000010e20ca824 */ /* 0x000fe200078e00ff */
[----:B------:R-:W-:Y:S01]  /*24e0*/  ISETP.GE.AND P3, PT, R22, c[0x0][0x1fc], PT ;  /* 0x00007f0016007a0c */ /* 0x000fe20003f66270 */
[----:B------:R-:W-:Y:S01]  /*24f0*/  CS2R R62, SRZ ;  /* 0x00000000003e7805 */ /* 0x000fe2000001ff00 */
[----:B--2---:R-:W-:Y:S01]  /*2500*/  LEA R26, P0, R18, c[0x0][0x1f0], 0x1 ;  /* 0x00007c00121a7a11 */ /* 0x004fe200078008ff */
[----:B------:R-:W-:Y:S01]  /*2510*/  CS2R R60, SRZ ;  /* 0x00000000003c7805 */ /* 0x000fe2000001ff00 */
[----:B------:R1:W-:Y:S01]  /*2520*/  @!P2 LDGSTS.E.BYPASS.LTC128B.128 [R12+0x21080], [R24.64] ;  /* 0x21080000180cafae */ /* 0x0003e2000b901d4c */
[----:B------:R-:W-:Y:S01]  /*2530*/  ISETP.GE.AND P2, PT, R6, c[0x0][0x1fc], PT ;  /* 0x00007f0006007a0c */ /* 0x000fe20003f46270 */
[----:B------:R-:W-:Y:S01]  /*2540*/  CS2R R58, SRZ ;  /* 0x00000000003a7805 */ /* 0x000fe2000001ff00 */
[C---:B------:R-:W-:Y:S01]  /*2550*/  ISETP.LT.OR P1, PT, R5.reuse, 0x1, P3 ;  /* 0x000000010500780c */ /* 0x040fe20001f21670 */
[----:B------:R-:W0:Y:S01]  /*2560*/  LDGDEPBAR ;  /* 0x00000000000079af */ /* 0x000e220000000000 */
[----:B------:R-:W-:Y:S01]  /*2570*/  LEA.HI.X R27, R18, c[0x0][0x1f4], R9, 0x1, P0 ;  /* 0x00007d00121b7a11 */ /* 0x000fe200000f0c09 */
[----:B------:R-:W-:Y:S01]  /*2580*/  IMAD.U32 R18, RZ, RZ, UR10 ;  /* 0x0000000aff127e24 */ /* 0x000fe2000f8e00ff */
[----:B------:R-:W-:Y:S01]  /*2590*/  ISETP.LT.OR P0, PT, R5, 0x1, P2 ;  /* 0x000000010500780c */ /* 0x000fe20001701670 */
[----:B------:R-:W-:Y:S01]  /*25a0*/  CS2R R56, SRZ ;  /* 0x0000000000387805 */ /* 0x000fe2000001ff00 */
[-C--:B------:R-:W-:Y:S01]  /*25b0*/  LEA.HI R13, R17, R226.reuse, RZ, 0x2 ;  /* 0x000000e2110d7211 */ /* 0x080fe200078f10ff */
[----:B------:R-:W-:Y:S01]  /*25c0*/  IMAD.WIDE.U32 R18, R18, c[0x0][0x288], R10 ;  /* 0x0000a20012127a25 */ /* 0x000fe200078e000a */
[----:B------:R-:W-:Y:S01]  /*25d0*/  ISETP.LT.OR P3, PT, R5, 0x21, P3 ;  /* 0x000000210500780c */ /* 0x000fe20001f61670 */
[----:B------:R-:W-:Y:S01]  /*25e0*/  CS2R R54, SRZ ;  /* 0x0000000000367805 */ /* 0x000fe2000001ff00 */
[----:B------:R-:W-:Y:S01]  /*25f0*/  SHF.R.S32.HI R11, RZ, 0x2, R13 ;  /* 0x00000002ff0b7819 */ /* 0x000fe2000001140d */
[----:B------:R-:W-:Y:S01]  /*2600*/  CS2R R52, SRZ ;  /* 0x0000000000347805 */ /* 0x000fe2000001ff00 */
[----:B------:R-:W-:Y:S01]  /*2610*/  IADD3 R19, R19, UR6, RZ ;  /* 0x0000000613137c10 */ /* 0x000fe2000fffe0ff */
[----:B------:R2:W-:Y:S01]  /*2620*/  LDGSTS.E.BYPASS.LTC128B.128 [R228+0x1b080], [R26.64], !P1 ;  /* 0x1b0800001ae47fae */ /* 0x0005e2000c901d4c */
[----:B------:R-:W-:Y:S01]  /*2630*/  LEA.HI R9, R17, R226, RZ, 0x5 ;  /* 0x000000e211097211 */ /* 0x000fe200078f28ff */
[----:B------:R-:W-:Y:S01]  /*2640*/  ULDC.64 UR6, c[0x0][0x238] ;  /* 0x00008e0000067ab9 */ /* 0x000fe20000000a00 */
[----:B------:R-:W-:Y:S01]  /*2650*/  CS2R R50, SRZ ;  /* 0x0000000000327805 */ /* 0x000fe2000001ff00 */
[----:B------:R2:W-:Y:S01]  /*2660*/  LDGSTS.E.BYPASS.LTC128B.128 [R228+0x1d080], [R26.64+0x80], !P0 ;  /* 0x1d0800801ae47fae */ /* 0x0005e2000c101d4c */
[C---:B-----5:R-:W-:Y:S01]  /*2670*/  LEA R20, P0, R225.reuse, R26, 0x1 ;  /* 0x0000001ae1147211 */ /* 0x060fe200078008ff */
[----:B------:R-:W-:Y:S01]  /*2680*/  IMAD.WIDE.U32 R242, R236, c[0x0][0x290], R18 ;  /* 0x0000a400ecf27a25 */ /* 0x000fe200078e0012 */
[----:B------:R-:W-:Y:S01]  /*2690*/  UIMAD UR6, UR4, UR6, URZ ;  /* 0x00000006040672a4 */ /* 0x000fe2000f8e023f */
[----:B------:R-:W-:Y:S01]  /*26a0*/  CS2R R48, SRZ ;  /* 0x0000000000307805 */ /* 0x000fe2000001ff00 */
[----:B------:R-:W-:Y:S01]  /*26b0*/  LEA.HI.X R21, R225, R27, R224, 0x1, P0 ;  /* 0x0000001be1157211 */ /* 0x000fe200000f0ce0 */
[----:B------:R-:W-:Y:S01]  /*26c0*/  IMAD.IADD R219, R243, 0x1, R219 ;  /* 0x00000001f3db7824 */ /* 0x000fe200078e02db */
[CC--:B-1----:R-:W-:Y:S01]  /*26d0*/  IADD3 R24, P0, R7.reuse, R226.reuse, RZ ;  /* 0x000000e207187210 */ /* 0x0c2fe20007f1e0ff */
[----:B------:R-:W-:Y:S01]  /*26e0*/  UIMAD UR6, UR10, UR7, UR6 ;  /* 0x000000070a0672a4 */ /* 0x000fe2000f8e0206 */
[----:B------:R-:W-:Y:S01]  /*26f0*/  SHF.R.S32.HI R12, RZ, 0x1f, R13 ;  /* 0x0000001fff0c7819 */ /* 0x000fe2000001140d */
[----:B------:R-:W-:Y:S01]  /*2700*/  CS2R R46, SRZ ;  /* 0x00000000002e7805 */ /* 0x000fe2000001ff00 */
[----:B------:R-:W-:Y:S01]  /*2710*/  LEA.HI.X.SX32 R25, R7, R3, 0x1, P0 ;  /* 0x0000000307197211 */ /* 0x000fe200000f0eff */
[----:B------:R-:W-:Y:S01]  /*2720*/  CS2R R44, SRZ ;  /* 0x00000000002c7805 */ /* 0x000fe2000001ff00 */
[----:B------:R-:W-:Y:S01]  /*2730*/  ISETP.GE.AND P0, PT, R8, c[0x0][0x1fc], PT ;  /* 0x00007f0008007a0c */ /* 0x000fe20003f06270 */
[----:B------:R-:W-:Y:S01]  /*2740*/  CS2R R42, SRZ ;  /* 0x00000000002a7805 */ /* 0x000fe2000001ff00 */
[----:B------:R-:W-:Y:S01]  /*2750*/  LEA.HI R3, R17, R226, RZ, 0x4 ;  /* 0x000000e211037211 */ /* 0x000fe200078f20ff */
[----:B------:R-:W-:Y:S01]  /*2760*/  IMAD.WIDE.U32 R14, R14, c[0x0][0x238], R24 ;  /* 0x00008e000e0e7a25 */ /* 0x000fe200078e0018 */
[C---:B------:R-:W-:Y:S01]  /*2770*/  ISETP.LT.OR P1, PT, R5.reuse, 0x1, P0 ;  /* 0x000000010500780c */ /* 0x040fe20000721670 */
[----:B------:R-:W-:Y:S01]  /*2780*/  CS2R R40, SRZ ;  /* 0x0000000000287805 */ /* 0x000fe2000001ff00 */
[----:B------:R-:W-:Y:S01]  /*2790*/  ISETP.LT.OR P0, PT, R5, 0x21, P0 ;  /* 0x000000210500780c */ /* 0x000fe20000701670 */
[----:B------:R-:W-:Y:S01]  /*27a0*/  CS2R R38, SRZ ;  /* 0x0000000000267805 */ /* 0x000fe2000001ff00 */
[----:B------:R-:W-:Y:S01]  /*27b0*/  LEA.HI R12, R12, R11, RZ, 0x3 ;  /* 0x0000000b0c0c7211 */ /* 0x000fe200078f18ff */
[----:B------:R-:W-:Y:S01]  /*27c0*/  CS2R R36, SRZ ;  /* 0x0000000000247805 */ /* 0x000fe2000001ff00 */
[----:B------:R-:W-:Y:S01]  /*27d0*/  SHF.R.S32.HI R10, RZ, 0x4, R3 ;  /* 0x00000004ff0a7819 */ /* 0x000fe20000011403 */
[----:B------:R-:W-:Y:S01]  /*27e0*/  CS2R R34, SRZ ;  /* 0x0000000000227805 */ /* 0x000fe2000001ff00 */
[----:B------:R-:W-:Y:S01]  /*27f0*/  LOP3.LUT R12, R12, 0xfffffff8, RZ, 0xc0, !PT ;  /* 0xfffffff80c0c7812 */ /* 0x000fe200078ec0ff */
[----:B---3--:R-:W-:Y:S01]  /*2800*/  CS2R R32, SRZ ;  /* 0x0000000000207805 */ /* 0x008fe2000001ff00 */
[----:B------:R-:W-:Y:S01]  /*2810*/  LEA.HI R7, R3, R10, RZ, 0x1 ;  /* 0x0000000a03077211 */ /* 0x000fe200078f08ff */
[----:B------:R-:W-:Y:S01]  /*2820*/  CS2R R30, SRZ ;  /* 0x00000000001e7805 */ /* 0x000fe2000001ff00 */
[----:B------:R-:W-:Y:S01]  /*2830*/  LOP3.LUT R13, R13, 0x3ffffffc, RZ, 0xc0, !PT ;  /* 0x3ffffffc0d0d7812 */ /* 0x000fe200078ec0ff */
[----:B------:R2:W-:Y:S01]  /*2840*/  LDGSTS.E.BYPASS.LTC128B.128 [R228+0x1f080], [R26.64+0x100], !P1 ;  /* 0x1f0801001ae47fae */ /* 0x0005e2000c901d4c */
[----:B------:R-:W-:Y:S01]  /*2850*/  ISETP.LT.OR P1, PT, R5, 0x21, P2 ;  /* 0x000000210500780c */ /* 0x000fe20001721670 */
[----:B------:R-:W-:Y:S01]  /*2860*/  IMAD.IADD R11, R11, 0x1, -R12 ;  /* 0x000000010b0b7824 */ /* 0x000fe200078e0a0c */
[----:B------:R-:W-:Y:S01]  /*2870*/  LOP3.LUT R5, R7, 0xfffffffe, RZ, 0xc0, !PT ;  /* 0xfffffffe07057812 */ /* 0x000fe200078ec0ff */
[----:B------:R1:W-:Y:S01]  /*2880*/  LDGSTS.E.BYPASS.LTC128B.128 [R228+0x1c080], [R20.64], !P3 ;  /* 0x1c08000014e47fae */ /* 0x0003e2000d901d4c */
[--C-:B------:R-:W-:Y:S01]  /*2890*/  SHF.R.S32.HI R7, RZ, 0x1f, R9.reuse ;  /* 0x0000001fff077819 */ /* 0x100fe20000011409 */
[----:B------:R-:W-:Y:S01]  /*28a0*/  IMAD.SHL.U32 R16, R11, 0x10, RZ ;  /* 0x000000100b107824 */ /* 0x000fe200078e00ff */
[----:B------:R-:W-:Y:S01]  /*28b0*/  SHF.R.S32.HI R12, RZ, 0x5, R9 ;  /* 0x00000005ff0c7819 */ /* 0x000fe20000011409 */
[----:B------:R-:W-:Y:S01]  /*28c0*/  IMAD.IADD R5, R10, 0x1, -R5 ;  /* 0x000000010a057824 */ /* 0x000fe200078e0a05 */
[----:B------:R-:W-:Y:S01]  /*28d0*/  ISETP.GE.AND P3, PT, R8, c[0x0][0x1fc], PT ;  /* 0x00007f0008007a0c */ /* 0x000fe20003f66270 */
[----:B------:R-:W-:Y:S01]  /*28e0*/  IMAD.IADD R13, R226, 0x1, -R13 ;  /* 0x00000001e20d7824 */ /* 0x000fe200078e0a0d */
[----:B------:R-:W-:Y:S01]  /*28f0*/  LEA.HI R7, R7, R12, RZ, 0x2 ;  /* 0x0000000c07077211 */ /* 0x000fe200078f10ff */
[----:B------:R-:W-:Y:S01]  /*2900*/  IMAD.SHL.U32 R220, R5, 0x8, RZ ;  /* 0x0000000805dc7824 */ /* 0x000fe200078e00ff */
[----:B------:R-:W-:Y:S01]  /*2910*/  LOP3.LUT R16, R211, 0x70, R16, 0xf8, !PT ;  /* 0x00000070d3107812 */ /* 0x000fe200078ef810 */
[----:B------:R1:W-:Y:S01]  /*2920*/  LDGSTS.E.BYPASS.LTC128B.128 [R228+0x1e080], [R20.64+0x80], !P1 ;  /* 0x1e08008014e47fae */ /* 0x0003e2000c901d4c */
[----:B------:R-:W-:Y:S01]  /*2930*/  ISETP.GE.AND P1, PT, R6, c[0x0][0x1fc], PT ;  /* 0x00007f0006007a0c */ /* 0x000fe20003f26270 */
[----:B------:R-:W-:Y:S01]  /*2940*/  CS2R R28, SRZ ;  /* 0x00000000001c7805 */ /* 0x000fe2000001ff00 */
[----:B------:R-:W-:Y:S01]  /*2950*/  LOP3.LUT R7, R7, 0xfffffffc, RZ, 0xc0, !PT ;  /* 0xfffffffc07077812 */ /* 0x000fe200078ec0ff */
[----:B------:R1:W-:Y:S01]  /*2960*/  LDGSTS.E.BYPASS.LTC128B.128 [R228+0x20080], [R20.64+0x100], !P0 ;  /* 0x2008010014e47fae */ /* 0x0003e2000c101d4c */
[----:B------:R-:W-:Y:S01]  /*2970*/  IADD3 R6, P0, R242, UR15, RZ ;  /* 0x0000000ff2067c10 */ /* 0x000fe2000ff1e0ff */
[----:B------:R-:W-:Y:S01]  /*2980*/  CS2R R24, SRZ ;  /* 0x0000000000187805 */ /* 0x000fe2000001ff00 */
[----:B------:R-:W-:Y:S01]  /*2990*/  LOP3.LUT R3, R3, 0xfffffff0, RZ, 0xc0, !PT ;  /* 0xfffffff003037812 */ /* 0x000fe200078ec0ff */
[----:B------:R-:W-:Y:S01]  /*29a0*/  UMOV UR4, URZ ;  /* 0x0000003f00047c82 */ /* 0x000fe20008000000 */
[----:B------:R-:W-:Y:S01]  /*29b0*/  IADD3.X R17, R219, UR16, RZ, P0, !PT ;  /* 0x00000010db117c10 */ /* 0x000fe200087fe4ff */
[----:B------:R-:W-:Y:S01]  /*29c0*/  UMOV UR16, 0x1 ;  /* 0x0000000100107882 */ /* 0x000fe20000000000 */
[----:B------:R-:W-:-:S02]  /*29d0*/  LEA R18, P0, R6, c[0x0][0x280], 0x2 ;  /* 0x0000a00006127a11 */ /* 0x000fc400078010ff */
[----:B------:R-:W-:Y:S01]  /*29e0*/  LOP3.LUT R9, R9, 0xffffffe0, RZ, 0xc0, !PT ;  /* 0xffffffe009097812 */ /* 0x000fe200078ec0ff */
[----:B--2---:R-:W-:Y:S01]  /*29f0*/  CS2R R26, SRZ ;  /* 0x00000000001a7805 */ /* 0x004fe2000001ff00 */
[----:B------:R-:W-:Y:S01]  /*2a00*/  LEA.HI.X R19, R6, c[0x0][0x284], R17, 0x2, P0 ;  /* 0x0000a10006137a11 */ /* 0x000fe200000f1411 */
[----:B------:R-:W-:Y:S01]  /*2a10*/  IMAD.IADD R6, R12, 0x1, -R7 ;  /* 0x000000010c067824 */ /* 0x000fe200078e0a07 */
[C---:B------:R-:W-:Y:S01]  /*2a20*/  ISETP.GE.AND P0, PT, R226.reuse, 0x10, PT ;  /* 0x00000010e200780c */ /* 0x040fe20003f06270 */
[----:B------:R-:W-:Y:S01]  /*2a30*/  IMAD.IADD R9, R226, 0x1, -R9 ;  /* 0x00000001e2097824 */ /* 0x000fe200078e0a09 */
[----:B------:R-:W-:Y:S01]  /*2a40*/  IADD3 R15, R15, UR6, RZ ;  /* 0x000000060f0f7c10 */ /* 0x000fe2000fffe0ff */
[C---:B------:R-:W-:Y:S01]  /*2a50*/  IMAD.SHL.U32 R17, R6.reuse, 0x100, RZ ;  /* 0x0000010006117824 */ /* 0x040fe200078e00ff */
[----:B------:R-:W-:Y:S02]  /*2a60*/  LEA.HI R10, R6, R6, RZ, 0x1 ;  /* 0x00000006060a7211 */ /* 0x000fe400078f08ff */
[----:B------:R-:W-:Y:S01]  /*2a70*/  ISETP.GE.AND P2, PT, R22, c[0x0][0x1fc], PT ;  /* 0x00007f0016007a0c */ /* 0x000fe20003f46270 */
[----:B------:R-:W-:Y:S01]  /*2a80*/  IMAD.WIDE.U32 R236, R236, c[0x0][0x240], R14 ;  /* 0x00009000ecec7a25 */ /* 0x000fe200078e000e */
[----:B------:R-:W-:-:S02]  /*2a90*/  LOP3.LUT R16, R16, 0x100, R17, 0xf8, !PT ;  /* 0x0000010010107812 */ /* 0x000fc400078ef811 */
[----:B------:R-:W-:Y:S01]  /*2aa0*/  LEA.HI R15, R216, R216, RZ, 0x1 ;  /* 0x000000d8d80f7211 */ /* 0x000fe200078f08ff */
[----:B------:R-:W-:Y:S01]  /*2ab0*/  IMAD.SHL.U32 R10, R10, 0x100, RZ ;  /* 0x000001000a0a7824 */ /* 0x000fe200078e00ff */
[----:B------:R-:W-:Y:S01]  /*2ac0*/  SEL R7, RZ, 0x1, P2 ;  /* 0x00000001ff077807 */ /* 0x000fe20001000000 */
[----:B------:R-:W-:Y:S01]  /*2ad0*/  IMAD.IADD R235, R237, 0x1, R235 ;  /* 0x00000001edeb7824 */ /* 0x000fe200078e02eb */
[----:B-1----:R-:W-:Y:S02]  /*2ae0*/  SHF.R.S32.HI R20, RZ, 0x1f, R9 ;  /* 0x0000001fff147819 */ /* 0x002fe40000011409 */
[----:B------:R-:W-:Y:S01]  /*2af0*/  LOP3.LUT R8, R10, 0x7ffffe00, RZ, 0xc0, !PT ;  /* 0x7ffffe000a087812 */ /* 0x000fe200078ec0ff */
[----:B------:R-:W-:Y:S01]  /*2b00*/  IMAD.IADD R10, R226, 0x1, -R3 ;  /* 0x00000001e20a7824 */ /* 0x000fe200078e0a03 */
[----:B------:R-:W-:Y:S01]  /*2b10*/  LEA.HI R231, R20, R9, RZ, 0x2 ;  /* 0x0000000914e77211 */ /* 0x000fe200078f10ff */
[----:B------:R-:W-:Y:S01]  /*2b20*/  @!P0 IMAD.SHL.U32 R3, R226, 0x10, RZ ;  /* 0x00000010e2038824 */ /* 0x000fe200078e00ff */
[----:B------:R-:W-:Y:S01]  /*2b30*/  LOP3.LUT R15, R15, 0x1ffffffe, RZ, 0xc0, !PT ;  /* 0x1ffffffe0f0f7812 */ /* 0x000fe200078ec0ff */
[----:B------:R-:W-:Y:S01]  /*2b40*/  IMAD R8, R13, 0x2, R8 ;  /* 0x000000020d087824 */ /* 0x000fe200078e0208 */
[----:B------:R-:W-:-:S02]  /*2b50*/  SHF.R.U32.HI R13, RZ, 0x3, R16 ;  /* 0x00000003ff0d7819 */ /* 0x000fc40000011610 */
[----:B------:R1:W-:Y:S01]  /*2b60*/  @!P0 LDGSTS.E.BYPASS.LTC128B.128 [R3+0x21280], [R18.64] ;  /* 0x2128000012038fae */ /* 0x0003e2000b901d4c */
[----:B------:R-:W-:Y:S01]  /*2b70*/  LOP3.LUT P0, RZ, R11, 0x1, RZ, 0xc0, !PT ;  /* 0x000000010bff7812 */ /* 0x000fe2000780c0ff */
[----:B------:R-:W-:Y:S01]  /*2b80*/  IMAD.SHL.U32 R11, R12, 0x100, RZ ;  /* 0x000001000c0b7824 */ /* 0x000fe200078e00ff */
[----:B------:R-:W-:Y:S01]  /*2b90*/  LOP3.LUT R13, R16, 0x28, R13, 0x78, !PT ;  /* 0x00000028100d7812 */ /* 0x000fe200078e780d */
[----:B------:R-:W-:Y:S01]  /*2ba0*/  IMAD.SHL.U32 R16, R10, 0x10, RZ ;  /* 0x000000100a107824 */ /* 0x000fe200078e00ff */
[----:B------:R-:W-:Y:S01]  /*2bb0*/  SHF.R.S32.HI R209, RZ, 0x1f, R10 ;  /* 0x0000001fffd17819 */ /* 0x000fe2000001140a */
[----:B------:R-:W-:Y:S01]  /*2bc0*/  IMAD.IADD R248, R216, 0x1, -R15 ;  /* 0x00000001d8f87824 */ /* 0x000fe200078e0a0f */
[----:B------:R-:W-:Y:S01]  /*2bd0*/  LOP3.LUT R4, R231, 0x7ffffffc, RZ, 0xc0, !PT ;  /* 0x7ffffffce7047812 */ /* 0x000fe200078ec0ff */
[----:B------:R-:W-:Y:S01]  /*2be0*/  IMAD.IADD R8, R8, 0x1, R13 ;  /* 0x0000000108087824 */ /* 0x000fe200078e020d */
[----:B------:R-:W-:Y:S01]  /*2bf0*/  LEA.HI R209, R209, R10, RZ, 0x3 ;  /* 0x0000000ad1d17211 */ /* 0x000fe200078f18ff */
[----:B------:R-:W-:Y:S01]  /*2c00*/  IMAD.SHL.U32 R12, R6, 0x10, RZ ;  /* 0x00000010060c7824 */ /* 0x000fe200078e00ff */
[----:B------:R-:W-:Y:S01]  /*2c10*/  LOP3.LUT R16, R16, 0xf0, RZ, 0xc0, !PT ;  /* 0x000000f010107812 */ /* 0x000fe200078ec0ff */
[----:B------:R-:W-:Y:S01]  /*2c20*/  IMAD.SHL.U32 R230, R8, 0x2, RZ ;  /* 0x0000000208e67824 */ /* 0x000fe200078e00ff */
[----:B------:R-:W-:Y:S01]  /*2c30*/  LOP3.LUT R13, R209, 0xfffffff8, RZ, 0xc0, !PT ;  /* 0xfffffff8d10d7812 */ /* 0x000fe200078ec0ff */
[----:B------:R-:W-:Y:S01]  /*2c40*/  IMAD.IADD R9, R9, 0x1, -R4 ;  /* 0x0000000109097824 */ /* 0x000fe200078e0a04 */
[----:B------:R-:W-:Y:S01]  /*2c50*/  SEL R4, RZ, 0xffffffff, P1 ;  /* 0xffffffffff047807 */ /* 0x000fe20000800000 */
[----:B------:R-:W-:Y:S01]  /*2c60*/  IMAD.SHL.U32 R209, R209, 0x40, RZ ;  /* 0x00000040d1d17824 */ /* 0x000fe200078e00ff */
[----:B------:R-:W-:Y:S01]  /*2c70*/  IADD3 R227, R230, 0x215a0, RZ ;  /* 0x000215a0e6e37810 */ /* 0x000fe20007ffe0ff */
[----:B------:R-:W-:Y:S01]  /*2c80*/  IMAD R248, R248, 0x4, R9 ;  /* 0x00000004f8f87824 */ /* 0x000fe200078e0209 */
[----:B------:R-:W-:Y:S01]  /*2c90*/  LOP3.LUT P1, RZ, R2, 0x4, RZ, 0xc0, !PT ;  /* 0x0000000402ff7812 */ /* 0x000fe2000782c0ff */
[----:B------:R-:W-:Y:S01]  /*2ca0*/  IMAD.SHL.U32 R4, R4, 0x2, RZ ;  /* 0x0000000204047824 */ /* 0x000fe200078e00ff */
[----:B------:R-:W-:Y:S01]  /*2cb0*/  LOP3.LUT R210, R16, 0x100, R11, 0xf8, !PT ;  /* 0x0000010010d27812 */ /* 0x000fe200078ef80b */
[----:B------:R-:W-:Y:S01]  /*2cc0*/  IMAD.SHL.U32 R11, R5, 0x20, RZ ;  /* 0x00000020050b7824 */ /* 0x000fe200078e00ff */
[----:B------:R-:W-:Y:S01]  /*2cd0*/  SEL R205, R215, 0xffffffe0, !P1 ;  /* 0xffffffe0d7cd7807 */ /* 0x000fe20004800000 */
[----:B------:R-:W0:Y:S01]  /*2ce0*/  LDGDEPBAR ;  /* 0x00000000000079af */ /* 0x000e220000000000 */
[----:B------:R-:W-:Y:S01]  /*2cf0*/  SHF.R.U32.HI R9, RZ, 0x3, R210 ;  /* 0x00000003ff097819 */ /* 0x000fe200000116d2 */
[----:B------:R-:W-:Y:S01]  /*2d00*/  IMAD.SHL.U32 R248, R248, 0x2, RZ ;  /* 0x00000002f8f87824 */ /* 0x000fe200078e00ff */
[----:B-1----:R-:W-:Y:S01]  /*2d10*/  IADD3 R3, R230, 0x21480, RZ ;  /* 0x00021480e6037810 */ /* 0x002fe20007ffe0ff */
[----:B------:R-:W0:Y:S01]  /*2d20*/  LDGDEPBAR ;  /* 0x00000000000079af */ /* 0x000e220000000000 */
[----:B------:R-:W-:-:S02]  /*2d30*/  LOP3.LUT R11, R11, 0x20, RZ, 0xc0, !PT ;  /* 0x000000200b0b7812 */ /* 0x000fc400078ec0ff */
[----:B------:R-:W-:Y:S01]  /*2d40*/  @P0 IADD3 R227, R3, 0xe0, RZ ;  /* 0x000000e003e30810 */ /* 0x000fe20007ffe0ff */
[C---:B------:R-:W-:Y:S01]  /*2d50*/  IMAD.SHL.U32 R3, R2.reuse, 0x40, RZ ;  /* 0x0000004002037824 */ /* 0x040fe200078e00ff */
[----:B------:R-:W-:Y:S01]  /*2d60*/  LOP3.LUT P0, RZ, R2, 0x2, RZ, 0xc0, !PT ;  /* 0x0000000202ff7812 */ /* 0x000fe2000780c0ff */
[----:B------:R-:W-:Y:S01]  /*2d70*/  IMAD.IADD R2, R10, 0x1, -R13 ;  /* 0x000000010a027824 */ /* 0x000fe200078e0a0d */
[----:B------:R-:W-:Y:S02]  /*2d80*/  LOP3.LUT R220, R220, 0x8, RZ, 0xc0, !PT ;  /* 0x00000008dcdc7812 */ /* 0x000fe400078ec0ff */
[----:B------:R-:W-:Y:S02]  /*2d90*/  SEL R207, R217, 0xfffffff0, !P0 ;  /* 0xfffffff0d9cf7807 */ /* 0x000fe40004000000 */
[C---:B------:R-:W-:Y:S02]  /*2da0*/  LOP3.LUT P1, RZ, R2.reuse, 0x4, RZ, 0xc0, !PT ;  /* 0x0000000402ff7812 */ /* 0x040fe4000782c0ff */
[C---:B------:R-:W-:Y:S01]  /*2db0*/  LOP3.LUT P0, RZ, R2.reuse, 0x2, RZ, 0xc0, !PT ;  /* 0x0000000202ff7812 */ /* 0x040fe2000780c0ff */
[----:B------:R-:W-:Y:S01]  /*2dc0*/  IMAD.SHL.U32 R2, R2, 0x40, RZ ;  /* 0x0000004002027824 */ /* 0x000fe200078e00ff */
[----:B------:R-:W-:-:S02]  /*2dd0*/  LOP3.LUT R3, R3, 0x1c0, RZ, 0xc0, !PT ;  /* 0x000001c003037812 */ /* 0x000fc400078ec0ff */
[----:B------:R-:W-:Y:S02]  /*2de0*/  LOP3.LUT R9, R9, 0x38, RZ, 0xc0, !PT ;  /* 0x0000003809097812 */ /* 0x000fe400078ec0ff */
[C---:B------:R-:W-:Y:S02]  /*2df0*/  LOP3.LUT R13, R3.reuse, 0x30, R12, 0xf8, !PT ;  /* 0x00000030030d7812 */ /* 0x040fe400078ef80c */
[----:B------:R-:W-:Y:S02]  /*2e00*/  LOP3.LUT R2, R2, 0x1c0, RZ, 0xc0, !PT ;  /* 0x000001c002027812 */ /* 0x000fe400078ec0ff */
[----:B------:R-:W-:Y:S02]  /*2e10*/  LOP3.LUT R8, R3, 0x8, R218, 0xf8, !PT ;  /* 0x0000000803087812 */ /* 0x000fe400078ef8da */
[----:B------:R-:W-:Y:S02]  /*2e20*/  LOP3.LUT R4, R4, 0x2, R7, 0xe2, !PT ;  /* 0x0000000204047812 */ /* 0x000fe400078ee207 */
[----:B------:R-:W-:-:S02]  /*2e30*/  SHF.R.U32.HI R3, RZ, 0x3, R3 ;  /* 0x00000003ff037819 */ /* 0x000fc40000011603 */
[----:B------:R-:W-:Y:S02]  /*2e40*/  LOP3.LUT R218, R13, 0x8, R218, 0xf8, !PT ;  /* 0x000000080dda7812 */ /* 0x000fe400078ef8da */
[----:B------:R-:W-:Y:S02]  /*2e50*/  LOP3.LUT R209, R209, 0xfffffe00, RZ, 0xc0, !PT ;  /* 0xfffffe00d1d17812 */ /* 0x000fe400078ec0ff */
[----:B------:R-:W-:Y:S02]  /*2e60*/  SHF.R.U32.HI R7, RZ, 0x3, R2 ;  /* 0x00000003ff077819 */ /* 0x000fe40000011602 */
[----:B------:R-:W-:Y:S02]  /*2e70*/  LOP3.LUT R0, R11, 0x18, R0, 0xf8, !PT ;  /* 0x000000180b007812 */ /* 0x000fe400078ef800 */
[----:B------:R-:W-:Y:S02]  /*2e80*/  LOP3.LUT R210, R9, R210, R220, 0x1e, !PT ;  /* 0x000000d209d27212 */ /* 0x000fe400078e1edc */
[----:B------:R-:W-:-:S02]  /*2e90*/  LOP3.LUT R11, R8, R3, RZ, 0x3c, !PT ;  /* 0x00000003080b7212 */ /* 0x000fc400078e3cff */
[----:B------:R-:W-:Y:S01]  /*2ea0*/  LOP3.LUT R218, R218, R3, RZ, 0x3c, !PT ;  /* 0x00000003dada7212 */ /* 0x000fe200078e3cff */
[----:B------:R-:W-:Y:S01]  /*2eb0*/  IMAD R3, R6, 0x400, R209 ;  /* 0x0000040006037824 */ /* 0x000fe200078e02d1 */
[C---:B------:R-:W-:Y:S01]  /*2ec0*/  LOP3.LUT R220, R7.reuse, R2, R220, 0x1e, !PT ;  /* 0x0000000207dc7212 */ /* 0x040fe200078e1edc */
[----:B------:R-:W-:Y:S01]  /*2ed0*/  IMAD R216, R216, 0x200, R11 ;  /* 0x00000200d8d87824 */ /* 0x000fe200078e020b */
[C---:B------:R-:W-:Y:S01]  /*2ee0*/  LOP3.LUT P2, RZ, R10.reuse, 0x2, RZ, 0xc0, !PT ;  /* 0x000000020aff7812 */ /* 0x040fe2000784c0ff */
[----:B------:R-:W-:Y:S01]  /*2ef0*/  IMAD.SHL.U32 R10, R10, 0x2, RZ ;  /* 0x000000020a0a7824 */ /* 0x000fe200078e00ff */
[----:B------:R-:W-:Y:S01]  /*2f00*/  LOP3.LUT R0, R7, R0, R2, 0x1e, !PT ;  /* 0x0000000007007212 */ /* 0x000fe200078e1e02 */
[----:B------:R-:W-:Y:S01]  /*2f10*/  IMAD.IADD R220, R3, 0x1, R220 ;  /* 0x0000000103dc7824 */ /* 0x000fe200078e02dc */
[----:B------:R-:W-:Y:S01]  /*2f20*/  LOP3.LUT R211, R16, R211, RZ, 0xfc, !PT ;  /* 0x000000d310d37212 */ /* 0x000fe200078efcff */
[----:B------:R-:W-:Y:S01]  /*2f30*/  IMAD.SHL.U32 R216, R216, 0x2, RZ ;  /* 0x00000002d8d87824 */ /* 0x000fe200078e00ff */
[----:B------:R-:W-:Y:S01]  /*2f40*/  LOP3.LUT R209, R0, R209, RZ, 0xfc, !PT ;  /* 0x000000d100d17212 */ /* 0x000fe200078efcff */
[----:B------:R-:W-:Y:S01]  /*2f50*/  IMAD.SHL.U32 R214, R220, 0x2, RZ ;  /* 0x00000002dcd67824 */ /* 0x000fe200078e00ff */
[----:B------:R-:W-:Y:S01]  /*2f60*/  LOP3.LUT R211, R211, 0x18, R10, 0x78, !PT ;  /* 0x00000018d3d37812 */ /* 0x000fe200078e780a */
[----:B------:R-:W-:Y:S01]  /*2f70*/  IMAD.MOV.U32 R0, RZ, RZ, 0x120 ;  /* 0x00000120ff007424 */ /* 0x000fe200078e00ff */
[----:B------:R-:W-:Y:S01]  /*2f80*/  SEL R217, R217, 0xfffffff0, !P0 ;  /* 0xfffffff0d9d97807 */ /* 0x000fe20004000000 */
[--C-:B------:R-:W-:Y:S01]  /*2f90*/  IMAD R207, R207, 0x2, R216.reuse ;  /* 0x00000002cfcf7824 */ /* 0x100fe200078e02d8 */
[----:B------:R-:W-:Y:S01]  /*2fa0*/  SEL R215, R215, 0xffffffe0, !P1 ;  /* 0xffffffe0d7d77807 */ /* 0x000fe20004800000 */
[----:B------:R-:W-:Y:S01]  /*2fb0*/  IMAD.SHL.U32 R211, R211, 0x2, RZ ;  /* 0x00000002d3d37824 */ /* 0x000fe200078e00ff */
[----:B------:R-:W-:Y:S01]  /*2fc0*/  IADD3 R212, R214, 0x1b080, RZ ;  /* 0x0001b080d6d47810 */ /* 0x000fe20007ffe0ff */
[----:B------:R-:W-:Y:S01]  /*2fd0*/  IMAD.SHL.U32 R213, R217, 0x2, RZ ;  /* 0x00000002d9d57824 */ /* 0x000fe200078e00ff */
[----:B------:R-:W-:Y:S01]  /*2fe0*/  SEL R0, R0, 0xe0, !P2 ;  /* 0x000000e000007807 */ /* 0x000fe20005000000 */
[----:B------:R-:W-:Y:S01]  /*2ff0*/  IMAD R206, R205, 0x2, R216 ;  /* 0x00000002cdce7824 */ /* 0x000fe200078e02d8 */
[----:B------:R-:W-:Y:S01]  /*3000*/  SEL R229, RZ, 0x4, P3 ;  /* 0x00000004ffe57807 */ /* 0x000fe20001800000 */
[----:B------:R-:W-:Y:S01]  /*3010*/  IMAD R212, R215, 0x2, R212 ;  /* 0x00000002d7d47824 */ /* 0x000fe200078e02d4 */
[----:B------:R-:W-:Y:S01]  /*3020*/  LEA.HI.SX32 R231, R231, R12, 0x1e ;  /* 0x0000000ce7e77211 */ /* 0x000fe200078ff2ff */
[----:B------:R-:W-:Y:S01]  /*3030*/  IMAD R218, R5, 0x200, R218 ;  /* 0x0000020005da7824 */ /* 0x000fe200078e02da */
[----:B------:R-:W-:Y:S01]  /*3040*/  LOP3.LUT R229, R4, R229, RZ, 0xfc, !PT ;  /* 0x000000e504e57212 */ /* 0x000fe200078efcff */
[----:B------:R-:W-:Y:S01]  /*3050*/  IMAD R0, R0, 0x2, R211 ;  /* 0x0000000200007824 */ /* 0x000fe200078e02d3 */
[----:B------:R-:W-:Y:S01]  /*3060*/  IADD3 R249, R228, 0xf080, RZ ;  /* 0x0000f080e4f97810 */ /* 0x000fe20007ffe0ff */
[----:B------:R-:W-:Y:S01]  /*3070*/  IMAD R205, R205, 0x2, R207 ;  /* 0x00000002cdcd7824 */ /* 0x000fe200078e02cf */
[----:B------:R-:W-:Y:S01]  /*3080*/  LEA R210, R210, 0x23c80, 0x1 ;  /* 0x00023c80d2d27811 */ /* 0x000fe200078e08ff */
[----:B------:R-:W-:Y:S01]  /*3090*/  IMAD.IADD R215, R220, 0x1, R215 ;  /* 0x00000001dcd77824 */ /* 0x000fe200078e02d7 */
[----:B------:R-:W-:Y:S01]  /*30a0*/  IADD3 R252, -R248, UR14, RZ ;  /* 0x0000000ef8fc7c10 */ /* 0x000fe2000fffe1ff */
[----:B------:R-:W-:Y:S01]  /*30b0*/  IMAD.IADD R204, R214, 0x1, R213 ;  /* 0x00000001d6cc7824 */ /* 0x000fe200078e02d5 */
[----:B------:R-:W-:Y:S01]  /*30c0*/  LEA R209, R209, 0x80, 0x1 ;  /* 0x00000080d1d17811 */ /* 0x000fe200078e08ff */
[----:B------:R-:W-:-:S02]  /*30d0*/  IMAD.IADD R208, R220, 0x1, R217 ;  /* 0x00000001dcd07824 */ /* 0x000fc400078e02d9 */
.L_x_1313:
        /* <DEDUP_REMOVED lines=211> */
[----:B--234-:R-:W-:Y:S01]  /*3e10*/  ISETP.GT.AND P3, PT, R226, 0xf, PT ;  /* 0x0000000fe200780c */ /* 0x01cfe20003f64270 */
[----:B------:R-:W-:Y:S01]  /*3e20*/  IMAD.U32 R8, RZ, RZ, UR8 ;  /* 0x00000008ff087e24 */ /* 0x000fe2000f8e00ff */
[----:B------:R-:W-:Y:S02]  /*3e30*/  USHF.R.S32.HI UR17, URZ, 0x1f, UR15 ;  /* 0x0000001f3f117899 */ /* 0x000fe4000801140f */
[----:B------:R-:W-:Y:S02]  /*3e40*/  ULDC.64 UR6, c[0x0][0x178] ;  /* 0x00005e0000067ab9 */ /* 0x000fe40000000a00 */
[----:B------:R-:W-:Y:S02]  /*3e50*/  UIMAD UR17, UR17, UR6, URZ ;  /* 0x00000006111172a4 */ /* 0x000fe4000f8e023f */
[----:B------:R-:W-:Y:S02]  /*3e60*/  UIMAD.WIDE.U32 UR18, UR15, UR6, URZ ;  /* 0x000000060f1272a5 */ /* 0x000fe4000f8e003f */
[----:B------:R-:W-:Y:S02]  /*3e70*/  UIMAD UR17, UR15, UR7, UR17 ;  /* 0x000000070f1172a4 */ /* 0x000fe4000f8e0211 */
[----:B------:R-:W-:Y:S01]  /*3e80*/  USHF.L.U32 UR6, UR18, 0x6, URZ ;  /* 0x0000000612067899 */ /* 0x000fe2000800063f */
[----:B------:R-:W-:Y:S01]  /*3e90*/  @!P3 LEA R8, R8, 0x40, 0x6 ;  /* 0x000000400808b811 */ /* 0x000fe200078e30ff */
[----:B------:R-:W-:Y:S03]  /*3ea0*/  UIADD3 UR17, UR19, UR17, URZ ;  /* 0x0000001113117290 */ /* 0x000fe6000fffe03f */
[----:B------:R-:W-:Y:S01]  /*3eb0*/  @!P3 IADD3 R9, P0, R8, R244, RZ ;  /* 0x000000f40809b210 */ /* 0x000fe20007f1e0ff */
[----:B------:R-:W-:Y:S01]  /*3ec0*/  USHF.L.U64.HI UR17, UR18, 0x6, UR17 ;  /* 0x0000000612117899 */ /* 0x000fe20008010211 */
[----:B------:R-:W-:Y:S02]  /*3ed0*/  IADD3 R7, P2, P1, R240, UR6, R223 ;  /* 0x00000006f0077c10 */ /* 0x000fe4000f95e0df */
[----:B------:R-:W-:Y:S02]  /*3ee0*/  @!P3 LEA.HI.X.SX32 R8, R8, R221, 0x1, P0 ;  /* 0x000000dd0808b211 */ /* 0x000fe400000f0eff */
[----:B------:R-:W-:Y:S02]  /*3ef0*/  ISETP.GT.AND P0, PT, R226, 0xf, PT ;  /* 0x0000000fe200780c */ /* 0x000fe40003f04270 */
[----:B------:R-:W-:Y:S01]  /*3f00*/  IADD3 R5, P3, R240, UR6, RZ ;  /* 0x00000006f0057c10 */ /* 0x000fe2000ff7e0ff */
[----:B------:R-:W-:Y:S01]  /*3f10*/  UIMAD UR6, UR15, -0x40, UR9 ;  /* 0xffffffc00f0678a4 */ /* 0x000fe2000f8e0209 */
[C---:B------:R-:W-:Y:S02]  /*3f20*/  IADD3.X R6, R251.reuse, UR17, R222, P2, P1 ;  /* 0x00000011fb067c10 */ /* 0x040fe400097e24de */
[----:B------:R-:W-:Y:S02]  /*3f30*/  IADD3.X R4, R251, UR17, RZ, P3, !PT ;  /* 0x00000011fb047c10 */ /* 0x000fe40009ffe4ff */
[----:B------:R-:W-:Y:S02]  /*3f40*/  ISETP.GT.AND P3, PT, R226, 0xf, PT ;  /* 0x0000000fe200780c */ /* 0x000fe40003f64270 */
[----:B------:R-:W-:Y:S02]  /*3f50*/  LEA R16, P2, R5, c[0x0][0x160], 0x1 ;  /* 0x0000580005107a11 */ /* 0x000fe400078408ff */
[----:B------:R-:W-:Y:S02]  /*3f60*/  IADD3 R10, -R233, UR6, RZ ;  /* 0x00000006e90a7c10 */ /* 0x000fe4000fffe1ff */
[----:B------:R-:W-:Y:S02]  /*3f70*/  @!P0 LEA R12, P0, R9, c[0x0][0x258], 0x2 ;  /* 0x00009600090c8a11 */ /* 0x000fe400078010ff */
[----:B------:R-:W-:Y:S02]  /*3f80*/  LEA R14, P1, R7, c[0x0][0x160], 0x1 ;  /* 0x00005800070e7a11 */ /* 0x000fe400078208ff */
[----:B------:R-:W-:Y:S01]  /*3f90*/  LEA.HI.X R17, R5, c[0x0][0x164], R4, 0x1, P2 ;  /* 0x0000590005117a11 */ /* 0x000fe200010f0c04 */
[----:B------:R-:W-:Y:S01]  /*3fa0*/  IMAD.U32 R5, RZ, RZ, UR16 ;  /* 0x00000010ff057e24 */ /* 0x000fe2000f8e00ff */
[C---:B------:R-:W-:Y:S02]  /*3fb0*/  ISETP.LT.OR P2, PT, R10.reuse, 0x1, !P5 ;  /* 0x000000010a00780c */ /* 0x040fe40006f41670 */
[----:B------:R-:W-:Y:S01]  /*3fc0*/  LEA.HI.X R15, R7, c[0x0][0x164], R6, 0x1, P1 ;  /* 0x00005900070f7a11 */ /* 0x000fe200008f0c06 */
[----:B------:R-:W-:Y:S01]  /*3fd0*/  IMAD.U32 R6, RZ, RZ, UR16 ;  /* 0x00000010ff067e24 */ /* 0x000fe2000f8e00ff */
[----:B------:R-:W-:Y:S01]  /*3fe0*/  ISETP.LT.OR P1, PT, R10, 0x1, !P4 ;  /* 0x000000010a00780c */ /* 0x000fe20006721670 */
[----:B------:R-:W-:Y:S02]  /*3ff0*/  @!P3 IMAD R5, R5, 0x40, R232 ;  /* 0x000000400505b824 */ /* 0x000fe400078e02e8 */
[----:B------:R-:W-:Y:S01]  /*4000*/  @!P3 LEA.HI.X R13, R9, c[0x0][0x25c], R8, 0x2, P0 ;  /* 0x00009700090dba11 */ /* 0x000fe200000f1408 */
[----:B------:R-:W-:Y:S01]  /*4010*/  IMAD R4, R6, 0x6000, R249 ;  /* 0x0000600006047824 */ /* 0x000fe200078e02f9 */
[C---:B------:R-:W-:Y:S01]  /*4020*/  ISETP.LT.OR P0, PT, R10.reuse, 0x1, !P6 ;  /* 0x000000010a00780c */ /* 0x040fe20007701670 */
[----:B------:R-:W-:Y:S03]  /*4030*/  @!P3 IMAD.SHL.U32 R7, R5, 0x4, RZ ;  /* 0x000000040507b824 */ /* 0x000fe600078e00ff */
[----:B------:R-:W-:Y:S01]  /*4040*/  @!PT LDS RZ, [RZ] ;  /* 0x00000000fffff984 */ /* 0x000fe20000000800 */
[----:B------:R-:W-:Y:S01]  /*4050*/  @!PT LDS RZ, [RZ] ;  /* 0x00000000fffff984 */ /* 0x000fe20000000800 */
[----:B------:R-:W-:Y:S01]  /*4060*/  @!PT LDS RZ, [RZ] ;  /* 0x00000000fffff984 */ /* 0x000fe20000000800 */
[----:B------:R2:W-:Y:S01]  /*4070*/  LDGSTS.E.BYPASS.LTC128B.128 [R4], [R16.64], !P2 ;  /* 0x0000000010047fae */ /* 0x0005e2000d101d4c */
[C---:B------:R-:W-:Y:S03]  /*4080*/  ISETP.LT.OR P2, PT, R10.reuse, 0x21, !P5 ;  /* 0x000000210a00780c */ /* 0x040fe60006f41670 */
[----:B------:R2:W-:Y:S01]  /*4090*/  LDGSTS.E.BYPASS.LTC128B.128 [R4+0x2000], [R16.64+0x80], !P1 ;  /* 0x0200008010047fae */ /* 0x0005e2000c901d4c */
[C---:B------:R-:W-:Y:S04]  /*40a0*/  ISETP.LT.OR P1, PT, R10.reuse, 0x21, !P4 ;  /* 0x000000210a00780c */ /* 0x040fe80006721670 */
[----:B------:R2:W-:Y:S01]  /*40b0*/  LDGSTS.E.BYPASS.LTC128B.128 [R4+0x4000], [R16.64+0x100], !P0 ;  /* 0x0400010010047fae */ /* 0x0005e2000c101d4c */
[----:B------:R-:W-:Y:S04]  /*40c0*/  ISETP.LT.OR P0, PT, R10, 0x21, !P6 ;  /* 0x000000210a00780c */ /* 0x000fe80007701670 */
[----:B------:R2:W-:Y:S04]  /*40d0*/  LDGSTS.E.BYPASS.LTC128B.128 [R4+0x1000], [R14.64], !P2 ;  /* 0x010000000e047fae */ /* 0x0005e8000d101d4c */
[----:B------:R2:W-:Y:S05]  /*40e0*/  LDGSTS.E.BYPASS.LTC128B.128 [R4+0x3000], [R14.64+0x80], !P1 ;  /* 0x030000800e047fae */ /* 0x0005ea000c901d4c */
[----:B------:R2:W-:Y:S04]  /*40f0*/  LDGSTS.E.BYPASS.LTC128B.128 [R4+0x5000], [R14.64+0x100], !P0 ;  /* 0x050001000e047fae */ /* 0x0005e8000c101d4c */
[----:B------:R2:W-:Y:S02]  /*4100*/  @!P3 LDGSTS.E.BYPASS.LTC128B.128 [R7+0x21080], [R12.64] ;  /* 0x210800000c07bfae */ /* 0x0005e4000b901d4c */
.L_x_1311:
[C---:B-1234-:R-:W-:Y:S01]  /*4110*/  HMMA.16816.F32 R4, R84.reuse, R2, RZ ;  /* 0x000000025404723c */ /* 0x05efe200000018ff */
[----:B------:R-:W-:Y:S01]  /*4120*/  LDSM.16.M88.2 R2, [R206+0x7880] ;  /* 0x00788000ce02783b */ /* 0x000fe20000000100 */
[----:B------:R-:W-:Y:S04]  /*4130*/  ULEA UR6, UR8, UR14, 0x6 ;  /* 0x0000000e08067291 */ /* 0x000fe8000f8e303f */
[----:B------:R-:W0:Y:S01]  /*4140*/  LDGDEPBAR ;  /* 0x00000000000079af */ /* 0x000e220000000000 */
[----:B------:R-:W-:Y:S01]  /*4150*/  UIADD3 UR6, -UR9, 0x1, UR6 ;  /* 0x0000000109067890 */ /* 0x000fe2000fffe106 */
[C---:B------:R-:W-:Y:S08]  /*4160*/  HMMA.16816.F32 R8, R84.reuse, R88, RZ ;  /* 0x000000585408723c */ /* 0x040ff000000018ff */
[C---:B------:R-:W-:Y:S01]  /*4170*/  HMMA.16816.F32 R12, R84.reuse, R90, RZ ;  /* 0x0000005a540c723c */ /* 0x040fe200000018ff */
[----:B------:R-:W1:Y:S07]  /*4180*/  LDSM.16.M88.4 R88, [R212] ;  /* 0x00000000d458783b */ /* 0x000e6e0000000200 */
[C---:B------:R-:W-:Y:S01]  /*4190*/  HMMA.16816.F32 R16, R84.reuse, R92, RZ ;  /* 0x0000005c5410723c */ /* 0x040fe200000018ff */
[----:B------:R-:W-:Y:S07]  /*41a0*/  LDSM.16.M88.2 R92, [R206+0x9080] ;  /* 0x00908000ce5c783b */ /* 0x000fee0000000100 */
[----:B------:R-:W-:Y:S01]  /*41b0*/  HMMA.16816.F32 R20, R84, R94, RZ ;  /* 0x0000005e5414723c */ /* 0x000fe200000018ff */
[----:B------:R-:W2:Y:S05]  /*41c0*/  LDSM.16.M88.2 R84, [R206+0x8080] ;  /* 0x00808000ce54783b */ /* 0x000eaa0000000100 */
[----:B------:R-:W3:Y:S02]  /*41d0*/  LDSM.16.M88.2 R86, [R206+0x8880] ;  /* 0x00888000ce56783b */ /* 0x000ee40000000100 */
[C---:B------:R-:W-:Y:S03]  /*41e0*/  HMMA.16816.F32 R4, R96.reuse, R100, R4 ;  /* 0x000000646004723c */ /* 0x040fe60000001804 */
[----:B------:R-:W4:Y:S05]  /*41f0*/  LDSM.16.M88.2 R94, [R206+0x9880] ;  /* 0x00988000ce5e783b */ /* 0x000f2a0000000100 */
[C---:B------:R-:W-:Y:S01]  /*4200*/  HMMA.16816.F32 R8, R96.reuse, R102, R8 ;  /* 0x000000666008723c */ /* 0x040fe20000001808 */
[----:B------:R-:W-:Y:S05]  /*4210*/  LDSM.16.M88.2 R100, [R205+0x8080] ;  /* 0x00808000cd64783b */ /* 0x000fea0000000100 */
[----:B------:R-:W-:Y:S02]  /*4220*/  LDSM.16.M88.2 R102, [R205+0xa880] ;  /* 0x00a88000cd66783b */ /* 0x000fe40000000100 */
[C---:B------:R-:W-:Y:S08]  /*4230*/  HMMA.16816.F32 R12, R96.reuse, R104, R12 ;  /* 0x00000068600c723c */ /* 0x040ff0000000180c */
[C---:B------:R-:W-:Y:S01]  /*4240*/  HMMA.16816.F32 R16, R96.reuse, R106, R16 ;  /* 0x0000006a6010723c */ /* 0x040fe20000001810 */
[----:B------:R-:W-:Y:S07]  /*4250*/  LDSM.16.M88.4 R104, [R214+0x1f080] ;  /* 0x01f08000d668783b */ /* 0x000fee0000000200 */
[----:B------:R-:W-:Y:S07]  /*4260*/  HMMA.16816.F32 R20, R96, R108, R20 ;  /* 0x0000006c6014723c */ /* 0x000fee0000001814 */
[----:B------:R-:W-:Y:S01]  /*4270*/  IADD3 R108, R213, R212, RZ ;  /* 0x000000d4d56c7210 */ /* 0x000fe20007ffe0ff */
[C---:B-1----:R-:W-:Y:S01]  /*4280*/  HMMA.16816.F32 R4, R88.reuse, R2, R4 ;  /* 0x000000025804723c */ /* 0x042fe20000001804 */
[----:B------:R-:W-:Y:S05]  /*4290*/  LDSM.16.M88.2 R2, [R205+0x7880] ;  /* 0x00788000cd02783b */ /* 0x000fea0000000100 */
[----:B------:R-:W1:Y:S02]  /*42a0*/  LDSM.16.M88.4 R96, [R108] ;  /* 0x000000006c60783b */ /* 0x000e640000000200 */
[C---:B--2---:R-:W-:Y:S03]  /*42b0*/  HMMA.16816.F32 R8, R88.reuse, R84, R8 ;  /* 0x000000545808723c */ /* 0x044fe60000001808 */
[----:B------:R-:W2:Y:S05]  /*42c0*/  LDSM.16.M88.2 R84, [R205+0x8880] ;  /* 0x00888000cd54783b */ /* 0x000eaa0000000100 */
[C---:B---3--:R-:W-:Y:S01]  /*42d0*/  HMMA.16816.F32 R12, R88.reuse, R86, R12 ;  /* 0x00000056580c723c */ /* 0x048fe2000000180c */
[----:B------:R-:W3:Y:S07]  /*42e0*/  LDSM.16.M88.2 R86, [R205+0x9080] ;  /* 0x00908000cd56783b */ /* 0x000eee0000000100 */
[C---:B------:R-:W-:Y:S01]  /*42f0*/  HMMA.16816.F32 R16, R88.reuse, R92, R16 ;  /* 0x0000005c5810723c */ /* 0x040fe20000001810 */
[----:B------:R-:W5:Y:S07]  /*4300*/  LDSM.16.M88.2 R92, [R205+0x9880] ;  /* 0x00988000cd5c783b */ /* 0x000f6e0000000100 */
[----:B----4-:R-:W-:Y:S01]  /*4310*/  HMMA.16816.F32 R20, R88, R94, R20 ;  /* 0x0000005e5814723c */ /* 0x010fe20000001814 */
[----:B------:R-:W-:Y:S05]  /*4320*/  LDSM.16.M88.2 R94, [R216+0xa080] ;  /* 0x00a08000d85e783b */ /* 0x000fea0000000100 */
[----:B------:R-:W4:Y:S02]  /*4330*/  LDSM.16.M88.4 R88, [R214+0x1d080] ;  /* 0x01d08000d658783b */ /* 0x000f240000000200 */
[C---:B-1----:R-:W-:Y:S03]  /*4340*/  HMMA.16816.F32 R4, R96.reuse, R2, R4 ;  /* 0x000000026004723c */ /* 0x042fe60000001804 */
[----:B------:R-:W1:Y:S05]  /*4350*/  LDSM.16.M88.2 R2, [R216+0xa880] ;  /* 0x00a88000d802783b */ /* 0x000e6a0000000100 */
[C---:B------:R-:W-:Y:S01]  /*4360*/  HMMA.16816.F32 R8, R96.reuse, R100, R8 ;  /* 0x000000646008723c */ /* 0x040fe20000001808 */
[----:B------:R-:W-:Y:S07]  /*4370*/  LDSM.16.M88.2 R100, [R205+0xa080] ;  /* 0x00a08000cd64783b */ /* 0x000fee0000000100 */
[C---:B--2---:R-:W-:Y:S01]  /*4380*/  HMMA.16816.F32 R12, R96.reuse, R84, R12 ;  /* 0x00000054600c723c */ /* 0x044fe2000000180c */
[----:B------:R-:W2:Y:S07]  /*4390*/  LDSM.16.M88.2 R84, [R216+0xb080] ;  /* 0x00b08000d854783b */ /* 0x000eae0000000100 */
[C---:B---3--:R-:W-:Y:S01]  /*43a0*/  HMMA.16816.F32 R16, R96.reuse, R86, R16 ;  /* 0x000000566010723c */ /* 0x048fe20000001810 */
[----:B------:R-:W3:Y:S07]  /*43b0*/  LDSM.16.M88.2 R86, [R216+0xb880] ;  /* 0x00b88000d856783b */ /* 0x000eee0000000100 */
[----:B-----5:R-:W-:Y:S01]  /*43c0*/  HMMA.16816.F32 R20, R96, R92, R20 ;  /* 0x0000005c6014723c */ /* 0x020fe20000001814 */
[----:B------:R-:W5:Y:S05]  /*43d0*/  LDSM.16.M88.2 R92, [R216+0xc080] ;  /* 0x00c08000d85c783b */ /* 0x000f6a0000000100 */
[----:B------:R-:W-:Y:S02]  /*43e0*/  LDSM.16.M88.4 R96, [R204+0x1d080] ;  /* 0x01d08000cc60783b */ /* 0x000fe40000000200 */
[C---:B----4-:R-:W-:Y:S03]  /*43f0*/  HMMA.16816.F32 R4, R88.reuse, R94, R4 ;  /* 0x0000005e5804723c */ /* 0x050fe60000001804 */
[----:B------:R-:W4:Y:S05]  /*4400*/  LDSM.16.M88.2 R94, [R207+0xa080] ;  /* 0x00a08000cf5e783b */ /* 0x000f2a0000000100 */
[C---:B-1----:R-:W-:Y:S01]  /*4410*/  HMMA.16816.F32 R8, R88.reuse, R2, R8 ;  /* 0x000000025808723c */ /* 0x042fe20000001808 */
[----:B------:R-:W1:Y:S07]  /*4420*/  LDSM.16.M88.2 R2, [R207+0xa880] ;  /* 0x00a88000cf02783b */ /* 0x000e6e0000000100 */
[C---:B--2---:R-:W-:Y:S01]  /*4430*/  HMMA.16816.F32 R12, R88.reuse, R84, R12 ;  /* 0x00000054580c723c */ /* 0x044fe2000000180c */
[----:B------:R-:W2:Y:S07]  /*4440*/  LDSM.16.M88.2 R84, [R207+0xb080] ;  /* 0x00b08000cf54783b */ /* 0x000eae0000000100 */
[C---:B---3--:R-:W-:Y:S01]  /*4450*/  HMMA.16816.F32 R16, R88.reuse, R86, R16 ;  /* 0x000000565810723c */ /* 0x048fe20000001810 */
[----:B------:R-:W3:Y:S07]  /*4460*/  LDSM.16.M88.2 R86, [R207+0xb880] ;  /* 0x00b88000cf56783b */ /* 0x000eee0000000100 */
[----:B-----5:R-:W-:Y:S01]  /*4470*/  HMMA.16816.F32 R20, R88, R92, R20 ;  /* 0x0000005c5814723c */ /* 0x020fe20000001814 */
[----:B------:R-:W5:Y:S05]  /*4480*/  LDSM.16.M88.2 R88, [R207+0xc080] ;  /* 0x00c08000cf58783b */ /* 0x000f6a0000000100 */
[----:B------:R-:W-:Y:S02]  /*4490*/  LDSM.16.M88.2 R90, [R206+0xa080] ;  /* 0x00a08000ce5a783b */ /* 0x000fe40000000100 */
[C---:B----4-:R-:W-:Y:S03]  /*44a0*/  HMMA.16816.F32 R4, R96.reuse, R94, R4 ;  /* 0x0000005e6004723c */ /* 0x050fe60000001804 */
[----:B------:R-:W4:Y:S05]  /*44b0*/  LDSM.16.M88.4 R92, [R212+0x2000] ;  /* 0x00200000d45c783b */ /* 0x000f2a0000000200 */
        /* <DEDUP_REMOVED lines=8> */
[----:B------:R-:W5:Y:S02]  /*4540*/  LDSM.16.M88.4 R96, [R108+0x2000] ;  /* 0x002000006c60783b */ /* 0x000f640000000200 */
        /* <DEDUP_REMOVED lines=10> */
[----:B------:R-:W-:Y:S02]  /*45f0*/  LDSM.16.M88.4 R92, [R204+0x1f080] ;  /* 0x01f08000cc5c783b */ /* 0x000fe40000000200 */
[C---:B------:R-:W-:Y:S08]  /*4600*/  HMMA.16816.F32 R4, R96.reuse, R100, R4 ;  /* 0x000000646004723c */ /* 0x040ff00000001804 */
[C---:B------:R-:W-:Y:S07]  /*4610*/  HMMA.16816.F32 R8, R96.reuse, R102, R8 ;  /* 0x000000666008723c */ /* 0x040fee0000001808 */
[----:B------:R-:W-:Y:S01]  /*4620*/  IADD3 R103, -R248, UR6, R231 ;  /* 0x00000006f8677c10 */ /* 0x000fe2000fffe1e7 */
[C---:B----4-:R-:W-:Y:S01]  /*4630*/  HMMA.16816.F32 R12, R96.reuse, R90, R12 ;  /* 0x0000005a600c723c */ /* 0x050fe2000000180c */
[----:B------:R-:W4:Y:S03]  /*4640*/  LDSM.16.M88.2 R90, [R216+0xd880] ;  /* 0x00d88000d85a783b */ /* 0x000f260000000100 */
[----:B------:R-:W-:Y:S04]  /*4650*/  IMNMX R109, R252, R103, PT ;  /* 0x00000067fc6d7217 */ /* 0x000fe80003800200 */
[C---:B-1----:R-:W-:Y:S01]  /*4660*/  HMMA.16816.F32 R16, R96.reuse, R2, R16 ;  /* 0x000000026010723c */ /* 0x042fe20000001810 */
[----:B------:R-:W1:Y:S02]  /*4670*/  LDSM.16.M88.2 R2, [R216+0xe080] ;  /* 0x00e08000d802783b */ /* 0x000e640000000100 */
[C---:B------:R-:W-:Y:S05]  /*4680*/  ISETP.GT.AND P0, PT, R109.reuse, RZ, PT ;  /* 0x000000ff6d00720c */ /* 0x040fea0003f04270 */
[----:B--2---:R-:W-:Y:S01]  /*4690*/  HMMA.16816.F32 R20, R96, R84, R20 ;  /* 0x000000546014723c */ /* 0x004fe20000001814 */
[----:B------:R-:W2:Y:S06]  /*46a0*/  LDSM.16.M88.2 R84, [R216+0xe880] ;  /* 0x00e88000d854783b */ /* 0x000eac0000000100 */
[C---:B------:R-:W-:Y:S01]  /*46b0*/  FSEL R96, R178.reuse, -INF , P0 ;  /* 0xff800000b2607808 */ /* 0x040fe20000000000 */
[C---:B---3--:R-:W-:Y:S01]  /*46c0*/  HMMA.16816.F32 R4, R104.reuse, R86, R4 ;  /* 0x000000566804723c */ /* 0x048fe20000001804 */
[----:B------:R-:W3:Y:S04]  /*46d0*/  LDSM.16.M88.2 R86, [R207+0xc880] ;  /* 0x00c88000cf56783b */ /* 0x000ee80000000100 */
[----:B------:R-:W-:Y:S01]  /*46e0*/  FFMA.FTZ R178, -R178, R178, 1 ;  /* 0x3f800000b2b27423 */ /* 0x000fe200000101b2 */
[----:B------:R-:W-:Y:S01]  /*46f0*/  ISETP.GT.AND P0, PT, R109, 0x1, PT ;  /* 0x000000016d00780c */ /* 0x000fe20003f04270 */
[--C-:B------:R-:W-:Y:S01]  /*4700*/  FFMA.FTZ R100, R96, c[0x0][0x29c], -R199.reuse ;  /* 0x0000a70060647a23 */ /* 0x100fe200000108c7 */
[C---:B-----5:R-:W-:Y:S01]  /*4710*/  HMMA.16816.F32 R8, R104.reuse, R88, R8 ;  /* 0x000000586808723c */ /* 0x060fe20000001808 */
[----:B------:R-:W5:Y:S03]  /*4720*/  LDSM.16.M88.2 R88, [R207+0xd080] ;  /* 0x00d08000cf58783b */ /* 0x000f660000000100 */
[C---:B------:R-:W-:Y:S01]  /*4730*/  FSEL R96, R179.reuse, -INF , P0 ;  /* 0xff800000b3607808 */ /* 0x040fe20000000000 */
[----:B------:R-:W-:Y:S01]  /*4740*/  MUFU.EX2 R100, R100 ;  /* 0x0000006400647308 */ /* 0x000fe20000000800 */
[----:B------:R-:W-:Y:S01]  /*4750*/  FFMA.FTZ R179, -R179, R179, 1 ;  /* 0x3f800000b3b37423 */ /* 0x000fe200000101b3 */
[C---:B------:R-:W-:Y:S01]  /*4760*/  ISETP.GT.AND P0, PT, R109.reuse, 0x10, PT ;  /* 0x000000106d00780c */ /* 0x040fe20003f04270 */
[C---:B----4-:R-:W-:Y:S01]  /*4770*/  HMMA.16816.F32 R12, R104.reuse, R90, R12 ;  /* 0x0000005a680c723c */ /* 0x050fe2000000180c */
[----:B------:R-:W4:Y:S03]  /*4780*/  LDSM.16.M88.2 R90, [R207+0xd880] ;  /* 0x00d88000cf5a783b */ /* 0x000f260000000100 */
[--C-:B------:R-:W-:Y:S01]  /*4790*/  FFMA.FTZ R101, R96, c[0x0][0x29c], -R199.reuse ;  /* 0x0000a70060657a23 */ /* 0x100fe200000108c7 */
[C---:B------:R-:W-:Y:S01]  /*47a0*/  FSEL R96, R182.reuse, -INF , P0 ;  /* 0xff800000b6607808 */ /* 0x040fe20000000000 */
[----:B------:R-:W-:Y:S01]  /*47b0*/  FFMA.FTZ R182, -R182, R182, 1 ;  /* 0x3f800000b6b67423 */ /* 0x000fe200000101b6 */
[----:B------:R-:W-:Y:S01]  /*47c0*/  ISETP.GT.AND P0, PT, R109, 0x11, PT ;  /* 0x000000116d00780c */ /* 0x000fe20003f04270 */
[C---:B-1----:R-:W-:Y:S01]  /*47d0*/  HMMA.16816.F32 R16, R104.reuse, R2, R16 ;  /* 0x000000026810723c */ /* 0x042fe20000001810 */
[----:B------:R-:W1:Y:S01]  /*47e0*/  LDSM.16.M88.2 R2, [R207+0xe080] ;  /* 0x00e08000cf02783b */ /* 0x000e620000000100 */
[----:B------:R-:W1:Y:S02]  /*47f0*/  MUFU.EX2 R101, R101 ;  /* 0x0000006500657308 */ /* 0x000e640000000800 */
[--C-:B------:R-:W-:Y:S02]  /*4800*/  FFMA.FTZ R102, R96, c[0x0][0x29c], -R199.reuse ;  /* 0x0000a70060667a23 */ /* 0x100fe400000108c7 */
[----:B------:R-:W-:Y:S02]  /*4810*/  LDSM.16.M88.4 R96, [R212+0x4000] ;  /* 0x00400000d460783b */ /* 0x000fe40000000200 */
[----:B--2---:R-:W-:Y:S03]  /*4820*/  HMMA.16816.F32 R20, R104, R84, R20 ;  /* 0x000000546814723c */ /* 0x004fe60000001814 */
[----:B------:R-:W2:Y:S01]  /*4830*/  LDSM.16.M88.2 R84, [R207+0xe880] ;  /* 0x00e88000cf54783b */ /* 0x000ea20000000100 */
[----:B------:R-:W-:Y:S04]  /*4840*/  MUFU.EX2 R102, R102 ;  /* 0x0000006600667308 */ /* 0x000fe80000000800 */
[C---:B---3--:R-:W-:Y:S01]  /*4850*/  HMMA.16816.F32 R4, R92.reuse, R86, R4 ;  /* 0x000000565c04723c */ /* 0x048fe20000001804 */
[----:B------:R-:W3:Y:S07]  /*4860*/  LDSM.16.M88.2 R86, [R206+0xc880] ;  /* 0x00c88000ce56783b */ /* 0x000eee0000000100 */
[C---:B-----5:R-:W-:Y:S07]  /*4870*/  HMMA.16816.F32 R8, R92.reuse, R88, R8 ;  /* 0x000000585c08723c */ /* 0x060fee0000001808 */
[C---:B------:R-:W-:Y:S01]  /*4880*/  FSEL R88, R183.reuse, -INF , P0 ;  /* 0xff800000b7587808 */ /* 0x040fe20000000000 */
[----:B------:R-:W-:Y:S01]  /*4890*/  FFMA.FTZ R183, -R183, R183, 1 ;  /* 0x3f800000b7b77423 */ /* 0x000fe200000101b7 */
[C---:B----4-:R-:W-:Y:S01]  /*48a0*/  HMMA.16816.F32 R12, R92.reuse, R90, R12 ;  /* 0x0000005a5c0c723c */ /* 0x050fe2000000180c */
[----:B------:R-:W-:Y:S02]  /*48b0*/  LDSM.16.M88.2 R90, [R206+0xd880] ;  /* 0x00d88000ce5a783b */ /* 0x000fe40000000100 */
[--C-:B------:R-:W-:Y:S01]  /*48c0*/  FFMA.FTZ R105, R88, c[0x0][0x29c], -R199.reuse ;  /* 0x0000a70058697a23 */ /* 0x100fe200000108c7 */
[C---:B------:R-:W-:Y:S02]  /*48d0*/  ISETP.GT.AND P0, PT, R109.reuse, 0x20, PT ;  /* 0x000000206d00780c */ /* 0x040fe40003f04270 */
[----:B------:R-:W4:Y:S02]  /*48e0*/  LDSM.16.M88.2 R88, [R206+0xd080] ;  /* 0x00d08000ce58783b */ /* 0x000f240000000100 */
[C---:B-1----:R-:W-:Y:S01]  /*48f0*/  HMMA.16816.F32 R16, R92.reuse, R2, R16 ;  /* 0x000000025c10723c */ /* 0x042fe20000001810 */
[----:B------:R-:W1:Y:S02]  /*4900*/  MUFU.EX2 R105, R105 ;  /* 0x0000006900697308 */ /* 0x000e640000000800 */
[----:B------:R-:W5:Y:S01]  /*4910*/  LDSM.16.M88.2 R2, [R206+0xe080] ;  /* 0x00e08000ce02783b */ /* 0x000f620000000100 */
[C---:B------:R-:W-:Y:S01]  /*4920*/  FSEL R106, R186.reuse, -INF , P0 ;  /* 0xff800000ba6a7808 */ /* 0x040fe20000000000 */
[----:B------:R-:W-:Y:S01]  /*4930*/  FFMA.FTZ R186, -R186, R186, 1 ;  /* 0x3f800000baba7423 */ /* 0x000fe200000101ba */
[----:B------:R-:W-:Y:S03]  /*4940*/  ISETP.GT.AND P0, PT, R109, 0x21, PT ;  /* 0x000000216d00780c */ /* 0x000fe60003f04270 */
[--C-:B------:R-:W-:Y:S01]  /*4950*/  FFMA.FTZ R104, R106, c[0x0][0x29c], -R199.reuse ;  /* 0x0000a7006a687a23 */ /* 0x100fe200000108c7 */
[----:B--2---:R-:W-:Y:S01]  /*4960*/  HMMA.16816.F32 R20, R92, R84, R20 ;  /* 0x000000545c14723c */ /* 0x004fe20000001814 */
[----:B------:R-:W2:Y:S02]  /*4970*/  LDSM.16.M88.2 R84, [R206+0xe880] ;  /* 0x00e88000ce54783b */ /* 0x000ea40000000100 */
[C---:B------:R-:W-:Y:S01]  /*4980*/  FSEL R106, R187.reuse, -INF , P0 ;  /* 0xff800000bb6a7808 */ /* 0x040fe20000000000 */
[----:B------:R-:W-:Y:S01]  /*4990*/  FFMA.FTZ R187, -R187, R187, 1 ;  /* 0x3f800000bbbb7423 */ /* 0x000fe200000101bb */
[C---:B------:R-:W-:Y:S01]  /*49a0*/  ISETP.GT.AND P0, PT, R109.reuse, 0x30, PT ;  /* 0x000000306d00780c */ /* 0x040fe20003f04270 */
[----:B------:R-:W-:Y:S02]  /*49b0*/  MUFU.EX2 R104, R104 ;  /* 0x0000006800687308 */ /* 0x000fe40000000800 */
[C---:B---3--:R-:W-:Y:S01]  /*49c0*/  HMMA.16816.F32 R4, R96.reuse, R86, R4 ;  /* 0x000000566004723c */ /* 0x048fe20000001804 */
[----:B------:R-:W-:Y:S04]  /*49d0*/  LDSM.16.M88.2 R86, [R205+0xc880] ;  /* 0x00c88000cd56783b */ /* 0x000fe80000000100 */
[----:B------:R-:W-:Y:S01]  /*49e0*/  FSEL R92, R190, -INF , P0 ;  /* 0xff800000be5c7808 */ /* 0x000fe20000000000 */
[--C-:B------:R-:W-:Y:S01]  /*49f0*/  FFMA.FTZ R107, R106, c[0x0][0x29c], -R199.reuse ;  /* 0x0000a7006a6b7a23 */ /* 0x100fe200000108c7 */
[----:B------:R-:W-:Y:S01]  /*4a00*/  ISETP.GT.AND P0, PT, R109, 0x31, PT ;  /* 0x000000316d00780c */ /* 0x000fe20003f04270 */
[----:B------:R-:W-:Y:S04]  /*4a10*/  FFMA.FTZ R190, -R190, R190, 1 ;  /* 0x3f800000bebe7423 */ /* 0x000fe800000101be */
[--C-:B------:R-:W-:Y:S01]  /*4a20*/  FFMA.FTZ R106, R92, c[0x0][0x29c], -R199.reuse ;  /* 0x0000a7005c6a7a23 */ /* 0x100fe200000108c7 */
[----:B------:R-:W-:Y:S01]  /*4a30*/  MUFU.EX2 R107, R107 ;  /* 0x0000006b006b7308 */ /* 0x000fe20000000800 */
[----:B------:R3:W1:Y:S01]  /*4a40*/  LDSM.16.M88.4 R92, [R108+0x4000] ;  /* 0x004000006c5c783b */ /* 0x0006620000000200 */
[C---:B------:R-:W-:Y:S01]  /*4a50*/  FSEL R110, R191.reuse, -INF , P0 ;  /* 0xff800000bf6e7808 */ /* 0x040fe20000000000 */
[----:B------:R-:W-:Y:S01]  /*4a60*/  FFMA.FTZ R191, -R191, R191, 1 ;  /* 0x3f800000bfbf7423 */ /* 0x000fe200000101bf */
[C---:B------:R-:W-:Y:S01]  /*4a70*/  ISETP.GT.AND P0, PT, R109.reuse, 0x40, PT ;  /* 0x000000406d00780c */ /* 0x040fe20003f04270 */
[C---:B----4-:R-:W-:Y:S01]  /*4a80*/  HMMA.16816.F32 R8, R96.reuse, R88, R8 ;  /* 0x000000586008723c */ /* 0x050fe20000001808 */
[----:B------:R-:W4:Y:S02]  /*4a90*/  LDSM.16.M88.2 R88, [R205+0xd080] ;  /* 0x00d08000cd58783b */ /* 0x000f240000000100 */
[----:B------:R-:W-:Y:S02]  /*4aa0*/  FSEL R172, R194, -INF , P0 ;  /* 0xff800000c2ac7808 */ /* 0x000fe40000000000 */
[----:B------:R-:W-:Y:S01]  /*4ab0*/  MUFU.EX2 R106, R106 ;  /* 0x0000006a006a7308 */ /* 0x000fe20000000800 */
[----:B------:R-:W-:Y:S01]  /*4ac0*/  ISETP.GT.AND P0, PT, R109, 0x41, PT ;  /* 0x000000416d00780c */ /* 0x000fe20003f04270 */
[--C-:B------:R-:W-:Y:S01]  /*4ad0*/  FFMA.FTZ R111, R110, c[0x0][0x29c], -R199.reuse ;  /* 0x0000a7006e6f7a23 */ /* 0x100fe200000108c7 */
[----:B------:R-:W-:Y:S01]  /*4ae0*/  IADD3 R109, R103, 0x8, RZ ;  /* 0x00000008676d7810 */ /* 0x000fe20007ffe0ff */
[C---:B------:R-:W-:Y:S01]  /*4af0*/  HMMA.16816.F32 R12, R96.reuse, R90, R12 ;  /* 0x0000005a600c723c */ /* 0x040fe2000000180c */
[----:B------:R-:W4:Y:S02]  /*4b00*/  LDSM.16.M88.2 R90, [R205+0xd880] ;  /* 0x00d88000cd5a783b */ /* 0x000f240000000100 */
[--C-:B------:R-:W-:Y:S01]  /*4b10*/  FFMA.FTZ R110, R172, c[0x0][0x29c], -R199.reuse ;  /* 0x0000a700ac6e7a23 */ /* 0x100fe200000108c7 */
[----:B------:R-:W-:Y:S02]  /*4b20*/  IMNMX R109, R252, R109, PT ;  /* 0x0000006dfc6d7217 */ /* 0x000fe40003800200 */
[----:B------:R-:W-:Y:S02]  /*4b30*/  MUFU.EX2 R111, R111 ;  /* 0x0000006f006f7308 */ /* 0x000fe40000000800 */
[C---:B-----5:R-:W-:Y:S01]  /*4b40*/  HMMA.16816.F32 R16, R96.reuse, R2, R16 ;  /* 0x000000026010723c */ /* 0x060fe20000001810 */
[----:B------:R-:W5:Y:S02]  /*4b50*/  LDSM.16.M88.2 R2, [R205+0xe080] ;  /* 0x00e08000cd02783b */ /* 0x000f640000000100 */
[----:B------:R-:W-:Y:S02]  /*4b60*/  ISETP.GT.AND P3, PT, R109, 0x30, PT ;  /* 0x000000306d00780c */ /* 0x000fe40003f64270 */
[----:B---3--:R-:W-:Y:S02]  /*4b70*/  FSEL R108, R195, -INF , P0 ;  /* 0xff800000c36c7808 */ /* 0x008fe40000000000 */
[C---:B------:R-:W-:Y:S01]  /*4b80*/  ISETP.GT.AND P0, PT, R109.reuse, RZ, PT ;  /* 0x000000ff6d00720c */ /* 0x040fe20003f04270 */
[----:B--2---:R-:W-:Y:S01]  /*4b90*/  HMMA.16816.F32 R20, R96, R84, R20 ;  /* 0x000000546014723c */ /* 0x004fe20000001814 */
[----:B------:R-:W2:Y:S01]  /*4ba0*/  LDSM.16.M88.2 R84, [R205+0xe880] ;  /* 0x00e88000cd54783b */ /* 0x000ea20000000100 */
[----:B------:R-:W-:Y:S01]  /*4bb0*/  MUFU.EX2 R103, R110 ;  /* 0x0000006e00677308 */ /* 0x000fe20000000800 */
[C---:B------:R-:W-:Y:S01]  /*4bc0*/  ISETP.GT.AND P2, PT, R109.reuse, 0x31, PT ;  /* 0x000000316d00780c */ /* 0x040fe20003f44270 */
[----:B------:R-:W-:Y:S01]  /*4bd0*/  FFMA.FTZ R199, R108, c[0x0][0x29c], -R199 ;  /* 0x0000a7006cc77a23 */ /* 0x000fe200000108c7 */
[C---:B------:R-:W-:Y:S01]  /*4be0*/  FSEL R173, R180.reuse, -INF , P0 ;  /* 0xff800000b4ad7808 */ /* 0x040fe20000000000 */
[----:B------:R-:W3:Y:S01]  /*4bf0*/  LDS R97, [R231.X4+0x21280] ;  /* 0x02128000e7617984 */ /* 0x000ee20000004800 */
[C---:B------:R-:W-:Y:S01]  /*4c00*/  ISETP.GT.AND P0, PT, R109.reuse, 0x1, PT ;  /* 0x000000016d00780c */ /* 0x040fe20003f04270 */
[----:B------:R-:W-:Y:S01]  /*4c10*/  FFMA.FTZ R180, -R180, R180, 1 ;  /* 0x3f800000b4b47423 */ /* 0x000fe200000101b4 */
[----:B------:R-:W-:Y:S01]  /*4c20*/  ISETP.GT.AND P1, PT, R109, 0x20, PT ;  /* 0x000000206d00780c */ /* 0x000fe20003f24270 */
[C---:B-1----:R-:W-:Y:S02]  /*4c30*/  HMMA.16816.F32 R4, R92.reuse, R86, R4 ;  /* 0x000000565c04723c */ /* 0x042fe40000001804 */
[----:B------:R-:W-:Y:S03]  /*4c40*/  MUFU.EX2 R108, R199 ;  /* 0x000000c7006c7308 */ /* 0x000fe60000000800 */
[C---:B------:R-:W-:Y:S01]  /*4c50*/  FSEL R99, R181.reuse, -INF , P0 ;  /* 0xff800000b5637808 */ /* 0x040fe20000000000 */
[----:B------:R-:W-:Y:S01]  /*4c60*/  FFMA.FTZ R181, -R181, R181, 1 ;  /* 0x3f800000b5b57423 */ /* 0x000fe200000101b5 */
[C---:B------:R-:W-:Y:S01]  /*4c70*/  FSEL R175, R188.reuse, -INF , P1 ;  /* 0xff800000bcaf7808 */ /* 0x040fe20000800000 */
[C---:B----4-:R-:W-:Y:S03]  /*4c80*/  HMMA.16816.F32 R8, R92.reuse, R88, R8 ;  /* 0x000000585c08723c */ /* 0x050fe60000001808 */
[----:B------:R-:W-:Y:S01]  /*4c90*/  ISETP.GT.AND P1, PT, R109, 0x40, PT ;  /* 0x000000406d00780c */ /* 0x000fe20003f24270 */
[--C-:B------:R-:W-:Y:S01]  /*4ca0*/  FFMA.FTZ R98, R99, c[0x0][0x29c], -R198.reuse ;  /* 0x0000a70063627a23 */ /* 0x100fe200000108c6 */
[----:B------:R-:W-:Y:S01]  /*4cb0*/  ISETP.GT.AND P0, PT, R109, 0x10, PT ;  /* 0x000000106d00780c */ /* 0x000fe20003f04270 */
[----:B------:R-:W-:Y:S02]  /*4cc0*/  FFMA.FTZ R188, -R188, R188, 1 ;  /* 0x3f800000bcbc7423 */ /* 0x000fe400000101bc */
[C---:B------:R-:W-:Y:S01]  /*4cd0*/  HMMA.16816.F32 R12, R92.reuse, R90, R12 ;  /* 0x0000005a5c0c723c */ /* 0x040fe2000000180c */
[----:B------:R1:W-:Y:S03]  /*4ce0*/  MUFU.EX2 R99, R98 ;  /* 0x0000006200637308 */ /* 0x0003e60000000800 */
[--C-:B------:R-:W-:Y:S01]  /*4cf0*/  FFMA.FTZ R96, R173, c[0x0][0x29c], -R198.reuse ;  /* 0x0000a700ad607a23 */ /* 0x100fe200000108c6 */
[C---:B------:R-:W-:Y:S01]  /*4d00*/  FSEL R173, R184.reuse, -INF , P0 ;  /* 0xff800000b8ad7808 */ /* 0x040fe20000000000 */
[----:B------:R-:W-:Y:S01]  /*4d10*/  FFMA.FTZ R184, -R184, R184, 1 ;  /* 0x3f800000b8b87423 */ /* 0x000fe200000101b8 */
[----:B------:R-:W-:Y:S01]  /*4d20*/  ISETP.GT.AND P0, PT, R109, 0x11, PT ;  /* 0x000000116d00780c */ /* 0x000fe20003f04270 */
[C---:B-----5:R-:W-:Y:S03]  /*4d30*/  HMMA.16816.F32 R16, R92.reuse, R2, R16 ;  /* 0x000000025c10723c */ /* 0x060fe60000001810 */
[----:B------:R-:W4:Y:S01]  /*4d40*/  MUFU.EX2 R96, R96 ;  /* 0x0000006000607308 */ /* 0x000f220000000800 */
[C---:B------:R-:W-:Y:S01]  /*4d50*/  FSEL R89, R185.reuse, -INF , P0 ;  /* 0xff800000b9597808 */ /* 0x040fe20000000000 */
[----:B------:R-:W-:Y:S01]  /*4d60*/  FFMA.FTZ R185, -R185, R185, 1 ;  /* 0x3f800000b9b97423 */ /* 0x000fe200000101b9 */
[----:B------:R-:W-:Y:S01]  /*4d70*/  FSEL R91, R192, -INF , P3 ;  /* 0xff800000c05b7808 */ /* 0x000fe20001800000 */
[--C-:B------:R-:W-:Y:S01]  /*4d80*/  FFMA.FTZ R90, R175, c[0x0][0x29c], -R198.reuse ;  /* 0x0000a700af5a7a23 */ /* 0x100fe200000108c6 */
[----:B--2---:R-:W-:Y:S03]  /*4d90*/  HMMA.16816.F32 R20, R92, R84, R20 ;  /* 0x000000545c14723c */ /* 0x004fe60000001814 */
[----:B------:R-:W-:Y:S01]  /*4da0*/  ISETP.GT.AND P0, PT, R109, 0x21, PT ;  /* 0x000000216d00780c */ /* 0x000fe20003f04270 */
[--C-:B------:R-:W-:Y:S01]  /*4db0*/  FFMA.FTZ R88, R173, c[0x0][0x29c], -R198.reuse ;  /* 0x0000a700ad587a23 */ /* 0x100fe200000108c6 */
[----:B------:R-:W-:Y:S01]  /*4dc0*/  FSEL R175, R196, -INF , P1 ;  /* 0xff800000c4af7808 */ /* 0x000fe20000800000 */
[----:B------:R-:W-:Y:S01]  /*4dd0*/  MUFU.EX2 R90, R90 ;  /* 0x0000005a005a7308 */ /* 0x000fe20000000800 */
[----:B------:R-:W-:Y:S01]  /*4de0*/  FSEL R173, R189, -INF , P0 ;  /* 0xff800000bdad7808 */ /* 0x000fe20000000000 */
[--C-:B---3--:R-:W-:Y:S01]  /*4df0*/  FADD.FTZ R92, R5, -R97.reuse ;  /* 0x80000061055c7221 */ /* 0x108fe20000010000 */
[----:B------:R-:W-:Y:S03]  /*4e00*/  ISETP.GT.AND P0, PT, R109, 0x41, PT ;  /* 0x000000416d00780c */ /* 0x000fe60003f04270 */
[--C-:B-1----:R-:W-:Y:S01]  /*4e10*/  FFMA.FTZ R98, R89, c[0x0][0x29c], -R198.reuse ;  /* 0x0000a70059627a23 */ /* 0x102fe200000108c6 */
[----:B------:R-:W-:Y:S01]  /*4e20*/  FSEL R199, R193, -INF , P2 ;  /* 0xff800000c1c77808 */ /* 0x000fe20001000000 */
[--C-:B------:R-:W-:Y:S01]  /*4e30*/  FFMA.FTZ R109, R91, c[0x0][0x29c], -R198.reuse ;  /* 0x0000a7005b6d7a23 */ /* 0x100fe200000108c6 */
[----:B------:R-:W-:Y:S01]  /*4e40*/  F2FP.PACK_AB R93, R101, R100 ;  /* 0x00000064655d723e */ /* 0x000fe200000000ff */
[----:B------:R1:W-:Y:S01]  /*4e50*/  MUFU.EX2 R89, R98 ;  /* 0x0000006200597308 */ /* 0x0003e20000000800 */
[--C-:B------:R-:W-:Y:S01]  /*4e60*/  FFMA.FTZ R91, R175, c[0x0][0x29c], -R198.reuse ;  /* 0x0000a700af5b7a23 */ /* 0x100fe200000108c6 */
[----:B------:R-:W-:Y:S01]  /*4e70*/  FSEL R177, R197, -INF , P0 ;  /* 0xff800000c5b17808 */ /* 0x000fe20000000000 */
[--C-:B------:R-:W-:Y:S01]  /*4e80*/  FADD.FTZ R175, R4, -R97.reuse ;  /* 0x8000006104af7221 */ /* 0x100fe20000010000 */
[----:B------:R-:W-:Y:S01]  /*4e90*/  SHF.L.U32 R110, R218, 0x1, RZ ;  /* 0x00000001da6e7819 */ /* 0x000fe200000006ff */
[----:B------:R-:W-:Y:S01]  /*4ea0*/  FMUL.FTZ R92, R101, R92 ;  /* 0x0000005c655c7220 */ /* 0x000fe20000410000 */
[----:B------:R-:W-:Y:S01]  /*4eb0*/  PLOP3.LUT P0, PT, PT, PT, UP0, 0x80, 0x0 ;  /* 0x000000000000781c */ /* 0x000fe20003f0f008 */
[----:B------:R-:W-:Y:S02]  /*4ec0*/  FMUL.FTZ R175, R100, R175 ;  /* 0x000000af64af7220 */ /* 0x000fe40000410000 */
[--C-:B------:R-:W-:Y:S01]  /*4ed0*/  FADD.FTZ R95, R8, -R97.reuse ;  /* 0x80000061085f7221 */ /* 0x100fe20000010000 */
[----:B------:R-:W2:Y:S01]  /*4ee0*/  MUFU.EX2 R88, R88 ;  /* 0x0000005800587308 */ /* 0x000ea20000000800 */
[--C-:B------:R-:W-:Y:S01]  /*4ef0*/  FADD.FTZ R8, R9, -R97.reuse ;  /* 0x8000006109087221 */ /* 0x100fe20000010000 */
[----:B------:R-:W-:Y:S01]  /*4f00*/  F2FP.PACK_AB R9, R105, R102 ;  /* 0x000000666909723e */ /* 0x000fe200000000ff */
[----:B------:R-:W-:Y:S02]  /*4f10*/  FMUL.FTZ R175, R175, R178 ;  /* 0x000000b2afaf7220 */ /* 0x000fe40000410000 */
[----:B------:R-:W-:Y:S02]  /*4f20*/  FMUL.FTZ R92, R92, R179 ;  /* 0x000000b35c5c7220 */ /* 0x000fe40000410000 */
[--C-:B------:R-:W-:Y:S02]  /*4f30*/  FFMA.FTZ R173, R173, c[0x0][0x29c], -R198.reuse ;  /* 0x0000a700adad7a23 */ /* 0x100fe400000108c6 */
[----:B------:R-:W-:Y:S01]  /*4f40*/  FMUL.FTZ R95, R102, R95 ;  /* 0x0000005f665f7220 */ /* 0x000fe20000410000 */
[----:B------:R-:W-:Y:S01]  /*4f50*/  F2FP.PACK_AB R175, R92, R175 ;  /* 0x000000af5caf723e */ /* 0x000fe200000000ff */
[----:B------:R-:W-:Y:S01]  /*4f60*/  FMUL.FTZ R8, R105, R8 ;  /* 0x0000000869087220 */ /* 0x000fe20000410000 */
[----:B------:R-:W3:Y:S01]  /*4f70*/  LDS R92, [R231.X4+0x212a0] ;  /* 0x0212a000e75c7984 */ /* 0x000ee20000004800 */
[----:B------:R-:W-:Y:S01]  /*4f80*/  FMUL.FTZ R95, R95, R182 ;  /* 0x000000b65f5f7220 */ /* 0x000fe20000410000 */
[----:B------:R-:W5:Y:S01]  /*4f90*/  MUFU.EX2 R173, R173 ;  /* 0x000000ad00ad7308 */ /* 0x000f620000000800 */
[----:B------:R-:W-:Y:S02]  /*4fa0*/  FMUL.FTZ R8, R8, R183 ;  /* 0x000000b708087220 */ /* 0x000fe40000410000 */
[--C-:B------:R-:W-:Y:S01]  /*4fb0*/  FADD.FTZ R101, R12, -R97.reuse ;  /* 0x800000610c657221 */ /* 0x100fe20000010000 */
[----:B------:R-:W-:Y:S01]  /*4fc0*/  STS [R230+0x21480], R93 ;  /* 0x0214805de6007388 */ /* 0x000fe20000000800 */
[--C-:B------:R-:W-:Y:S01]  /*4fd0*/  FADD.FTZ R12, R13, -R97.reuse ;  /* 0x800000610d0c7221 */ /* 0x100fe20000010000 */
[----:B------:R-:W-:Y:S01]  /*4fe0*/  F2FP.PACK_AB R95, R8, R95 ;  /* 0x0000005f085f723e */ /* 0x000fe200000000ff */
[--C-:B-1----:R-:W-:Y:S01]  /*4ff0*/  FFMA.FTZ R98, R199, c[0x0][0x29c], -R198.reuse ;  /* 0x0000a700c7627a23 */ /* 0x102fe200000108c6 */
[----:B----4-:R-:W-:Y:S01]  /*5000*/  F2FP.PACK_AB R8, R99, R96 ;  /* 0x000000606308723e */ /* 0x010fe200000000ff */
[----:B------:R-:W-:Y:S01]  /*5010*/  FMUL.FTZ R101, R104, R101 ;  /* 0x0000006568657220 */ /* 0x000fe20000410000 */
[----:B------:R-:W-:Y:S01]  /*5020*/  MUFU.EX2 R109, R109 ;  /* 0x0000006d006d7308 */ /* 0x000fe20000000800 */
[C---:B------:R-:W-:Y:S01]  /*5030*/  FMUL.FTZ R12, R107.reuse, R12 ;  /* 0x0000000c6b0c7220 */ /* 0x040fe20000410000 */
[----:B------:R-:W-:Y:S01]  /*5040*/  F2FP.PACK_AB R13, R107, R104 ;  /* 0x000000686b0d723e */ /* 0x000fe200000000ff */
[----:B------:R3:W-:Y:S01]  /*5050*/  STS [R227], R8 ;  /* 0x00000008e3007388 */ /* 0x0007e20000000800 */
[----:B------:R-:W-:Y:S02]  /*5060*/  FMUL.FTZ R101, R101, R186 ;  /* 0x000000ba65657220 */ /* 0x000fe40000410000 */
[----:B------:R-:W-:Y:S02]  /*5070*/  FMUL.FTZ R12, R12, R187 ;  /* 0x000000bb0c0c7220 */ /* 0x000fe40000410000 */
[--C-:B------:R-:W-:Y:S01]  /*5080*/  FADD.FTZ R105, R16, -R97.reuse ;  /* 0x8000006110697221 */ /* 0x100fe20000010000 */
[----:B------:R1:W-:Y:S01]  /*5090*/  STS [R230+0x21c80], R9 ;  /* 0x021c8009e6007388 */ /* 0x0003e20000000800 */
[----:B------:R-:W4:Y:S01]  /*50a0*/  MUFU.EX2 R98, R98 ;  /* 0x0000006200627308 */ /* 0x000f220000000800 */
[--C-:B------:R-:W-:Y:S01]  /*50b0*/  FADD.FTZ R16, R17, -R97.reuse ;  /* 0x8000006111107221 */ /* 0x100fe20000010000 */
[----:B------:R-:W-:Y:S01]  /*50c0*/  F2FP.PACK_AB R101, R12, R101 ;  /* 0x000000650c65723e */ /* 0x000fe200000000ff */
[----:B------:R-:W-:Y:S01]  /*50d0*/  FFMA.FTZ R198, R177, c[0x0][0x29c], -R198 ;  /* 0x0000a700b1c67a23 */ /* 0x000fe200000108c6 */
[----:B--2---:R-:W-:Y:S01]  /*50e0*/  F2FP.PACK_AB R12, R89, R88 ;  /* 0x00000058590c723e */ /* 0x004fe200000000ff */
[----:B------:R-:W-:Y:S01]  /*50f0*/  FMUL.FTZ R105, R106, R105 ;  /* 0x000000696a697220 */ /* 0x000fe20000410000 */
[C---:B------:R-:W-:Y:S01]  /*5100*/  F2FP.PACK_AB R17, R111.reuse, R106 ;  /* 0x0000006a6f11723e */ /* 0x040fe200000000ff */
[----:B------:R-:W-:Y:S02]  /*5110*/  FMUL.FTZ R16, R111, R16 ;  /* 0x000000106f107220 */ /* 0x000fe40000410000 */
[----:B------:R2:W-:Y:S01]  /*5120*/  STS [R227+0x800], R12 ;  /* 0x0008000ce3007388 */ /* 0x0005e20000000800 */
[----:B------:R-:W-:Y:S01]  /*5130*/  FMUL.FTZ R105, R105, R190 ;  /* 0x000000be69697220 */ /* 0x000fe20000410000 */
[----:B------:R-:W-:Y:S01]  /*5140*/  MUFU.EX2 R91, R91 ;  /* 0x0000005b005b7308 */ /* 0x000fe20000000800 */
[----:B------:R-:W-:Y:S02]  /*5150*/  FMUL.FTZ R16, R16, R191 ;  /* 0x000000bf10107220 */ /* 0x000fe40000410000 */
[--C-:B------:R-:W-:Y:S01]  /*5160*/  FADD.FTZ R20, R20, -R97.reuse ;  /* 0x8000006114147221 */ /* 0x100fe20000010000 */
[----:B------:R-:W-:Y:S01]  /*5170*/  STS [R230+0x22480], R13 ;  /* 0x0224800de6007388 */ /* 0x000fe20000000800 */
[----:B------:R-:W-:Y:S01]  /*5180*/  FADD.FTZ R21, R21, -R97 ;  /* 0x8000006115157221 */ /* 0x000fe20000010000 */
[----:B------:R-:W-:Y:S01]  /*5190*/  F2FP.PACK_AB R105, R16, R105 ;  /* 0x000000691069723e */ /* 0x000fe200000000ff */
[----:B------:R-:W-:Y:S01]  /*51a0*/  FFMA.FTZ R97, -R194, R194, 1 ;  /* 0x3f800000c2617423 */ /* 0x000fe200000101c2 */
[----:B-----5:R-:W-:Y:S01]  /*51b0*/  F2FP.PACK_AB R16, R173, R90 ;  /* 0x0000005aad10723e */ /* 0x020fe200000000ff */
[C---:B------:R-:W-:Y:S01]  /*51c0*/  FMUL.FTZ R21, R108.reuse, R21 ;  /* 0x000000156c157220 */ /* 0x040fe20000410000 */
[----:B------:R-:W5:Y:S01]  /*51d0*/  MUFU.EX2 R198, R198 ;  /* 0x000000c600c67308 */ /* 0x000f620000000800 */
[----:B------:R-:W-:Y:S02]  /*51e0*/  FFMA.FTZ R94, -R195, R195, 1 ;  /* 0x3f800000c35e7423 */ /* 0x000fe400000101c3 */
[----:B------:R-:W-:Y:S01]  /*51f0*/  FMUL.FTZ R20, R103, R20 ;  /* 0x0000001467147220 */ /* 0x000fe20000410000 */
[----:B------:R2:W-:Y:S01]  /*5200*/  STS [R227+0x1000], R16 ;  /* 0x00100010e3007388 */ /* 0x0005e20000000800 */
[----:B------:R-:W-:Y:S01]  /*5210*/  FMUL.FTZ R21, R21, R94 ;  /* 0x0000005e15157220 */ /* 0x000fe20000410000 */
[----:B------:R-:W-:Y:S01]  /*5220*/  F2FP.PACK_AB R103, R108, R103 ;  /* 0x000000676c67723e */ /* 0x000fe200000000ff */
[----:B------:R-:W-:Y:S02]  /*5230*/  FMUL.FTZ R20, R20, R97 ;  /* 0x0000006114147220 */ /* 0x000fe40000410000 */
[----:B------:R-:W-:Y:S01]  /*5240*/  STS [R230+0x22c80], R17 ;  /* 0x022c8011e6007388 */ /* 0x000fe20000000800 */
[--C-:B---3--:R-:W-:Y:S02]  /*5250*/  FADD.FTZ R8, R7, -R92.reuse ;  /* 0x8000005c07087221 */ /* 0x108fe40000010000 */
[----:B------:R-:W-:Y:S01]  /*5260*/  F2FP.PACK_AB R97, R21, R20 ;  /* 0x000000141561723e */ /* 0x000fe200000000ff */
[--C-:B------:R-:W-:Y:S01]  /*5270*/  FADD.FTZ R21, R6, -R92.reuse ;  /* 0x8000005c06157221 */ /* 0x100fe20000010000 */
[----:B----4-:R-:W-:Y:S01]  /*5280*/  F2FP.PACK_AB R20, R98, R109 ;  /* 0x0000006d6214723e */ /* 0x010fe200000000ff */
[----:B------:R-:W-:Y:S02]  /*5290*/  FMUL.FTZ R8, R99, R8 ;  /* 0x0000000863087220 */ /* 0x000fe40000410000 */
[----:B------:R-:W-:Y:S02]  /*52a0*/  FMUL.FTZ R21, R96, R21 ;  /* 0x0000001560157220 */ /* 0x000fe40000410000 */
[----:B------:R-:W-:Y:S01]  /*52b0*/  STS [R227+0x1800], R20 ;  /* 0x00180014e3007388 */ /* 0x000fe20000000800 */
[----:B------:R-:W-:Y:S02]  /*52c0*/  FMUL.FTZ R8, R8, R181 ;  /* 0x000000b508087220 */ /* 0x000fe40000410000 */
[----:B------:R-:W-:Y:S02]  /*52d0*/  FMUL.FTZ R21, R21, R180 ;  /* 0x000000b415157220 */ /* 0x000fe40000410000 */
[----:B------:R-:W-:Y:S01]  /*52e0*/  STS [R230+0x23480], R103 ;  /* 0x02348067e6007388 */ /* 0x000fe20000000800 */
[----:B-----5:R-:W-:Y:S01]  /*52f0*/  F2FP.PACK_AB R94, R198, R91 ;  /* 0x0000005bc65e723e */ /* 0x020fe200000000ff */
[--C-:B-1----:R-:W-:Y:S01]  /*5300*/  FADD.FTZ R9, R10, -R92.reuse ;  /* 0x8000005c0a097221 */ /* 0x102fe20000010000 */
[----:B------:R-:W-:Y:S01]  /*5310*/  F2FP.PACK_AB R8, R8, R21 ;  /* 0x000000150808723e */ /* 0x000fe200000000ff */
[--C-:B------:R-:W-:Y:S02]  /*5320*/  FADD.FTZ R10, R11, -R92.reuse ;  /* 0x8000005c0b0a7221 */ /* 0x100fe40000010000 */
[----:B------:R1:W-:Y:S01]  /*5330*/  STS [R227+0x2000], R94 ;  /* 0x0020005ee3007388 */ /* 0x0003e20000000800 */
[----:B------:R-:W-:Y:S02]  /*5340*/  FMUL.FTZ R9, R88, R9 ;  /* 0x0000000958097220 */ /* 0x000fe40000410000 */
[----:B------:R-:W-:Y:S02]  /*5350*/  FMUL.FTZ R10, R89, R10 ;  /* 0x0000000a590a7220 */ /* 0x000fe40000410000 */
[----:B------:R-:W-:Y:S01]  /*5360*/  BAR.SYNC.DEFER_BLOCKING 0x0 ;  /* 0x0000000000007b1d */ /* 0x000fe20000010000 */
[----:B------:R-:W-:Y:S02]  /*5370*/  FMUL.FTZ R9, R9, R184 ;  /* 0x000000b809097220 */ /* 0x000fe40000410000 */
[----:B------:R-:W-:Y:S02]  /*5380*/  FMUL.FTZ R10, R10, R185 ;  /* 0x000000b90a0a7220 */ /* 0x000fe40000410000 */
[--C-:B------:R-:W-:Y:S02]  /*5390*/  FADD.FTZ R11, R14, -R92.reuse ;  /* 0x8000005c0e0b7221 */ /* 0x100fe40000010000 */
[--C-:B--2---:R-:W-:Y:S01]  /*53a0*/  FADD.FTZ R12, R15, -R92.reuse ;  /* 0x8000005c0f0c7221 */ /* 0x104fe20000010000 */
[----:B------:R-:W-:Y:S01]  /*53b0*/  F2FP.PACK_AB R16, R10, R9 ;  /* 0x000000090a10723e */ /* 0x000fe200000000ff */
[----:B------:R-:W-:Y:S02]  /*53c0*/  FMUL.FTZ R11, R90, R11 ;  /* 0x0000000b5a0b7220 */ /* 0x000fe40000410000 */
[----:B------:R-:W-:Y:S02]  /*53d0*/  FMUL.FTZ R12, R173, R12 ;  /* 0x0000000cad0c7220 */ /* 0x000fe40000410000 */
[----:B------:R-:W-:Y:S02]  /*53e0*/  FFMA.FTZ R189, -R189, R189, 1 ;  /* 0x3f800000bdbd7423 */ /* 0x000fe400000101bd */
[--C-:B------:R-:W-:Y:S02]  /*53f0*/  FADD.FTZ R22, R22, -R92.reuse ;  /* 0x8000005c16167221 */ /* 0x100fe40000010000 */
[----:B------:R-:W-:Y:S02]  /*5400*/  FMUL.FTZ R11, R11, R188 ;  /* 0x000000bc0b0b7220 */ /* 0x000fe40000410000 */
[----:B------:R-:W-:Y:S02]  /*5410*/  FMUL.FTZ R12, R12, R189 ;  /* 0x000000bd0c0c7220 */ /* 0x000fe40000410000 */
[----:B------:R-:W-:Y:S02]  /*5420*/  FMUL.FTZ R22, R91, R22 ;  /* 0x000000165b167220 */ /* 0x000fe40000410000 */
[----:B------:R-:W-:Y:S01]  /*5430*/  FFMA.FTZ R13, -R196, R196, 1 ;  /* 0x3f800000c40d7423 */ /* 0x000fe200000101c4 */
[----:B------:R-:W-:Y:S01]  /*5440*/  STS [R230+0x23c80], R175 ;  /* 0x023c80afe6007388 */ /* 0x000fe20000000800 */
[--C-:B------:R-:W-:Y:S02]  /*5450*/  FADD.FTZ R18, R18, -R92.reuse ;  /* 0x8000005c12127221 */ /* 0x100fe40000010000 */
[--C-:B------:R-:W-:Y:S02]  /*5460*/  FADD.FTZ R19, R19, -R92.reuse ;  /* 0x8000005c13137221 */ /* 0x100fe40000010000 */
[----:B------:R-:W-:Y:S01]  /*5470*/  STS [R227+0x2800], R8 ;  /* 0x00280008e3007388 */ /* 0x000fe20000000800 */
[----:B------:R-:W-:Y:S01]  /*5480*/  FMUL.FTZ R13, R22, R13 ;  /* 0x0000000d160d7220 */ /* 0x000fe20000410000 */
[----:B------:R-:W-:Y:S01]  /*5490*/  F2FP.PACK_AB R22, R12, R11 ;  /* 0x0000000b0c16723e */ /* 0x000fe200000000ff */
[----:B------:R-:W-:Y:S02]  /*54a0*/  FMUL.FTZ R18, R109, R18 ;  /* 0x000000126d127220 */ /* 0x000fe40000410000 */
[----:B------:R-:W-:Y:S01]  /*54b0*/  STS [R230+0x24480], R95 ;  /* 0x0244805fe6007388 */ /* 0x000fe20000000800 */
[----:B------:R-:W-:Y:S02]  /*54c0*/  FMUL.FTZ R19, R98, R19 ;  /* 0x0000001362137220 */ /* 0x000fe40000410000 */
[----:B------:R-:W-:Y:S02]  /*54d0*/  FFMA.FTZ R9, -R192, R192, 1 ;  /* 0x3f800000c0097423 */ /* 0x000fe400000101c0 */
[----:B------:R-:W-:Y:S01]  /*54e0*/  STS [R227+0x3000], R16 ;  /* 0x00300010e3007388 */ /* 0x000fe20000000800 */
[----:B------:R-:W-:Y:S02]  /*54f0*/  FFMA.FTZ R10, -R193, R193, 1 ;  /* 0x3f800000c10a7423 */ /* 0x000fe400000101c1 */
[----:B------:R-:W-:Y:S02]  /*5500*/  FMUL.FTZ R9, R18, R9 ;  /* 0x0000000912097220 */ /* 0x000fe40000410000 */
[----:B------:R-:W-:Y:S01]  /*5510*/  STS [R230+0x24c80], R101 ;  /* 0x024c8065e6007388 */ /* 0x000fe20000000800 */
[----:B------:R-:W-:Y:S02]  /*5520*/  FMUL.FTZ R10, R19, R10 ;  /* 0x0000000a130a7220 */ /* 0x000fe40000410000 */
[----:B------:R-:W-:Y:S02]  /*5530*/  FADD.FTZ R23, R23, -R92 ;  /* 0x8000005c17177221 */ /* 0x000fe40000010000 */
[----:B------:R-:W-:Y:S01]  /*5540*/  STS [R227+0x3800], R22 ;  /* 0x00380016e3007388 */ /* 0x000fe20000000800 */
[----:B------:R-:W-:Y:S01]  /*5550*/  F2FP.PACK_AB R88, R10, R9 ;  /* 0x000000090a58723e */ /* 0x000fe200000000ff */
[----:B------:R-:W-:Y:S02]  /*5560*/  FMUL.FTZ R23, R198, R23 ;  /* 0x00000017c6177220 */ /* 0x000fe40000410000 */
[----:B------:R-:W-:Y:S01]  /*5570*/  FFMA.FTZ R14, -R197, R197, 1 ;  /* 0x3f800000c50e7423 */ /* 0x000fe200000101c5 */
[----:B------:R-:W-:Y:S03]  /*5580*/  STS [R230+0x25480], R105 ;  /* 0x02548069e6007388 */ /* 0x000fe60000000800 */
[----:B------:R-:W-:Y:S02]  /*5590*/  FMUL.FTZ R14, R23, R14 ;  /* 0x0000000e170e7220 */ /* 0x000fe40000410000 */
[----:B------:R-:W-:Y:S03]  /*55a0*/  STS [R227+0x4000], R88 ;  /* 0x00400058e3007388 */ /* 0x000fe60000000800 */
[----:B-1----:R-:W-:Y:S02]  /*55b0*/  F2FP.PACK_AB R94, R14, R13 ;  /* 0x0000000d0e5e723e */ /* 0x002fe400000000ff */
        /* <DEDUP_REMOVED lines=50> */
[C---:B------:R-:W-:Y:S01]  /*58e0*/  HMMA.16816.F32 R56, R100.reuse, R104, R56 ;  /* 0x000000686438723c */ /* 0x040fe20000001838 */
[----:B------:R-:W-:Y:S07]  /*58f0*/  LDSM.16.MT88.4 R104, [R110+0x20880] ;  /* 0x020880006e68783b */ /* 0x000fee0000004200 */
[-C--:B----4-:R-:W-:Y:S08]  /*5900*/  HMMA.16816.F32 R60, R100, R2.reuse, R60 ;  /* 0x00000002643c723c */ /* 0x090ff0000000183c */
[-C--:B------:R-:W-:Y:S08]  /*5910*/  HMMA.16816.F32 R64, R96, R2.reuse, R64 ;  /* 0x000000026040723c */ /* 0x080ff00000001840 */
[C---:B------:R-:W-:Y:S01]  /*5920*/  HMMA.16816.F32 R68, R88.reuse, R2, R68 ;  /* 0x000000025844723c */ /* 0x040fe20000001844 */
[----:B------:R-:W2:Y:S07]  /*5930*/  LDSM.16.MT88.2 R2, [R211+0x23880] ;  /* 0x02388000d302783b */ /* 0x000eae0000004100 */
[-C--:B-----5:R-:W-:Y:S01]  /*5940*/  HMMA.16816.F32 R72, R88, R8.reuse, R72 ;  /* 0x000000085848723c */ /* 0x0a0fe20000001848 */
[----:B------:R-:W3:Y:S07]  /*5950*/  LDSM.16.MT88.4 R88, [R110+0x1c880] ;  /* 0x01c880006e58783b */ /* 0x000eee0000004200 */
[-C--:B------:R-:W-:Y:S01]  /*5960*/  HMMA.16816.F32 R76, R96, R8.reuse, R76 ;  /* 0x00000008604c723c */ /* 0x080fe2000000184c */
[----:B------:R-:W4:Y:S07]  /*5970*/  LDSM.16.MT88.4 R96, [R110+0x1e880] ;  /* 0x01e880006e60783b */ /* 0x000f2e0000004200 */
[----:B------:R-:W-:Y:S01]  /*5980*/  HMMA.16816.F32 R80, R100, R8, R80 ;  /* 0x000000086450723c */ /* 0x000fe20000001850 */
[----:B------:R-:W5:Y:S07]  /*5990*/  LDSM.16.MT88.2 R8, [R0+0x22880] ;  /* 0x022880000008783b */ /* 0x000f6e0000004100 */
        /* <DEDUP_REMOVED lines=22> */
[C---:B------:R-:W-:Y:S01]  /*5b00*/  HMMA.16816.F32 R32, R104.reuse, R94, R32 ;  /* 0x0000005e6820723c */ /* 0x040fe20000001820 */
[----:B------:R2:W1:Y:S05]  /*5b10*/  LDSM.16.MT88.4 R176, [R209] ;  /* 0x00000000d1b0783b */ /* 0x00046a0000004200 */
[----:B------:R2:W1:Y:S02]  /*5b20*/  LDSM.16.MT88.4 R92, [R209+0x2800] ;  /* 0x00280000d15c783b */ /* 0x0004640000004200 */
[-C--:B------:R-:W-:Y:S03]  /*5b30*/  HMMA.16816.F32 R36, R104, R108.reuse, R36 ;  /* 0x0000006c6824723c */ /* 0x080fe60000001824 */
[----:B------:R2:W1:Y:S05]  /*5b40*/  LDSM.16.M88.4 R184, [R210+0x800] ;  /* 0x00080000d2b8783b */ /* 0x00046a0000000200 */
[-C--:B------:R-:W-:Y:S01]  /*5b50*/  HMMA.16816.F32 R40, R96, R108.reuse, R40 ;  /* 0x0000006c6028723c */ /* 0x080fe20000001828 */
[----:B------:R2:W1:Y:S05]  /*5b60*/  LDSM.16.M88.4 R192, [R210+0xc00] ;  /* 0x000c0000d2c0783b */ /* 0x00046a0000000200 */
[----:B------:R2:W1:Y:S02]  /*5b70*/  LDSM.16.MT88.4 R188, [R209+0x800] ;  /* 0x00080000d1bc783b */ /* 0x0004640000004200 */
[C---:B------:R-:W-:Y:S03]  /*5b80*/  HMMA.16816.F32 R44, R88.reuse, R108, R44 ;  /* 0x0000006c582c723c */ /* 0x040fe6000000182c */
[----:B------:R2:W1:Y:S05]  /*5b90*/  LDSM.16.MT88.4 R108, [R209+0x5000] ;  /* 0x00500000d16c783b */ /* 0x00046a0000004200 */
[-C--:B-----5:R-:W-:Y:S01]  /*5ba0*/  HMMA.16816.F32 R48, R88, R8.reuse, R48 ;  /* 0x000000085830723c */ /* 0x0a0fe20000001830 */
        /* <DEDUP_REMOVED lines=22> */
[----:B------:R-:W-:Y:S01]  /*5d10*/  IADD3 R4, P2, P1, R238, UR6, R225 ;  /* 0x00000006ee047c10 */ /* 0x000fe2000f95e0e1 */
[----:B------:R-:W-:Y:S01]  /*5d20*/  USHF.L.U64.HI UR17, UR20, 0x6, UR17 ;  /* 0x0000000614117899 */ /* 0x000fe20008010211 */
[----:B------:R-:W-:Y:S02]  /*5d30*/  IMAD.U32 R2, RZ, RZ, UR18 ;  /* 0x00000012ff027e24 */ /* 0x000fe4000f8e00ff */
[----:B------:R-:W-:Y:S02]  /*5d40*/  LEA.HI.X.SX32 R5, R8, R219, 0x1, P0 ;  /* 0x000000db08057211 */ /* 0x000fe400000f0eff */
[----:B------:R-:W-:Y:S02]  /*5d50*/  LEA R8, P0, R6, c[0x0][0x280], 0x2 ;  /* 0x0000a00006087a11 */ /* 0x000fe400078010ff */
[----:B------:R-:W-:Y:S02]  /*5d60*/  IADD3.X R3, R247, UR17, R224, P2, P1 ;  /* 0x00000011f7037c10 */ /* 0x000fe400097e24e0 */
[----:B------:R-:W-:Y:S02]  /*5d70*/  IADD3 R7, -R233, UR9, -R2 ;  /* 0x00000009e9077c10 */ /* 0x000fe4000fffe902 */
[----:B------:R-:W-:Y:S02]  /*5d80*/  IADD3 R2, P1, R238, UR6, RZ ;  /* 0x00000006ee027c10 */ /* 0x000fe4000ff3e0ff */
[----:B------:R-:W-:Y:S02]  /*5d90*/  LEA.HI.X R9, R6, c[0x0][0x284], R5, 0x2, P0 ;  /* 0x0000a10006097a11 */ /* 0x000fe400000f1405 */
[C---:B------:R-:W-:Y:S02]  /*5da0*/  LEA R10, P0, R2.reuse, c[0x0][0x1f0], 0x1 ;  /* 0x00007c00020a7a11 */ /* 0x040fe400078008ff */
[----:B------:R-:W-:Y:S02]  /*5db0*/  IADD3.X R5, R247, UR17, RZ, P1, !PT ;  /* 0x00000011f7057c10 */ /* 0x000fe40008ffe4ff */
[----:B------:R-:W-:Y:S02]  /*5dc0*/  ISETP.LT.OR P2, PT, R7, 0x1, !P3 ;  /* 0x000000010700780c */ /* 0x000fe40005f41670 */
[----:B------:R-:W-:Y:S02]  /*5dd0*/  LEA.HI.X R11, R2, c[0x0][0x1f4], R5, 0x1, P0 ;  /* 0x00007d00020b7a11 */ /* 0x000fe400000f0c05 */
[C---:B------:R-:W-:Y:S02]  /*5de0*/  LEA R12, P0, R4.reuse, c[0x0][0x1f0], 0x1 ;  /* 0x00007c00040c7a11 */ /* 0x040fe400078008ff */
[----:B------:R-:W-:Y:S02]  /*5df0*/  LOP3.LUT P1, RZ, R229, 0x2, RZ, 0xc0, !PT ;  /* 0x00000002e5ff7812 */ /* 0x000fe4000782c0ff */
[----:B------:R-:W-:Y:S02]  /*5e00*/  LEA.HI.X R13, R4, c[0x0][0x1f4], R3, 0x1, P0 ;  /* 0x00007d00040d7a11 */ /* 0x000fe400000f0c03 */
        /* <DEDUP_REMOVED lines=18> */
.L_x_1312:
[-C--:B--234-:R-:W-:Y:S01]  /*5f30*/  HMMA.16816.F32 R4, R172, R176.reuse, RZ ;  /* 0x000000b0ac04723c */ /* 0x09cfe200000018ff */
[----:B------:R-:W0:Y:S01]  /*5f40*/  LDGDEPBAR ;  /* 0x00000000000079af */ /* 0x000e220000000000 */
[----:B------:R-:W-:Y:S02]  /*5f50*/  UIMAD UR8, UR8, 0x3000, URZ ;  /* 0x00003000080878a4 */ /* 0x000fe4000f8e023f */
[----:B------:R-:W-:Y:S02]  /*5f60*/  UISETP.GE.AND UP0, UPT, UR15, UR5, UPT ;  /* 0x000000050f00728c */ /* 0x000fe4000bf06270 */
[----:B------:R-:W-:Y:S02]  /*5f70*/  UIADD3 UR7, UR4, 0x1, URZ ;  /* 0x0000000104077890 */ /* 0x000fe4000fffe03f */
[C---:B-1----:R-:W-:Y:S01]  /*5f80*/  HMMA.16816.F32 R8, R180.reuse, R176, RZ ;  /* 0x000000b0b408723c */ /* 0x042fe200000018ff */
[----:B------:R-:W-:Y:S02]  /*5f90*/  UISETP.GE.AND UP2, UPT, UR4, 0x1, UPT ;  /* 0x000000010400788c */ /* 0x000fe4000bf46270 */
[----:B------:R-:W-:Y:S01]  /*5fa0*/  UIADD3 UR6, UR16, 0x1, URZ ;  /* 0x0000000110067890 */ /* 0x000fe2000fffe03f */
[----:B------:R-:W-:Y:S01]  /*5fb0*/  IADD3 R2, P0, R236, UR8, RZ ;  /* 0x00000008ec027c10 */ /* 0x000fe2000ff1e0ff */
[----:B------:R-:W-:Y:S03]  /*5fc0*/  UISETP.GE.AND UP1, UPT, UR16, 0x1, UPT ;  /* 0x000000011000788c */ /* 0x000fe6000bf26270 */
[-C--:B------:R-:W-:Y:S01]  /*5fd0*/  HMMA.16816.F32 R12, R180, R178.reuse, RZ ;  /* 0x000000b2b40c723c */ /* 0x080fe200000018ff */
[----:B------:R-:W-:Y:S07]  /*5fe0*/  USEL UR16, UR6, URZ, !UP1 ;  /* 0x0000003f06107287 */ /* 0x000fee000c800000 */
        /* <DEDUP_REMOVED lines=11> */
[----:B------:R-:W1:Y:S07]  /*60a0*/  LDSM.16.M88.4 R172, [R210+0x1000] ;  /* 0x00100000d2ac783b */ /* 0x000e6e0000000200 */
        /* <DEDUP_REMOVED lines=13> */
[----:B------:R-:W3:Y:S07]  /*6180*/  LDSM.16.MT88.4 R192, [R209+0x6000] ;  /* 0x00600000d1c0783b */ /* 0x000eee0000004200 */
[----:B------:R-:W-:Y:S01]  /*6190*/  HMMA.16816.F32 R108, R184, R202, R108 ;  /* 0x000000cab86c723c */ /* 0x000fe2000000186c */
[----:B------:R-:W4:Y:S04]  /*61a0*/  LDSM.16.M88.4 R184, [R210+0x1800] ;  /* 0x00180000d2b8783b */ /* 0x000f280000000200 */
[----:B------:R-:W5:Y:S03]  /*61b0*/  LDSM.16.M88.4 R200, [R210+0x1c00] ;  /* 0x001c0000d2c8783b */ /* 0x000f660000000200 */
        /* <DEDUP_REMOVED lines=17> */
[-C--:B----4-:R-:W-:Y:S08]  /*62d0*/  HMMA.16816.F32 R4, R184, R196.reuse, R4 ;  /* 0x000000c4b804723c */ /* 0x090ff00000001804 */
[C---:B-----5:R-:W-:Y:S08]  /*62e0*/  HMMA.16816.F32 R8, R200.reuse, R196, R8 ;  /* 0x000000c4c808723c */ /* 0x060ff00000001808 */
[-C--:B------:R-:W-:Y:S08]  /*62f0*/  HMMA.16816.F32 R12, R200, R198.reuse, R12 ;  /* 0x000000c6c80c723c */ /* 0x080ff0000000180c */
[C---:B------:R-:W-:Y:S01]  /*6300*/  HMMA.16816.F32 R16, R184.reuse, R198, R16 ;  /* 0x000000c6b810723c */ /* 0x040fe20000001810 */
[----:B------:R-:W4:Y:S07]  /*6310*/  LDSM.16.MT88.4 R196, [R209+0x4800] ;  /* 0x00480000d1c4783b */ /* 0x000f2e0000004200 */
        /* <DEDUP_REMOVED lines=9> */
[----:B------:R-:W-:Y:S01]  /*63b0*/  IMAD.U32 R186, RZ, RZ, UR8 ;  /* 0x00000008ffba7e24 */ /* 0x000fe2000f8e00ff */
[-C--:B------:R-:W-:Y:S01]  /*63c0*/  HMMA.16816.F32 R4, R180, R188.reuse, R4 ;  /* 0x000000bcb404723c */ /* 0x080fe20000001804 */
[----:B------:R-:W-:Y:S04]  /*63d0*/  UMOV UR8, UR15 ;  /* 0x0000000f00087c82 */ /* 0x000fe80008000000 */
[----:B------:R-:W-:Y:S02]  /*63e0*/  LEA.HI.X.SX32 R3, R186, R235, 0x1, P0 ;  /* 0x000000ebba037211 */ /* 0x000fe400000f0eff */
[C---:B------:R-:W-:Y:S01]  /*63f0*/  LEA R184, P0, R2.reuse, c[0x0][0x220], 0x2 ;  /* 0x0000880002b87a11 */ /* 0x040fe200078010ff */
[C---:B---3--:R-:W-:Y:S04]  /*6400*/  HMMA.16816.F32 R8, R192.reuse, R188, R8 ;  /* 0x000000bcc008723c */ /* 0x048fe80000001808 */
[----:B------:R-:W-:Y:S01]  /*6410*/  LEA.HI.X R185, R2, c[0x0][0x224], R3, 0x2, P0 ;  /* 0x0000890002b97a11 */ /* 0x000fe200000f1403 */
[----:B------:R-:W-:Y:S01]  /*6420*/  IMAD.U32 R3, RZ, RZ, UR4 ;  /* 0x00000004ff037e24 */ /* 0x000fe2000f8e00ff */
[----:B------:R-:W-:Y:S01]  /*6430*/  PLOP3.LUT P0, PT, PT, PT, UP0, 0x80, 0x0 ;  /* 0x000000000000781c */ /* 0x000fe20003f0f008 */
[----:B------:R-:W-:Y:S01]  /*6440*/  USEL UR4, UR7, URZ, !UP2 ;  /* 0x0000003f07047287 */ /* 0x000fe2000d000000 */
[-C--:B------:R-:W-:Y:S04]  /*6450*/  HMMA.16816.F32 R12, R192, R190.reuse, R12 ;  /* 0x000000bec00c723c */ /* 0x080fe8000000180c */
[----:B------:R-:W-:Y:S03]  /*6460*/  IMAD R3, R3, 0x3000, R218 ;  /* 0x0000300003037824 */ /* 0x000fe600078e02da */
[----:B------:R-:W-:Y:S01]  /*6470*/  RED.E.ADD.F32.FTZ.RN.STRONG.GPU [R184.64], R4 ;  /* 0x00000004b800798e */ /* 0x000fe2000c10e78c */
[C---:B------:R-:W-:Y:S03]  /*6480*/  HMMA.16816.F32 R16, R180.reuse, R190, R16 ;  /* 0x000000beb410723c */ /* 0x040fe60000001810 */
[----:B------:R-:W-:Y:S01]  /*6490*/  RED.E.ADD.F32.FTZ.RN.STRONG.GPU [R184.64+0x400], R5 ;  /* 0x00040005b800798e */ /* 0x000fe2000c10e78c */
[----:B------:R-:W-:Y:S03]  /*64a0*/  IMAD.SHL.U32 R172, R3, 0x2, RZ ;  /* 0x0000000203ac7824 */ /* 0x000fe600078e00ff */
        /* <DEDUP_REMOVED lines=14> */
[----:B------:R-:W-:Y:S04]  /*6590*/  RED.E.ADD.F32.FTZ.RN.STRONG.GPU [R184.64+0x2c00], R19 ;  /* 0x002c0013b800798e */ /* 0x000fe8000c10e78c */
[----:B------:R-:W-:Y:S01]  /*65a0*/  RED.E.ADD.F32.FTZ.RN.STRONG.GPU [R184.64+0x3000], R12 ;  /* 0x0030000cb800798e */ /* 0x000fe2000c10e78c */
[C---:B------:R-:W-:Y:S03]  /*65b0*/  HMMA.16816.F32 R100, R192.reuse, R176, R100 ;  /* 0x000000b0c064723c */ /* 0x040fe60000001864 */
[----:B------:R-:W-:Y:S04]  /*65c0*/  LDSM.16.MT88.2 R2, [R211+0x23c80] ;  /* 0x023c8000d302783b */ /* 0x000fe80000004100 */
[----:B------:R-:W1:Y:S01]  /*65d0*/  LDSM.16.MT88.4 R8, [R172+0xf080] ;  /* 0x00f08000ac08783b */ /* 0x000e620000004200 */
[-C--:B------:R-:W-:Y:S03]  /*65e0*/  HMMA.16816.F32 R104, R192, R178.reuse, R104 ;  /* 0x000000b2c068723c */ /* 0x080fe60000001868 */
[----:B------:R-:W-:Y:S04]  /*65f0*/  RED.E.ADD.F32.FTZ.RN.STRONG.GPU [R184.64+0x3400], R13 ;  /* 0x0034000db800798e */ /* 0x000fe8000c10e78c */
[----:B------:R-:W-:Y:S01]  /*6600*/  RED.E.ADD.F32.FTZ.RN.STRONG.GPU [R184.64+0x3800], R14 ;  /* 0x0038000eb800798e */ /* 0x000fe2000c10e78c */
[----:B------:R-:W-:Y:S03]  /*6610*/  HMMA.16816.F32 R108, R180, R178, R108 ;  /* 0x000000b2b46c723c */ /* 0x000fe6000000186c */
        /* <DEDUP_REMOVED lines=185> */
.L_x_1310:
[----:B------:R-:W-:Y:S05]  /*71b0*/  @P0 EXIT ;  /* 0x000000000000094d */ /* 0x000fea0003800000 */
[----:B------:R-:W-:Y:S01]  /*71c0*/  ISETP.NE.U32.AND P0, PT, RZ, c[0x0][0x360], PT ;  /* 0x0000d800ff007a0c */ /* 0x000fe20003f05070 */
[----:B------:R-:W-:Y:S02]  /*71d0*/  UMOV UR6, 0x1 ;  /* 0x0000000100067882 */ /* 0x000fe40000000000 */
[----:B------:R-:W-:Y:S01]  /*71e0*/  ULDC.64 UR4, c[0x0][0x338] ;  /* 0x0000ce0000047ab9 */ /* 0x000fe20000000a00 */
[----:B------:R-:W-:-:S13]  /*71f0*/  ISETP.NE.AND.EX P0, PT, RZ, c[0x0][0x364], PT, P0 ;  /* 0x0000d900ff007a0c */ /* 0x000fda0003f05300 */
[----:B------:R-:W-:-:S04]  /*7200*/  @P0 IMAD.MOV.U32 R3, RZ, RZ, 0x4 ;  /* 0x00000004ff030424 */ /* 0x000fc800078e00ff */
[----:B------:R-:W-:-:S05]  /*7210*/  @P0 IMAD.WIDE R4, R234, R3, c[0x0][0x360] ;  /* 0x0000d800ea040625 */ /* 0x000fca00078e0203 */
[----:B------:R1:W2:Y:S01]  /*7220*/  @P0 LDG.E R3, [R4.64] ;  /* 0x0000000c04030981 */ /* 0x0002a2000c1e1900 */
[----:B------:R-:W-:Y:S02]  /*7230*/  UISETP.NE.AND UP0, UPT, UR6, UR4, UPT ;  /* 0x000000040600728c */ /* 0x000fe4000bf05270 */
[----:B------:R-:W-:Y:S02]  /*7240*/  UIMAD.WIDE.U32 UR6, UR10, UR5, URZ ;  /* 0x000000050a0672a5 */ /* 0x000fe4000f8e003f */
[----:B------:R-:W-:Y:S02]  /*7250*/  ULDC UR4, c[0x0][0x340] ;  /* 0x0000d00000047ab9 */ /* 0x000fe40000000800 */
[----:B------:R-:W-:-:S04]  /*7260*/  UIMAD UR11, UR11, 0x3c00, URZ ;  /* 0x00003c000b0b78a4 */ /* 0x000fc8000f8e023f */
[----:B------:R-:W-:Y:S02]  /*7270*/  USHF.R.S32.HI UR6, URZ, 0x1f, UR11 ;  /* 0x0000001f3f067899 */ /* 0x000fe4000801140b */
[----:B------:R-:W-:Y:S02]  /*7280*/  @UP0 UMOV UR5, UR7 ;  /* 0x0000000700050c82 */ /* 0x000fe40008000000 */
[----:B------:R-:W-:-:S03]  /*7290*/  @UP0 USHF.R.U32.HI UR10, URZ, UR4, UR5 ;  /* 0x000000043f0a0299 */ /* 0x000fc60008011605 */
[----:B------:R-:W-:Y:S02]  /*72a0*/  ULDC.64 UR4, c[0x0][0x328] ;  /* 0x0000ca0000047ab9 */ /* 0x000fe40000000a00 */
[----:B------:R-:W-:Y:S01]  /*72b0*/  USHF.R.S32.HI UR7, URZ, 0x1f, UR10 ;  /* 0x0000001f3f077899 */ /* 0x000fe2000801140a */
[----:B------:R-:W-:-:S03]  /*72c0*/  IMAD.U32 R6, RZ, RZ, UR10 ;  /* 0x0000000aff067e24 */ /* 0x000fc6000f8e00ff */
[----:B------:R-:W-:Y:S01]  /*72d0*/  UIMAD UR4, UR7, UR4, URZ ;  /* 0x00000004070472a4 */ /* 0x000fe2000f8e023f */
[----:B-1----:R-:W-:-:S03]  /*72e0*/  SEL R5, R234, RZ, !P0 ;  /* 0x000000ffea057207 */ /* 0x002fc60004000000 */
[----:B------:R-:W-:-:S03]  /*72f0*/  UIMAD UR8, UR10, UR5, UR4 ;  /* 0x000000050a0872a4 */ /* 0x000fc6000f8e0204 */
[----:B------:R-:W-:Y:S02]  /*7300*/  ULDC.64 UR4, c[0x0][0x300] ;  /* 0x0000c00000047ab9 */ /* 0x000fe40000000a00 */
[----:B------:R-:W-:-:S04]  /*7310*/  UIMAD UR4, UR7, UR4, URZ ;  /* 0x00000004070472a4 */ /* 0x000fc8000f8e023f */
[----:B------:R-:W-:Y:S01]  /*7320*/  UIMAD UR4, UR10, UR5, UR4 ;  /* 0x000000050a0472a4 */ /* 0x000fe2000f8e0204 */
[----:B------:R-:W-:Y:S01]  /*7330*/  BAR.SYNC.DEFER_BLOCKING 0x1, 0x100 ;  /* 0x0044000000007b1d */ /* 0x000fe20000010000 */
[----:B--2---:R-:W-:-:S04]  /*7340*/  @P0 IMAD R3, R234, 0x50, R3 ;  /* 0x00000050ea030824 */ /* 0x004fc800078e0203 */
[----:B------:R-:W-:-:S05]  /*7350*/  @P0 IMAD.HI R3, R3, 0x66666667, RZ ;  /* 0x6666666703030827 */ /* 0x000fca00078e02ff */
[----:B------:R-:W-:-:S04]  /*7360*/  @P0 SHF.R.U32.HI R0, RZ, 0x1f, R3 ;  /* 0x0000001fff000819 */ /* 0x000fc80000011603 */
[----:B------:R-:W-:-:S05]  /*7370*/  @P0 LEA.HI.SX32 R0, R3, R0, 0x1b ;  /* 0x0000000003000211 */ /* 0x000fca00078fdaff */
[----:B------:R-:W-:Y:S01]  /*7380*/  @P0 IMAD R2, R0, 0x3c00, RZ ;  /* 0x00003c0000020824 */ /* 0x000fe200078e02ff */
[----:B------:R-:W-:-:S04]  /*7390*/  SHF.R.S32.HI R0, RZ, 0x1f, R226 ;  /* 0x0000001fff007819 */ /* 0x000fc800000114e2 */
[----:B------:R-:W-:Y:S02]  /*73a0*/  @P0 SHF.R.S32.HI R3, RZ, 0x1f, R2 ;  /* 0x0000001fff030819 */ /* 0x000fe40000011402 */
[----:B------:R-:W-:-:S06]  /*73b0*/  @!P0 CS2R R2, SRZ ;  /* 0x0000000000028805 */ /* 0x000fcc000001ff00 */
[----:B------:R-:W-:Y:S01]  /*73c0*/  IADD3 R226, P2, P1, R2, UR11, R226 ;  /* 0x0000000b02e27c10 */ /* 0x000fe2000f95e0e2 */
[----:B------:R-:W-:-:S03]  /*73d0*/  IMAD.U32 R2, RZ, RZ, UR10 ;  /* 0x0000000aff027e24 */ /* 0x000fc6000f8e00ff */
[----:B------:R-:W-:Y:S02]  /*73e0*/  IADD3.X R227, R3, UR6, R0, P2, P1 ;  /* 0x0000000603e37c10 */ /* 0x000fe400097e2400 */
[----:B------:R-:W-:-:S03]  /*73f0*/  SHF.R.S32.HI R0, RZ, 0x1f, R234 ;  /* 0x0000001fff007819 */ /* 0x000fc600000114ea */
[----:B------:R-:W-:Y:S01]  /*7400*/  IMAD.WIDE.U32 R6, R6, c[0x0][0x328], R226 ;  /* 0x0000ca0006067a25 */ /* 0x000fe200078e00e2 */
[----:B------:R-:W-:-:S03]  /*7410*/  SEL R0, R0, RZ, !P0 ;  /* 0x000000ff00007207 */ /* 0x000fc60004000000 */
[----:B------:R-:W-:Y:S01]  /*7420*/  IMAD.WIDE.U32 R2, R2, c[0x0][0x300], R226 ;  /* 0x0000c00002027a25 */ /* 0x000fe200078e00e2 */
[----:B------:R-:W-:-:S03]  /*7430*/  IADD3 R7, R7, UR8, RZ ;  /* 0x0000000807077c10 */ /* 0x000fc6000fffe0ff */
[----:B------:R-:W-:Y:S01]  /*7440*/  IMAD R4, R0, c[0x0][0x330], RZ ;  /* 0x0000cc0000047a24 */ /* 0x000fe200078e02ff */
[----:B------:R-:W-:Y:S01]  /*7450*/  IADD3 R3, R3, UR4, RZ ;  /* 0x0000000403037c10 */ /* 0x000fe2000fffe0ff */
[----:B------:R-:W-:-:S04]  /*7460*/  IMAD.WIDE.U32 R6, R5, c[0x0][0x330], R6 ;  /* 0x0000cc0005067a25 */ /* 0x000fc800078e0006 */
[C---:B------:R-:W-:Y:S01]  /*7470*/  IMAD R4, R5.reuse, c[0x0][0x334], R4 ;  /* 0x0000cd0005047a24 */ /* 0x040fe200078e0204 */
[----:B------:R-:W-:Y:S01]  /*7480*/  LEA R10, P1, R6, c[0x0][0x310], 0x2 ;  /* 0x0000c400060a7a11 */ /* 0x000fe200078210ff */
[----:B------:R-:W-:-:S04]  /*7490*/  IMAD.WIDE.U32 R8, R5, c[0x0][0x308], R2 ;  /* 0x0000c20005087a25 */ /* 0x000fc800078e0002 */
[----:B------:R-:W-:Y:S01]  /*74a0*/  IMAD.IADD R3, R7, 0x1, R4 ;  /* 0x0000000107037824 */ /* 0x000fe200078e0204 */
[----:B------:R-:W-:Y:S01]  /*74b0*/  LEA R2, P0, R8, c[0x0][0x2e8], 0x2 ;  /* 0x0000ba0008027a11 */ /* 0x000fe200078010ff */
[----:B------:R-:W-:-:S03]  /*74c0*/  IMAD R0, R0, c[0x0][0x308], RZ ;  /* 0x0000c20000007a24 */ /* 0x000fc600078e02ff */
[----:B------:R-:W-:Y:S01]  /*74d0*/  LEA.HI.X R11, R6, c[0x0][0x314], R3, 0x2, P1 ;  /* 0x0000c500060b7a11 */ /* 0x000fe200008f1403 */
[----:B------:R-:W-:-:S04]  /*74e0*/  IMAD R0, R5, c[0x0][0x30c], R0 ;  /* 0x0000c30005007a24 */ /* 0x000fc800078e0200 */
[----:B------:R-:W-:Y:S01]  /*74f0*/  RED.E.ADD.F32.FTZ.RN.STRONG.GPU [R10.64], R24 ;  /* 0x000000180a00798e */ /* 0x000fe2000c10e78c */
[----:B------:R-:W-:-:S03]  /*7500*/  IMAD.IADD R5, R9, 0x1, R0 ;  /* 0x0000000109057824 */ /* 0x000fc600078e0200 */
[----:B------:R-:W-:Y:S02]  /*7510*/  RED.E.ADD.F32.FTZ.RN.STRONG.GPU [R10.64+0x400], R25 ;  /* 0x000400190a00798e */ /* 0x000fe4000c10e78c */
[----:B------:R-:W-:Y:S02]  /*7520*/  LEA.HI.X R3, R8, c[0x0][0x2ec], R5, 0x2, P0 ;  /* 0x0000bb0008037a11 */ /* 0x000fe400000f1405 */
        /* <DEDUP_REMOVED lines=119> */
.L_x_1314:
        /* <DEDUP_REMOVED lines=14> */
.L_x_1429:


//--------------------- .text._ZN7cutlass13device_kernelIN5flash32FlashAttnBwdPostprocessConvertdQIN4cute5tupleIJNS3_1CILi80EEENS5_ILi192EEEEEENS_6half_tEfNS_4arch4Sm80ELi256ENS3_8TiledMMAINS3_8MMA_AtomIJNS3_28SM80_16x8x16_F32F16F16F32_TNEEEENS3_6LayoutINS4_IJNS5_ILi4EEENS5_ILi2EEENS5_ILi1EEEEEENS4_IJSJ_SH_NS5_ILi0EEEEEEEENS4_IJNS5_ILi64EEENS5_ILi16EEESP_EEEEELb1EEEEEvNT_6ParamsE --------------------------
	.section	.text._ZN7cutlass13device_kernelIN5flash32FlashAttnBwdPostprocessConvertdQIN4cute5tupleIJNS3_1CILi80EEENS5_ILi192EEEEEENS_6half_tEfNS_4arch4Sm80ELi256ENS3_8TiledMMAINS3_8MMA_AtomIJNS3_28SM80_16x8x16_F32F16F16F32_TNEEEENS3_6LayoutINS4_IJNS5_ILi4EEENS5_ILi2EEENS5_ILi1EEEEEENS4_IJSJ_SH_NS5_ILi0EEEEEEEENS4_IJNS5_ILi64EEENS5_ILi16EEESP_EEEEELb1EEEEEvNT_6ParamsE,"ax",@progbits
	.sectioninfo	@"SHI_REGISTERS=80"
	.align	128
.text._ZN7cutlass13device_kernelIN5flash32FlashAttnBwdPostprocessConvertdQIN4cute5tupleIJNS3_1CILi80EEENS5_ILi192EEEEEENS_6half_tEfNS_4arch4Sm80ELi256ENS3_8TiledMMAINS3_8MMA_AtomIJNS3_28SM80_16x8x16_F32F16F16F32_TNEEEENS3_6LayoutINS4_IJNS5_ILi4EEENS5_ILi2EEENS5_ILi1EEEEEENS4_IJSJ_SH_NS5_ILi0EEEEEEEENS4_IJNS5_ILi64EEENS5_ILi16EEESP_EEEEELb1EEEEEvNT_6ParamsE:
        .type           _ZN7cutlass13device_kernelIN5flash32FlashAttnBwdPostprocessConvertdQIN4cute5tupleIJNS3_1CILi80EEENS5_ILi192EEEEEENS_6half_tEfNS_4arch4Sm80ELi256ENS3_8TiledMMAINS3_8MMA_AtomIJNS3_28SM80_16x8x16_F32F16F16F32_TNEEEENS3_6LayoutINS4_IJNS5_ILi4EEENS5_ILi2EEENS5_ILi1EEEEEENS4_IJSJ_SH_NS5_ILi0EEEEEEEENS4_IJNS5_ILi64EEENS5_ILi16EEESP_EEEEELb1EEEEEvNT_6ParamsE,@function
        .size           _ZN7cutlass13device_kernelIN5flash32FlashAttnBwdPostprocessConvertdQIN4cute5tupleIJNS3_1CILi80EEENS5_ILi192EEEEEENS_6half_tEfNS_4arch4Sm80ELi256ENS3_8TiledMMAINS3_8MMA_AtomIJNS3_28SM80_16x8x16_F32F16F16F32_TNEEEENS3_6LayoutINS4_IJNS5_ILi4EEENS5_ILi2EEENS5_ILi1EEEEEENS4_IJSJ_SH_NS5_ILi0EEEEEEEENS4_IJNS5_ILi64EEENS5_ILi16EEESP_EEEEELb1EEEEEvNT_6ParamsE,(.L_x_1430 - _ZN7cutlass13device_kernelIN5flash32FlashAttnBwdPostprocessConvertdQIN4cute5tupleIJNS3_1CILi80EEENS5_ILi192EEEEEENS_6half_tEfNS_4arch4Sm80ELi256ENS3_8TiledMMAINS3_8MMA_AtomIJNS3_28SM80_16x8x16_F32F16F16F32_TNEEEENS3_6LayoutINS4_IJNS5_ILi4EEENS5_ILi2EEENS5_ILi1EEEEEENS4_IJSJ_SH_NS5_ILi0EEEEEEEENS4_IJNS5_ILi64EEENS5_ILi16EEESP_EEEEELb1EEEEEvNT_6ParamsE)
        .other          _ZN7cutlass13device_kernelIN5flash32FlashAttnBwdPostprocessConvertdQIN4cute5tupleIJNS3_1CILi80EEENS5_ILi192EEEEEENS_6half_tEfNS_4arch4Sm80ELi256ENS3_8TiledMMAINS3_8MMA_AtomIJNS3_28SM80_16x8x16_F32F16F16F32_TNEEEENS3_6LayoutINS4_IJNS5_ILi4EEENS5_ILi2EEENS5_ILi1EEEEEENS4_IJSJ_SH_NS5_ILi0EEEEEEEENS4_IJNS5_ILi64EEENS5_ILi16EEESP_EEEEELb1EEEEEvNT_6ParamsE,@"STO_CUDA_ENTRY STV_DEFAULT"
_ZN7cutlass13device_kernelIN5flash32FlashAttnBwdPostprocessConvertdQIN4cute5tupleIJNS3_1CILi80EEENS5_ILi192EEEEEENS_6half_tEfNS_4arch4Sm80ELi256ENS3_8TiledMMAINS3_8MMA_AtomIJNS3_28SM80_16x8x16_F32F16F16F32_TNEEEENS3_6LayoutINS4_IJNS5_ILi4EEENS5_ILi2EEENS5_ILi1EEEEEENS4_IJSJ_SH_NS5_ILi0EEEEEEEENS4_IJNS5_ILi64EEENS5_ILi16EEESP_EEEEELb1EEEEEvNT_6ParamsE:
[----:B------:R-:W-:Y:S02]  /*0000*/  IMAD.MOV.U32 R1, RZ, RZ, c[0x0][0x28] ;  /* 0x00000a00ff017624 */ /* 0x000fe400078e00ff */
[----:B------:R-:W0:Y:S01]  /*0010*/  S2R R6, SR_CTAID.Z ;  /* 0x0000000000067919 */ /* 0x000e220000002700 */
[----:B------:R-:W-:Y:S01]  /*0020*/  ISETP.NE.U32.AND P1, PT, RZ, c[0x0][0x1c8], PT ;  /* 0x00007200ff007a0c */ /* 0x000fe20003f25070 */
[----:B------:R-:W-:Y:S01]  /*0030*/  IMAD.MOV.U32 R5, RZ, RZ, 0x4 ;  /* 0x00000004ff057424 */ /* 0x000fe200078e00ff */
[----:B------:R-:W-:Y:S01]  /*0040*/  ISETP.NE.U32.AND P0, PT, RZ, c[0x0][0x1c0], PT ;  /* 0x00007000ff007a0c */ /* 0x000fe20003f05070 */
[----:B------:R-:W-:Y:S01]  /*0050*/  ULDC.64 UR4, c[0x0][0x118] ;  /* 0x0000460000047ab9 */ /* 0x000fe20000000a00 */
[----:B------:R-:W-:Y:S02]  /*0060*/  ISETP.NE.AND.EX P1, PT, RZ, c[0x0][0x1cc], PT, P1 ;  /* 0x00007300ff007a0c */ /* 0x000fe40003f25310 */
[----:B------:R-:W-:Y:S01]  /*0070*/  ISETP.NE.AND.EX P0, PT, RZ, c[0x0][0x1c4], PT, P0 ;  /* 0x00007100ff007a0c */ /* 0x000fe20003f05300 */
[----:B------:R-:W-:Y:S02]  /*0080*/  IMAD.MOV.U32 R69, RZ, RZ, c[0x0][0x190] ;  /* 0x00006400ff457624 */ /* 0x000fe400078e00ff */
[----:B0-----:R-:W-:-:S08]  /*0090*/  IMAD.WIDE R2, R6, R5, c[0x0][0x1c0] ;  /* 0x0000700006027625 */ /* 0x001fd000078e0205 */
[----:B------:R-:W-:Y:S02]  /*00a0*/  @P1 IMAD.WIDE R4, R6, R5, c[0x0][0x1c8] ;  /* 0x0000720006041625 */ /* 0x000fe400078e0205 */
[----:B------:R0:W5:Y:S01]  /*00b0*/  @P0 LDG.E R67, [R2.64] ;  /* 0x0000000402430981 */ /* 0x000162000c1e1900 */
[----:B------:R-:W-:-:S03]  /*00c0*/  ISETP.NE.U32.AND P2, PT, RZ, c[0x0][0x1c0], PT ;  /* 0x00007000ff007a0c */ /* 0x000fc60003f45070 */
[----:B------:R0:W5:Y:S04]  /*00d0*/  @P1 LDG.E R69, [R4.64] ;  /* 0x0000000404451981 */ /* 0x000168000c1e1900 */
[----:B------:R-:W1:Y:S02]  /*00e0*/  S2R R66, SR_CTAID.X ;  /* 0x0000000000427919 */ /* 0x000e640000002500 */
[----:B-1----:R-:W-:Y:S01]  /*00f0*/  IMAD R0, R66, 0x50, RZ ;  /* 0x0000005042007824 */ /* 0x002fe200078e02ff */
[----:B------:R-:W-:Y:S05]  /*0100*/  @P1 BRA `(.L_x_1315) ;  /* 0x0000004000001947 */ /* 0x000fea0003800000 */
[----:B0-----:R-:W-:Y:S05]  /*0110*/  @!P0 BRA `(.L_x_1315) ;  /* 0x0000003000008947 */ /* 0x001fea0003800000 */
[----:B------:R-:W2:Y:S04]  /*0120*/  LDG.E R4, [R2.64] ;  /* 0x0000000402047981 */ /* 0x000ea8000c1e1900 */
[----:B-----5:R-:W2:Y:S02]  /*0130*/  LDG.E R69, [R2.64+0x4] ;  /* 0x0000040402457981 */ /* 0x020ea4000c1e1900 */
[----:B--2---:R-:W-:-:S02]  /*0140*/  IMAD.IADD R69, R69, 0x1, -R4 ;  /* 0x0000000145457824 */ /* 0x004fc400078e0a04 */
.L_x_1315:
[----:B0-----:R-:W0:Y:S01]  /*0150*/  S2R R65, SR_TID.X ;  /* 0x0000000000417919 */ /* 0x001e220000002100 */
[----:B------:R-:W-:-:S02]  /*0160*/  ISETP.NE.AND.EX P1, PT, RZ, c[0x0][0x1c4], PT, P2 ;  /* 0x00007100ff007a0c */ /* 0x000fc40003f25320 */
[----:B-----5:R-:W-:Y:S01]  /*0170*/  ISETP.GE.AND P2, PT, R0, R69, PT ;  /* 0x000000450000720c */ /* 0x020fe20003f46270 */
[----:B------:R-:W-:-:S04]  /*0180*/  @P0 IMAD R0, R6, 0x50, R67 ;  /* 0x0000005006000824 */ /* 0x000fc800078e0243 */
[----:B------:R-:W-:-:S08]  /*0190*/  @P0 IMAD.HI R0, R0, 0x66666667, RZ ;  /* 0x6666666700000827 */ /* 0x000fd000078e02ff */
[----:B------:R-:W-:Y:S05]  /*01a0*/  @P1 EXIT P2 ;  /* 0x000000000000194d */ /* 0x000fea0001000000 */
[----:B------:R-:W1:Y:S01]  /*01b0*/  S2R R64, SR_CTAID.Y ;  /* 0x0000000000407919 */ /* 0x000e620000002600 */
[----:B------:R-:W-:Y:S01]  /*01c0*/  @P0 SHF.R.U32.HI R3, RZ, 0x1f, R0 ;  /* 0x0000001fff030819 */ /* 0x000fe20000011600 */
[----:B------:R-:W-:Y:S01]  /*01d0*/  CS2R R4, SRZ ;  /* 0x0000000000047805 */ /* 0x000fe2000001ff00 */
[----:B------:R-:W-:Y:S01]  /*01e0*/  IMAD R7, R66, 0x3c00, RZ ;  /* 0x00003c0042077824 */ /* 0x000fe200078e02ff */
[----:B------:R-:W-:Y:S02]  /*01f0*/  SHF.R.S32.HI R2, RZ, 0x1f, R6 ;  /* 0x0000001fff027819 */ /* 0x000fe40000011406 */
[----:B------:R-:W-:Y:S01]  /*0200*/  @P0 LEA.HI.SX32 R3, R0, R3, 0x1b ;  /* 0x0000000300030211 */ /* 0x000fe200078fdaff */
[----:B0-----:R-:W-:Y:S01]  /*0210*/  IMAD.SHL.U32 R0, R65, 0x4, RZ ;  /* 0x0000000441007824 */ /* 0x001fe200078e00ff */
[----:B------:R-:W-:Y:S02]  /*0220*/  SHF.R.S32.HI R9, RZ, 0x1f, R7 ;  /* 0x0000001fff097819 */ /* 0x000fe40000011407 */
[----:B------:R-:W-:Y:S01]  /*0230*/  SEL R2, R2, RZ, !P1 ;  /* 0x000000ff02027207 */ /* 0x000fe20004800000 */
[----:B------:R-:W-:-:S04]  /*0240*/  @P0 IMAD R3, R3, 0x3c00, RZ ;  /* 0x00003c0003030824 */ /* 0x000fc800078e02ff */
[--C-:B------:R-:W-:Y:S01]  /*0250*/  @P0 IMAD.MOV.U32 R4, RZ, RZ, R3.reuse ;  /* 0x000000ffff040224 */ /* 0x100fe200078e0003 */
[----:B------:R-:W-:-:S04]  /*0260*/  @P0 SHF.R.S32.HI R5, RZ, 0x1f, R3 ;  /* 0x0000001fff050819 */ /* 0x000fc80000011403 */
[----:B------:R-:W-:Y:S02]  /*0270*/  IADD3 R4, P2, P3, R4, R0, R7 ;  /* 0x0000000004047210 */ /* 0x000fe40007b5e007 */
[----:B------:R-:W-:Y:S02]  /*0280*/  SHF.R.S32.HI R0, RZ, 0x1f, R0 ;  /* 0x0000001fff007819 */ /* 0x000fe40000011400 */
[----:B-1----:R-:W-:Y:S02]  /*0290*/  SHF.R.S32.HI R3, RZ, 0x1f, R64 ;  /* 0x0000001fff037819 */ /* 0x002fe40000011440 */
[----:B------:R-:W-:Y:S01]  /*02a0*/  IADD3.X R5, R5, R0, R9, P2, P3 ;  /* 0x0000000005057210 */ /* 0x000fe200017e6409 */
[----:B------:R-:W-:Y:S01]  /*02b0*/  IMAD R9, R2, c[0x0][0x180], RZ ;  /* 0x0000600002097a24 */ /* 0x000fe200078e02ff */
[----:B------:R-:W-:Y:S01]  /*02c0*/  SEL R0, R6, RZ, !P1 ;  /* 0x000000ff06007207 */ /* 0x000fe20004800000 */
[----:B------:R-:W-:Y:S02]  /*02d0*/  IMAD R7, R3, c[0x0][0x178], RZ ;  /* 0x00005e0003077a24 */ /* 0x000fe400078e02ff */
[----:B------:R-:W-:-:S04]  /*02e0*/  IMAD.WIDE.U32 R4, R64, c[0x0][0x178], R4 ;  /* 0x00005e0040047a25 */ /* 0x000fc800078e0004 */
[----:B------:R-:W-:Y:S02]  /*02f0*/  IMAD R7, R64, c[0x0][0x17c], R7 ;  /* 0x00005f0040077a24 */ /* 0x000fe400078e0207 */
[----:B------:R-:W-:Y:S02]  /*0300*/  IMAD R9, R0, c[0x0][0x184], R9 ;  /* 0x0000610000097a24 */ /* 0x000fe400078e0209 */
[----:B------:R-:W-:-:S04]  /*0310*/  IMAD.IADD R5, R5, 0x1, R7 ;  /* 0x0000000105057824 */ /* 0x000fc800078e0207 */
[----:B------:R-:W-:-:S04]  /*0320*/  IMAD.WIDE.U32 R4, R0, c[0x0][0x180], R4 ;  /* 0x0000600000047a25 */ /* 0x000fc800078e0004 */
[----:B------:R-:W-:Y:S01]  /*0330*/  IMAD.IADD R5, R5, 0x1, R9 ;  /* 0x0000000105057824 */ /* 0x000fe200078e0209 */
[----:B------:R-:W-:-:S04]  /*0340*/  LEA R76, P1, R4, c[0x0][0x160], 0x2 ;  /* 0x00005800044c7a11 */ /* 0x000fc800078210ff */
[----:B------:R-:W-:-:S05]  /*0350*/  LEA.HI.X R77, R4, c[0x0][0x164], R5, 0x2, P1 ;  /* 0x00005900044d7a11 */ /* 0x000fca00008f1405 */
[----:B------:R0:W2:Y:S04]  /*0360*/  LDG.E.128 R4, [R76.64] ;  /* 0x000000044c047981 */ /* 0x0000a8000c1e1d00 */
[----:B------:R0:W3:Y:S04]  /*0370*/  LDG.E.128 R8, [R76.64+0x1000] ;  /* 0x001000044c087981 */ /* 0x0000e8000c1e1d00 */
[----:B------:R0:W4:Y:S04]  /*0380*/  LDG.E.128 R12, [R76.64+0x2000] ;  /* 0x002000044c0c7981 */ /* 0x000128000c1e1d00 */
[----:B------:R0:W5:Y:S04]  /*0390*/  LDG.E.128 R16, [R76.64+0x3000] ;  /* 0x003000044c107981 */ /* 0x000168000c1e1d00 */
        /* <DEDUP_REMOVED lines=10> */
[----:B------:R0:W5:Y:S01]  /*0440*/  LDG.E.128 R60, [R76.64+0xe000] ;  /* 0x00e000044c3c7981 */ /* 0x000162000c1e1d00 */
[----:B------:R-:W-:Y:S01]  /*0450*/  SHF.R.S32.HI R70, RZ, 0x1f, R65 ;  /* 0x0000001fff467819 */ /* 0x000fe20000011441 */
[----:B------:R-:W-:Y:S01]  /*0460*/  BSSY B0, `(.L_x_1316) ;  /* 0x0000173000007945 */ /* 0x000fe20003800000 */
[----:B------:R-:W-:-:S02]  /*0470*/  ISETP.GT.AND P5, PT, R65, 0x27f, PT ;  /* 0x0000027f4100780c */ /* 0x000fc40003fa4270 */
[CC--:B------:R-:W-:Y:S02]  /*0480*/  LEA.HI R73, R70.reuse, R65.reuse, RZ, 0x2 ;  /* 0x0000004146497211 */ /* 0x0c0fe400078f10ff */
[-C--:B------:R-:W-:Y:S02]  /*0490*/  LEA.HI R75, R70, R65.reuse, RZ, 0x7 ;  /* 0x00000041464b7211 */ /* 0x080fe400078f38ff */
[----:B------:R-:W-:Y:S01]  /*04a0*/  SHF.R.S32.HI R72, RZ, 0x2, R73 ;  /* 0x00000002ff487819 */ /* 0x000fe20000011449 */
[----:B0-----:R-:W-:Y:S01]  /*04b0*/  IMAD R76, R66, -0x50, R69 ;  /* 0xffffffb0424c7824 */ /* 0x001fe200078e0245 */
[----:B------:R-:W-:Y:S02]  /*04c0*/  LEA.HI R69, R70, R65, RZ, 0x3 ;  /* 0x0000004146457211 */ /* 0x000fe400078f18ff */
[----:B------:R-:W-:Y:S02]  /*04d0*/  SHF.R.S32.HI R71, RZ, 0x1f, R73 ;  /* 0x0000001fff477819 */ /* 0x000fe40000011449 */
[----:B------:R-:W-:-:S02]  /*04e0*/  SHF.R.S32.HI R68, RZ, 0x3, R69 ;  /* 0x00000003ff447819 */ /* 0x000fc40000011445 */
[-C--:B------:R-:W-:Y:S02]  /*04f0*/  LEA.HI R74, R71, R72.reuse, RZ, 0x3 ;  /* 0x00000048474a7211 */ /* 0x080fe400078f18ff */
[----:B------:R-:W-:Y:S02]  /*0500*/  IMNMX R71, R76, 0x50, PT ;  /* 0x000000504c477817 */ /* 0x000fe40003800200 */
[----:B------:R-:W-:Y:S02]  /*0510*/  LOP3.LUT R76, R75, 0xffffff80, RZ, 0xc0, !PT ;  /* 0xffffff804b4c7812 */ /* 0x000fe400078ec0ff */
[----:B------:R-:W-:Y:S02]  /*0520*/  LOP3.LUT R75, R74, 0xfffffff8, RZ, 0xc0, !PT ;  /* 0xfffffff84a4b7812 */ /* 0x000fe400078ec0ff */
[----:B------:R-:W-:Y:S02]  /*0530*/  IADD3 R77, R68, 0x20, RZ ;  /* 0x00000020444d7810 */ /* 0x000fe40007ffe0ff */
[----:B------:R-:W-:-:S02]  /*0540*/  IADD3 R72, R76, R72, -R75 ;  /* 0x000000484c487210 */ /* 0x000fc40007ffe84b */
[-C--:B------:R-:W-:Y:S02]  /*0550*/  ISETP.GE.AND P4, PT, R68, R71.reuse, PT ;  /* 0x000000474400720c */ /* 0x080fe40003f86270 */
[----:B------:R-:W-:Y:S01]  /*0560*/  ISETP.GE.AND P1, PT, R77, R71, PT ;  /* 0x000000474d00720c */ /* 0x000fe20003f26270 */
[----:B--2---:R0:W-:Y:S04]  /*0570*/  STS.128 [R65.X16], R4 ;  /* 0x0000000441007388 */ /* 0x0041e8000000cc00 */
[----:B---3--:R1:W-:Y:S04]  /*0580*/  STS.128 [R65.X16+0x1000], R8 ;  /* 0x0010000841007388 */ /* 0x0083e8000000cc00 */
[----:B----4-:R2:W-:Y:S04]  /*0590*/  STS.128 [R65.X16+0x2000], R12 ;  /* 0x0020000c41007388 */ /* 0x0105e8000000cc00 */
[----:B-----5:R-:W-:Y:S04]  /*05a0*/  STS.128 [R65.X16+0x3000], R16 ;  /* 0x0030001041007388 */ /* 0x020fe8000000cc00 */
[----:B------:R-:W-:Y:S01]  /*05b0*/  STS.128 [R65.X16+0x4000], R20 ;  /* 0x0040001441007388 */ /* 0x000fe2000000cc00 */
[----:B0-----:R-:W-:-:S02]  /*05c0*/  LOP3.LUT R4, R73, 0xfffffffc, RZ, 0xc0, !PT ;  /* 0xfffffffc49047812 */ /* 0x001fc400078ec0ff */
[CC--:B------:R-:W-:Y:S01]  /*05d0*/  LEA.HI R5, R70.reuse, R65.reuse, RZ, 0x5 ;  /* 0x0000004146057211 */ /* 0x0c0fe200078f28ff */
[----:B------:R-:W-:Y:S01]  /*05e0*/  STS.128 [R65.X16+0x5000], R24 ;  /* 0x0050001841007388 */ /* 0x000fe2000000cc00 */
[----:B-1----:R-:W-:Y:S01]  /*05f0*/  SHF.R.S32.HI R11, RZ, 0x1f, R69 ;  /* 0x0000001fff0b7819 */ /* 0x002fe20000011445 */
[----:B------:R-:W-:Y:S01]  /*0600*/  IMAD.IADD R4, R65, 0x1, -R4 ;  /* 0x0000000141047824 */ /* 0x000fe200078e0a04 */
[--C-:B------:R-:W-:Y:S01]  /*0610*/  SHF.R.S32.HI R6, RZ, 0x1f, R5.reuse ;  /* 0x0000001fff067819 */ /* 0x100fe20000011405 */
[----:B------:R0:W-:Y:S01]  /*0620*/  STS.128 [R65.X16+0x6000], R28 ;  /* 0x0060001c41007388 */ /* 0x0001e2000000cc00 */
[----:B------:R-:W-:Y:S02]  /*0630*/  SHF.R.S32.HI R9, RZ, 0x5, R5 ;  /* 0x00000005ff097819 */ /* 0x000fe40000011405 */
[----:B------:R-:W-:Y:S01]  /*0640*/  LEA.HI R70, R70, R65, RZ, 0x6 ;  /* 0x0000004146467211 */ /* 0x000fe200078f30ff */
[----:B------:R-:W-:Y:S01]  /*0650*/  STS.128 [R65.X16+0x7000], R32 ;  /* 0x0070002041007388 */ /* 0x000fe2000000cc00 */
[----:B------:R-:W-:-:S02]  /*0660*/  LEA.HI R7, R6, R9, RZ, 0x2 ;  /* 0x0000000906077211 */ /* 0x000fc400078f10ff */
[----:B------:R-:W-:Y:S01]  /*0670*/  LEA.HI R6, R4, R4, RZ, 0x1 ;  /* 0x0000000404067211 */ /* 0x000fe200078f08ff */
[----:B------:R-:W-:Y:S01]  /*0680*/  STS.128 [R65.X16+0x8000], R36 ;  /* 0x0080002441007388 */ /* 0x000fe2000000cc00 */
[----:B------:R-:W-:Y:S01]  /*0690*/  LOP3.LUT R10, R7, 0xfffffffc, RZ, 0xc0, !PT ;  /* 0xfffffffc070a7812 */ /* 0x000fe200078ec0ff */
[----:B------:R-:W-:Y:S01]  /*06a0*/  IMAD.SHL.U32 R70, R70, 0x2, RZ ;  /* 0x0000000246467824 */ /* 0x000fe200078e00ff */
[----:B------:R-:W-:Y:S01]  /*06b0*/  LEA.HI R11, R11, R68, RZ, 0x2 ;  /* 0x000000440b0b7211 */ /* 0x000fe200078f10ff */
[----:B------:R-:W-:Y:S01]  /*06c0*/  STS.128 [R65.X16+0x9000], R40 ;  /* 0x0090002841007388 */ /* 0x000fe2000000cc00 */
[C---:B------:R-:W-:Y:S01]  /*06d0*/  LOP3.LUT R7, R6.reuse, 0x3fffffe, RZ, 0xc0, !PT ;  /* 0x03fffffe06077812 */ /* 0x040fe200078ec0ff */
[----:B------:R-:W-:Y:S01]  /*06e0*/  IMAD.SHL.U32 R6, R6, 0x20, RZ ;  /* 0x0000002006067824 */ /* 0x000fe200078e00ff */
[----:B--2---:R-:W-:Y:S01]  /*06f0*/  LOP3.LUT R13, R11, 0xffffffc, RZ, 0xc0, !PT ;  /* 0x0ffffffc0b0d7812 */ /* 0x004fe200078ec0ff */
[----:B------:R-:W-:Y:S01]  /*0700*/  STS.128 [R65.X16+0xa000], R44 ;  /* 0x00a0002c41007388 */ /* 0x000fe2000000cc00 */
[----:B------:R-:W-:Y:S01]  /*0710*/  IMAD.IADD R11, R9, 0x1, -R10 ;  /* 0x00000001090b7824 */ /* 0x000fe200078e0a0a */
[----:B------:R-:W-:Y:S01]  /*0720*/  LOP3.LUT R10, R69, 0xfffffff8, RZ, 0xc0, !PT ;  /* 0xfffffff8450a7812 */ /* 0x000fe200078ec0ff */
[----:B------:R-:W-:Y:S01]  /*0730*/  IMAD.IADD R7, R4, 0x1, -R7 ;  /* 0x0000000104077824 */ /* 0x000fe200078e0a07 */
[----:B------:R-:W-:Y:S01]  /*0740*/  STS.128 [R65.X16+0xb000], R48 ;  /* 0x00b0003041007388 */ /* 0x000fe2000000cc00 */
[C---:B------:R-:W-:Y:S01]  /*0750*/  IADD3 R4, R68.reuse, 0x40, RZ ;  /* 0x0000004044047810 */ /* 0x040fe20007ffe0ff */
[----:B------:R-:W-:Y:S01]  /*0760*/  IMAD.IADD R13, R68, 0x1, -R13 ;  /* 0x00000001440d7824 */ /* 0x000fe200078e0a0d */
[----:B------:R-:W-:Y:S01]  /*0770*/  LOP3.LUT R70, R70, 0xffffff80, RZ, 0xc0, !PT ;  /* 0xffffff8046467812 */ /* 0x000fe200078ec0ff */
[----:B------:R-:W-:Y:S01]  /*0780*/  STS.128 [R65.X16+0xc000], R52 ;  /* 0x00c0003441007388 */ /* 0x000fe2000000cc00 */
[----:B------:R-:W-:Y:S01]  /*0790*/  IMAD.SHL.U32 R9, R9, 0x40, RZ ;  /* 0x0000004009097824 */ /* 0x000fe200078e00ff */
[----:B------:R-:W-:Y:S01]  /*07a0*/  ISETP.GE.AND P2, PT, R4, R71, PT ;  /* 0x000000470400720c */ /* 0x000fe20003f46270 */
[----:B------:R-:W-:Y:S01]  /*07b0*/  IMAD R72, R11, 0x500, R72 ;  /* 0x000005000b487824 */ /* 0x000fe200078e0248 */
[----:B------:R-:W-:Y:S01]  /*07c0*/  STS.128 [R65.X16+0xd000], R56 ;  /* 0x00d0003841007388 */ /* 0x000fe2000000cc00 */
[C---:B------:R-:W-:Y:S01]  /*07d0*/  LOP3.LUT R4, R6.reuse, 0x40, RZ, 0xc0, !PT ;  /* 0x0000004006047812 */ /* 0x040fe200078ec0ff */
[----:B------:R-:W-:Y:S01]  /*07e0*/  IMAD.IADD R10, R65, 0x1, -R10 ;  /* 0x00000001410a7824 */ /* 0x000fe200078e0a0a */
[----:B------:R-:W-:Y:S01]  /*07f0*/  LOP3.LUT P3, RZ, R6, 0x40, RZ, 0xc0, !PT ;  /* 0x0000004006ff7812 */ /* 0x000fe2000786c0ff */
[----:B------:R-:W-:Y:S01]  /*0800*/  STS.128 [R65.X16+0xe000], R60 ;  /* 0x00e0003c41007388 */ /* 0x000fe2000000cc00 */
[----:B------:R-:W-:Y:S01]  /*0810*/  IMAD R70, R13, 0x10, R70 ;  /* 0x000000100d467824 */ /* 0x000fe200078e0246 */
[----:B------:R-:W-:Y:S01]  /*0820*/  LOP3.LUT R13, R9, 0x40, RZ, 0xc0, !PT ;  /* 0x00000040090d7812 */ /* 0x000fe200078ec0ff */
[----:B------:R-:W-:Y:S01]  /*0830*/  IMAD R72, R7, 0x20, R72 ;  /* 0x0000002007487824 */ /* 0x000fe200078e0248 */
[----:B------:R-:W-:Y:S01]  /*0840*/  BAR.SYNC.DEFER_BLOCKING 0x0 ;  /* 0x0000000000007b1d */ /* 0x000fe20000010000 */
[----:B------:R-:W-:Y:S01]  /*0850*/  CS2R R6, SRZ ;  /* 0x0000000000067805 */ /* 0x000fe2000001ff00 */
[----:B------:R-:W-:Y:S01]  /*0860*/  LEA.HI R9, R4, R4, RZ, 0x1d ;  /* 0x0000000404097211 */ /* 0x000fe200078fe8ff */
[C---:B------:R-:W-:Y:S01]  /*0870*/  IMAD.SHL.U32 R4, R10.reuse, 0x8, RZ ;  /* 0x000000080a047824 */ /* 0x040fe200078e00ff */
[----:B------:R-:W-:Y:S01]  /*0880*/  LEA.HI R11, R10, R10, RZ, 0x1 ;  /* 0x0000000a0a0b7211 */ /* 0x000fe200078f08ff */
[--C-:B------:R-:W-:Y:S01]  /*0890*/  @P0 IMAD.MOV.U32 R6, RZ, RZ, R67.reuse ;  /* 0x000000ffff060224 */ /* 0x100fe200078e0043 */
[----:B------:R-:W-:Y:S01]  /*08a0*/  @P0 SHF.R.S32.HI R7, RZ, 0x1f, R67 ;  /* 0x0000001fff070819 */ /* 0x000fe20000011443 */
[----:B------:R-:W-:Y:S01]  /*08b0*/  IMAD.IADD R72, R9, 0x1, R72 ;  /* 0x0000000109487824 */ /* 0x000fe200078e0248 */
[----:B------:R-:W-:-:S02]  /*08c0*/  SHF.R.S32.HI R11, RZ, 0x1, R11 ;  /* 0x00000001ff0b7819 */ /* 0x000fc4000001140b */
[----:B------:R-:W-:Y:S01]  /*08d0*/  LOP3.LUT R9, R13, 0x8, R4, 0xf8, !PT ;  /* 0x000000080d097812 */ /* 0x000fe200078ef804 */
[----:B0-----:R-:W-:Y:S01]  /*08e0*/  IMAD.SHL.U32 R28, R72, 0x2, RZ ;  /* 0x00000002481c7824 */ /* 0x001fe200078e00ff */
[----:B------:R-:W-:Y:S01]  /*08f0*/  SHF.R.U32.HI R10, RZ, 0x3, R13 ;  /* 0x00000003ff0a7819 */ /* 0x000fe2000001160d */
[----:B------:R-:W-:Y:S01]  /*0900*/  IMAD R70, R11, 0x500, R70 ;  /* 0x000005000b467824 */ /* 0x000fe200078e0246 */
[C---:B------:R-:W-:Y:S02]  /*0910*/  IADD3 R6, P0, R68.reuse, R6, RZ ;  /* 0x0000000644067210 */ /* 0x040fe40007f1e0ff */
[----:B------:R-:W-:Y:S02]  /*0920*/  LOP3.LUT R13, R9, R10, RZ, 0x3c, !PT ;  /* 0x0000000a090d7212 */ /* 0x000fe400078e3cff */
[----:B------:R-:W-:Y:S02]  /*0930*/  LEA.HI.X.SX32 R7, R68, R7, 0x1, P0 ;  /* 0x0000000744077211 */ /* 0x000fe400000f0eff */
[----:B------:R-:W-:-:S02]  /*0940*/  LEA R12, R72, 0xf000, 0x1 ;  /* 0x0000f000480c7811 */ /* 0x000fc400078e08ff */
[C---:B------:R-:W-:Y:S01]  /*0950*/  ISETP.GT.AND P0, PT, R65.reuse, 0x17f, PT ;  /* 0x0000017f4100780c */ /* 0x040fe20003f04270 */
[----:B------:R-:W-:Y:S01]  /*0960*/  IMAD.WIDE R6, R66, 0x50, R6 ;  /* 0x0000005042067825 */ /* 0x000fe200078e0206 */
[----:B------:R-:W0:Y:S01]  /*0970*/  LDS R8, [R65.X4+0x400] ;  /* 0x0004000041087984 */ /* 0x000e220000004800 */
[C---:B------:R-:W-:Y:S02]  /*0980*/  IADD3 R9, R12.reuse, 0x10, RZ ;  /* 0x000000100c097810 */ /* 0x040fe40007ffe0ff */
[----:B------:R-:W-:Y:S01]  /*0990*/  @P3 IADD3 R9, R12, -0x10, RZ ;  /* 0xfffffff00c093810 */ /* 0x000fe20007ffe0ff */
[----:B------:R-:W1:Y:S01]  /*09a0*/  LDS R59, [R65.X4+0x2800] ;  /* 0x00280000413b7984 */ /* 0x000e620000004800 */
[----:B------:R-:W-:-:S03]  /*09b0*/  ISETP.GT.AND P3, PT, R65, 0x7f, PT ;  /* 0x0000007f4100780c */ /* 0x000fc60003f64270 */
[----:B------:R-:W2:Y:S04]  /*09c0*/  LDS R58, [R65.X4+0x2c00] ;  /* 0x002c0000413a7984 */ /* 0x000ea80000004800 */
[----:B------:R-:W3:Y:S04]  /*09d0*/  LDS R5, [R65.X4] ;  /* 0x0000000041057984 */ /* 0x000ee80000004800 */
[----:B------:R-:W4:Y:S04]  /*09e0*/  LDS R60, [R65.X4+0x800] ;  /* 0x00080000413c7984 */ /* 0x000f280000004800 */
[----:B------:R-:W5:Y:S04]  /*09f0*/  LDS R68, [R65.X4+0xc00] ;  /* 0x000c000041447984 */ /* 0x000f680000004800 */
[----:B------:R-:W5:Y:S04]  /*0a00*/  LDS R69, [R65.X4+0x1000] ;  /* 0x0010000041457984 */ /* 0x000f680000004800 */
[----:B------:R-:W5:Y:S04]  /*0a10*/  LDS R66, [R65.X4+0x1800] ;  /* 0x0018000041427984 */ /* 0x000f680000004800 */
[----:B------:R-:W5:Y:S04]  /*0a20*/  LDS R63, [R65.X4+0x1c00] ;  /* 0x001c0000413f7984 */ /* 0x000f680000004800 */
[----:B------:R-:W5:Y:S01]  /*0a30*/  LDS R54, [R65.X4+0x3000] ;  /* 0x0030000041367984 */ /* 0x000f620000004800 */
[----:B0-----:R-:W-:-:S03]  /*0a40*/  FMUL.FTZ R11, R8, c[0x0][0x1b8] ;  /* 0x00006e00080b7a20 */ /* 0x001fc60000410000 */
[----:B------:R-:W0:Y:S01]  /*0a50*/  LDS R56, [R65.X4+0x3400] ;  /* 0x0034000041387984 */ /* 0x000e220000004800 */
[----:B------:R-:W-:Y:S02]  /*0a60*/  IMAD.IADD R8, R70, 0x1, R13 ;  /* 0x0000000146087824 */ /* 0x000fe400078e020d */
[----:B-1----:R-:W-:Y:S01]  /*0a70*/  FMUL.FTZ R59, R59, c[0x0][0x1b8] ;  /* 0x00006e003b3b7a20 */ /* 0x002fe20000410000 */
[----:B------:R-:W1:Y:S01]  /*0a80*/  LDS R70, [R65.X4+0x1400] ;  /* 0x0014000041467984 */ /* 0x000e620000004800 */
[----:B--2---:R-:W-:-:S03]  /*0a90*/  FMUL.FTZ R58, R58, c[0x0][0x1b8] ;  /* 0x00006e003a3a7a20 */ /* 0x004fc60000410000 */
[----:B------:R-:W2:Y:S01]  /*0aa0*/  LDS R62, [R65.X4+0x2000] ;  /* 0x00200000413e7984 */ /* 0x000ea20000004800 */
[----:B---3--:R-:W-:-:S03]  /*0ab0*/  FMUL.FTZ R10, R5, c[0x0][0x1b8] ;  /* 0x00006e00050a7a20 */ /* 0x008fc60000410000 */
[----:B------:R-:W3:Y:S01]  /*0ac0*/  LDS R61, [R65.X4+0x2400] ;  /* 0x00240000413d7984 */ /* 0x000ee20000004800 */
[----:B------:R-:W-:Y:S01]  /*0ad0*/  F2FP.PACK_AB R58, R58, R59 ;  /* 0x0000003b3a3a723e */ /* 0x000fe200000000ff */
[----:B----4-:R-:W-:Y:S02]  /*0ae0*/  FMUL.FTZ R67, R60, c[0x0][0x1b8] ;  /* 0x00006e003c437a20 */ /* 0x010fe40000410000 */
[----:B------:R-:W4:Y:S01]  /*0af0*/  LDS R57, [R65.X4+0x3800] ;  /* 0x0038000041397984 */ /* 0x000f220000004800 */
[----:B------:R-:W-:Y:S01]  /*0b00*/  F2FP.PACK_AB R71, R11, R10 ;  /* 0x0000000a0b47723e */ /* 0x000fe200000000ff */
[----:B-----5:R-:W-:Y:S02]  /*0b10*/  FMUL.FTZ R68, R68, c[0x0][0x1b8] ;  /* 0x00006e0044447a20 */ /* 0x020fe40000410000 */
[----:B------:R-:W5:Y:S01]  /*0b20*/  LDS R50, [R65.X4+0x3c00] ;  /* 0x003c000041327984 */ /* 0x000f620000004800 */
[----:B------:R-:W-:Y:S01]  /*0b30*/  PRMT R72, R71, 0x7632, R72 ;  /* 0x0000763247487816 */ /* 0x000fe20000000048 */
[----:B------:R-:W-:-:S02]  /*0b40*/  FMUL.FTZ R69, R69, c[0x0][0x1b8] ;  /* 0x00006e0045457a20 */ /* 0x000fc40000410000 */
[----:B------:R-:W5:Y:S01]  /*0b50*/  LDS R49, [R65.X4+0x4000] ;  /* 0x0040000041317984 */ /* 0x000f620000004800 */
[----:B------:R-:W-:Y:S01]  /*0b60*/  F2FP.PACK_AB R67, R68, R67 ;  /* 0x000000434443723e */ /* 0x000fe200000000ff */
[----:B------:R-:W-:Y:S02]  /*0b70*/  FMUL.FTZ R66, R66, c[0x0][0x1b8] ;  /* 0x00006e0042427a20 */ /* 0x000fe40000410000 */
[----:B------:R-:W5:Y:S01]  /*0b80*/  LDS R53, [R65.X4+0x4400] ;  /* 0x0044000041357984 */ /* 0x000f620000004800 */
[----:B------:R-:W-:Y:S01]  /*0b90*/  PRMT R68, R67, 0x7632, R68 ;  /* 0x0000763243447816 */ /* 0x000fe20000000044 */
[----:B------:R-:W-:Y:S02]  /*0ba0*/  FMUL.FTZ R63, R63, c[0x0][0x1b8] ;  /* 0x00006e003f3f7a20 */ /* 0x000fe40000410000 */
[----:B------:R-:W5:Y:S01]  /*0bb0*/  LDS R55, [R65.X4+0x4800] ;  /* 0x0048000041377984 */ /* 0x000f620000004800 */
[----:B------:R-:W-:-:S03]  /*0bc0*/  FMUL.FTZ R54, R54, c[0x0][0x1b8] ;  /* 0x00006e0036367a20 */ /* 0x000fc60000410000 */
[----:B------:R-:W5:Y:S01]  /*0bd0*/  LDS R47, [R65.X4+0x4c00] ;  /* 0x004c0000412f7984 */ /* 0x000f620000004800 */
[----:B------:R-:W-:Y:S02]  /*0be0*/  F2FP.PACK_AB R63, R63, R66 ;  /* 0x000000423f3f723e */ /* 0x000fe400000000ff */
[----:B------:R-:W-:Y:S01]  /*0bf0*/  PRMT R66, R58, 0x7632, R66 ;  /* 0x000076323a427816 */ /* 0x000fe20000000042 */
[----:B------:R-:W5:Y:S01]  /*0c00*/  LDS R44, [R65.X4+0x5800] ;  /* 0x00580000412c7984 */ /* 0x000f620000004800 */
[----:B0-----:R-:W-:-:S03]  /*0c10*/  FMUL.FTZ R59, R56, c[0x0][0x1b8] ;  /* 0x00006e00383b7a20 */ /* 0x001fc60000410000 */
[----:B------:R-:W0:Y:S01]  /*0c20*/  LDS R46, [R65.X4+0x5c00] ;  /* 0x005c0000412e7984 */ /* 0x000e220000004800 */
[----:B-1----:R-:W-:Y:S01]  /*0c30*/  FMUL.FTZ R70, R70, c[0x0][0x1b8] ;  /* 0x00006e0046467a20 */ /* 0x002fe20000410000 */
[----:B------:R-:W-:Y:S02]  /*0c40*/  F2FP.PACK_AB R54, R59, R54 ;  /* 0x000000363b36723e */ /* 0x000fe400000000ff */
[----:B------:R-:W-:Y:S01]  /*0c50*/  LDS R40, [R65.X4+0x6400] ;  /* 0x0064000041287984 */ /* 0x000fe20000004800 */
[----:B--2---:R-:W-:Y:S01]  /*0c60*/  FMUL.FTZ R62, R62, c[0x0][0x1b8] ;  /* 0x00006e003e3e7a20 */ /* 0x004fe20000410000 */
[----:B------:R-:W-:Y:S02]  /*0c70*/  F2FP.PACK_AB R69, R70, R69 ;  /* 0x000000454645723e */ /* 0x000fe400000000ff */
[----:B------:R-:W1:Y:S01]  /*0c80*/  LDS R39, [R65.X4+0x6800] ;  /* 0x0068000041277984 */ /* 0x000e620000004800 */
[----:B---3--:R-:W-:Y:S01]  /*0c90*/  FMUL.FTZ R61, R61, c[0x0][0x1b8] ;  /* 0x00006e003d3d7a20 */ /* 0x008fe20000410000 */
[----:B------:R-:W-:-:S02]  /*0ca0*/  PRMT R59, R54, 0x7632, R59 ;  /* 0x00007632363b7816 */ /* 0x000fc4000000003b */
[----:B------:R-:W-:Y:S01]  /*0cb0*/  LDS R43, [R65.X4+0x6c00] ;  /* 0x006c0000412b7984 */ /* 0x000fe20000004800 */
[----:B----4-:R-:W-:Y:S01]  /*0cc0*/  FMUL.FTZ R57, R57, c[0x0][0x1b8] ;  /* 0x00006e0039397a20 */ /* 0x010fe20000410000 */
[----:B------:R-:W-:Y:S02]  /*0cd0*/  F2FP.PACK_AB R61, R61, R62 ;  /* 0x0000003e3d3d723e */ /* 0x000fe400000000ff */
[----:B------:R-:W2:Y:S01]  /*0ce0*/  LDS R52, [R65.X4+0x5000] ;  /* 0x0050000041347984 */ /* 0x000ea20000004800 */
[----:B-----5:R-:W-:Y:S01]  /*0cf0*/  FMUL.FTZ R50, R50, c[0x0][0x1b8] ;  /* 0x00006e0032327a20 */ /* 0x020fe20000410000 */
[----:B------:R-:W-:Y:S02]  /*0d00*/  PRMT R62, R69, 0x7632, R62 ;  /* 0x00007632453e7816 */ /* 0x000fe4000000003e */
[----:B------:R-:W3:Y:S01]  /*0d10*/  LDS R51, [R65.X4+0x5400] ;  /* 0x0054000041337984 */ /* 0x000ee20000004800 */
[----:B------:R-:W-:Y:S01]  /*0d20*/  FMUL.FTZ R49, R49, c[0x0][0x1b8] ;  /* 0x00006e0031317a20 */ /* 0x000fe20000410000 */
[----:B------:R-:W-:-:S02]  /*0d30*/  F2FP.PACK_AB R57, R50, R57 ;  /* 0x000000393239723e */ /* 0x000fc400000000ff */
[----:B------:R-:W4:Y:S01]  /*0d40*/  LDS R45, [R65.X4+0x7000] ;  /* 0x00700000412d7984 */ /* 0x000f220000004800 */
[----:B------:R-:W-:Y:S01]  /*0d50*/  FMUL.FTZ R50, R53, c[0x0][0x1b8] ;  /* 0x00006e0035327a20 */ /* 0x000fe20000410000 */
[----:B------:R-:W-:Y:S02]  /*0d60*/  PRMT R53, R54, 0x7610, R53 ;  /* 0x0000761036357816 */ /* 0x000fe40000000035 */
[----:B------:R-:W-:Y:S01]  /*0d70*/  LDS R37, [R65.X4+0x7400] ;  /* 0x0074000041257984 */ /* 0x000fe20000004800 */
[----:B------:R-:W-:Y:S01]  /*0d80*/  PRMT R56, R61, 0x7632, R56 ;  /* 0x000076323d387816 */ /* 0x000fe20000000038 */
[----:B------:R-:W-:Y:S01]  /*0d90*/  FMUL.FTZ R55, R55, c[0x0][0x1b8] ;  /* 0x00006e0037377a20 */ /* 0x000fe20000410000 */
[----:B------:R-:W-:Y:S01]  /*0da0*/  F2FP.PACK_AB R49, R50, R49 ;  /* 0x000000313231723e */ /* 0x000fe200000000ff */
[----:B------:R-:W5:Y:S01]  /*0db0*/  LDS R48, [R65.X4+0x6000] ;  /* 0x0060000041307984 */ /* 0x000f620000004800 */
[----:B------:R-:W-:Y:S01]  /*0dc0*/  FMUL.FTZ R54, R47, c[0x0][0x1b8] ;  /* 0x00006e002f367a20 */ /* 0x000fe20000410000 */
[----:B------:R-:W-:-:S02]  /*0dd0*/  PRMT R50, R57, 0x7632, R50 ;  /* 0x0000763239327816 */ /* 0x000fc40000000032 */
[----:B------:R-:W5:Y:S01]  /*0de0*/  LDS R42, [R65.X4+0x7800] ;  /* 0x00780000412a7984 */ /* 0x000f620000004800 */
[----:B------:R-:W-:Y:S01]  /*0df0*/  FMUL.FTZ R44, R44, c[0x0][0x1b8] ;  /* 0x00006e002c2c7a20 */ /* 0x000fe20000410000 */
[----:B------:R-:W-:Y:S02]  /*0e00*/  F2FP.PACK_AB R54, R54, R55 ;  /* 0x000000373636723e */ /* 0x000fe400000000ff */
[----:B------:R-:W5:Y:S01]  /*0e10*/  LDS R41, [R65.X4+0x7c00] ;  /* 0x007c000041297984 */ /* 0x000f620000004800 */
[----:B0-----:R-:W-:Y:S01]  /*0e20*/  FMUL.FTZ R47, R46, c[0x0][0x1b8] ;  /* 0x00006e002e2f7a20 */ /* 0x001fe20000410000 */
[----:B------:R-:W-:Y:S02]  /*0e30*/  PRMT R55, R49, 0x7610, R55 ;  /* 0x0000761031377816 */ /* 0x000fe40000000037 */
[----:B------:R-:W0:Y:S01]  /*0e40*/  LDS R34, [R65.X4+0x8000] ;  /* 0x0080000041227984 */ /* 0x000e220000004800 */
[----:B------:R-:W-:Y:S02]  /*0e50*/  PRMT R46, R54, 0x7632, R46 ;  /* 0x00007632362e7816 */ /* 0x000fe4000000002e */
[----:B------:R-:W-:Y:S01]  /*0e60*/  F2FP.PACK_AB R44, R47, R44 ;  /* 0x0000002c2f2c723e */ /* 0x000fe200000000ff */
[----:B------:R-:W-:Y:S01]  /*0e70*/  LDS R36, [R65.X4+0x8400] ;  /* 0x0084000041247984 */ /* 0x000fe20000004800 */
[----:B-1----:R-:W-:-:S02]  /*0e80*/  FMUL.FTZ R39, R39, c[0x0][0x1b8] ;  /* 0x00006e0027277a20 */ /* 0x002fc40000410000 */
[----:B------:R-:W-:Y:S01]  /*0e90*/  PRMT R47, R44, 0x7632, R47 ;  /* 0x000076322c2f7816 */ /* 0x000fe2000000002f */
[----:B------:R-:W1:Y:S04]  /*0ea0*/  LDS R38, [R65.X4+0x8800] ;  /* 0x0088000041267984 */ /* 0x000e680000004800 */
[----:B------:R-:W-:Y:S01]  /*0eb0*/  LDS R30, [R65.X4+0x8c00] ;  /* 0x008c0000411e7984 */ /* 0x000fe20000004800 */
[----:B--2---:R-:W-:-:S03]  /*0ec0*/  FMUL.FTZ R52, R52, c[0x0][0x1b8] ;  /* 0x00006e0034347a20 */ /* 0x004fc60000410000 */
[----:B------:R-:W2:Y:S01]  /*0ed0*/  LDS R35, [R65.X4+0x9800] ;  /* 0x0098000041237984 */ /* 0x000ea20000004800 */
[----:B---3--:R-:W-:-:S03]  /*0ee0*/  FMUL.FTZ R51, R51, c[0x0][0x1b8] ;  /* 0x00006e0033337a20 */ /* 0x008fc60000410000 */
[----:B------:R-:W3:Y:S01]  /*0ef0*/  LDS R26, [R65.X4+0x9c00] ;  /* 0x009c0000411a7984 */ /* 0x000ee20000004800 */
[----:B----4-:R-:W-:Y:S01]  /*0f00*/  FMUL.FTZ R45, R45, c[0x0][0x1b8] ;  /* 0x00006e002d2d7a20 */ /* 0x010fe20000410000 */
[----:B------:R-:W-:Y:S02]  /*0f10*/  F2FP.PACK_AB R51, R51, R52 ;  /* 0x000000343333723e */ /* 0x000fe400000000ff */
[----:B------:R-:W4:Y:S02]  /*0f20*/  LDS R29, [R65.X4+0x9000] ;  /* 0x00900000411d7984 */ /* 0x000f240000004800 */
[----:B------:R-:W-:Y:S02]  /*0f30*/  PRMT R52, R51, 0x7632, R52 ;  /* 0x0000763233347816 */ /* 0x000fe40000000034 */
[----:B------:R-:W-:Y:S01]  /*0f40*/  LDS R33, [R65.X4+0x9400] ;  /* 0x0094000041217984 */ /* 0x000fe20000004800 */
[----:B-----5:R-:W-:-:S03]  /*0f50*/  FMUL.FTZ R48, R48, c[0x0][0x1b8] ;  /* 0x00006e0030307a20 */ /* 0x020fc60000410000 */
[----:B------:R-:W5:Y:S01]  /*0f60*/  LDS R23, [R65.X4+0xa800] ;  /* 0x00a8000041177984 */ /* 0x000f620000004800 */
[----:B------:R-:W-:-:S03]  /*0f70*/  FMUL.FTZ R42, R42, c[0x0][0x1b8] ;  /* 0x00006e002a2a7a20 */ /* 0x000fc60000410000 */
[----:B------:R-:W5:Y:S01]  /*0f80*/  LDS R25, [R65.X4+0xac00] ;  /* 0x00ac000041197984 */ /* 0x000f620000004800 */
[----:B------:R-:W-:-:S03]  /*0f90*/  FMUL.FTZ R41, R41, c[0x0][0x1b8] ;  /* 0x00006e0029297a20 */ /* 0x000fc60000410000 */
[----:B------:R-:W5:Y:S01]  /*0fa0*/  LDS R32, [R65.X4+0xa000] ;  /* 0x00a0000041207984 */ /* 0x000f620000004800 */
[----:B0-----:R-:W-:Y:S01]  /*0fb0*/  FMUL.FTZ R34, R34, c[0x0][0x1b8] ;  /* 0x00006e0022227a20 */ /* 0x001fe20000410000 */
[----:B------:R-:W-:Y:S02]  /*0fc0*/  F2FP.PACK_AB R41, R41, R42 ;  /* 0x0000002a2929723e */ /* 0x000fe400000000ff */
[----:B------:R-:W0:Y:S02]  /*0fd0*/  LDS R31, [R65.X4+0xa400] ;  /* 0x00a40000411f7984 */ /* 0x000e240000004800 */
[----:B------:R-:W-:Y:S02]  /*0fe0*/  PRMT R42, R41, 0x7632, R42 ;  /* 0x00007632292a7816 */ /* 0x000fe4000000002a */
[----:B------:R-:W-:Y:S01]  /*0ff0*/  LDS R19, [R65.X4+0xb400] ;  /* 0x00b4000041137984 */ /* 0x000fe20000004800 */
[----:B-1----:R-:W-:-:S03]  /*1000*/  FMUL.FTZ R38, R38, c[0x0][0x1b8] ;  /* 0x00006e0026267a20 */ /* 0x002fc60000410000 */
        /* <DEDUP_REMOVED lines=8> */
[----:B------:R-:W-:Y:S04]  /*1090*/  LDS R16, [R65.X4+0xc400] ;  /* 0x00c4000041107984 */ /* 0x000fe80000004800 */
[----:B------:R-:W4:Y:S01]  /*10a0*/  LDS R21, [R65.X4+0xc800] ;  /* 0x00c8000041157984 */ /* 0x000f220000004800 */
[----:B-----5:R-:W-:-:S03]  /*10b0*/  FMUL.FTZ R23, R23, c[0x0][0x1b8] ;  /* 0x00006e0017177a20 */ /* 0x020fc60000410000 */
[----:B------:R-:W5:Y:S01]  /*10c0*/  LDS R20, [R65.X4+0xcc00] ;  /* 0x00cc000041147984 */ /* 0x000f620000004800 */
[----:B------:R-:W-:Y:S01]  /*10d0*/  FMUL.FTZ R26, R25, c[0x0][0x1b8] ;  /* 0x00006e00191a7a20 */ /* 0x000fe20000410000 */
[----:B------:R-:W-:Y:S02]  /*10e0*/  PRMT R25, R35, 0x7632, R25 ;  /* 0x0000763223197816 */ /* 0x000fe40000000019 */
[----:B------:R-:W5:Y:S01]  /*10f0*/  LDS R14, [R65.X4+0xd000] ;  /* 0x00d00000410e7984 */ /* 0x000f620000004800 */
[----:B------:R-:W-:Y:S01]  /*1100*/  FMUL.FTZ R32, R32, c[0x0][0x1b8] ;  /* 0x00006e0020207a20 */ /* 0x000fe20000410000 */
[----:B------:R-:W-:Y:S02]  /*1110*/  F2FP.PACK_AB R23, R26, R23 ;  /* 0x000000171a17723e */ /* 0x000fe400000000ff */
[----:B------:R-:W5:Y:S01]  /*1120*/  LDS R15, [R65.X4+0xd400] ;  /* 0x00d40000410f7984 */ /* 0x000f620000004800 */
[----:B0-----:R-:W-:Y:S01]  /*1130*/  FMUL.FTZ R31, R31, c[0x0][0x1b8] ;  /* 0x00006e001f1f7a20 */ /* 0x001fe20000410000 */
[----:B------:R-:W-:-:S02]  /*1140*/  PRMT R26, R23, 0x7632, R26 ;  /* 0x00007632171a7816 */ /* 0x000fc4000000001a */
[----:B------:R-:W0:Y:S02]  /*1150*/  LDS R17, [R65.X4+0xd800] ;  /* 0x00d8000041117984 */ /* 0x000e240000004800 */
[----:B------:R-:W-:Y:S02]  /*1160*/  F2FP.PACK_AB R31, R31, R32 ;  /* 0x000000201f1f723e */ /* 0x000fe400000000ff */
[----:B------:R-:W0:Y:S01]  /*1170*/  LDS R10, [R65.X4+0xdc00] ;  /* 0x00dc0000410a7984 */ /* 0x000e220000004800 */
[----:B-1----:R-:W-:Y:S01]  /*1180*/  FMUL.FTZ R27, R27, c[0x0][0x1b8] ;  /* 0x00006e001b1b7a20 */ /* 0x002fe20000410000 */
[----:B------:R-:W-:Y:S02]  /*1190*/  PRMT R32, R31, 0x7632, R32 ;  /* 0x000076321f207816 */ /* 0x000fe40000000020 */
[----:B------:R-:W1:Y:S04]  /*11a0*/  LDS R12, [R65.X4+0xe000] ;  /* 0x00e00000410c7984 */ /* 0x000e680000004800 */
[----:B------:R-:W1:Y:S01]  /*11b0*/  LDS R13, [R65.X4+0xe400] ;  /* 0x00e40000410d7984 */ /* 0x000e620000004800 */
[----:B--2---:R-:W-:-:S03]  /*11c0*/  FMUL.FTZ R18, R18, c[0x0][0x1b8] ;  /* 0x00006e0012127a20 */ /* 0x004fc60000410000 */
[----:B------:R-:W2:Y:S01]  /*11d0*/  LDS R11, [R65.X4+0xe800] ;  /* 0x00e80000410b7984 */ /* 0x000ea20000004800 */
[----:B---3--:R-:W-:-:S03]  /*11e0*/  FMUL.FTZ R24, R24, c[0x0][0x1b8] ;  /* 0x00006e0018187a20 */ /* 0x008fc60000410000 */
[----:B------:R3:W2:Y:S04]  /*11f0*/  LDS R60, [R65.X4+0xec00] ;  /* 0x00ec0000413c7984 */ /* 0x0006a80000004800 */
[----:B------:R-:W-:Y:S01]  /*1200*/  STS.U16 [R28+0xf000], R71 ;  /* 0x00f000471c007388 */ /* 0x000fe20000000400 */
[----:B----4-:R-:W-:Y:S01]  /*1210*/  FMUL.FTZ R21, R21, c[0x0][0x1b8] ;  /* 0x00006e0015157a20 */ /* 0x010fe20000410000 */
[----:B---3--:R-:W-:Y:S02]  /*1220*/  PRMT R65, R63, 0x7632, R65 ;  /* 0x000076323f417816 */ /* 0x008fe40000000041 */
[----:B------:R-:W-:Y:S01]  /*1230*/  STS.U16 [R28+0xf020], R72 ;  /* 0x00f020481c007388 */ /* 0x000fe20000000400 */
[----:B-----5:R-:W-:Y:S02]  /*1240*/  FMUL.FTZ R20, R20, c[0x0][0x1b8] ;  /* 0x00006e0014147a20 */ /* 0x020fe40000410000 */
[----:B------:R-:W-:Y:S01]  /*1250*/  FMUL.FTZ R14, R14, c[0x0][0x1b8] ;  /* 0x00006e000e0e7a20 */ /* 0x000fe20000410000 */
[----:B------:R-:W-:Y:S02]  /*1260*/  STS.U16 [R9], R67 ;  /* 0x0000004309007388 */ /* 0x000fe40000000400 */
[----:B------:R-:W-:Y:S01]  /*1270*/  F2FP.PACK_AB R20, R20, R21 ;  /* 0x000000151414723e */ /* 0x000fe200000000ff */
[----:B------:R-:W-:Y:S01]  /*1280*/  FMUL.FTZ R15, R15, c[0x0][0x1b8] ;  /* 0x00006e000f0f7a20 */ /* 0x000fe20000410000 */
[----:B------:R-:W-:Y:S01]  /*1290*/  STS.U16 [R9+0x20], R68 ;  /* 0x0000204409007388 */ /* 0x000fe20000000400 */
[----:B0-----:R-:W-:-:S03]  /*12a0*/  FMUL.FTZ R17, R17, c[0x0][0x1b8] ;  /* 0x00006e0011117a20 */ /* 0x001fc60000410000 */
[----:B------:R-:W-:Y:S01]  /*12b0*/  STS.U16 [R28+0x11800], R69 ;  /* 0x011800451c007388 */ /* 0x000fe20000000400 */
[----:B------:R-:W-:Y:S01]  /*12c0*/  F2FP.PACK_AB R14, R15, R14 ;  /* 0x0000000e0f0e723e */ /* 0x000fe200000000ff */
[----:B------:R-:W-:Y:S02]  /*12d0*/  FMUL.FTZ R10, R10, c[0x0][0x1b8] ;  /* 0x00006e000a0a7a20 */ /* 0x000fe40000410000 */
[----:B------:R-:W-:Y:S01]  /*12e0*/  STS.U16 [R28+0x11820], R62 ;  /* 0x0118203e1c007388 */ /* 0x000fe20000000400 */
[----:B------:R-:W-:Y:S01]  /*12f0*/  PRMT R15, R14, 0x7632, R15 ;  /* 0x000076320e0f7816 */ /* 0x000fe2000000000f */
[----:B-1----:R-:W-:Y:S02]  /*1300*/  FMUL.FTZ R12, R12, c[0x0][0x1b8] ;  /* 0x00006e000c0c7a20 */ /* 0x002fe40000410000 */
[----:B------:R-:W-:Y:S01]  /*1310*/  STS.U16 [R9+0x2800], R63 ;  /* 0x0028003f09007388 */ /* 0x000fe20000000400 */
[----:B------:R-:W-:Y:S01]  /*1320*/  F2FP.PACK_AB R10, R10, R17 ;  /* 0x000000110a0a723e */ /* 0x000fe200000000ff */
[----:B------:R-:W-:-:S02]  /*1330*/  FMUL.FTZ R13, R13, c[0x0][0x1b8] ;  /* 0x00006e000d0d7a20 */ /* 0x000fc40000410000 */
[----:B------:R-:W-:Y:S01]  /*1340*/  STS.U16 [R9+0x2820], R65 ;  /* 0x0028204109007388 */ /* 0x000fe20000000400 */
[----:B--2---:R-:W-:-:S03]  /*1350*/  FMUL.FTZ R11, R11, c[0x0][0x1b8] ;  /* 0x00006e000b0b7a20 */ /* 0x004fc60000410000 */
[----:B------:R0:W-:Y:S01]  /*1360*/  STS.U16 [R28+0x14020], R56 ;  /* 0x014020381c007388 */ /* 0x0001e20000000400 */
[----:B------:R-:W-:Y:S01]  /*1370*/  F2FP.PACK_AB R12, R13, R12 ;  /* 0x0000000c0d0c723e */ /* 0x000fe200000000ff */
[----:B------:R-:W-:Y:S02]  /*1380*/  FMUL.FTZ R60, R60, c[0x0][0x1b8] ;  /* 0x00006e003c3c7a20 */ /* 0x000fe40000410000 */
[----:B------:R-:W-:Y:S01]  /*1390*/  STS.U16 [R28+0x14000], R61 ;  /* 0x0140003d1c007388 */ /* 0x000fe20000000400 */
[----:B------:R-:W-:Y:S02]  /*13a0*/  PRMT R13, R10, 0x7632, R13 ;  /* 0x000076320a0d7816 */ /* 0x000fe4000000000d */
[----:B------:R-:W-:Y:S01]  /*13b0*/  PRMT R17, R12, 0x7632, R17 ;  /* 0x000076320c117816 */ /* 0x000fe20000000011 */
[----:B------:R-:W-:Y:S01]  /*13c0*/  STS.U16 [R9+0x5000], R58 ;  /* 0x0050003a09007388 */ /* 0x000fe20000000400 */
[----:B------:R-:W-:Y:S02]  /*13d0*/  F2FP.PACK_AB R11, R60, R11 ;  /* 0x0000000b3c0b723e */ /* 0x000fe400000000ff */
[----:B0-----:R-:W-:Y:S01]  /*13e0*/  PRMT R56, R49, 0x7632, R56 ;  /* 0x0000763231387816 */ /* 0x001fe20000000038 */
[----:B------:R-:W-:Y:S01]  /*13f0*/  FMUL.FTZ R49, R40, c[0x0][0x1b8] ;  /* 0x00006e0028317a20 */ /* 0x000fe20000410000 */
[----:B------:R-:W-:Y:S01]  /*1400*/  STS.U16 [R9+0x5020], R66 ;  /* 0x0050204209007388 */ /* 0x000fe20000000400 */
[----:B------:R-:W-:Y:S01]  /*1410*/  FMUL.FTZ R40, R43, c[0x0][0x1b8] ;  /* 0x00006e002b287a20 */ /* 0x000fe20000410000 */
[----:B------:R-:W-:Y:S01]  /*1420*/  PRMT R43, R44, 0x7610, R43 ;  /* 0x000076102c2b7816 */ /* 0x000fe2000000002b */
[----:B------:R-:W-:Y:S01]  /*1430*/  FMUL.FTZ R44, R37, c[0x0][0x1b8] ;  /* 0x00006e00252c7a20 */ /* 0x000fe20000410000 */
[----:B------:R-:W-:Y:S01]  /*1440*/  STS.U16 [R28+0xf200], R53 ;  /* 0x00f200351c007388 */ /* 0x000fe20000000400 */
[----:B------:R-:W-:Y:S01]  /*1450*/  FMUL.FTZ R37, R36, c[0x0][0x1b8] ;  /* 0x00006e0024257a20 */ /* 0x000fe20000410000 */
[----:B------:R-:W-:-:S02]  /*1460*/  F2FP.PACK_AB R39, R40, R39 ;  /* 0x000000272827723e */ /* 0x000fc400000000ff */
[----:B------:R-:W-:Y:S01]  /*1470*/  STS.U16 [R28+0xf220], R59 ;  /* 0x00f2203b1c007388 */ /* 0x000fe20000000400 */
[----:B------:R-:W-:Y:S02]  /*1480*/  F2FP.PACK_AB R44, R44, R45 ;  /* 0x0000002d2c2c723e */ /* 0x000fe400000000ff */
[----:B------:R-:W-:Y:S01]  /*1490*/  PRMT R45, R39, 0x7610, R45 ;  /* 0x00007610272d7816 */ /* 0x000fe2000000002d */
[----:B------:R-:W-:Y:S01]  /*14a0*/  STS.U16 [R9+0x200], R57 ;  /* 0x0002003909007388 */ /* 0x000fe20000000400 */
[----:B------:R-:W-:Y:S02]  /*14b0*/  F2FP.PACK_AB R48, R49, R48 ;  /* 0x000000303130723e */ /* 0x000fe400000000ff */
[----:B------:R-:W-:Y:S01]  /*14c0*/  F2FP.PACK_AB R34, R37, R34 ;  /* 0x000000222522723e */ /* 0x000fe200000000ff */
[----:B------:R-:W-:Y:S01]  /*14d0*/  STS.U16 [R9+0x220], R50 ;  /* 0x0002203209007388 */ /* 0x000fe20000000400 */
[----:B------:R-:W-:Y:S02]  /*14e0*/  PRMT R40, R48, 0x7632, R40 ;  /* 0x0000763230287816 */ /* 0x000fe40000000028 */
[----:B------:R-:W-:Y:S01]  /*14f0*/  PRMT R36, R44, 0x7632, R36 ;  /* 0x000076322c247816 */ /* 0x000fe20000000024 */
[----:B------:R-:W-:Y:S04]  /*1500*/  STS.U16 [R28+0x11a00], R55 ;  /* 0x011a00371c007388 */ /* 0x000fe80000000400 */
[----:B------:R-:W-:Y:S04]  /*1510*/  STS.U16 [R28+0x11a20], R56 ;  /* 0x011a20381c007388 */ /* 0x000fe80000000400 */
[----:B------:R0:W-:Y:S04]  /*1520*/  STS.U16 [R9+0x2a20], R46 ;  /* 0x002a202e09007388 */ /* 0x0001e80000000400 */
[----:B------:R-:W-:Y:S04]  /*1530*/  STS.U16 [R9+0x2a00], R54 ;  /* 0x002a003609007388 */ /* 0x000fe80000000400 */
[----:B------:R-:W-:Y:S01]  /*1540*/  STS.U16 [R28+0x14200], R51 ;  /* 0x014200331c007388 */ /* 0x000fe20000000400 */
[----:B0-----:R-:W-:Y:S01]  /*1550*/  PRMT R46, R39, 0x7632, R46 ;  /* 0x00007632272e7816 */ /* 0x001fe2000000002e */
[----:B------:R-:W-:-:S02]  /*1560*/  FMUL.FTZ R39, R30, c[0x0][0x1b8] ;  /* 0x00006e001e277a20 */ /* 0x000fc40000410000 */
[----:B------:R-:W-:Y:S01]  /*1570*/  STS.U16 [R28+0x14220], R52 ;  /* 0x014220341c007388 */ /* 0x000fe20000000400 */
[----:B------:R-:W-:Y:S01]  /*1580*/  FMUL.FTZ R30, R33, c[0x0][0x1b8] ;  /* 0x00006e00211e7a20 */ /* 0x000fe20000410000 */
[----:B------:R-:W-:Y:S02]  /*1590*/  PRMT R33, R34, 0x7632, R33 ;  /* 0x0000763222217816 */ /* 0x000fe40000000021 */
[----:B------:R-:W-:Y:S01]  /*15a0*/  F2FP.PACK_AB R38, R39, R38 ;  /* 0x000000262726723e */ /* 0x000fe200000000ff */
[----:B------:R-:W-:Y:S01]  /*15b0*/  STS.U16 [R9+0x5200], R43 ;  /* 0x0052002b09007388 */ /* 0x000fe20000000400 */
[----:B------:R-:W-:Y:S02]  /*15c0*/  F2FP.PACK_AB R29, R30, R29 ;  /* 0x0000001d1e1d723e */ /* 0x000fe400000000ff */
[----:B------:R-:W-:Y:S01]  /*15d0*/  PRMT R30, R38, 0x7632, R30 ;  /* 0x00007632261e7816 */ /* 0x000fe2000000001e */
[----:B------:R-:W-:Y:S04]  /*15e0*/  STS.U16 [R9+0x5220], R47 ;  /* 0x0052202f09007388 */ /* 0x000fe80000000400 */
[----:B------:R-:W-:Y:S04]  /*15f0*/  STS.U16 [R28+0xf400], R48 ;  /* 0x00f400301c007388 */ /* 0x000fe80000000400 */
[----:B------:R-:W-:Y:S04]  /*1600*/  STS.U16 [R28+0xf420], R40 ;  /* 0x00f420281c007388 */ /* 0x000fe80000000400 */
[----:B------:R-:W-:Y:S04]  /*1610*/  STS.U16 [R9+0x400], R45 ;  /* 0x0004002d09007388 */ /* 0x000fe80000000400 */
[----:B------:R-:W-:Y:S04]  /*1620*/  STS.U16 [R9+0x420], R46 ;  /* 0x0004202e09007388 */ /* 0x000fe80000000400 */
[----:B------:R-:W-:Y:S04]  /*1630*/  STS.U16 [R28+0x11c00], R44 ;  /* 0x011c002c1c007388 */ /* 0x000fe80000000400 */
[----:B------:R0:W-:Y:S04]  /*1640*/  STS.U16 [R28+0x11c20], R36 ;  /* 0x011c20241c007388 */ /* 0x0001e80000000400 */
[----:B------:R-:W-:Y:S04]  /*1650*/  STS.U16 [R9+0x2c00], R41 ;  /* 0x002c002909007388 */ /* 0x000fe80000000400 */
[----:B------:R-:W-:Y:S01]  /*1660*/  STS.U16 [R9+0x2c20], R42 ;  /* 0x002c202a09007388 */ /* 0x000fe20000000400 */
[----:B0-----:R-:W-:-:S03]  /*1670*/  PRMT R36, R29, 0x7632, R36 ;  /* 0x000076321d247816 */ /* 0x001fc60000000024 */
[----:B------:R-:W-:Y:S04]  /*1680*/  STS.U16 [R28+0x14400], R34 ;  /* 0x014400221c007388 */ /* 0x000fe80000000400 */
[----:B------:R-:W-:Y:S04]  /*1690*/  STS.U16 [R28+0x14420], R33 ;  /* 0x014420211c007388 */ /* 0x000fe80000000400 */
[----:B------:R0:W-:Y:S04]  /*16a0*/  STS.U16 [R9+0x5420], R30 ;  /* 0x0054201e09007388 */ /* 0x0001e80000000400 */
[----:B------:R-:W-:Y:S04]  /*16b0*/  STS.U16 [R9+0x5400], R38 ;  /* 0x0054002609007388 */ /* 0x000fe80000000400 */
[----:B------:R-:W-:Y:S01]  /*16c0*/  STS.U16 [R28+0xf600], R29 ;  /* 0x00f6001d1c007388 */ /* 0x000fe20000000400 */
[----:B0-----:R-:W-:-:S02]  /*16d0*/  FMUL.FTZ R30, R19, c[0x0][0x1b8] ;  /* 0x00006e00131e7a20 */ /* 0x001fc40000410000 */
[----:B------:R-:W-:Y:S01]  /*16e0*/  FMUL.FTZ R19, R22, c[0x0][0x1b8] ;  /* 0x00006e0016137a20 */ /* 0x000fe20000410000 */
[----:B------:R-:W-:Y:S01]  /*16f0*/  PRMT R22, R23, 0x7610, R22 ;  /* 0x0000761017167816 */ /* 0x000fe20000000016 */
[----:B------:R-:W-:Y:S01]  /*1700*/  FMUL.FTZ R23, R16, c[0x0][0x1b8] ;  /* 0x00006e0010177a20 */ /* 0x000fe20000410000 */
[----:B------:R-:W-:Y:S01]  /*1710*/  F2FP.PACK_AB R27, R30, R27 ;  /* 0x0000001b1e1b723e */ /* 0x000fe200000000ff */
[----:B------:R-:W-:Y:S01]  /*1720*/  STS.U16 [R28+0xf620], R36 ;  /* 0x00f620241c007388 */ /* 0x000fe20000000400 */
[----:B------:R-:W-:Y:S02]  /*1730*/  F2FP.PACK_AB R18, R19, R18 ;  /* 0x000000121312723e */ /* 0x000fe400000000ff */
[----:B------:R-:W-:Y:S01]  /*1740*/  F2FP.PACK_AB R23, R23, R24 ;  /* 0x000000181717723e */ /* 0x000fe200000000ff */
[----:B------:R-:W-:Y:S01]  /*1750*/  STS.U16 [R9+0x600], R35 ;  /* 0x0006002309007388 */ /* 0x000fe20000000400 */
[----:B------:R-:W-:Y:S02]  /*1760*/  PRMT R16, R27, 0x7632, R16 ;  /* 0x000076321b107816 */ /* 0x000fe40000000010 */
[----:B------:R-:W-:Y:S01]  /*1770*/  PRMT R19, R18, 0x7632, R19 ;  /* 0x0000763212137816 */ /* 0x000fe20000000013 */
[----:B------:R0:W-:Y:S01]  /*1780*/  STS.U16 [R9+0x620], R25 ;  /* 0x0006201909007388 */ /* 0x0001e20000000400 */
[----:B------:R-:W-:-:S03]  /*1790*/  PRMT R21, R23, 0x7632, R21 ;  /* 0x0000763217157816 */ /* 0x000fc60000000015 */
[----:B------:R1:W-:Y:S04]  /*17a0*/  STS.U16 [R28+0x11e00], R31 ;  /* 0x011e001f1c007388 */ /* 0x0003e80000000400 */
[----:B------:R2:W-:Y:S01]  /*17b0*/  STS.U16 [R28+0x11e20], R32 ;  /* 0x011e20201c007388 */ /* 0x0005e20000000400 */
[----:B0-----:R-:W-:-:S03]  /*17c0*/  CS2R R24, SRZ ;  /* 0x0000000000187805 */ /* 0x001fc6000001ff00 */
[----:B------:R0:W-:Y:S01]  /*17d0*/  STS.U16 [R9+0x2e00], R22 ;  /* 0x002e001609007388 */ /* 0x0001e20000000400 */
[----:B-1----:R-:W-:-:S03]  /*17e0*/  CS2R R30, SRZ ;  /* 0x00000000001e7805 */ /* 0x002fc6000001ff00 */
[----:B------:R-:W-:Y:S01]  /*17f0*/  STS.U16 [R9+0x2e20], R26 ;  /* 0x002e201a09007388 */ /* 0x000fe20000000400 */
[----:B--2---:R-:W-:-:S03]  /*1800*/  LEA R32, R8, 0xf000, 0x1 ;  /* 0x0000f00008207811 */ /* 0x004fc600078e08ff */
[----:B------:R1:W-:Y:S01]  /*1810*/  STS.U16 [R28+0x14600], R27 ;  /* 0x0146001b1c007388 */ /* 0x0003e20000000400 */
[----:B0-----:R-:W-:-:S03]  /*1820*/  PRMT R22, R20, 0x7632, R22 ;  /* 0x0000763214167816 */ /* 0x001fc60000000016 */
[----:B------:R-:W-:Y:S04]  /*1830*/  STS.U16 [R28+0x14620], R16 ;  /* 0x014620101c007388 */ /* 0x000fe80000000400 */
[----:B------:R-:W-:Y:S01]  /*1840*/  STS.U16 [R9+0x5600], R18 ;  /* 0x0056001209007388 */ /* 0x000fe20000000400 */
[----:B-1----:R-:W-:-:S03]  /*1850*/  CS2R R26, SRZ ;  /* 0x00000000001a7805 */ /* 0x002fc6000001ff00 */
[----:B------:R0:W-:Y:S04]  /*1860*/  STS.U16 [R9+0x5620], R19 ;  /* 0x0056201309007388 */ /* 0x0001e80000000400 */
[----:B------:R-:W-:Y:S04]  /*1870*/  STS.U16 [R28+0xf800], R23 ;  /* 0x00f800171c007388 */ /* 0x000fe80000000400 */
[----:B------:R-:W-:Y:S01]  /*1880*/  STS.U16 [R28+0xf820], R21 ;  /* 0x00f820151c007388 */ /* 0x000fe20000000400 */
[----:B0-----:R-:W-:-:S03]  /*1890*/  PRMT R19, R11, 0x7632, R19 ;  /* 0x000076320b137816 */ /* 0x001fc60000000013 */
[----:B------:R0:W-:Y:S04]  /*18a0*/  STS.U16 [R9+0x800], R20 ;  /* 0x0008001409007388 */ /* 0x0001e80000000400 */
[----:B------:R1:W-:Y:S04]  /*18b0*/  STS.U16 [R9+0x820], R22 ;  /* 0x0008201609007388 */ /* 0x0003e80000000400 */
[----:B------:R-:W-:Y:S01]  /*18c0*/  STS.U16 [R28+0x12000], R14 ;  /* 0x0120000e1c007388 */ /* 0x000fe20000000400 */
[----:B0-----:R-:W-:-:S03]  /*18d0*/  CS2R R20, SRZ ;  /* 0x0000000000147805 */ /* 0x001fc6000001ff00 */
[----:B------:R0:W-:Y:S01]  /*18e0*/  STS.U16 [R28+0x12020], R15 ;  /* 0x0120200f1c007388 */ /* 0x0001e20000000400 */
[----:B-1----:R-:W-:-:S03]  /*18f0*/  CS2R R22, SRZ ;  /* 0x0000000000167805 */ /* 0x002fc6000001ff00 */
[----:B------:R-:W-:Y:S04]  /*1900*/  STS.U16 [R9+0x3000], R10 ;  /* 0x0030000a09007388 */ /* 0x000fe80000000400 */
[----:B------:R-:W-:Y:S01]  /*1910*/  STS.U16 [R9+0x3020], R13 ;  /* 0x0030200d09007388 */ /* 0x000fe20000000400 */
[----:B0-----:R-:W-:-:S03]  /*1920*/  CS2R R14, SRZ ;  /* 0x00000000000e7805 */ /* 0x001fc6000001ff00 */
[----:B------:R0:W-:Y:S04]  /*1930*/  STS.U16 [R28+0x14800], R12 ;  /* 0x0148000c1c007388 */ /* 0x0001e80000000400 */
[----:B------:R1:W-:Y:S04]  /*1940*/  STS.U16 [R28+0x14820], R17 ;  /* 0x014820111c007388 */ /* 0x0003e80000000400 */
[----:B------:R2:W-:Y:S01]  /*1950*/  STS.U16 [R9+0x5800], R11 ;  /* 0x0058000b09007388 */ /* 0x0005e20000000400 */
[----:B0-----:R-:W-:-:S03]  /*1960*/  CS2R R12, SRZ ;  /* 0x00000000000c7805 */ /* 0x001fc6000001ff00 */
[----:B------:R0:W-:Y:S01]  /*1970*/  STS.U16 [R9+0x5820], R19 ;  /* 0x0058201309007388 */ /* 0x0001e20000000400 */
[----:B-1----:R-:W-:Y:S01]  /*1980*/  CS2R R16, SRZ ;  /* 0x0000000000107805 */ /* 0x002fe2000001ff00 */
[----:B------:R-:W-:Y:S02]  /*1990*/  CS2R R28, SRZ ;  /* 0x00000000001c7805 */ /* 0x000fe4000001ff00 */
[----:B------:R-:W-:Y:S01]  /*19a0*/  BAR.SYNC.DEFER_BLOCKING 0x0 ;  /* 0x0000000000007b1d */ /* 0x000fe20000010000 */
[----:B--2---:R-:W-:Y:S01]  /*19b0*/  CS2R R10, SRZ ;  /* 0x00000000000a7805 */ /* 0x004fe2000001ff00 */
[----:B0-----:R-:W-:Y:S01]  /*19c0*/  CS2R R18, SRZ ;  /* 0x0000000000127805 */ /* 0x001fe2000001ff00 */
[----:B------:R-:W-:-:S03]  /*19d0*/  CS2R R8, SRZ ;  /* 0x0000000000087805 */ /* 0x000fc6000001ff00 */
[----:B------:R0:W1:Y:S04]  /*19e0*/  @!P5 LDS.128 R24, [R32] ;  /* 0x000000002018d984 */ /* 0x0000680000000c00 */
[----:B------:R0:W2:Y:S04]  /*19f0*/  @!P5 LDS.128 R20, [R32+0x2800] ;  /* 0x002800002014d984 */ /* 0x0000a80000000c00 */
[----:B------:R0:W3:Y:S01]  /*1a00*/  @!P5 LDS.128 R16, [R32+0x5000] ;  /* 0x005000002010d984 */ /* 0x0000e20000000c00 */
[----:B------:R-:W-:Y:S05]  /*1a10*/  @P4 BRA `(.L_x_1317) ;  /* 0x0000017000004947 */ /* 0x000fea0003800000 */
[----:B------:R-:W-:Y:S01]  /*1a20*/  SHF.R.S32.HI R5, RZ, 0x1f, R4 ;  /* 0x0000001fff057819 */ /* 0x000fe20000011404 */
[----:B------:R-:W-:Y:S01]  /*1a30*/  IMAD R33, R3, c[0x0][0x1a8], RZ ;  /* 0x00006a0003217a24 */ /* 0x000fe200078e02ff */
[----:B------:R-:W-:Y:S01]  /*1a40*/  ISETP.GE.AND P5, PT, R4, c[0x0][0x194], PT ;  /* 0x0000650004007a0c */ /* 0x000fe20003fa6270 */
[----:B------:R-:W-:-:S02]  /*1a50*/  IMAD R37, R2, c[0x0][0x1b0], RZ ;  /* 0x00006c0002257a24 */ /* 0x000fc400078e02ff */
[C---:B------:R-:W-:Y:S02]  /*1a60*/  IMAD R33, R64.reuse, c[0x0][0x1ac], R33 ;  /* 0x00006b0040217a24 */ /* 0x040fe400078e0221 */
[----:B------:R-:W-:-:S04]  /*1a70*/  IMAD.WIDE.U32 R34, R64, c[0x0][0x1a8], R4 ;  /* 0x00006a0040227a25 */ /* 0x000fc800078e0004 */
[----:B------:R-:W-:Y:S02]  /*1a80*/  IMAD.IADD R35, R35, 0x1, R33 ;  /* 0x0000000123237824 */ /* 0x000fe400078e0221 */
[C---:B------:R-:W-:Y:S02]  /*1a90*/  IMAD R37, R0.reuse, c[0x0][0x1b4], R37 ;  /* 0x00006d0000257a24 */ /* 0x040fe400078e0225 */
[----:B------:R-:W-:-:S04]  /*1aa0*/  IMAD.WIDE.U32 R34, R0, c[0x0][0x1b0], R34 ;  /* 0x00006c0000227a25 */ /* 0x000fc800078e0022 */
[----:B------:R-:W-:Y:S02]  /*1ab0*/  IMAD R33, R7, c[0x0][0x1a0], RZ ;  /* 0x0000680007217a24 */ /* 0x000fe400078e02ff */
[----:B------:R-:W-:Y:S01]  /*1ac0*/  IMAD.IADD R35, R35, 0x1, R37 ;  /* 0x0000000123237824 */ /* 0x000fe200078e0225 */
[----:B------:R-:W-:Y:S01]  /*1ad0*/  IADD3 R37, R4, 0x40, RZ ;  /* 0x0000004004257810 */ /* 0x000fe20007ffe0ff */
[C---:B------:R-:W-:Y:S02]  /*1ae0*/  IMAD R33, R6.reuse, c[0x0][0x1a4], R33 ;  /* 0x0000690006217a24 */ /* 0x040fe400078e0221 */
[----:B------:R-:W-:Y:S01]  /*1af0*/  IMAD.WIDE.U32 R34, R6, c[0x0][0x1a0], R34 ;  /* 0x0000680006227a25 */ /* 0x000fe200078e0022 */
[----:B------:R-:W-:-:S03]  /*1b00*/  ISETP.GE.AND P4, PT, R37, c[0x0][0x194], PT ;  /* 0x0000650025007a0c */ /* 0x000fc60003f86270 */
[----:B------:R-:W-:Y:S01]  /*1b10*/  IMAD.IADD R33, R35, 0x1, R33 ;  /* 0x0000000123217824 */ /* 0x000fe200078e0221 */
[----:B------:R-:W-:Y:S02]  /*1b20*/  LEA R36, P6, R34, c[0x0][0x188], 0x1 ;  /* 0x0000620022247a11 */ /* 0x000fe400078c08ff */
[----:B------:R-:W-:Y:S02]  /*1b30*/  IADD3 R35, R4, 0x80, RZ ;  /* 0x0000008004237810 */ /* 0x000fe40007ffe0ff */
[----:B------:R-:W-:Y:S02]  /*1b40*/  LEA.HI.X R37, R34, c[0x0][0x18c], R33, 0x1, P6 ;  /* 0x0000630022257a11 */ /* 0x000fe400030f0c21 */
[----:B------:R-:W-:-:S03]  /*1b50*/  ISETP.GE.AND P6, PT, R35, c[0x0][0x194], PT ;  /* 0x0000650023007a0c */ /* 0x000fc60003fc6270 */
[----:B-1----:R1:W-:Y:S04]  /*1b60*/  @!P5 STG.E.128 [R36.64], R24 ;  /* 0x000000182400d986 */ /* 0x0023e8000c101d04 */
[----:B--2---:R1:W-:Y:S06]  /*1b70*/  @!P4 STG.E.128 [R36.64+0x80], R20 ;  /* 0x000080142400c986 */ /* 0x0043ec000c101d04 */
[----:B---3--:R1:W-:Y:S02]  /*1b80*/  @!P6 STG.E.128 [R36.64+0x100], R16 ;  /* 0x000100102400e986 */ /* 0x0083e4000c101d04 */
.L_x_1317:
[----:B------:R-:W-:Y:S05]  /*1b90*/  BSYNC B0 ;  /* 0x0000000000007941 */ /* 0x000fea0003800000 */
.L_x_1316:
[----:B------:R4:W0:Y:S01]  /*1ba0*/  @!P0 LDS.128 R12, [R32+0x400] ;  /* 0x00040000200c8984 */ /* 0x0008220000000c00 */
[----:B------:R-:W-:Y:S03]  /*1bb0*/  BSSY B0, `(.L_x_1318) ;  /* 0x000001e000007945 */ /* 0x000fe60003800000 */
[----:B------:R4:W3:Y:S04]  /*1bc0*/  @!P0 LDS.128 R8, [R32+0x2c00] ;  /* 0x002c000020088984 */ /* 0x0008e80000000c00 */
[----:B------:R4:W2:Y:S01]  /*1bd0*/  @!P0 LDS.128 R28, [R32+0x5400] ;  /* 0x00540000201c8984 */ /* 0x0008a20000000c00 */
[----:B------:R-:W-:Y:S05]  /*1be0*/  @P1 BRA `(.L_x_1319) ;  /* 0x000001a000001947 */ /* 0x000fea0003800000 */
[----:B-1-3--:R-:W-:Y:S01]  /*1bf0*/  IMAD R19, R3, c[0x0][0x1a8], RZ ;  /* 0x00006a0003137a24 */ /* 0x00afe200078e02ff */
[--C-:B------:R-:W-:Y:S01]  /*1c00*/  SHF.R.S32.HI R17, RZ, 0x1f, R4.reuse ;  /* 0x0000001fff117819 */ /* 0x100fe20000011404 */
[----:B------:R-:W-:Y:S01]  /*1c10*/  IMAD.MOV.U32 R16, RZ, RZ, R4 ;  /* 0x000000ffff107224 */ /* 0x000fe200078e0004 */
[----:B--2---:R-:W-:Y:S01]  /*1c20*/  IADD3 R20, R4, 0x40, RZ ;  /* 0x0000004004147810 */ /* 0x004fe20007ffe0ff */
[----:B------:R-:W-:Y:S01]  /*1c30*/  IMAD R21, R64, c[0x0][0x1ac], R19 ;  /* 0x00006b0040157a24 */ /* 0x000fe200078e0213 */
[----:B------:R-:W-:Y:S01]  /*1c40*/  IADD3 R19, P0, R6, 0x20, RZ ;  /* 0x0000002006137810 */ /* 0x000fe20007f1e0ff */
[----:B------:R-:W-:Y:S01]  /*1c50*/  IMAD.WIDE.U32 R16, R64, c[0x0][0x1a8], R16 ;  /* 0x00006a0040107a25 */ /* 0x000fe200078e0010 */
[----:B------:R-:W-:-:S02]  /*1c60*/  ISETP.GE.AND P4, PT, R20, c[0x0][0x194], PT ;  /* 0x0000650014007a0c */ /* 0x000fc40003f86270 */
[----:B------:R-:W-:Y:S01]  /*1c70*/  ISETP.GE.AND P1, PT, R4, c[0x0][0x194], PT ;  /* 0x0000650004007a0c */ /* 0x000fe20003f26270 */
[----:B------:R-:W-:Y:S02]  /*1c80*/  IMAD R23, R2, c[0x0][0x1b0], RZ ;  /* 0x00006c0002177a24 */ /* 0x000fe400078e02ff */
[----:B------:R-:W-:Y:S02]  /*1c90*/  IMAD.IADD R17, R17, 0x1, R21 ;  /* 0x0000000111117824 */ /* 0x000fe400078e0215 */
[----:B------:R-:W-:Y:S02]  /*1ca0*/  IMAD.X R18, RZ, RZ, R7, P0 ;  /* 0x000000ffff127224 */ /* 0x000fe400000e0607 */
[C---:B------:R-:W-:Y:S02]  /*1cb0*/  IMAD R23, R0.reuse, c[0x0][0x1b4], R23 ;  /* 0x00006d0000177a24 */ /* 0x040fe400078e0217 */
[----:B------:R-:W-:-:S04]  /*1cc0*/  IMAD.WIDE.U32 R16, R0, c[0x0][0x1b0], R16 ;  /* 0x00006c0000107a25 */ /* 0x000fc800078e0010 */
[----:B------:R-:W-:Y:S02]  /*1cd0*/  IMAD R18, R18, c[0x0][0x1a0], RZ ;  /* 0x0000680012127a24 */ /* 0x000fe400078e02ff */
[----:B------:R-:W-:Y:S02]  /*1ce0*/  IMAD.IADD R17, R17, 0x1, R23 ;  /* 0x0000000111117824 */ /* 0x000fe400078e0217 */
[C---:B------:R-:W-:Y:S01]  /*1cf0*/  IMAD R21, R19.reuse, c[0x0][0x1a4], R18 ;  /* 0x0000690013157a24 */ /* 0x040fe200078e0212 */
[----:B------:R-:W-:Y:S01]  /*1d00*/  IADD3 R18, R4, 0x80, RZ ;  /* 0x0000008004127810 */ /* 0x000fe20007ffe0ff */
[----:B------:R-:W-:-:S03]  /*1d10*/  IMAD.WIDE.U32 R16, R19, c[0x0][0x1a0], R16 ;  /* 0x0000680013107a25 */ /* 0x000fc600078e0010 */
[----:B------:R-:W-:Y:S01]  /*1d20*/  ISETP.GE.AND P5, PT, R18, c[0x0][0x194], PT ;  /* 0x0000650012007a0c */ /* 0x000fe20003fa6270 */
[----:B------:R-:W-:Y:S01]  /*1d30*/  IMAD.IADD R17, R17, 0x1, R21 ;  /* 0x0000000111117824 */ /* 0x000fe200078e0215 */
[----:B------:R-:W-:-:S04]  /*1d40*/  LEA R18, P0, R16, c[0x0][0x188], 0x1 ;  /* 0x0000620010127a11 */ /* 0x000fc800078008ff */
[----:B------:R-:W-:-:S05]  /*1d50*/  LEA.HI.X R19, R16, c[0x0][0x18c], R17, 0x1, P0 ;  /* 0x0000630010137a11 */ /* 0x000fca00000f0c11 */
[----:B0-----:R0:W-:Y:S04]  /*1d60*/  @!P1 STG.E.128 [R18.64], R12 ;  /* 0x0000000c12009986 */ /* 0x0011e8000c101d04 */
[----:B------:R0:W-:Y:S04]  /*1d70*/  @!P4 STG.E.128 [R18.64+0x80], R8 ;  /* 0x000080081200c986 */ /* 0x0001e8000c101d04 */
[----:B------:R0:W-:Y:S02]  /*1d80*/  @!P5 STG.E.128 [R18.64+0x100], R28 ;  /* 0x0001001c1200d986 */ /* 0x0001e4000c101d04 */
.L_x_1319:
[----:B------:R-:W-:Y:S05]  /*1d90*/  BSYNC B0 ;  /* 0x0000000000007941 */ /* 0x000fea0003800000 */
.L_x_1318:
[----:B0--3--:R-:W-:Y:S01]  /*1da0*/  CS2R R10, SRZ ;  /* 0x00000000000a7805 */ /* 0x009fe2000001ff00 */
[----:B------:R-:W-:Y:S06]  /*1db0*/  @P2 EXIT ;  /* 0x000000000000294d */ /* 0x000fec0003800000 */
[----:B------:R-:W-:Y:S01]  /*1dc0*/  CS2R R8, SRZ ;  /* 0x0000000000087805 */ /* 0x000fe2000001ff00 */
[----:B------:R-:W-:Y:S01]  /*1dd0*/  CS2R R14, SRZ ;  /* 0x00000000000e7805 */ /* 0x000fe2000001ff00 */
[----:B------:R-:W-:Y:S01]  /*1de0*/  CS2R R12, SRZ ;  /* 0x00000000000c7805 */ /* 0x000fe2000001ff00 */
[----:B------:R-:W-:Y:S01]  /*1df0*/  IMAD R3, R3, c[0x0][0x1a8], RZ ;  /* 0x00006a0003037a24 */ /* 0x000fe200078e02ff */
[--C-:B------:R-:W-:Y:S01]  /*1e00*/  SHF.R.S32.HI R5, RZ, 0x1f, R4.reuse ;  /* 0x0000001fff057819 */ /* 0x100fe20000011404 */
[----:B-1----:R-:W-:Y:S01]  /*1e10*/  CS2R R18, SRZ ;  /* 0x0000000000127805 */ /* 0x002fe2000001ff00 */
[----:B------:R-:W0:Y:S01]  /*1e20*/  @!P3 LDS.128 R8, [R32+0x800] ;  /* 0x000800002008b984 */ /* 0x000e220000000c00 */
[C---:B------:R-:W-:Y:S01]  /*1e30*/  IMAD R3, R64.reuse, c[0x0][0x1ac], R3 ;  /* 0x00006b0040037a24 */ /* 0x040fe200078e0203 */
[----:B------:R-:W-:Y:S01]  /*1e40*/  CS2R R16, SRZ ;  /* 0x0000000000107805 */ /* 0x000fe2000001ff00 */
[----:B------:R-:W-:Y:S01]  /*1e50*/  IMAD.WIDE.U32 R64, R64, c[0x0][0x1a8], R4 ;  /* 0x00006a0040407a25 */ /* 0x000fe200078e0004 */
[----:B------:R-:W1:Y:S01]  /*1e60*/  @!P3 LDS.128 R12, [R32+0x3000] ;  /* 0x00300000200cb984 */ /* 0x000e620000000c00 */
[----:B------:R-:W-:-:S02]  /*1e70*/  ISETP.GE.AND P1, PT, R4, c[0x0][0x194], PT ;  /* 0x0000650004007a0c */ /* 0x000fc40003f26270 */
[----:B------:R-:W-:Y:S01]  /*1e80*/  IMAD.IADD R65, R65, 0x1, R3 ;  /* 0x0000000141417824 */ /* 0x000fe200078e0203 */
[----:B------:R-:W-:Y:S01]  /*1e90*/  IADD3 R3, P0, R6, 0x40, RZ ;  /* 0x0000004006037810 */ /* 0x000fe20007f1e0ff */
[----:B------:R-:W-:Y:S01]  /*1ea0*/  IMAD R5, R2, c[0x0][0x1b0], RZ ;  /* 0x00006c0002057a24 */ /* 0x000fe200078e02ff */
[----:B------:R3:W4:Y:S01]  /*1eb0*/  @!P3 LDS.128 R16, [R32+0x5800] ;  /* 0x005800002010b984 */ /* 0x0007220000000c00 */
[----:B------:R-:W-:-:S04]  /*1ec0*/  IMAD.WIDE.U32 R64, R0, c[0x0][0x1b0], R64 ;  /* 0x00006c0000407a25 */ /* 0x000fc800078e0040 */
[----:B------:R-:W-:Y:S02]  /*1ed0*/  IMAD.X R6, RZ, RZ, R7, P0 ;  /* 0x000000ffff067224 */ /* 0x000fe400000e0607 */
[----:B------:R-:W-:Y:S01]  /*1ee0*/  IMAD R5, R0, c[0x0][0x1b4], R5 ;  /* 0x00006d0000057a24 */ /* 0x000fe200078e0205 */
[----:B------:R-:W-:Y:S01]  /*1ef0*/  IADD3 R0, R4, 0x40, RZ ;  /* 0x0000004004007810 */ /* 0x000fe20007ffe0ff */
[----:B------:R-:W-:Y:S02]  /*1f00*/  IMAD R6, R6, c[0x0][0x1a0], RZ ;  /* 0x0000680006067a24 */ /* 0x000fe400078e02ff */
[----:B------:R-:W-:Y:S01]  /*1f10*/  IMAD.IADD R65, R65, 0x1, R5 ;  /* 0x0000000141417824 */ /* 0x000fe200078e0205 */
[----:B------:R-:W-:Y:S01]  /*1f20*/  ISETP.GE.AND P2, PT, R0, c[0x0][0x194], PT ;  /* 0x0000650000007a0c */ /* 0x000fe20003f46270 */
        /* <DEDUP_REMOVED lines=8> */
[----:B-1----:R3:W-:Y:S01]  /*1fb0*/  @!P2 STG.E.128 [R4.64+0x80], R12 ;  /* 0x0000800c0400a986 */ /* 0x0027e2000c101d04 */
[----:B------:R-:W-:Y:S05]  /*1fc0*/  @P3 EXIT ;  /* 0x000000000000394d */ /* 0x000fea0003800000 */
[----:B----4-:R-:W-:Y:S01]  /*1fd0*/  STG.E.128 [R4.64+0x100], R16 ;  /* 0x0001001004007986 */ /* 0x010fe2000c101d04 */
[----:B------:R-:W-:Y:S05]  /*1fe0*/  EXIT ;  /* 0x000000000000794d */ /* 0x000fea0003800000 */
.L_x_1320:
        /* <DEDUP_REMOVED lines=9> */
.L_x_1430:


//--------------------- .text._ZN7cutlass13device_kernelIN5flash32FlashAttnBwdPostprocessConvertdQIN4cute5tupleIJNS3_1CILi64EEENS5_ILi192EEEEEENS_6half_tEfNS_4arch4Sm80ELi256ENS3_8TiledMMAINS3_8MMA_AtomIJNS3_28SM80_16x8x16_F32F16F16F32_TNEEEENS3_6LayoutINS4_IJNS5_ILi2EEENS5_ILi4EEENS5_ILi1EEEEEENS4_IJSJ_SH_NS5_ILi0EEEEEEEENS4_IJNS5_ILi32EEES6_NS5_ILi16EEEEEEEELb0EEEEEvNT_6ParamsE --------------------------
	.section	.text._ZN7cutlass13device_kernelIN5flash32FlashAttnBwdPostprocessConvertdQIN4cute5tupleIJNS3_1CILi64EEENS5_ILi192EEEEEENS_6half_tEfNS_4arch4Sm80ELi256ENS3_8TiledMMAINS3_8MMA_AtomIJNS3_28SM80_16x8x16_F32F16F16F32_TNEEEENS3_6LayoutINS4_IJNS5_ILi2EEENS5_ILi4EEENS5_ILi1EEEEEENS4_IJSJ_SH_NS5_ILi0EEEEEEEENS4_IJNS5_ILi32EEES6_NS5_ILi16EEEEEEEELb0EEEEEvNT_6ParamsE,"ax",@progbits
	.sectioninfo	@"SHI_REGISTERS=69"
	.align	128
.text._ZN7cutlass13device_kernelIN5flash32FlashAttnBwdPostprocessConvertdQIN4cute5tupleIJNS3_1CILi64EEENS5_ILi192EEEEEENS_6half_tEfNS_4arch4Sm80ELi256ENS3_8TiledMMAINS3_8MMA_AtomIJNS3_28SM80_16x8x16_F32F16F16F32_TNEEEENS3_6LayoutINS4_IJNS5_ILi2EEENS5_ILi4EEENS5_ILi1EEEEEENS4_IJSJ_SH_NS5_ILi0EEEEEEEENS4_IJNS5_ILi32EEES6_NS5_ILi16EEEEEEEELb0EEEEEvNT_6ParamsE:
        .type           _ZN7cutlass13device_kernelIN5flash32FlashAttnBwdPostprocessConvertdQIN4cute5tupleIJNS3_1CILi64EEENS5_ILi192EEEEEENS_6half_tEfNS_4arch4Sm80ELi256ENS3_8TiledMMAINS3_8MMA_AtomIJNS3_28SM80_16x8x16_F32F16F16F32_TNEEEENS3_6LayoutINS4_IJNS5_ILi2EEENS5_ILi4EEENS5_ILi1EEEEEENS4_IJSJ_SH_NS5_ILi0EEEEEEEENS4_IJNS5_ILi32EEES6_NS5_ILi16EEEEEEEELb0EEEEEvNT_6ParamsE,@function
        .size           _ZN7cutlass13device_kernelIN5flash32FlashAttnBwdPostprocessConvertdQIN4cute5tupleIJNS3_1CILi64EEENS5_ILi192EEEEEENS_6half_tEfNS_4arch4Sm80ELi256ENS3_8TiledMMAINS3_8MMA_AtomIJNS3_28SM80_16x8x16_F32F16F16F32_TNEEEENS3_6LayoutINS4_IJNS5_ILi2EEENS5_ILi4EEENS5_ILi1EEEEEENS4_IJSJ_SH_NS5_ILi0EEEEEEEENS4_IJNS5_ILi32EEES6_NS5_ILi16EEEEEEEELb0EEEEEvNT_6ParamsE,(.L_x_1431 - _ZN7cutlass13device_kernelIN5flash32FlashAttnBwdPostprocessConvertdQIN4cute5tupleIJNS3_1CILi64EEENS5_ILi192EEEEEENS_6half_tEfNS_4arch4Sm80ELi256ENS3_8TiledMMAINS3_8MMA_AtomIJNS3_28SM80_16x8x16_F32F16F16F32_TNEEEENS3_6LayoutINS4_IJNS5_ILi2EEENS5_ILi4EEENS5_ILi1EEEEEENS4_IJSJ_SH_NS5_ILi0EEEEEEEENS4_IJNS5_ILi32EEES6_NS5_ILi16EEEEEEEELb0EEEEEvNT_6ParamsE)
        .other          _ZN7cutlass13device_kernelIN5flash32FlashAttnBwdPostprocessConvertdQIN4cute5tupleIJNS3_1CILi64EEENS5_ILi192EEEEEENS_6half_tEfNS_4arch4Sm80ELi256ENS3_8TiledMMAINS3_8MMA_AtomIJNS3_28SM80_16x8x16_F32F16F16F32_TNEEEENS3_6LayoutINS4_IJNS5_ILi2EEENS5_ILi4EEENS5_ILi1EEEEEENS4_IJSJ_SH_NS5_ILi0EEEEEEEENS4_IJNS5_ILi32EEES6_NS5_ILi16EEEEEEEELb0EEEEEvNT_6ParamsE,@"STO_CUDA_ENTRY STV_DEFAULT"
_ZN7cutlass13device_kernelIN5flash32FlashAttnBwdPostprocessConvertdQIN4cute5tupleIJNS3_1CILi64EEENS5_ILi192EEEEEENS_6half_tEfNS_4arch4Sm80ELi256ENS3_8TiledMMAINS3_8MMA_AtomIJNS3_28SM80_16x8x16_F32F16F16F32_TNEEEENS3_6LayoutINS4_IJNS5_ILi2EEENS5_ILi4EEENS5_ILi1EEEEEENS4_IJSJ_SH_NS5_ILi0EEEEEEEENS4_IJNS5_ILi32EEES6_NS5_ILi16EEEEEEEELb0EEEEEvNT_6ParamsE:
        /* <DEDUP_REMOVED lines=15> */
[----:B-1----:R-:W-:Y:S01]  /*00f0*/  IMAD.SHL.U32 R58, R54, 0x40, RZ ;  /* 0x00000040363a7824 */ /* 0x002fe200078e00ff */
[----:B------:R-:W-:Y:S05]  /*0100*/  @P1 BRA `(.L_x_1321) ;  /* 0x0000004000001947 */ /* 0x000fea0003800000 */
[----:B0-----:R-:W-:Y:S05]  /*0110*/  @!P0 BRA `(.L_x_1321) ;  /* 0x0000003000008947 */ /* 0x001fea0003800000 */
[----:B------:R-:W2:Y:S04]  /*0120*/  LDG.E R0, [R2.64] ;  /* 0x0000000402007981 */ /* 0x000ea8000c1e1900 */
[----:B-----5:R-:W2:Y:S02]  /*0130*/  LDG.E R57, [R2.64+0x4] ;  /* 0x0000040402397981 */ /* 0x020ea4000c1e1900 */
[----:B--2---:R-:W-:-:S02]  /*0140*/  IADD3 R57, -R0, R57, RZ ;  /* 0x0000003900397210 */ /* 0x004fc40007ffe1ff */
.L_x_1321:
[----:B0-----:R-:W-:Y:S01]  /*0150*/  ISETP.NE.AND.EX P1, PT, RZ, c[0x0][0x1c4], PT, P2 ;  /* 0x00007100ff007a0c */ /* 0x001fe20003f25320 */
[----:B-----5:R-:W-:Y:S01]  /*0160*/  @P0 IMAD R2, R52, 0x40, R55 ;  /* 0x0000004034020824 */ /* 0x020fe200078e0237 */
[----:B------:R-:W-:-:S13]  /*0170*/  ISETP.LE.AND P2, PT, R57, R58, PT ;  /* 0x0000003a3900720c */ /* 0x000fda0003f43270 */
[----:B------:R-:W-:Y:S05]  /*0180*/  @P1 EXIT P2 ;  /* 0x000000000000194d */ /* 0x000fea0001000000 */
[----:B------:R-:W0:Y:S01]  /*0190*/  S2R R53, SR_TID.X ;  /* 0x0000000000357919 */ /* 0x000e220000002100 */
[----:B------:R-:W-:Y:S01]  /*01a0*/  @P0 SHF.R.S32.HI R3, RZ, 0x1f, R2 ;  /* 0x0000001fff030819 */ /* 0x000fe20000011402 */
[----:B------:R-:W-:Y:S01]  /*01b0*/  CS2R R4, SRZ ;  /* 0x0000000000047805 */ /* 0x000fe2000001ff00 */
[----:B------:R-:W-:Y:S01]  /*01c0*/  IMAD R7, R54, 0x3000, RZ ;  /* 0x0000300036077824 */ /* 0x000fe200078e02ff */
[----:B------:R-:W1:Y:S01]  /*01d0*/  S2R R0, SR_CTAID.Y ;  /* 0x0000000000007919 */ /* 0x000e620000002600 */
[----:B------:R-:W-:-:S03]  /*01e0*/  @P0 LEA.HI R3, R3, R2, RZ, 0x6 ;  /* 0x0000000203030211 */ /* 0x000fc600078f30ff */
[----:B------:R-:W-:Y:S02]  /*01f0*/  SHF.R.S32.HI R9, RZ, 0x1f, R7 ;  /* 0x0000001fff097819 */ /* 0x000fe40000011407 */
[----:B------:R-:W-:-:S05]  /*0200*/  @P0 SHF.R.S32.HI R3, RZ, 0x6, R3 ;  /* 0x00000006ff030819 */ /* 0x000fca0000011403 */
[----:B------:R-:W-:-:S04]  /*0210*/  @P0 IMAD R3, R3, 0x3000, RZ ;  /* 0x0000300003030824 */ /* 0x000fc800078e02ff */
[--C-:B------:R-:W-:Y:S01]  /*0220*/  @P0 IMAD.MOV.U32 R4, RZ, RZ, R3.reuse ;  /* 0x000000ffff040224 */ /* 0x100fe200078e0003 */
[----:B------:R-:W-:Y:S02]  /*0230*/  @P0 SHF.R.S32.HI R5, RZ, 0x1f, R3 ;  /* 0x0000001fff050819 */ /* 0x000fe40000011403 */
[----:B------:R-:W-:Y:S01]  /*0240*/  SHF.R.S32.HI R3, RZ, 0x1f, R52 ;  /* 0x0000001fff037819 */ /* 0x000fe20000011434 */
[----:B0-----:R-:W-:Y:S01]  /*0250*/  IMAD.SHL.U32 R6, R53, 0x4, RZ ;  /* 0x0000000435067824 */ /* 0x001fe200078e00ff */
[----:B------:R-:W-:Y:S02]  /*0260*/  SEL R52, R52, RZ, !P1 ;  /* 0x000000ff34347207 */ /* 0x000fe40004800000 */
[----:B------:R-:W-:Y:S02]  /*0270*/  SEL R3, R3, RZ, !P1 ;  /* 0x000000ff03037207 */ /* 0x000fe40004800000 */
[----:B------:R-:W-:Y:S02]  /*0280*/  IADD3 R4, P2, P3, R4, R6, R7 ;  /* 0x0000000604047210 */ /* 0x000fe40007b5e007 */
[----:B-1----:R-:W-:-:S02]  /*0290*/  SHF.R.S32.HI R2, RZ, 0x1f, R0 ;  /* 0x0000001fff027819 */ /* 0x002fc40000011400 */
[----:B------:R-:W-:-:S03]  /*02a0*/  SHF.R.S32.HI R6, RZ, 0x1f, R6 ;  /* 0x0000001fff067819 */ /* 0x000fc60000011406 */
[----:B------:R-:W-:Y:S01]  /*02b0*/  IMAD R7, R2, c[0x0][0x178], RZ ;  /* 0x00005e0002077a24 */ /* 0x000fe200078e02ff */
[----:B------:R-:W-:Y:S01]  /*02c0*/  IADD3.X R5, R5, R6, R9, P2, P3 ;  /* 0x0000000605057210 */ /* 0x000fe200017e6409 */
[----:B------:R-:W-:Y:S02]  /*02d0*/  IMAD R9, R3, c[0x0][0x180], RZ ;  /* 0x0000600003097a24 */ /* 0x000fe400078e02ff */
[C---:B------:R-:W-:Y:S02]  /*02e0*/  IMAD R7, R0.reuse, c[0x0][0x17c], R7 ;  /* 0x00005f0000077a24 */ /* 0x040fe400078e0207 */
[----:B------:R-:W-:-:S04]  /*02f0*/  IMAD.WIDE.U32 R4, R0, c[0x0][0x178], R4 ;  /* 0x00005e0000047a25 */ /* 0x000fc800078e0004 */
[----:B------:R-:W-:Y:S02]  /*0300*/  IMAD.IADD R5, R5, 0x1, R7 ;  /* 0x0000000105057824 */ /* 0x000fe400078e0207 */
[C---:B------:R-:W-:Y:S02]  /*0310*/  IMAD R9, R52.reuse, c[0x0][0x184], R9 ;  /* 0x0000610034097a24 */ /* 0x040fe400078e0209 */
[----:B------:R-:W-:-:S05]  /*0320*/  IMAD.WIDE.U32 R4, R52, c[0x0][0x180], R4 ;  /* 0x0000600034047a25 */ /* 0x000fca00078e0004 */
[----:B------:R-:W-:Y:S02]  /*0330*/  IADD3 R5, R5, R9, RZ ;  /* 0x0000000905057210 */ /* 0x000fe40007ffe0ff */
        /* <DEDUP_REMOVED lines=15> */
[----:B------:R-:W-:Y:S01]  /*0430*/  IMAD.IADD R57, R57, 0x1, -R58 ;  /* 0x0000000139397824 */ /* 0x000fe200078e0a3a */
[----:B------:R-:W-:Y:S02]  /*0440*/  BSSY B0, `(.L_x_1322) ;  /* 0x00000fa000007945 */ /* 0x000fe40003800000 */
[----:B------:R-:W-:-:S02]  /*0450*/  LEA.HI R56, R60, R53, RZ, 0x2 ;  /* 0x000000353c387211 */ /* 0x000fc400078f10ff */
[CC--:B------:R-:W-:Y:S02]  /*0460*/  LEA.HI R66, R60.reuse, R53.reuse, RZ, 0x5 ;  /* 0x000000353c427211 */ /* 0x0c0fe400078f28ff */
[--C-:B------:R-:W-:Y:S02]  /*0470*/  SHF.R.S32.HI R59, RZ, 0x2, R56.reuse ;  /* 0x00000002ff3b7819 */ /* 0x100fe40000011438 */
[----:B------:R-:W-:Y:S02]  /*0480*/  SHF.R.S32.HI R64, RZ, 0x1f, R56 ;  /* 0x0000001fff407819 */ /* 0x000fe40000011438 */
[----:B------:R-:W-:Y:S02]  /*0490*/  LEA.HI R65, R60, R53, RZ, 0x7 ;  /* 0x000000353c417211 */ /* 0x000fe400078f38ff */
[----:B------:R-:W-:Y:S02]  /*04a0*/  LEA.HI R64, R64, R59, RZ, 0x3 ;  /* 0x0000003b40407211 */ /* 0x000fe400078f18ff */
[----:B------:R-:W-:Y:S01]  /*04b0*/  SHF.R.S32.HI R61, RZ, 0x5, R66 ;  /* 0x00000005ff3d7819 */ /* 0x000fe20000011442 */
[----:B------:R-:W-:Y:S01]  /*04c0*/  IMAD.SHL.U32 R65, R65, 0x8, RZ ;  /* 0x0000000841417824 */ /* 0x000fe200078e00ff */
[----:B------:R-:W-:-:S02]  /*04d0*/  LOP3.LUT R64, R64, 0xfffffff8, RZ, 0xc0, !PT ;  /* 0xfffffff840407812 */ /* 0x000fc400078ec0ff */
[----:B0-----:R-:W-:Y:S02]  /*04e0*/  LEA.HI R63, R60, R53, RZ, 0x3 ;  /* 0x000000353c3f7211 */ /* 0x001fe400078f18ff */
[----:B------:R-:W-:Y:S01]  /*04f0*/  LEA.HI R66, R66, R61, RZ, 0x1 ;  /* 0x0000003d42427211 */ /* 0x000fe200078f08ff */
[----:B------:R-:W-:Y:S01]  /*0500*/  IMAD.IADD R59, R59, 0x1, -R64 ;  /* 0x000000013b3b7824 */ /* 0x000fe200078e0a40 */
[----:B------:R-:W-:Y:S02]  /*0510*/  LOP3.LUT R64, R56, 0x7ffffffc, RZ, 0xc0, !PT ;  /* 0x7ffffffc38407812 */ /* 0x000fe400078ec0ff */
[----:B------:R-:W-:Y:S02]  /*0520*/  LOP3.LUT R65, R65, 0x7ffffc00, RZ, 0xc0, !PT ;  /* 0x7ffffc0041417812 */ /* 0x000fe400078ec0ff */
[----:B------:R-:W-:Y:S02]  /*0530*/  SHF.R.S32.HI R62, RZ, 0x1f, R59 ;  /* 0x0000001fff3e7819 */ /* 0x000fe4000001143b */
[----:B------:R-:W-:-:S02]  /*0540*/  LOP3.LUT R66, R66, 0xfffffffe, RZ, 0xc0, !PT ;  /* 0xfffffffe42427812 */ /* 0x000fc400078ec0ff */
[----:B------:R-:W-:Y:S01]  /*0550*/  LEA.HI R56, R62, R59, RZ, 0x2 ;  /* 0x0000003b3e387211 */ /* 0x000fe200078f10ff */
[----:B------:R-:W-:Y:S01]  /*0560*/  IMAD.IADD R62, R53, 0x1, -R64 ;  /* 0x00000001353e7824 */ /* 0x000fe200078e0a40 */
[----:B------:R-:W-:Y:S01]  /*0570*/  LEA.HI R60, R60, R53, RZ, 0x6 ;  /* 0x000000353c3c7211 */ /* 0x000fe200078f30ff */
[----:B------:R-:W-:Y:S01]  /*0580*/  IMAD.IADD R61, R61, 0x1, -R66 ;  /* 0x000000013d3d7824 */ /* 0x000fe200078e0a42 */
[C---:B------:R-:W-:Y:S01]  /*0590*/  LOP3.LUT R64, R56.reuse, 0x7fffffc, RZ, 0xc0, !PT ;  /* 0x07fffffc38407812 */ /* 0x040fe200078ec0ff */
[----:B------:R-:W-:Y:S01]  /*05a0*/  IMAD.SHL.U32 R56, R56, 0x10, RZ ;  /* 0x0000001038387824 */ /* 0x000fe200078e00ff */
[----:B------:R-:W-:Y:S02]  /*05b0*/  LEA R62, R62, R65, 0x1 ;  /* 0x000000413e3e7211 */ /* 0x000fe400078e08ff */
[----:B------:R-:W-:Y:S01]  /*05c0*/  SHF.R.S32.HI R60, RZ, 0x6, R60 ;  /* 0x00000006ff3c7819 */ /* 0x000fe2000001143c */
[----:B------:R-:W-:Y:S01]  /*05d0*/  IMAD.IADD R58, R59, 0x1, -R64 ;  /* 0x000000013b3a7824 */ /* 0x000fe200078e0a40 */
[----:B------:R-:W-:-:S02]  /*05e0*/  SHF.R.S32.HI R59, RZ, 0x3, R63 ;  /* 0x00000003ff3b7819 */ /* 0x000fc4000001143f */
[----:B------:R-:W-:Y:S02]  /*05f0*/  SHF.R.S32.HI R64, RZ, 0x1f, R63 ;  /* 0x0000001fff407819 */ /* 0x000fe4000001143f */
[----:B------:R-:W-:Y:S02]  /*0600*/  IMNMX R57, R57, 0x40, PT ;  /* 0x0000004039397817 */ /* 0x000fe40003800200 */
[----:B------:R-:W-:Y:S02]  /*0610*/  LEA.HI R64, R64, R59, RZ, 0x2 ;  /* 0x0000003b40407211 */ /* 0x000fe400078f10ff */
[----:B------:R-:W-:Y:S02]  /*0620*/  LOP3.LUT R56, R56, 0x40, RZ, 0xc0, !PT ;  /* 0x0000004038387812 */ /* 0x000fe400078ec0ff */
[----:B------:R-:W-:Y:S02]  /*0630*/  LOP3.LUT R64, R64, 0xffffffc, RZ, 0xc0, !PT ;  /* 0x0ffffffc40407812 */ /* 0x000fe400078ec0ff */
[----:B------:R-:W-:Y:S01]  /*0640*/  ISETP.GE.AND P1, PT, R59, R57, PT ;  /* 0x000000393b00720c */ /* 0x000fe20003f26270 */
[----:B--2---:R0:W-:Y:S04]  /*0650*/  STS.128 [R53.X16], R4 ;  /* 0x0000000435007388 */ /* 0x0041e8000000cc00 */
[----:B---3--:R-:W-:Y:S04]  /*0660*/  STS.128 [R53.X16+0x1000], R8 ;  /* 0x0010000835007388 */ /* 0x008fe8000000cc00 */
[----:B----4-:R1:W-:Y:S04]  /*0670*/  STS.128 [R53.X16+0x2000], R12 ;  /* 0x0020000c35007388 */ /* 0x0103e8000000cc00 */
[----:B-----5:R-:W-:Y:S04]  /*0680*/  STS.128 [R53.X16+0x3000], R16 ;  /* 0x0030001035007388 */ /* 0x020fe8000000cc00 */
[----:B------:R-:W-:Y:S01]  /*0690*/  STS.128 [R53.X16+0x4000], R20 ;  /* 0x0040001435007388 */ /* 0x000fe2000000cc00 */
[----:B0-----:R-:W-:Y:S01]  /*06a0*/  LOP3.LUT R4, R63, 0xfffffff8, RZ, 0xc0, !PT ;  /* 0xfffffff83f047812 */ /* 0x001fe200078ec0ff */
[----:B------:R-:W-:Y:S01]  /*06b0*/  IMAD R5, R61, 0x100, R62 ;  /* 0x000001003d057824 */ /* 0x000fe200078e023e */
[----:B------:R-:W-:Y:S01]  /*06c0*/  IADD3 R7, R59, -R64, RZ ;  /* 0x800000403b077210 */ /* 0x000fe20007ffe0ff */
[----:B------:R-:W-:Y:S01]  /*06d0*/  STS.128 [R53.X16+0x5000], R24 ;  /* 0x0050001835007388 */ /* 0x000fe2000000cc00 */
[----:B------:R-:W-:-:S02]  /*06e0*/  IMAD.SHL.U32 R61, R61, 0x40, RZ ;  /* 0x000000403d3d7824 */ /* 0x000fc400078e00ff */
[----:B------:R-:W-:Y:S01]  /*06f0*/  IMAD.IADD R4, R53, 0x1, -R4 ;  /* 0x0000000135047824 */ /* 0x000fe200078e0a04 */
[----:B------:R-:W-:Y:S01]  /*0700*/  STS.128 [R53.X16+0x6000], R28 ;  /* 0x0060001c35007388 */ /* 0x000fe2000000cc00 */
[----:B-1----:R-:W-:Y:S01]  /*0710*/  IMAD R14, R60, 0x8, R7 ;  /* 0x000000083c0e7824 */ /* 0x002fe200078e0207 */
[----:B------:R-:W-:Y:S02]  /*0720*/  LOP3.LUT R61, R61, 0x40, RZ, 0xc0, !PT ;  /* 0x000000403d3d7812 */ /* 0x000fe400078ec0ff */
[----:B------:R-:W-:Y:S01]  /*0730*/  STS.128 [R53.X16+0x7000], R32 ;  /* 0x0070002035007388 */ /* 0x000fe2000000cc00 */
[C---:B------:R-:W-:Y:S01]  /*0740*/  LEA.HI R6, R4.reuse, R4, RZ, 0x1 ;  /* 0x0000000404067211 */ /* 0x040fe200078f08ff */
[----:B------:R-:W-:Y:S01]  /*0750*/  IMAD.SHL.U32 R4, R4, 0x8, RZ ;  /* 0x0000000804047824 */ /* 0x000fe200078e00ff */
[----:B------:R-:W-:Y:S01]  /*0760*/  LEA R58, R58, R5, 0x4 ;  /* 0x000000053a3a7211 */ /* 0x000fe200078e20ff */
[----:B------:R-:W-:Y:S01]  /*0770*/  STS.128 [R53.X16+0x8000], R36 ;  /* 0x0080002435007388 */ /* 0x000fe2000000cc00 */
[----:B------:R-:W-:-:S02]  /*0780*/  SHF.L.U32 R6, R6, 0x9, RZ ;  /* 0x0000000906067819 */ /* 0x000fc400000006ff */
[----:B------:R-:W-:Y:S01]  /*0790*/  LOP3.LUT R8, R61, 0x8, R4, 0xf8, !PT ;  /* 0x000000083d087812 */ /* 0x000fe200078ef804 */
[----:B------:R-:W-:Y:S01]  /*07a0*/  STS.128 [R53.X16+0x9000], R40 ;  /* 0x0090002835007388 */ /* 0x000fe2000000cc00 */
[----:B------:R-:W-:Y:S02]  /*07b0*/  LOP3.LUT R9, R6, 0x7ffffc00, RZ, 0xc0, !PT ;  /* 0x7ffffc0006097812 */ /* 0x000fe400078ec0ff */
[----:B------:R-:W-:Y:S01]  /*07c0*/  CS2R R6, SRZ ;  /* 0x0000000000067805 */ /* 0x000fe2000001ff00 */
[----:B------:R-:W-:Y:S01]  /*07d0*/  STS.128 [R53.X16+0xa000], R44 ;  /* 0x00a0002c35007388 */ /* 0x000fe2000000cc00 */
[----:B------:R-:W-:Y:S01]  /*07e0*/  @P0 IMAD.MOV.U32 R6, RZ, RZ, R55 ;  /* 0x000000ffff060224 */ /* 0x000fe200078e0037 */
[----:B------:R-:W-:Y:S01]  /*07f0*/  SHF.R.U32.HI R61, RZ, 0x3, R61 ;  /* 0x00000003ff3d7819 */ /* 0x000fe2000001163d */
[----:B------:R-:W-:Y:S01]  /*0800*/  IMAD.U32 R14, R14, 0x10, R9 ;  /* 0x000000100e0e7824 */ /* 0x000fe200078e0009 */
[----:B------:R-:W-:Y:S01]  /*0810*/  STS.128 [R53.X16+0xb000], R48 ;  /* 0x00b0003035007388 */ /* 0x000fe2000000cc00 */
[----:B------:R-:W-:Y:S01]  /*0820*/  @P0 SHF.R.S32.HI R7, RZ, 0x1f, R55 ;  /* 0x0000001fff070819 */ /* 0x000fe20000011437 */
[----:B------:R-:W-:Y:S01]  /*0830*/  IMAD.SHL.U32 R9, R60, 0x8, RZ ;  /* 0x000000083c097824 */ /* 0x000fe200078e00ff */
[----:B------:R-:W-:Y:S01]  /*0840*/  LOP3.LUT R61, R8, R61, RZ, 0x3c, !PT ;  /* 0x0000003d083d7212 */ /* 0x000fe200078e3cff */
[----:B------:R-:W-:Y:S01]  /*0850*/  BAR.SYNC.DEFER_BLOCKING 0x0 ;  /* 0x0000000000007b1d */ /* 0x000fe20000010000 */
[----:B------:R-:W-:-:S02]  /*0860*/  IADD3 R6, P0, R59, R6, RZ ;  /* 0x000000063b067210 */ /* 0x000fc40007f1e0ff */
[C---:B------:R-:W-:Y:S02]  /*0870*/  IADD3 R8, R59.reuse, 0x20, RZ ;  /* 0x000000203b087810 */ /* 0x040fe40007ffe0ff */
[----:B------:R-:W-:Y:S02]  /*0880*/  LEA.HI.X.SX32 R7, R59, R7, 0x1, P0 ;  /* 0x000000073b077211 */ /* 0x000fe400000f0eff */
[----:B------:R-:W-:Y:S01]  /*0890*/  ISETP.GE.AND P0, PT, R8, R57, PT ;  /* 0x000000390800720c */ /* 0x000fe20003f06270 */
[----:B------:R-:W-:Y:S01]  /*08a0*/  IMAD.IADD R8, R14, 0x1, R61 ;  /* 0x000000010e087824 */ /* 0x000fe200078e023d */
[----:B------:R-:W-:Y:S01]  /*08b0*/  LOP3.LUT R9, R56, 0x8, R9, 0xf8, !PT ;  /* 0x0000000838097812 */ /* 0x000fe200078ef809 */
[----:B------:R-:W-:Y:S01]  /*08c0*/  IMAD.WIDE R6, R54, 0x40, R6 ;  /* 0x0000004036067825 */ /* 0x000fe200078e0206 */
[----:B------:R-:W-:-:S04]  /*08d0*/  SHF.R.U32.HI R56, RZ, 0x3, R56 ;  /* 0x00000003ff387819 */ /* 0x000fc80000011638 */
[----:B------:R-:W-:-:S04]  /*08e0*/  LOP3.LUT R9, R9, R56, RZ, 0x3c, !PT ;  /* 0x0000003809097212 */ /* 0x000fc800078e3cff */
[----:B------:R-:W-:Y:S01]  /*08f0*/  IADD3 R9, R9, R58, RZ ;  /* 0x0000003a09097210 */ /* 0x000fe20007ffe0ff */
[----:B------:R-:W0:Y:S04]  /*0900*/  LDS R10, [R53.X4] ;  /* 0x00000000350a7984 */ /* 0x000e280000004800 */
[----:B------:R-:W1:Y:S04]  /*0910*/  LDS R11, [R53.X4+0x400] ;  /* 0x00040000350b7984 */ /* 0x000e680000004800 */
[----:B------:R-:W2:Y:S04]  /*0920*/  LDS R12, [R53.X4+0x800] ;  /* 0x00080000350c7984 */ /* 0x000ea80000004800 */
[----:B------:R-:W3:Y:S04]  /*0930*/  LDS R13, [R53.X4+0xc00] ;  /* 0x000c0000350d7984 */ /* 0x000ee80000004800 */
[----:B------:R-:W4:Y:S04]  /*0940*/  LDS R16, [R53.X4+0x1000] ;  /* 0x0010000035107984 */ /* 0x000f280000004800 */
[----:B------:R-:W5:Y:S04]  /*0950*/  LDS R17, [R53.X4+0x1400] ;  /* 0x0014000035117984 */ /* 0x000f680000004800 */
[----:B------:R-:W5:Y:S04]  /*0960*/  LDS R18, [R53.X4+0x1800] ;  /* 0x0018000035127984 */ /* 0x000f680000004800 */
[----:B------:R-:W5:Y:S04]  /*0970*/  LDS R19, [R53.X4+0x1c00] ;  /* 0x001c000035137984 */ /* 0x000f680000004800 */
[----:B------:R-:W5:Y:S04]  /*0980*/  LDS R25, [R53.X4+0x2000] ;  /* 0x0020000035197984 */ /* 0x000f680000004800 */
[----:B------:R-:W5:Y:S04]  /*0990*/  LDS R26, [R53.X4+0x2400] ;  /* 0x00240000351a7984 */ /* 0x000f680000004800 */
[----:B------:R-:W5:Y:S01]  /*09a0*/  LDS R15, [R53.X4+0x3800] ;  /* 0x00380000350f7984 */ /* 0x000f620000004800 */
[----:B0-----:R-:W-:-:S03]  /*09b0*/  FMUL.FTZ R10, R10, c[0x0][0x1b8] ;  /* 0x00006e000a0a7a20 */ /* 0x001fc60000410000 */
[----:B------:R-:W0:Y:S01]  /*09c0*/  LDS R14, [R53.X4+0x3c00] ;  /* 0x003c0000350e7984 */ /* 0x000e220000004800 */
[----:B-1----:R-:W-:-:S03]  /*09d0*/  FMUL.FTZ R11, R11, c[0x0][0x1b8] ;  /* 0x00006e000b0b7a20 */ /* 0x002fc60000410000 */
[----:B------:R-:W1:Y:S01]  /*09e0*/  LDS R27, [R53.X4+0x2800] ;  /* 0x00280000351b7984 */ /* 0x000e620000004800 */
[----:B--2---:R-:W-:Y:S01]  /*09f0*/  FMUL.FTZ R12, R12, c[0x0][0x1b8] ;  /* 0x00006e000c0c7a20 */ /* 0x004fe20000410000 */
[----:B------:R-:W-:Y:S02]  /*0a00*/  F2FP.PACK_AB R10, R11, R10 ;  /* 0x0000000a0b0a723e */ /* 0x000fe400000000ff */
[----:B------:R-:W2:Y:S01]  /*0a10*/  LDS R30, [R53.X4+0x2c00] ;  /* 0x002c0000351e7984 */ /* 0x000ea20000004800 */
[----:B---3--:R-:W-:-:S03]  /*0a20*/  FMUL.FTZ R13, R13, c[0x0][0x1b8] ;  /* 0x00006e000d0d7a20 */ /* 0x008fc60000410000 */
[----:B------:R-:W3:Y:S01]  /*0a30*/  LDS R31, [R53.X4+0x3000] ;  /* 0x00300000351f7984 */ /* 0x000ee20000004800 */
[----:B----4-:R-:W-:Y:S01]  /*0a40*/  FMUL.FTZ R16, R16, c[0x0][0x1b8] ;  /* 0x00006e0010107a20 */ /* 0x010fe20000410000 */
[----:B------:R-:W-:Y:S02]  /*0a50*/  F2FP.PACK_AB R11, R13, R12 ;  /* 0x0000000c0d0b723e */ /* 0x000fe400000000ff */
[----:B------:R-:W4:Y:S01]  /*0a60*/  LDS R24, [R53.X4+0x3400] ;  /* 0x0034000035187984 */ /* 0x000f220000004800 */
[----:B-----5:R-:W-:-:S03]  /*0a70*/  FMUL.FTZ R17, R17, c[0x0][0x1b8] ;  /* 0x00006e0011117a20 */ /* 0x020fc60000410000 */
[----:B------:R-:W5:Y:S01]  /*0a80*/  LDS R43, [R53.X4+0x4000] ;  /* 0x00400000352b7984 */ /* 0x000f620000004800 */
[----:B------:R-:W-:Y:S01]  /*0a90*/  FMUL.FTZ R18, R18, c[0x0][0x1b8] ;  /* 0x00006e0012127a20 */ /* 0x000fe20000410000 */
[----:B------:R-:W-:Y:S02]  /*0aa0*/  F2FP.PACK_AB R12, R17, R16 ;  /* 0x00000010110c723e */ /* 0x000fe400000000ff */
[----:B------:R-:W5:Y:S01]  /*0ab0*/  LDS R44, [R53.X4+0x4400] ;  /* 0x00440000352c7984 */ /* 0x000f620000004800 */
[----:B------:R-:W-:-:S03]  /*0ac0*/  FMUL.FTZ R19, R19, c[0x0][0x1b8] ;  /* 0x00006e0013137a20 */ /* 0x000fc60000410000 */
[----:B------:R-:W5:Y:S01]  /*0ad0*/  LDS R45, [R53.X4+0x4800] ;  /* 0x00480000352d7984 */ /* 0x000f620000004800 */
[----:B------:R-:W-:Y:S01]  /*0ae0*/  FMUL.FTZ R25, R25, c[0x0][0x1b8] ;  /* 0x00006e0019197a20 */ /* 0x000fe20000410000 */
[----:B------:R-:W-:Y:S02]  /*0af0*/  F2FP.PACK_AB R13, R19, R18 ;  /* 0x00000012130d723e */ /* 0x000fe400000000ff */
[----:B------:R-:W5:Y:S01]  /*0b00*/  LDS R16, [R53.X4+0x5000] ;  /* 0x0050000035107984 */ /* 0x000f620000004800 */
[----:B------:R-:W-:-:S03]  /*0b10*/  FMUL.FTZ R28, R26, c[0x0][0x1b8] ;  /* 0x00006e001a1c7a20 */ /* 0x000fc60000410000 */
[----:B------:R-:W5:Y:S01]  /*0b20*/  LDS R17, [R53.X4+0x5400] ;  /* 0x0054000035117984 */ /* 0x000f620000004800 */
[----:B------:R-:W-:-:S03]  /*0b30*/  FMUL.FTZ R40, R15, c[0x0][0x1b8] ;  /* 0x00006e000f287a20 */ /* 0x000fc60000410000 */
[----:B------:R-:W5:Y:S01]  /*0b40*/  LDS R18, [R53.X4+0x5800] ;  /* 0x0058000035127984 */ /* 0x000f620000004800 */
[----:B0-----:R-:W-:-:S03]  /*0b50*/  FMUL.FTZ R37, R14, c[0x0][0x1b8] ;  /* 0x00006e000e257a20 */ /* 0x001fc60000410000 */
[----:B------:R-:W0:Y:S01]  /*0b60*/  LDS R19, [R53.X4+0x5c00] ;  /* 0x005c000035137984 */ /* 0x000e220000004800 */
[----:B-1----:R-:W-:Y:S01]  /*0b70*/  FMUL.FTZ R29, R27, c[0x0][0x1b8] ;  /* 0x00006e001b1d7a20 */ /* 0x002fe20000410000 */
[----:B------:R-:W-:Y:S02]  /*0b80*/  F2FP.PACK_AB R40, R37, R40 ;  /* 0x000000282528723e */ /* 0x000fe400000000ff */
[----:B------:R-:W1:Y:S01]  /*0b90*/  LDS R20, [R53.X4+0x6000] ;  /* 0x0060000035147984 */ /* 0x000e620000004800 */
[----:B--2---:R-:W-:-:S03]  /*0ba0*/  FMUL.FTZ R30, R30, c[0x0][0x1b8] ;  /* 0x00006e001e1e7a20 */ /* 0x004fc60000410000 */
[----:B------:R-:W2:Y:S01]  /*0bb0*/  LDS R21, [R53.X4+0x6400] ;  /* 0x0064000035157984 */ /* 0x000ea20000004800 */
[----:B---3--:R-:W-:-:S03]  /*0bc0*/  FMUL.FTZ R31, R31, c[0x0][0x1b8] ;  /* 0x00006e001f1f7a20 */ /* 0x008fc60000410000 */
[----:B------:R-:W3:Y:S01]  /*0bd0*/  LDS R22, [R53.X4+0x6800] ;  /* 0x0068000035167984 */ /* 0x000ee20000004800 */
[----:B----4-:R-:W-:Y:S01]  /*0be0*/  FMUL.FTZ R32, R24, c[0x0][0x1b8] ;  /* 0x00006e0018207a20 */ /* 0x010fe20000410000 */
[----:B------:R-:W-:Y:S02]  /*0bf0*/  F2FP.PACK_AB R24, R28, R25 ;  /* 0x000000191c18723e */ /* 0x000fe400000000ff */
[----:B------:R-:W4:Y:S01]  /*0c00*/  LDS R23, [R53.X4+0x6c00] ;  /* 0x006c000035177984 */ /* 0x000f220000004800 */
[----:B------:R-:W-:Y:S01]  /*0c10*/  F2FP.PACK_AB R25, R30, R29 ;  /* 0x0000001d1e19723e */ /* 0x000fe200000000ff */
[----:B-----5:R-:W-:Y:S01]  /*0c20*/  FMUL.FTZ R46, R43, c[0x0][0x1b8] ;  /* 0x00006e002b2e7a20 */ /* 0x020fe20000410000 */
[----:B------:R-:W-:Y:S01]  /*0c30*/  F2FP.PACK_AB R31, R32, R31 ;  /* 0x0000001f201f723e */ /* 0x000fe200000000ff */
        /* <DEDUP_REMOVED lines=10> */
[----:B------:R-:W-:Y:S01]  /*0ce0*/  FMUL.FTZ R18, R18, c[0x0][0x1b8] ;  /* 0x00006e0012127a20 */ /* 0x000fe20000410000 */
[----:B------:R-:W-:Y:S02]  /*0cf0*/  F2FP.PACK_AB R16, R17, R16 ;  /* 0x000000101110723e */ /* 0x000fe400000000ff */
        /* <DEDUP_REMOVED lines=8> */
[----:B---3--:R-:W-:Y:S01]  /*0d80*/  FMUL.FTZ R22, R22, c[0x0][0x1b8] ;  /* 0x00006e0016167a20 */ /* 0x008fe20000410000 */
[----:B------:R-:W-:Y:S02]  /*0d90*/  F2FP.PACK_AB R18, R21, R20 ;  /* 0x000000141512723e */ /* 0x000fe400000000ff */
[----:B------:R-:W3:Y:S01]  /*0da0*/  LDS R28, [R53.X4+0x8000] ;  /* 0x00800000351c7984 */ /* 0x000ee20000004800 */
[----:B----4-:R-:W-:-:S03]  /*0db0*/  FMUL.FTZ R23, R23, c[0x0][0x1b8] ;  /* 0x00006e0017177a20 */ /* 0x010fc60000410000 */
[----:B------:R-:W4:Y:S01]  /*0dc0*/  LDS R33, [R53.X4+0x8400] ;  /* 0x0084000035217984 */ /* 0x000f220000004800 */
[----:B-----5:R-:W-:Y:S01]  /*0dd0*/  FMUL.FTZ R15, R15, c[0x0][0x1b8] ;  /* 0x00006e000f0f7a20 */ /* 0x020fe20000410000 */
[----:B------:R-:W-:Y:S01]  /*0de0*/  F2FP.PACK_AB R19, R23, R22 ;  /* 0x000000161713723e */ /* 0x000fe200000000ff */
[----:B------:R-:W-:Y:S01]  /*0df0*/  IMAD.SHL.U32 R23, R9, 0x2, RZ ;  /* 0x0000000209177824 */ /* 0x000fe200078e00ff */
[----:B------:R-:W5:Y:S01]  /*0e00*/  LDS R29, [R53.X4+0x8800] ;  /* 0x00880000351d7984 */ /* 0x000f620000004800 */
[----:B------:R-:W-:Y:S01]  /*0e10*/  FMUL.FTZ R36, R36, c[0x0][0x1b8] ;  /* 0x00006e0024247a20 */ /* 0x000fe20000410000 */
[----:B------:R-:W-:Y:S02]  /*0e20*/  LEA R9, R8, 0xc000, 0x1 ;  /* 0x0000c00008097811 */ /* 0x000fe400078e08ff */
[----:B------:R-:W5:Y:S01]  /*0e30*/  LDS R32, [R53.X4+0x8c00] ;  /* 0x008c000035207984 */ /* 0x000f620000004800 */
[----:B------:R-:W-:Y:S01]  /*0e40*/  FMUL.FTZ R14, R14, c[0x0][0x1b8] ;  /* 0x00006e000e0e7a20 */ /* 0x000fe20000410000 */
[----:B------:R-:W-:-:S02]  /*0e50*/  F2FP.PACK_AB R36, R36, R15 ;  /* 0x0000000f2424723e */ /* 0x000fc400000000ff */
[----:B------:R-:W5:Y:S01]  /*0e60*/  LDS R38, [R53.X4+0xa000] ;  /* 0x00a0000035267984 */ /* 0x000f620000004800 */
[----:B------:R-:W-:-:S03]  /*0e70*/  FMUL.FTZ R35, R35, c[0x0][0x1b8] ;  /* 0x00006e0023237a20 */ /* 0x000fc60000410000 */
[----:B------:R-:W5:Y:S01]  /*0e80*/  LDS R42, [R53.X4+0xa400] ;  /* 0x00a40000352a7984 */ /* 0x000f620000004800 */
[----:B------:R-:W-:Y:S01]  /*0e90*/  FMUL.FTZ R49, R49, c[0x0][0x1b8] ;  /* 0x00006e0031317a20 */ /* 0x000fe20000410000 */
[----:B------:R-:W-:Y:S02]  /*0ea0*/  F2FP.PACK_AB R35, R35, R14 ;  /* 0x0000000e2323723e */ /* 0x000fe400000000ff */
        /* <DEDUP_REMOVED lines=14> */
[----:B----4-:R-:W-:Y:S02]  /*0f90*/  FMUL.FTZ R33, R33, c[0x0][0x1b8] ;  /* 0x00006e0021217a20 */ /* 0x010fe40000410000 */
[----:B-----5:R-:W-:Y:S01]  /*0fa0*/  FMUL.FTZ R29, R29, c[0x0][0x1b8] ;  /* 0x00006e001d1d7a20 */ /* 0x020fe20000410000 */
[----:B------:R-:W-:Y:S02]  /*0fb0*/  STS [R23+0xc000], R10 ;  /* 0x00c0000a17007388 */ /* 0x000fe40000000800 */
[----:B------:R-:W-:Y:S01]  /*0fc0*/  F2FP.PACK_AB R28, R33, R28 ;  /* 0x0000001c211c723e */ /* 0x000fe200000000ff */
[----:B------:R-:W-:Y:S01]  /*0fd0*/  FMUL.FTZ R32, R32, c[0x0][0x1b8] ;  /* 0x00006e0020207a20 */ /* 0x000fe20000410000 */
[----:B------:R-:W-:Y:S01]  /*0fe0*/  STS [R23+0xc100], R11 ;  /* 0x00c1000b17007388 */ /* 0x000fe20000000800 */
[----:B------:R-:W-:-:S03]  /*0ff0*/  FMUL.FTZ R38, R38, c[0x0][0x1b8] ;  /* 0x00006e0026267a20 */ /* 0x000fc60000410000 */
[----:B------:R-:W-:Y:S01]  /*1000*/  F2FP.PACK_AB R29, R32, R29 ;  /* 0x0000001d201d723e */ /* 0x000fe200000000ff */
[----:B------:R4:W-:Y:S01]  /*1010*/  STS [R23+0xd000], R24 ;  /* 0x00d0001817007388 */ /* 0x0009e20000000800 */
[----:B------:R-:W-:-:S03]  /*1020*/  FMUL.FTZ R15, R42, c[0x0][0x1b8] ;  /* 0x00006e002a0f7a20 */ /* 0x000fc60000410000 */
[----:B------:R5:W-:Y:S01]  /*1030*/  STS [R23+0xd100], R25 ;  /* 0x00d1001917007388 */ /* 0x000be20000000800 */
[----:B------:R-:W-:Y:S01]  /*1040*/  FMUL.FTZ R37, R37, c[0x0][0x1b8] ;  /* 0x00006e0025257a20 */ /* 0x000fe20000410000 */
[----:B------:R-:W-:Y:S02]  /*1050*/  F2FP.PACK_AB R15, R15, R38 ;  /* 0x000000260f0f723e */ /* 0x000fe400000000ff */
[----:B------:R1:W-:Y:S01]  /*1060*/  STS [R23+0xc400], R12 ;  /* 0x00c4000c17007388 */ /* 0x0003e20000000800 */
[----:B------:R-:W-:Y:S01]  /*1070*/  FMUL.FTZ R14, R41, c[0x0][0x1b8] ;  /* 0x00006e00290e7a20 */ /* 0x000fe20000410000 */
[----:B----4-:R-:W-:Y:S02]  /*1080*/  IADD3 R24, R4, 0x80, RZ ;  /* 0x0000008004187810 */ /* 0x010fe40007ffe0ff */
[----:B------:R4:W-:Y:S01]  /*1090*/  STS [R23+0xc500], R13 ;  /* 0x00c5000d17007388 */ /* 0x0009e20000000800 */
[----:B0-----:R-:W-:Y:S01]  /*10a0*/  FMUL.FTZ R39, R39, c[0x0][0x1b8] ;  /* 0x00006e0027277a20 */ /* 0x001fe20000410000 */
[----:B------:R-:W-:-:S02]  /*10b0*/  F2FP.PACK_AB R14, R14, R37 ;  /* 0x000000250e0e723e */ /* 0x000fc400000000ff */
[----:B------:R4:W-:Y:S01]  /*10c0*/  STS [R23+0xd400], R31 ;  /* 0x00d4001f17007388 */ /* 0x0009e20000000800 */
[----:B-----5:R-:W-:Y:S01]  /*10d0*/  IADD3 R25, R4, 0x40, RZ ;  /* 0x0000004004197810 */ /* 0x020fe20007ffe0ff */
[----:B-1----:R-:W-:Y:S02]  /*10e0*/  FMUL.FTZ R44, R44, c[0x0][0x1b8] ;  /* 0x00006e002c2c7a20 */ /* 0x002fe40000410000 */
[----:B------:R4:W-:Y:S01]  /*10f0*/  STS [R23+0xd500], R40 ;  /* 0x00d5002817007388 */ /* 0x0009e20000000800 */
[----:B--2---:R-:W-:Y:S02]  /*1100*/  FMUL.FTZ R43, R43, c[0x0][0x1b8] ;  /* 0x00006e002b2b7a20 */ /* 0x004fe40000410000 */
[----:B------:R-:W-:Y:S01]  /*1110*/  F2FP.PACK_AB R39, R44, R39 ;  /* 0x000000272c27723e */ /* 0x000fe200000000ff */
[----:B------:R4:W-:Y:S01]  /*1120*/  STS [R23+0xe000], R46 ;  /* 0x00e0002e17007388 */ /* 0x0009e20000000800 */
[----:B---3--:R-:W-:-:S03]  /*1130*/  FMUL.FTZ R22, R45, c[0x0][0x1b8] ;  /* 0x00006e002d167a20 */ /* 0x008fc60000410000 */
[----:B------:R4:W-:Y:S02]  /*1140*/  STS [R23+0xe100], R47 ;  /* 0x00e1002f17007388 */ /* 0x0009e40000000800 */
[----:B------:R-:W-:Y:S02]  /*1150*/  F2FP.PACK_AB R22, R22, R43 ;  /* 0x0000002b1616723e */ /* 0x000fe400000000ff */
        /* <DEDUP_REMOVED lines=14> */
[----:B------:R-:W-:Y:S06]  /*1240*/  BAR.SYNC.DEFER_BLOCKING 0x0 ;  /* 0x0000000000007b1d */ /* 0x000fec0000010000 */
[----:B------:R-:W-:Y:S05]  /*1250*/  @P1 BRA `(.L_x_1323) ;  /* 0x0000018000001947 */ /* 0x000fea0003800000 */
[----:B----4-:R-:W-:Y:S01]  /*1260*/  ISETP.GE.AND P1, PT, R4, c[0x0][0x194], PT ;  /* 0x0000650004007a0c */ /* 0x010fe20003f26270 */
[----:B------:R-:W0:Y:S01]  /*1270*/  LDS.128 R20, [R9+0x2000] ;  /* 0x0020000009147984 */ /* 0x000e220000000c00 */
[----:B------:R-:W-:Y:S01]  /*1280*/  SHF.R.S32.HI R5, RZ, 0x1f, R4 ;  /* 0x0000001fff057819 */ /* 0x000fe20000011404 */
[----:B------:R-:W-:Y:S01]  /*1290*/  IMAD R11, R2, c[0x0][0x1a8], RZ ;  /* 0x00006a00020b7a24 */ /* 0x000fe200078e02ff */
[----:B------:R-:W-:Y:S01]  /*12a0*/  ISETP.GE.AND P2, PT, R25, c[0x0][0x194], PT ;  /* 0x0000650019007a0c */ /* 0x000fe20003f46270 */
[----:B------:R-:W1:Y:S01]  /*12b0*/  LDS.128 R12, [R9+0x4000] ;  /* 0x00400000090c7984 */ /* 0x000e620000000c00 */
[----:B------:R-:W-:Y:S01]  /*12c0*/  ISETP.GE.AND P3, PT, R24, c[0x0][0x194], PT ;  /* 0x0000650018007a0c */ /* 0x000fe20003f66270 */
[----:B------:R-:W-:-:S02]  /*12d0*/  IMAD R27, R0, c[0x0][0x1ac], R11 ;  /* 0x00006b00001b7a24 */ /* 0x000fc400078e020b */
[----:B------:R-:W-:-:S04]  /*12e0*/  IMAD.WIDE.U32 R10, R0, c[0x0][0x1a8], R4 ;  /* 0x00006a00000a7a25 */ /* 0x000fc800078e0004 */
[----:B------:R2:W3:Y:S01]  /*12f0*/  @!P1 LDS.128 R16, [R9] ;  /* 0x0000000009109984 */ /* 0x0004e20000000c00 */
[----:B------:R-:W-:Y:S02]  /*1300*/  IMAD.IADD R11, R11, 0x1, R27 ;  /* 0x000000010b0b7824 */ /* 0x000fe400078e021b */
[----:B------:R-:W-:Y:S02]  /*1310*/  IMAD R27, R3, c[0x0][0x1b0], RZ ;  /* 0x00006c00031b7a24 */ /* 0x000fe400078e02ff */
[----:B------:R-:W-:-:S04]  /*1320*/  IMAD.WIDE.U32 R10, R52, c[0x0][0x1b0], R10 ;  /* 0x00006c00340a7a25 */ /* 0x000fc800078e000a */
[----:B------:R-:W-:-:S04]  /*1330*/  IMAD R27, R52, c[0x0][0x1b4], R27 ;  /* 0x00006d00341b7a24 */ /* 0x000fc800078e021b */
[----:B------:R-:W-:Y:S02]  /*1340*/  IMAD.IADD R11, R11, 0x1, R27 ;  /* 0x000000010b0b7824 */ /* 0x000fe400078e021b */
[----:B------:R-:W-:Y:S02]  /*1350*/  IMAD R27, R7, c[0x0][0x1a0], RZ ;  /* 0x00006800071b7a24 */ /* 0x000fe400078e02ff */
[----:B------:R-:W-:-:S04]  /*1360*/  IMAD.WIDE.U32 R10, R6, c[0x0][0x1a0], R10 ;  /* 0x00006800060a7a25 */ /* 0x000fc800078e000a */
[----:B------:R-:W-:Y:S01]  /*1370*/  IMAD R27, R6, c[0x0][0x1a4], R27 ;  /* 0x00006900061b7a24 */ /* 0x000fe200078e021b */
[----:B------:R-:W-:-:S04]  /*1380*/  LEA R26, P4, R10, c[0x0][0x188], 0x1 ;  /* 0x000062000a1a7a11 */ /* 0x000fc800078808ff */
[----:B--2---:R-:W-:-:S04]  /*1390*/  IADD3 R9, R11, R27, RZ ;  /* 0x0000001b0b097210 */ /* 0x004fc80007ffe0ff */
[----:B------:R-:W-:-:S05]  /*13a0*/  LEA.HI.X R27, R10, c[0x0][0x18c], R9, 0x1, P4 ;  /* 0x000063000a1b7a11 */ /* 0x000fca00020f0c09 */
[----:B0-----:R0:W-:Y:S04]  /*13b0*/  @!P2 STG.E.128 [R26.64+0x80], R20 ;  /* 0x000080141a00a986 */ /* 0x0011e8000c101d04 */
[----:B-1----:R0:W-:Y:S04]  /*13c0*/  @!P3 STG.E.128 [R26.64+0x100], R12 ;  /* 0x0001000c1a00b986 */ /* 0x0021e8000c101d04 */
[----:B---3--:R0:W-:Y:S02]  /*13d0*/  @!P1 STG.E.128 [R26.64], R16 ;  /* 0x000000101a009986 */ /* 0x0081e4000c101d04 */
.L_x_1323:
[----:B----4-:R-:W-:Y:S05]  /*13e0*/  BSYNC B0 ;  /* 0x0000000000007941 */ /* 0x010fea0003800000 */
.L_x_1322:
[----:B------:R-:W-:Y:S05]  /*13f0*/  @P0 EXIT ;  /* 0x000000000000094d */ /* 0x000fea0003800000 */
[----:B------:R-:W-:Y:S01]  /*1400*/  IMAD R9, R2, c[0x0][0x1a8], RZ ;  /* 0x00006a0002097a24 */ /* 0x000fe200078e02ff */
[--C-:B------:R-:W-:Y:S01]  /*1410*/  SHF.R.S32.HI R5, RZ, 0x1f, R4.reuse ;  /* 0x0000001fff057819 */ /* 0x100fe20000011404 */
[----:B0-----:R-:W-:Y:S01]  /*1420*/  IMAD.SHL.U32 R22, R8, 0x2, RZ ;  /* 0x0000000208167824 */ /* 0x001fe200078e00ff */
[----:B------:R-:W-:Y:S01]  /*1430*/  ISETP.GE.AND P1, PT, R4, c[0x0][0x194], PT ;  /* 0x0000650004007a0c */ /* 0x000fe20003f26270 */
[C---:B------:R-:W-:Y:S01]  /*1440*/  IMAD R21, R0.reuse, c[0x0][0x1ac], R9 ;  /* 0x00006b0000157a24 */ /* 0x040fe200078e0209 */
[----:B------:R-:W-:Y:S01]  /*1450*/  ISETP.GE.AND P2, PT, R25, c[0x0][0x194], PT ;  /* 0x0000650019007a0c */ /* 0x000fe20003f46270 */
[----:B------:R-:W-:Y:S01]  /*1460*/  IMAD.WIDE.U32 R16, R0, c[0x0][0x1a8], R4 ;  /* 0x00006a0000107a25 */ /* 0x000fe200078e0004 */
[----:B------:R-:W0:Y:S01]  /*1470*/  LDS.128 R12, [R22+0xc400] ;  /* 0x00c40000160c7984 */ /* 0x000e220000000c00 */
[----:B------:R-:W-:-:S02]  /*1480*/  ISETP.GE.AND P3, PT, R24, c[0x0][0x194], PT ;  /* 0x0000650018007a0c */ /* 0x000fc40003f66270 */
[----:B------:R-:W-:Y:S01]  /*1490*/  IMAD.IADD R21, R17, 0x1, R21 ;  /* 0x0000000111157824 */ /* 0x000fe200078e0215 */
[----:B------:R-:W1:Y:S01]  /*14a0*/  LDS.128 R8, [R22+0xe400] ;  /* 0x00e4000016087984 */ /* 0x000e620000000c00 */
[----:B------:R-:W-:Y:S02]  /*14b0*/  IMAD.MOV.U32 R20, RZ, RZ, R16 ;  /* 0x000000ffff147224 */ /* 0x000fe400078e0010 */
[----:B------:R-:W-:Y:S01]  /*14c0*/  IMAD R5, R3, c[0x0][0x1b0], RZ ;  /* 0x00006c0003057a24 */ /* 0x000fe200078e02ff */
[----:B------:R2:W3:Y:S01]  /*14d0*/  LDS.128 R16, [R22+0x10400] ;  /* 0x0104000016107984 */ /* 0x0004e20000000c00 */
[----:B------:R-:W-:Y:S01]  /*14e0*/  IADD3 R3, P0, R6, 0x20, RZ ;  /* 0x0000002006037810 */ /* 0x000fe20007f1e0ff */
[----:B------:R-:W-:-:S03]  /*14f0*/  IMAD.WIDE.U32 R20, R52, c[0x0][0x1b0], R20 ;  /* 0x00006c0034147a25 */ /* 0x000fc600078e0014 */
[----:B------:R-:W-:Y:S01]  /*1500*/  IADD3.X R6, RZ, R7, RZ, P0, !PT ;  /* 0x00000007ff067210 */ /* 0x000fe200007fe4ff */
[----:B------:R-:W-:-:S04]  /*1510*/  IMAD R5, R52, c[0x0][0x1b4], R5 ;  /* 0x00006d0034057a24 */ /* 0x000fc800078e0205 */
[----:B------:R-:W-:Y:S02]  /*1520*/  IMAD R6, R6, c[0x0][0x1a0], RZ ;  /* 0x0000680006067a24 */ /* 0x000fe400078e02ff */
[----:B------:R-:W-:Y:S02]  /*1530*/  IMAD.IADD R21, R21, 0x1, R5 ;  /* 0x0000000115157824 */ /* 0x000fe400078e0205 */
[C---:B------:R-:W-:Y:S02]  /*1540*/  IMAD R5, R3.reuse, c[0x0][0x1a4], R6 ;  /* 0x0000690003057a24 */ /* 0x040fe400078e0206 */
[----:B------:R-:W-:-:S04]  /*1550*/  IMAD.WIDE.U32 R2, R3, c[0x0][0x1a0], R20 ;  /* 0x0000680003027a25 */ /* 0x000fc800078e0014 */
[----:B------:R-:W-:Y:S01]  /*1560*/  IMAD.IADD R3, R3, 0x1, R5 ;  /* 0x0000000103037824 */ /* 0x000fe200078e0205 */
[----:B------:R-:W-:-:S04]  /*1570*/  LEA R4, P0, R2, c[0x0][0x188], 0x1 ;  /* 0x0000620002047a11 */ /* 0x000fc800078008ff */
[----:B------:R-:W-:-:S05]  /*1580*/  LEA.HI.X R5, R2, c[0x0][0x18c], R3, 0x1, P0 ;  /* 0x0000630002057a11 */ /* 0x000fca00000f0c03 */
[----:B0-----:R2:W-:Y:S04]  /*1590*/  @!P1 STG.E.128 [R4.64], R12 ;  /* 0x0000000c04009986 */ /* 0x0015e8000c101d04 */
[----:B-1----:R2:W-:Y:S01]  /*15a0*/  @!P2 STG.E.128 [R4.64+0x80], R8 ;  /* 0x000080080400a986 */ /* 0x0025e2000c101d04 */
[----:B------:R-:W-:Y:S05]  /*15b0*/  @P3 EXIT ;  /* 0x000000000000394d */ /* 0x000fea0003800000 */
[----:B---3--:R-:W-:Y:S01]  /*15c0*/  STG.E.128 [R4.64+0x100], R16 ;  /* 0x0001001004007986 */ /* 0x008fe2000c101d04 */
[----:B------:R-:W-:Y:S05]  /*15d0*/  EXIT ;  /* 0x000000000000794d */ /* 0x000fea0003800000 */
.L_x_1324:
        /* <DEDUP_REMOVED lines=10> */
.L_x_1431:


//--------------------- .text._ZN7cutlass13device_kernelIN5flash19enable_sm80_to_sm89INS1_16FlashAttnBwdSm80INS1_25CollectiveMainloopBwdSm80ILi2ELi1EN4cute5tupleIJNS5_1CILi64EEENS7_ILi80EEENS7_ILi192EEEEEENS_6half_tEfNS_4arch4Sm80ELb1ELb0ELb1ELb1ELb1ELb0ELb1ELb0ELi2ELi4ELi2ELi2ELb0EEENS1_24CollectiveEpilogueBwdGQAISB_fSE_Li256ELb1ELb1EEENS1_25SingleTileBwdLPTSchedulerILb1ELi80ELb1EEEEEEEEEvNT_6ParamsE --------------------------
	.section	.text._ZN7cutlass13device_kernelIN5flash19enable_sm80_to_sm89INS1_16FlashAttnBwdSm80INS1_25CollectiveMainloopBwdSm80ILi2ELi1EN4cute5tupleIJNS5_1CILi64EEENS7_ILi80EEENS7_ILi192EEEEEENS_6half_tEfNS_4arch4Sm80ELb1ELb0ELb1ELb1ELb1ELb0ELb1ELb0ELi2ELi4ELi2ELi2ELb0EEENS1_24CollectiveEpilogueBwdGQAISB_fSE_Li256ELb1ELb1EEENS1_25SingleTileBwdLPTSchedulerILb1ELi80ELb1EEEEEEEEEvNT_6ParamsE,"ax",@progbits
	.sectioninfo	@"SHI_REGISTERS=255"
	.align	128
.text._ZN7cutlass13device_kernelIN5flash19enable_sm80_to_sm89INS1_16FlashAttnBwdSm80INS1_25CollectiveMainloopBwdSm80ILi2ELi1EN4cute5tupleIJNS5_1CILi64EEENS7_ILi80EEENS7_ILi192EEEEEENS_6half_tEfNS_4arch4Sm80ELb1ELb0ELb1ELb1ELb1ELb0ELb1ELb0ELi2ELi4ELi2ELi2ELb0EEENS1_24CollectiveEpilogueBwdGQAISB_fSE_Li256ELb1ELb1EEENS1_25SingleTileBwdLPTSchedulerILb1ELi80ELb1EEEEEEEEEvNT_6ParamsE:
        .type           _ZN7cutlass13device_kernelIN5flash19enable_sm80_to_sm89INS1_16FlashAttnBwdSm80INS1_25CollectiveMainloopBwdSm80ILi2ELi1EN4cute5tupleIJNS5_1CILi64EEENS7_ILi80EEENS7_ILi192EEEEEENS_6half_tEfNS_4arch4Sm80ELb1ELb0ELb1ELb1ELb1ELb0ELb1ELb0ELi2ELi4ELi2ELi2ELb0EEENS1_24CollectiveEpilogueBwdGQAISB_fSE_Li256ELb1ELb1EEENS1_25SingleTileBwdLPTSchedulerILb1ELi80ELb1EEEEEEEEEvNT_6ParamsE,@function
        .size           _ZN7cutlass13device_kernelIN5flash19enable_sm80_to_sm89INS1_16FlashAttnBwdSm80INS1_25CollectiveMainloopBwdSm80ILi2ELi1EN4cute5tupleIJNS5_1CILi64EEENS7_ILi80EEENS7_ILi192EEEEEENS_6half_tEfNS_4arch4Sm80ELb1ELb0ELb1ELb1ELb1ELb0ELb1ELb0ELi2ELi4ELi2ELi2ELb0EEENS1_24CollectiveEpilogueBwdGQAISB_fSE_Li256ELb1ELb1EEENS1_25SingleTileBwdLPTSchedulerILb1ELi80ELb1EEEEEEEEEvNT_6ParamsE,(.L_x_1432 - _ZN7cutlass13device_kernelIN5flash19enable_sm80_to_sm89INS1_16FlashAttnBwdSm80INS1_25CollectiveMainloopBwdSm80ILi2ELi1EN4cute5tupleIJNS5_1CILi64EEENS7_ILi80EEENS7_ILi192EEEEEENS_6half_tEfNS_4arch4Sm80ELb1ELb0ELb1ELb1ELb1ELb0ELb1ELb0ELi2ELi4ELi2ELi2ELb0EEENS1_24CollectiveEpilogueBwdGQAISB_fSE_Li256ELb1ELb1EEENS1_25SingleTileBwdLPTSchedulerILb1ELi80ELb1EEEEEEEEEvNT_6ParamsE)
        .other          _ZN7cutlass13device_kernelIN5flash19enable_sm80_to_sm89INS1_16FlashAttnBwdSm80INS1_25CollectiveMainloopBwdSm80ILi2ELi1EN4cute5tupleIJNS5_1CILi64EEENS7_ILi80EEENS7_ILi192EEEEEENS_6half_tEfNS_4arch4Sm80ELb1ELb0ELb1ELb1ELb1ELb0ELb1ELb0ELi2ELi4ELi2ELi2ELb0EEENS1_24CollectiveEpilogueBwdGQAISB_fSE_Li256ELb1ELb1EEENS1_25SingleTileBwdLPTSchedulerILb1ELi80ELb1EEEEEEEEEvNT_6ParamsE,@"STO_CUDA_ENTRY STV_DEFAULT"
_ZN7cutlass13device_kernelIN5flash19enable_sm80_to_sm89INS1_16FlashAttnBwdSm80INS1_25CollectiveMainloopBwdSm80ILi2ELi1EN4cute5tupleIJNS5_1CILi64EEENS7_ILi80EEENS7_ILi192EEEEEENS_6half_tEfNS_4arch4Sm80ELb1ELb0ELb1ELb1ELb1ELb0ELb1ELb0ELi2ELi4ELi2ELi2ELb0EEENS1_24CollectiveEpilogueBwdGQAISB_fSE_Li256ELb1ELb1EEENS1_25SingleTileBwdLPTSchedulerILb1ELi80ELb1EEEEEEEEEvNT_6ParamsE:
        /* <DEDUP_REMOVED lines=25> */
.L_x_1326:
[----:B------:R-:W-:Y:S02]  /*0190*/  MOV R3, c[0x0][0x3b4] ;  /* 0x0000ed0000037a02 */ /* 0x000fe40000000f00 */
[----:B------:R-:W-:Y:S02]  /*01a0*/  MOV R5, R0 ;  /* 0x0000000000057202 */ /* 0x000fe40000000f00 */
[----:B------:R-:W-:-:S13]  /*01b0*/  ISETP.NE.AND P0, PT, R3, 0x1, PT ;  /* 0x000000010300780c */ /* 0x000fda0003f05270 */
[----:B------:R-:W-:-:S05]  /*01c0*/  @P0 IMAD.HI.U32 R3, R0, c[0x0][0x3b8], RZ ;  /* 0x0000ee0000030a27 */ /* 0x000fca00078e00ff */
[----:B------:R-:W-:-:S05]  /*01d0*/  @P0 SHF.R.U32.HI R5, RZ, c[0x0][0x3bc], R3 ;  /* 0x0000ef00ff050a19 */ /* 0x000fca0000011603 */
[----:B------:R-:W-:Y:S02]  /*01e0*/  IMAD R3, R5, c[0x0][0x3b4], RZ ;  /* 0x0000ed0005037a24 */ /* 0x000fe400078e02ff */
.L_x_1327:
        /* <DEDUP_REMOVED lines=17> */
.L_x_1328:
        /* <DEDUP_REMOVED lines=9> */
.L_x_1330:
[----:B-1----:R-:W-:-:S04]  /*0390*/  MOV R0, c[0x0][0x3dc] ;  /* 0x0000f70000007a02 */ /* 0x002fc80000000f00 */
.L_x_1329:
        /* <DEDUP_REMOVED lines=11> */
.L_x_1325:
        /* <DEDUP_REMOVED lines=16> */
.L_x_1332:
[----:B------:R-:W-:Y:S02]  /*0550*/  MOV R3, c[0x0][0x3b4] ;  /* 0x0000ed0000037a02 */ /* 0x000fe40000000f00 */
[----:B------:R-:W-:Y:S02]  /*0560*/  MOV R5, R0 ;  /* 0x0000000000057202 */ /* 0x000fe40000000f00 */
[----:B------:R-:W-:-:S13]  /*0570*/  ISETP.NE.AND P0, PT, R3, 0x1, PT ;  /* 0x000000010300780c */ /* 0x000fda0003f05270 */
[----:B------:R-:W-:-:S05]  /*0580*/  @P0 IMAD.HI.U32 R3, R0, c[0x0][0x3b8], RZ ;  /* 0x0000ee0000030a27 */ /* 0x000fca00078e00ff */
[----:B------:R-:W-:-:S05]  /*0590*/  @P0 SHF.R.U32.HI R5, RZ, c[0x0][0x3bc], R3 ;  /* 0x0000ef00ff050a19 */ /* 0x000fca0000011603 */
[----:B------:R-:W-:Y:S02]  /*05a0*/  IMAD R3, R5, c[0x0][0x3b4], RZ ;  /* 0x0000ed0005037a24 */ /* 0x000fe400078e02ff */
.L_x_1333:
        /* <DEDUP_REMOVED lines=17> */
.L_x_1334:
        /* <DEDUP_REMOVED lines=9> */
.L_x_1336:
[----:B-1----:R-:W-:-:S04]  /*0750*/  MOV R0, c[0x0][0x3dc] ;  /* 0x0000f70000007a02 */ /* 0x002fc80000000f00 */
.L_x_1335:
        /* <DEDUP_REMOVED lines=10> */
.L_x_1331:
[----:B------:R-:W2:Y:S02]  /*0800*/  LDL R19, [R1+0x4] ;  /* 0x0000040001137983 */ /* 0x000ea40000100800 */
[----:B--2---:R-:W-:-:S13]  /*0810*/  ISETP.GE.AND P0, PT, R19, RZ, PT ;  /* 0x000000ff1300720c */ /* 0x004fda0003f06270 */
[----:B------:R-:W-:Y:S05]  /*0820*/  @!P0 EXIT ;  /* 0x000000000000894d */ /* 0x000fea0003800000 */
[----:B------:R-:W-:Y:S01]  /*0830*/  ISETP.NE.U32.AND P0, PT, RZ, c[0x0][0x2c8], PT ;  /* 0x0000b200ff007a0c */ /* 0x000fe20003f05070 */
[----:B------:R-:W-:-:S03]  /*0840*/  IMAD.MOV.U32 R10, RZ, RZ, 0x4 ;  /* 0x00000004ff0a7424 */ /* 0x000fc600078e00ff */
[----:B------:R-:W-:Y:S01]  /*0850*/  ISETP.NE.AND.EX P6, PT, RZ, c[0x0][0x2cc], PT, P0 ;  /* 0x0000b300ff007a0c */ /* 0x000fe20003fc5300 */
[----:B------:R-:W-:Y:S01]  /*0860*/  IMAD.WIDE R4, R19, R10, c[0x0][0x2c8] ;  /* 0x0000b20013047625 */ /* 0x000fe200078e020a */
[----:B------:R-:W-:-:S04]  /*0870*/  ISETP.NE.U32.AND P0, PT, RZ, c[0x0][0x2d0], PT ;  /* 0x0000b400ff007a0c */ /* 0x000fc80003f05070 */
[----:B------:R-:W-:-:S07]  /*0880*/  ISETP.NE.AND.EX P2, PT, RZ, c[0x0][0x2d4], PT, P0 ;  /* 0x0000b500ff007a0c */ /* 0x000fce0003f45300 */
[----:B-1----:R-:W2:Y:S01]  /*0890*/  @P6 LDG.E R0, [R4.64] ;  /* 0x0000000a04006981 */ /* 0x002ea2000c1e1900 */
[----:B------:R-:W-:Y:S01]  /*08a0*/  IMAD.WIDE R2, R19, R10, c[0x0][0x2d0] ;  /* 0x0000b40013027625 */ /* 0x000fe200078e020a */
[----:B------:R-:W-:Y:S02]  /*08b0*/  ISETP.NE.U32.AND P0, PT, RZ, c[0x0][0x2d8], PT ;  /* 0x0000b600ff007a0c */ /* 0x000fe40003f05070 */
[----:B------:R-:W3:Y:S02]  /*08c0*/  @P6 LDG.E R9, [R4.64] ;  /* 0x0000000a04096981 */ /* 0x000ee4000c1e1900 */
[----:B------:R-:W-:Y:S02]  /*08d0*/  ISETP.NE.AND.EX P0, PT, RZ, c[0x0][0x2dc], PT, P0 ;  /* 0x0000b700ff007a0c */ /* 0x000fe40003f05300 */
[----:B------:R-:W4:Y:S01]  /*08e0*/  @P2 LDG.E R8, [R2.64] ;  /* 0x0000000a02082981 */ /* 0x000f22000c1e1900 */
[----:B------:R-:W-:-:S10]  /*08f0*/  IMAD.MOV.U32 R231, RZ, RZ, c[0x0][0x168] ;  /* 0x00005a00ffe77624 */ /* 0x000fd400078e00ff */
[----:B------:R-:W-:-:S05]  /*0900*/  @P0 IMAD.WIDE R6, R19, R10, c[0x0][0x2d8] ;  /* 0x0000b60013060625 */ /* 0x000fca00078e020a */
[----:B------:R1:W5:Y:S01]  /*0910*/  @P0 LDG.E R231, [R6.64] ;  /* 0x0000000a06e70981 */ /* 0x000362000c1e1900 */
[----:B------:R-:W-:Y:S01]  /*0920*/  CS2R R16, SRZ ;  /* 0x0000000000107805 */ /* 0x000fe2000001ff00 */
[----:B------:R-:W-:Y:S01]  /*0930*/  CS2R R14, SRZ ;  /* 0x00000000000e7805 */ /* 0x000fe2000001ff00 */
[----:B------:R-:W-:Y:S02]  /*0940*/  IMAD.MOV.U32 R21, RZ, RZ, RZ ;  /* 0x000000ffff157224 */ /* 0x000fe400078e00ff */
[----:B------:R-:W-:Y:S02]  /*0950*/  IMAD.MOV.U32 R232, RZ, RZ, c[0x0][0x198] ;  /* 0x00006600ffe87624 */ /* 0x000fe400078e00ff */
[----:B--2---:R-:W-:-:S05]  /*0960*/  @P6 IMAD R0, R19, 0x40, R0 ;  /* 0x0000004013006824 */ /* 0x004fca00078e0200 */
[----:B-1----:R-:W-:-:S04]  /*0970*/  @P6 SHF.R.S32.HI R6, RZ, 0x1f, R0 ;  /* 0x0000001fff066819 */ /* 0x002fc80000011400 */
[----:B------:R-:W-:Y:S01]  /*0980*/  @P6 LEA.HI R0, R6, R0, RZ, 0x6 ;  /* 0x0000000006006211 */ /* 0x000fe200078f30ff */
[--C-:B---3--:R-:W-:Y:S01]  /*0990*/  @P6 IMAD.MOV.U32 R16, RZ, RZ, R9.reuse ;  /* 0x000000ffff106224 */ /* 0x108fe200078e0009 */
[----:B------:R-:W-:Y:S01]  /*09a0*/  @P6 SHF.R.S32.HI R17, RZ, 0x1f, R9 ;  /* 0x0000001fff116819 */ /* 0x000fe20000011409 */
[--C-:B----4-:R-:W-:Y:S01]  /*09b0*/  @P2 IMAD.MOV.U32 R14, RZ, RZ, R8.reuse ;  /* 0x000000ffff0e2224 */ /* 0x110fe200078e0008 */
[----:B------:R-:W-:Y:S02]  /*09c0*/  @P2 SHF.R.S32.HI R15, RZ, 0x1f, R8 ;  /* 0x0000001fff0f2819 */ /* 0x000fe40000011408 */
[----:B------:R-:W-:Y:S01]  /*09d0*/  @P6 LOP3.LUT R21, R0, 0xffffffc0, RZ, 0xc0, !PT ;  /* 0xffffffc000156812 */ /* 0x000fe200078ec0ff */
[----:B------:R-:W-:Y:S05]  /*09e0*/  @P0 BRA `(.L_x_1337) ;  /* 0x0000004000000947 */ /* 0x000fea0003800000 */
[----:B------:R-:W-:Y:S05]  /*09f0*/  @!P6 BRA `(.L_x_1337) ;  /* 0x000000300000e947 */ /* 0x000fea0003800000 */
[----:B------:R1:W2:Y:S04]  /*0a00*/  LDG.E R0, [R4.64] ;  /* 0x0000000a04007981 */ /* 0x0002a8000c1e1900 */
[----:B-1----:R-:W2:Y:S02]  /*0a10*/  LDG.E R4, [R4.64+0x4] ;  /* 0x0000040a04047981 */ /* 0x002ea4000c1e1900 */
[----:B--2--5:R-:W-:-:S02]  /*0a20*/  IADD3 R231, -R0, R4, RZ ;  /* 0x0000000400e77210 */ /* 0x024fc40007ffe1ff */
.L_x_1337:
[----:B------:R-:W-:-:S04]  /*0a30*/  ISETP.NE.U32.AND P0, PT, RZ, c[0x0][0x2e0], PT ;  /* 0x0000b800ff007a0c */ /* 0x000fc80003f05070 */
[----:B------:R-:W-:-:S13]  /*0a40*/  ISETP.NE.AND.EX P0, PT, RZ, c[0x0][0x2e4], PT, P0 ;  /* 0x0000b900ff007a0c */ /* 0x000fda0003f05300 */
[----:B------:R-:W-:Y:S05]  /*0a50*/  @!P0 BRA `(.L_x_1338) ;  /* 0x0000003000008947 */ /* 0x000fea0003800000 */
[----:B------:R-:W-:-:S05]  /*0a60*/  IMAD.WIDE R2, R19, R10, c[0x0][0x2e0] ;  /* 0x0000b80013027625 */ /* 0x000fca00078e020a */
[----:B------:R1:W5:Y:S01]  /*0a70*/  LDG.E R232, [R2.64] ;  /* 0x0000000a02e87981 */ /* 0x000362000c1e1900 */
[----:B------:R-:W-:Y:S05]  /*0a80*/  BRA `(.L_x_1339) ;  /* 0x0000004000007947 */ /* 0x000fea0003800000 */
.L_x_1338:
[----:B------:R-:W-:Y:S05]  /*0a90*/  @!P2 BRA `(.L_x_1339) ;  /* 0x000000300000a947 */ /* 0x000fea0003800000 */
[----:B------:R1:W2:Y:S04]  /*0aa0*/  LDG.E R0, [R2.64] ;  /* 0x0000000a02007981 */ /* 0x0002a8000c1e1900 */
[----:B-1----:R-:W2:Y:S02]  /*0ab0*/  LDG.E R2, [R2.64+0x4] ;  /* 0x0000040a02027981 */ /* 0x002ea4000c1e1900 */
[----:B--2---:R-:W-:-:S04]  /*0ac0*/  IADD3 R232, -R0, R2, RZ ;  /* 0x0000000200e87210 */ /* 0x004fc80007ffe1ff */
.L_x_1339:
        /* <DEDUP_REMOVED lines=78> */
[----:B------:R-:W-:Y:S01]  /*0fb0*/  ULDC.64 UR4, c[0x0][0x1d8] ;  /* 0x0000760000047ab9 */ /* 0x000fe20000000a00 */
[----:B------:R-:W-:Y:S01]  /*0fc0*/  SHF.R.S32.HI R24, RZ, 0x1f, R19 ;  /* 0x0000001fff187819 */ /* 0x000fe20000011413 */
[----:B------:R-:W-:Y:S01]  /*0fd0*/  USHF.L.U32 UR6, UR4, 0x5, URZ ;  /* 0x0000000504067899 */ /* 0x000fe2000800063f */
[----:B------:R-:W-:Y:S01]  /*0fe0*/  ISETP.NE.AND P0, PT, R0, 0x1, PT ;  /* 0x000000010000780c */ /* 0x000fe20003f05270 */
[----:B------:R-:W-:Y:S01]  /*0ff0*/  UMOV UR7, 0x5 ;  /* 0x0000000500077882 */ /* 0x000fe20000000000 */
[----:B------:R-:W-:Y:S01]  /*1000*/  LEA.HI R31, R32, R85, RZ, 0x3 ;  /* 0x00000055201f7211 */ /* 0x000fe200078f18ff */
[----:B------:R-:W-:Y:S01]  /*1010*/  USHF.L.U64.HI UR5, UR4, UR7, UR5 ;  /* 0x0000000704057299 */ /* 0x000fe20008010205 */
[C---:B------:R-:W-:Y:S01]  /*1020*/  SEL R9, R24.reuse, RZ, !P2 ;  /* 0x000000ff18097207 */ /* 0x040fe20005000000 */
[----:B------:R-:W-:Y:S01]  /*1030*/  IMAD.MOV.U32 R220, RZ, RZ, 0x10 ;  /* 0x00000010ffdc7424 */ /* 0x000fe200078e00ff */
[----:B------:R-:W-:Y:S01]  /*1040*/  LOP3.LUT R3, R31, 0xfffffff8, RZ, 0xc0, !PT ;  /* 0xfffffff81f037812 */ /* 0x000fe200078ec0ff */
[----:B------:R-:W-:Y:S01]  /*1050*/  IMAD.MOV.U32 R213, RZ, RZ, 0x120 ;  /* 0x00000120ffd57424 */ /* 0x000fe200078e00ff */
[----:B------:R-:W-:Y:S01]  /*1060*/  SHF.R.S32.HI R242, RZ, 0x3, R31 ;  /* 0x00000003fff27819 */ /* 0x000fe2000001141f */
[----:B------:R-:W-:Y:S01]  /*1070*/  CS2R R170, SRZ ;  /* 0x0000000000aa7805 */ /* 0x000fe2000001ff00 */
[----:B------:R-:W-:Y:S01]  /*1080*/  SEL R10, R19, RZ, !P2 ;  /* 0x000000ff130a7207 */ /* 0x000fe20005000000 */
[----:B------:R-:W-:Y:S01]  /*1090*/  IMAD.IADD R27, R85, 0x1, -R3 ;  /* 0x00000001551b7824 */ /* 0x000fe200078e0a03 */
[----:B------:R-:W-:Y:S01]  /*10a0*/  SHF.R.S32.HI R18, RZ, 0x1f, R242 ;  /* 0x0000001fff127819 */ /* 0x000fe200000114f2 */
[----:B------:R-:W-:Y:S01]  /*10b0*/  CS2R R168, SRZ ;  /* 0x0000000000a87805 */ /* 0x000fe2000001ff00 */
[----:B------:R-:W-:Y:S01]  /*10c0*/  SEL R24, R24, RZ, !P6 ;  /* 0x000000ff18187207 */ /* 0x000fe20007000000 */
[----:B------:R-:W-:Y:S01]  /*10d0*/  IMAD.SHL.U32 R12, R27, 0x8, RZ ;  /* 0x000000081b0c7824 */ /* 0x000fe200078e00ff */
[----:B------:R-:W-:Y:S01]  /*10e0*/  SEL R25, R19, RZ, !P6 ;  /* 0x000000ff13197207 */ /* 0x000fe20007000000 */
[----:B------:R-:W-:Y:S01]  /*10f0*/  CS2R R166, SRZ ;  /* 0x0000000000a67805 */ /* 0x000fe2000001ff00 */
[----:B------:R-:W-:Y:S01]  /*1100*/  SHF.R.S32.HI R19, RZ, 0x1f, R224 ;  /* 0x0000001fff137819 */ /* 0x000fe200000114e0 */
        /* <DEDUP_REMOVED lines=66> */
[----:B------:R-:W-:-:S05]  /*1530*/  SHF.R.S32.HI R4, RZ, 0x1f, R0 ;  /* 0x0000001fff047819 */ /* 0x000fca0000011400 */
[C---:B------:R-:W-:Y:S02]  /*1540*/  IMAD R2, R4.reuse, c[0x0][0x1e0], RZ ;  /* 0x0000780004027a24 */ /* 0x040fe400078e02ff */
[----:B------:R-:W-:Y:S02]  /*1550*/  IMAD R4, R4, c[0x0][0x1b0], RZ ;  /* 0x00006c0004047a24 */ /* 0x000fe400078e02ff */
[C---:B------:R-:W-:Y:S02]  /*1560*/  IMAD R6, R0.reuse, c[0x0][0x1e4], R2 ;  /* 0x0000790000067a24 */ /* 0x040fe400078e0202 */
[----:B------:R-:W-:-:S04]  /*1570*/  IMAD.WIDE.U32 R2, R0, c[0x0][0x1e0], R12 ;  /* 0x0000780000027a25 */ /* 0x000fc800078e000c */
[----:B------:R-:W-:Y:S02]  /*1580*/  IMAD.IADD R7, R3, 0x1, R6 ;  /* 0x0000000103077824 */ /* 0x000fe400078e0206 */
[----:B------:R-:W-:Y:S02]  /*1590*/  IMAD.MOV.U32 R6, RZ, RZ, R2 ;  /* 0x000000ffff067224 */ /* 0x000fe400078e0002 */
[C---:B------:R-:W-:Y:S02]  /*15a0*/  IMAD R4, R0.reuse, c[0x0][0x1b4], R4 ;  /* 0x00006d0000047a24 */ /* 0x040fe400078e0204 */
[----:B------:R-:W-:-:S04]  /*15b0*/  IMAD.WIDE.U32 R2, R0, c[0x0][0x1b0], R12 ;  /* 0x00006c0000027a25 */ /* 0x000fc800078e000c */
[----:B------:R-:W-:Y:S02]  /*15c0*/  IMAD R0, R9, c[0x0][0x1e8], RZ ;  /* 0x00007a0009007a24 */ /* 0x000fe400078e02ff */
[----:B------:R-:W-:Y:S02]  /*15d0*/  IMAD.IADD R5, R3, 0x1, R4 ;  /* 0x0000000103057824 */ /* 0x000fe400078e0204 */
[----:B------:R-:W-:Y:S02]  /*15e0*/  IMAD R3, R9, c[0x0][0x1b8], RZ ;  /* 0x00006e0009037a24 */ /* 0x000fe400078e02ff */
[----:B------:R-:W-:Y:S01]  /*15f0*/  IMAD.X R9, R18, 0x1, R15, P0 ;  /* 0x0000000112097824 */ /* 0x000fe200000e060f */
[----:B------:R-:W-:Y:S01]  /*1600*/  IADD3 R20, P0, R242, R16, RZ ;  /* 0x00000010f2147210 */ /* 0x000fe20007f1e0ff */
[C---:B------:R-:W-:Y:S02]  /*1610*/  IMAD R0, R10.reuse, c[0x0][0x1ec], R0 ;  /* 0x00007b000a007a24 */ /* 0x040fe400078e0200 */
[----:B------:R-:W-:-:S04]  /*1620*/  IMAD.WIDE.U32 R6, R10, c[0x0][0x1e8], R6 ;  /* 0x00007a000a067a25 */ /* 0x000fc800078e0006 */
[----:B------:R-:W-:Y:S02]  /*1630*/  IMAD.SHL.U32 R15, R242, 0x40, RZ ;  /* 0x00000040f20f7824 */ /* 0x000fe400078e00ff */
[----:B------:R-:W-:Y:S02]  /*1640*/  IMAD.MOV.U32 R4, RZ, RZ, R2 ;  /* 0x000000ffff047224 */ /* 0x000fe400078e0002 */
[----:B------:R-:W-:Y:S02]  /*1650*/  IMAD R14, R10, c[0x0][0x1bc], R3 ;  /* 0x00006f000a0e7a24 */ /* 0x000fe400078e0203 */
[----:B------:R-:W-:-:S04]  /*1660*/  IMAD.WIDE R2, R84, 0x50, R8 ;  /* 0x0000005054027825 */ /* 0x000fc800078e0208 */
[----:B------:R-:W-:Y:S01]  /*1670*/  IMAD.IADD R7, R7, 0x1, R0 ;  /* 0x0000000107077824 */ /* 0x000fe200078e0200 */
[----:B------:R-:W-:Y:S01]  /*1680*/  LOP3.LUT R0, R15, 0x1c0, RZ, 0xc0, !PT ;  /* 0x000001c00f007812 */ /* 0x000fe200078ec0ff */
[----:B------:R-:W-:-:S03]  /*1690*/  IMAD.WIDE.U32 R10, R10, c[0x0][0x1b8], R4 ;  /* 0x00006e000a0a7a25 */ /* 0x000fc600078e0004 */
[----:B------:R-:W-:Y:S01]  /*16a0*/  LOP3.LUT R4, R0, 0x38, R12, 0xf8, !PT ;  /* 0x0000003800047812 */ /* 0x000fe200078ef80c */
[----:B------:R-:W-:Y:S01]  /*16b0*/  IMAD R5, R3, c[0x0][0x1d8], RZ ;  /* 0x0000760003057a24 */ /* 0x000fe200078e02ff */
[----:B------:R-:W-:Y:S01]  /*16c0*/  SHF.R.U32.HI R0, RZ, 0x3, R0 ;  /* 0x00000003ff007819 */ /* 0x000fe20000011600 */
[----:B------:R-:W-:-:S04]  /*16d0*/  IMAD.WIDE.U32 R8, R2, c[0x0][0x1d8], R6 ;  /* 0x0000760002087a25 */ /* 0x000fc800078e0006 */
[----:B------:R-:W-:Y:S02]  /*16e0*/  IMAD R5, R2, c[0x0][0x1dc], R5 ;  /* 0x0000770002057a24 */ /* 0x000fe400078e0205 */
[----:B------:R-:W-:Y:S01]  /*16f0*/  IMAD.IADD R7, R11, 0x1, R14 ;  /* 0x000000010b077824 */ /* 0x000fe200078e020e */
[----:B------:R-:W-:Y:S01]  /*1700*/  LOP3.LUT R11, R4, R0, RZ, 0x3c, !PT ;  /* 0x00000000040b7212 */ /* 0x000fe200078e3cff */
[----:B------:R-:W-:Y:S01]  /*1710*/  IMAD.X R18, R18, 0x1, R17, P0 ;  /* 0x0000000112127824 */ /* 0x000fe200000e0611 */
[C---:B------:R-:W-:Y:S01]  /*1720*/  LEA R4, P0, R8.reuse, c[0x0][0x1c0], 0x1 ;  /* 0x0000700008047a11 */ /* 0x040fe200078008ff */
[----:B------:R-:W-:Y:S02]  /*1730*/  IMAD.IADD R0, R9, 0x1, R5 ;  /* 0x0000000109007824 */ /* 0x000fe400078e0205 */
[----:B------:R-:W-:Y:S02]  /*1740*/  IMAD R3, R3, c[0x0][0x1a8], RZ ;  /* 0x00006a0003037a24 */ /* 0x000fe400078e02ff */
[----:B------:R-:W-:Y:S01]  /*1750*/  IMAD.MOV.U32 R6, RZ, RZ, R10 ;  /* 0x000000ffff067224 */ /* 0x000fe200078e000a */
[----:B------:R-:W-:Y:S01]  /*1760*/  LEA.HI.X R5, R8, c[0x0][0x1c4], R0, 0x1, P0 ;  /* 0x0000710008057a11 */ /* 0x000fe200000f0c00 */
[----:B------:R-:W-:-:S02]  /*1770*/  IMAD.IADD R0, R232, 0x1, -R242 ;  /* 0x00000001e8007824 */ /* 0x000fc400078e0af2 */
[C---:B------:R-:W-:Y:S02]  /*1780*/  IMAD R10, R2.reuse, c[0x0][0x1ac], R3 ;  /* 0x00006b00020a7a24 */ /* 0x040fe400078e0203 */
[----:B------:R-:W-:Y:S01]  /*1790*/  IMAD.WIDE.U32 R6, R2, c[0x0][0x1a8], R6 ;  /* 0x00006a0002067a25 */ /* 0x000fe200078e0006 */
[----:B------:R-:W-:-:S03]  /*17a0*/  LEA.HI R2, R32, R85, RZ, 0x6 ;  /* 0x0000005520027211 */ /* 0x000fc600078f30ff */
[----:B------:R-:W-:Y:S01]  /*17b0*/  IMAD R0, R84, -0x50, R0 ;  /* 0xffffffb054007824 */ /* 0x000fe200078e0200 */
[----:B------:R-:W-:Y:S01]  /*17c0*/  SHF.R.S32.HI R28, RZ, 0x6, R2 ;  /* 0x00000006ff1c7819 */ /* 0x000fe20000011402 */
[----:B------:R-:W-:Y:S02]  /*17d0*/  IMAD.MOV.U32 R3, RZ, RZ, c[0x0][0x1d8] ;  /* 0x00007600ff037624 */ /* 0x000fe400078e00ff */
[----:B------:R-:W-:Y:S01]  /*17e0*/  IMAD.MOV.U32 R9, RZ, RZ, c[0x0][0x1dc] ;  /* 0x00007700ff097624 */ /* 0x000fe200078e00ff */
[----:B------:R-:W-:Y:S01]  /*17f0*/  ISETP.LT.OR P1, PT, R0, 0x1, P3 ;  /* 0x000000010000780c */ /* 0x000fe20001f21670 */
[----:B------:R-:W-:Y:S01]  /*1800*/  IMAD R8, R28, 0x200, R11 ;  /* 0x000002001c087824 */ /* 0x000fe200078e020b */
[----:B------:R-:W-:Y:S01]  /*1810*/  ISETP.LT.OR P2, PT, R0, 0x1, P4 ;  /* 0x000000010000780c */ /* 0x000fe20002741670 */
[----:B------:R-:W-:Y:S01]  /*1820*/  IMAD.MOV.U32 R11, RZ, RZ, c[0x0][0x1a8] ;  /* 0x00006a00ff0b7624 */ /* 0x000fe200078e00ff */
[----:B------:R-:W-:Y:S01]  /*1830*/  LEA R2, P0, R3, R4, 0x6 ;  /* 0x0000000403027211 */ /* 0x000fe200078030ff */
[----:B------:R-:W-:-:S02]  /*1840*/  IMAD.SHL.U32 R227, R8, 0x2, RZ ;  /* 0x0000000208e37824 */ /* 0x000fc400078e00ff */
[----:B------:R-:W-:Y:S01]  /*1850*/  IMAD.U32 R8, RZ, RZ, UR6 ;  /* 0x00000006ff087e24 */ /* 0x000fe2000f8e00ff */
[----:B------:R-:W-:Y:S01]  /*1860*/  LEA.HI.X R3, R3, R5, R9, 0x6, P0 ;  /* 0x0000000503037211 */ /* 0x000fe200000f3409 */
[----:B------:R-:W-:Y:S01]  /*1870*/  IMAD.U32 R9, RZ, RZ, UR5 ;  /* 0x00000005ff097e24 */ /* 0x000fe2000f8e00ff */
[----:B------:R-:W-:Y:S01]  /*1880*/  ULDC.64 UR4, c[0x0][0x1a8] ;  /* 0x00006a0000047ab9 */ /* 0x000fe20000000a00 */
[C---:B------:R-:W-:Y:S01]  /*1890*/  IMAD.SHL.U32 R17, R85.reuse, 0x4, RZ ;  /* 0x0000000455117824 */ /* 0x040fe200078e00ff */
[----:B------:R-:W-:Y:S01]  /*18a0*/  USHF.L.U32 UR6, UR4, 0x5, URZ ;  /* 0x0000000504067899 */ /* 0x000fe2000800063f */
[----:B------:R-:W-:Y:S01]  /*18b0*/  @!PT LDS RZ, [RZ] ;  /* 0x00000000fffff984 */ /* 0x000fe20000000800 */
[----:B------:R-:W-:Y:S01]  /*18c0*/  @!PT LDS RZ, [RZ] ;  /* 0x00000000fffff984 */ /* 0x000fe20000000800 */
[----:B------:R-:W-:Y:S01]  /*18d0*/  @!PT LDS RZ, [RZ] ;  /* 0x00000000fffff984 */ /* 0x000fe20000000800 */
[----:B------:R1:W-:Y:S01]  /*18e0*/  LDGSTS.E.BYPASS.LTC128B.128 [R227+0x7880], [R4.64], !P1 ;  /* 0x0788000004e37fae */ /* 0x0003e2000c901d4a */
[C---:B------:R-:W-:Y:S01]  /*18f0*/  ISETP.LT.OR P1, PT, R0.reuse, 0x1, P5 ;  /* 0x000000010000780c */ /* 0x040fe20002f21670 */
[----:B------:R-:W-:Y:S01]  /*1900*/  USHF.L.U64.HI UR5, UR4, UR7, UR5 ;  /* 0x0000000704057299 */ /* 0x000fe20008010205 */
[----:B------:R-:W-:Y:S01]  /*1910*/  ISETP.LT.OR P5, PT, R0, 0x21, P5 ;  /* 0x000000210000780c */ /* 0x000fe20002fa1670 */
[----:B------:R1:W-:Y:S01]  /*1920*/  LDGSTS.E.BYPASS.LTC128B.128 [R227+0xa080], [R4.64+0x80], !P2 ;  /* 0x0a08008004e37fae */ /* 0x0003e2000d101d4a */
[----:B------:R-:W-:Y:S01]  /*1930*/  ISETP.GT.AND P2, PT, R85, 0x7f, PT ;  /* 0x0000007f5500780c */ /* 0x000fe20003f44270 */
[----:B------:R-:W-:-:S02]  /*1940*/  IMAD R232, R84, -0x50, R232 ;  /* 0xffffffb054e87824 */ /* 0x000fc400078e02e8 */
[----:B------:R-:W-:Y:S01]  /*1950*/  IMAD.U32 R16, RZ, RZ, UR5 ;  /* 0x00000005ff107e24 */ /* 0x000fe2000f8e00ff */
[----:B------:R-:W-:Y:S02]  /*1960*/  ULDC.64 UR4, c[0x0][0x178] ;  /* 0x00005e0000047ab9 */ /* 0x000fe40000000a00 */
[----:B------:R-:W-:-:S03]  /*1970*/  USHF.L.U32 UR9, UR4, 0x6, URZ ;  /* 0x0000000604097899 */ /* 0x000fc6000800063f */
[----:B------:R1:W-:Y:S01]  /*1980*/  LDGSTS.E.BYPASS.LTC128B.128 [R227+0xc880], [R4.64+0x100], !P1 ;  /* 0x0c88010004e37fae */ /* 0x0003e2000c901d4a */
[----:B------:R-:W-:-:S03]  /*1990*/  ISETP.LT.OR P1, PT, R0, 0x21, P3 ;  /* 0x000000210000780c */ /* 0x000fc60001f21670 */
[----:B------:R-:W-:-:S04]  /*19a0*/  @!P2 LEA R14, P0, R8, R2, 0x1 ;  /* 0x00000002080ea211 */ /* 0x000fc800078008ff */
[----:B------:R-:W-:Y:S01]  /*19b0*/  @!P2 LEA.HI.X R15, R8, R3, R9, 0x1, P0 ;  /* 0x00000003080fa211 */ /* 0x000fe200000f0c09 */
[----:B------:R-:W-:Y:S01]  /*19c0*/  IMAD.IADD R9, R7, 0x1, R10 ;  /* 0x0000000107097824 */ /* 0x000fe200078e020a */
[----:B------:R-:W-:Y:S01]  /*19d0*/  LEA R8, P0, R6, c[0x0][0x190], 0x1 ;  /* 0x0000640006087a11 */ /* 0x000fe200078008ff */
[----:B------:R-:W-:Y:S01]  /*19e0*/  IMAD R7, R18, c[0x0][0x178], RZ ;  /* 0x00005e0012077a24 */ /* 0x000fe200078e02ff */
[----:B------:R-:W-:Y:S01]  /*19f0*/  ISETP.LT.OR P2, PT, R0, 0x21, P4 ;  /* 0x000000210000780c */ /* 0x000fe20002741670 */
[----:B------:R-:W-:Y:S01]  /*1a00*/  IMAD R10, R26, c[0x0][0x180], RZ ;  /* 0x000060001a0a7a24 */ /* 0x000fe200078e02ff */
[----:B------:R2:W-:Y:S01]  /*1a10*/  LDGSTS.E.BYPASS.LTC128B.128 [R227+0x8880], [R2.64], !P1 ;  /* 0x0888000002e37fae */ /* 0x0005e2000c901d4a */
[----:B------:R-:W-:Y:S02]  /*1a20*/  ISETP.GT.AND P1, PT, R85, 0x7f, PT ;  /* 0x0000007f5500780c */ /* 0x000fe40003f24270 */
[----:B------:R-:W-:Y:S01]  /*1a30*/  LEA.HI.X R9, R6, c[0x0][0x194], R9, 0x1, P0 ;  /* 0x0000650006097a11 */ /* 0x000fe200000f0c09 */
[----:B------:R-:W-:-:S02]  /*1a40*/  IMAD R6, R20, c[0x0][0x17c], R7 ;  /* 0x00005f0014067a24 */ /* 0x000fc400078e0207 */
[----:B------:R-:W-:Y:S02]  /*1a50*/  IMAD.MOV.U32 R7, RZ, RZ, c[0x0][0x1ac] ;  /* 0x00006b00ff077624 */ /* 0x000fe400078e00ff */
[----:B------:R-:W-:-:S03]  /*1a60*/  IMAD R10, R86, c[0x0][0x184], R10 ;  /* 0x00006100560a7a24 */ /* 0x000fc600078e020a */
[----:B------:R2:W-:Y:S01]  /*1a70*/  LDGSTS.E.BYPASS.LTC128B.128 [R227+0xb080], [R2.64+0x80], !P2 ;  /* 0x0b08008002e37fae */ /* 0x0005e2000d101d4a */
[----:B-1----:R-:W-:Y:S02]  /*1a80*/  IMAD.WIDE.U32 R4, R20, c[0x0][0x178], R12 ;  /* 0x00005e0014047a25 */ /* 0x002fe400078e000c */
[----:B------:R-:W-:Y:S01]  /*1a90*/  @!P1 ISETP.LT.OR P2, PT, R0, 0x41, P4 ;  /* 0x000000410000980c */ /* 0x000fe20002741670 */
[----:B------:R2:W-:Y:S01]  /*1aa0*/  LDGSTS.E.BYPASS.LTC128B.128 [R227+0xd880], [R2.64+0x100], !P5 ;  /* 0x0d88010002e37fae */ /* 0x0005e2000e901d4a */
[----:B------:R-:W-:Y:S01]  /*1ab0*/  ISETP.GT.AND P4, PT, R85, 0x7f, PT ;  /* 0x0000007f5500780c */ /* 0x000fe20003f84270 */
[----:B------:R-:W-:Y:S01]  /*1ac0*/  IMAD.IADD R5, R5, 0x1, R6 ;  /* 0x0000000105057824 */ /* 0x000fe200078e0206 */
[C---:B------:R-:W-:Y:S02]  /*1ad0*/  LEA R6, P0, R11.reuse, R8, 0x6 ;  /* 0x000000080b067211 */ /* 0x040fe400078030ff */
[----:B------:R-:W-:Y:S01]  /*1ae0*/  ISETP.GE.AND P5, PT, R12, c[0x0][0x19c], PT ;  /* 0x000067000c007a0c */ /* 0x000fe20003fa6270 */
[----:B------:R-:W-:Y:S01]  /*1af0*/  IMAD.WIDE.U32 R4, R86, c[0x0][0x180], R4 ;  /* 0x0000600056047a25 */ /* 0x000fe200078e0004 */
[----:B------:R-:W-:-:S02]  /*1b00*/  LEA.HI.X R7, R11, R9, R7, 0x6, P0 ;  /* 0x000000090b077211 */ /* 0x000fc400000f3407 */
[----:B------:R-:W-:Y:S01]  /*1b10*/  @!P1 ISETP.GE.AND P0, PT, R0, 0x41, PT ;  /* 0x000000410000980c */ /* 0x000fe20003f06270 */
[----:B------:R-:W-:Y:S01]  /*1b20*/  IMAD.U32 R11, RZ, RZ, UR6 ;  /* 0x00000006ff0b7e24 */ /* 0x000fe2000f8e00ff */
[----:B------:R-:W-:Y:S01]  /*1b30*/  UMOV UR6, 0x6 ;  /* 0x0000000600067882 */ /* 0x000fe20000000000 */
[----:B------:R-:W-:Y:S01]  /*1b40*/  IMAD.IADD R5, R5, 0x1, R10 ;  /* 0x0000000105057824 */ /* 0x000fe200078e020a */
[----:B------:R-:W-:Y:S01]  /*1b50*/  @!P1 ISETP.GE.OR P3, PT, R12, c[0x0][0x1cc], !P0 ;  /* 0x000073000c009a0c */ /* 0x000fe20004766670 */
[----:B------:R-:W-:Y:S02]  /*1b60*/  USHF.L.U64.HI UR8, UR4, UR6, UR5 ;  /* 0x0000000604087299 */ /* 0x000fe40008010205 */
[----:B------:R-:W-:-:S04]  /*1b70*/  IMAD.WIDE.U32 R240, R25, c[0x0][0x188], R4 ;  /* 0x0000620019f07a25 */ /* 0x000fc800078e0004 */
[----:B------:R-:W-:Y:S02]  /*1b80*/  IMAD.MOV.U32 R236, RZ, RZ, R240 ;  /* 0x000000ffffec7224 */ /* 0x000fe400078e00f0 */
[----:B------:R-:W-:Y:S02]  /*1b90*/  @!P4 ISETP.GE.OR P1, PT, R29, c[0x0][0x1cc], !P0 ;  /* 0x000073001d00ca0c */ /* 0x000fe40004726670 */
[C---:B------:R-:W-:Y:S02]  /*1ba0*/  @!P4 LEA R10, P0, R11.reuse, R6, 0x1 ;  /* 0x000000060b0ac211 */ /* 0x040fe400078008ff */
[----:B------:R1:W-:Y:S01]  /*1bb0*/  @!P4 LDGSTS.E.BYPASS.LTC128B.128 [R227+0x9880], [R14.64], !P3 ;  /* 0x098800000ee3cfae */ /* 0x0003e2000d901d4a */
[----:B--2---:R-:W-:Y:S01]  /*1bc0*/  IMAD R2, R24, c[0x0][0x188], RZ ;  /* 0x0000620018027a24 */ /* 0x004fe200078e02ff */
[----:B------:R-:W-:Y:S02]  /*1bd0*/  @!P4 LEA.HI.X R11, R11, R7, R16, 0x1, P0 ;  /* 0x000000070b0bc211 */ /* 0x000fe400000f0c10 */
[----:B------:R-:W-:Y:S01]  /*1be0*/  ISETP.LT.OR P0, PT, R0, 0x1, P5 ;  /* 0x000000010000780c */ /* 0x000fe20002f01670 */
[----:B------:R-:W-:Y:S01]  /*1bf0*/  IMAD R3, R25, c[0x0][0x18c], R2 ;  /* 0x0000630019037a24 */ /* 0x000fe200078e0202 */
[----:B------:R1:W-:Y:S01]  /*1c00*/  @!P4 LDGSTS.E.BYPASS.LTC128B.128 [R227+0xc080], [R14.64+0x80], !P2 ;  /* 0x0c0800800ee3cfae */ /* 0x0003e2000d101d4a */
[----:B------:R-:W-:Y:S01]  /*1c10*/  IMAD R2, R224, UR8, RZ ;  /* 0x00000008e0027c24 */ /* 0x000fe2000f8e02ff */
[----:B------:R-:W-:Y:S01]  /*1c20*/  ISETP.GE.AND P3, PT, R30, c[0x0][0x19c], PT ;  /* 0x000067001e007a0c */ /* 0x000fe20003f66270 */
[----:B------:R-:W-:Y:S01]  /*1c30*/  IMAD.IADD R237, R241, 0x1, R3 ;  /* 0x00000001f1ed7824 */ /* 0x000fe200078e0203 */
[----:B------:R1:W-:Y:S01]  /*1c40*/  @!P4 LDGSTS.E.BYPASS.LTC128B.128 [R227+0xe880], [R14.64+0x100], !P1 ;  /* 0x0e8801000ee3cfae */ /* 0x0003e2000c901d4a */
[----:B------:R-:W-:Y:S01]  /*1c50*/  IMAD R4, R19, UR9, R2 ;  /* 0x0000000913047c24 */ /* 0x000fe2000f8e0202 */
[----:B------:R-:W-:Y:S01]  /*1c60*/  ISETP.GE.AND P4, PT, R29, c[0x0][0x19c], PT ;  /* 0x000067001d007a0c */ /* 0x000fe20003f86270 */
[----:B------:R-:W-:Y:S01]  /*1c70*/  IMAD.WIDE.U32 R2, R224, UR9, R236 ;  /* 0x00000009e0027c25 */ /* 0x000fe2000f8e00ec */
[----:B------:R-:W-:Y:S01]  /*1c80*/  USHF.L.U32 UR9, UR4, 0x5, URZ ;  /* 0x0000000504097899 */ /* 0x000fe2000800063f */
[----:B------:R-:W-:Y:S01]  /*1c90*/  ISETP.LT.OR P2, PT, R0, 0x1, P3 ;  /* 0x000000010000780c */ /* 0x000fe20001f41670 */
[----:B------:R-:W-:Y:S01]  /*1ca0*/  USHF.L.U64.HI UR8, UR4, UR7, UR5 ;  /* 0x0000000704087299 */ /* 0x000fe20008010205 */
[----:B------:R-:W-:Y:S01]  /*1cb0*/  IMAD.IADD R3, R3, 0x1, R4 ;  /* 0x0000000103037824 */ /* 0x000fe200078e0204 */
[----:B------:R2:W-:Y:S01]  /*1cc0*/  LDGSTS.E.BYPASS.LTC128B.128 [R227+0x80], [R8.64], !P0 ;  /* 0x0008000008e37fae */ /* 0x0005e2000c101d4a */
[----:B------:R-:W-:Y:S01]  /*1cd0*/  LEA R4, P0, R2, c[0x0][0x160], 0x1 ;  /* 0x0000580002047a11 */ /* 0x000fe200078008ff */
[----:B------:R-:W-:Y:S01]  /*1ce0*/  ULDC.64 UR4, c[0x0][0x208] ;  /* 0x0000820000047ab9 */ /* 0x000fe20000000a00 */
[----:B------:R-:W-:Y:S01]  /*1cf0*/  ISETP.LT.OR P1, PT, R0, 0x1, P4 ;  /* 0x000000010000780c */ /* 0x000fe20002721670 */
[----:B------:R-:W-:Y:S01]  /*1d00*/  USHF.L.U64.HI UR6, UR4, UR6, UR5 ;  /* 0x0000000604067299 */ /* 0x000fe20008010205 */
[----:B------:R-:W-:Y:S01]  /*1d10*/  LEA.HI.X R5, R2, c[0x0][0x164], R3, 0x1, P0 ;  /* 0x0000590002057a11 */ /* 0x000fe200000f0c03 */
[----:B------:R-:W-:Y:S01]  /*1d20*/  IMAD.U32 R3, RZ, RZ, UR9 ;  /* 0x00000009ff037e24 */ /* 0x000fe2000f8e00ff */
[----:B------:R-:W-:Y:S01]  /*1d30*/  USHF.L.U32 UR12, UR4, 0x6, URZ ;  /* 0x00000006040c7899 */ /* 0x000fe2000800063f */
[----:B------:R-:W-:Y:S01]  /*1d40*/  IMAD.U32 R2, RZ, RZ, UR8 ;  /* 0x00000008ff027e24 */ /* 0x000fe2000f8e00ff */
[----:B------:R-:W-:Y:S01]  /*1d50*/  USHF.L.U64.HI UR5, UR4, UR7, UR5 ;  /* 0x0000000704057299 */ /* 0x000fe20008010205 */
[----:B------:R2:W-:Y:S01]  /*1d60*/  LDGSTS.E.BYPASS.LTC128B.128 [R227+0x2880], [R8.64+0x80], !P2 ;  /* 0x0288008008e37fae */ /* 0x0005e2000d101d4a */
[----:B------:R-:W-:-:S05]  /*1d70*/  ISETP.LT.OR P2, PT, R0, 0x21, P5 ;  /* 0x000000210000780c */ /* 0x000fca0002f41670 */
[----:B------:R2:W-:Y:S01]  /*1d80*/  LDGSTS.E.BYPASS.LTC128B.128 [R227+0x5080], [R8.64+0x100], !P1 ;  /* 0x0508010008e37fae */ /* 0x0005e2000c901d4a */
[----:B------:R-:W-:Y:S01]  /*1d90*/  ISETP.GE.AND P1, PT, R30, c[0x0][0x16c], PT ;  /* 0x00005b001e007a0c */ /* 0x000fe20003f26270 */
[----:B-1----:R-:W-:-:S05]  /*1da0*/  IMAD.U32 R14, RZ, RZ, UR9 ;  /* 0x00000009ff0e7e24 */ /* 0x002fca000f8e00ff */
[----:B------:R-:W-:Y:S01]  /*1db0*/  LEA R14, P0, R14, R4, 0x1 ;  /* 0x000000040e0e7211 */ /* 0x000fe200078008ff */
[----:B------:R1:W-:Y:S01]  /*1dc0*/  LDGSTS.E.BYPASS.LTC128B.128 [R227+0x1080], [R6.64], !P2 ;  /* 0x0108000006e37fae */ /* 0x0003e2000d101d4a */
[----:B------:R-:W-:Y:S02]  /*1dd0*/  ISETP.LT.OR P2, PT, R0, 0x21, P3 ;  /* 0x000000210000780c */ /* 0x000fe40001f41670 */
[----:B------:R-:W-:Y:S01]  /*1de0*/  LEA.HI.X R15, R3, R5, R2, 0x1, P0 ;  /* 0x00000005030f7211 */ /* 0x000fe200000f0c02 */
[----:B------:R-:W-:Y:S01]  /*1df0*/  IMAD R2, R21, 0xc0, RZ ;  /* 0x000000c015027824 */ /* 0x000fe200078e02ff */
[----:B------:R-:W-:Y:S02]  /*1e00*/  ISETP.GE.AND P0, PT, R12, c[0x0][0x16c], PT ;  /* 0x00005b000c007a0c */ /* 0x000fe40003f06270 */
[----:B------:R-:W-:-:S07]  /*1e10*/  SHF.R.S32.HI R3, RZ, 0x1f, R21 ;  /* 0x0000001fff037819 */ /* 0x000fce0000011415 */
        /* <DEDUP_REMOVED lines=12> */
[----:B------:R-:W-:Y:S01]  /*1ee0*/  @!P6 ISETP.LT.OR P5, PT, R0, 0x41, P3 ;  /* 0x000000410000e80c */ /* 0x000fe20001fa1670 */
[----:B------:R-:W-:Y:S01]  /*1ef0*/  IMAD R18, R20, c[0x0][0x20c], R2 ;  /* 0x0000830014127a24 */ /* 0x000fe200078e0202 */
[----:B------:R-:W-:Y:S02]  /*1f00*/  SEL R21, RZ, 0x4, P1 ;  /* 0x00000004ff157807 */ /* 0x000fe40000800000 */
[C---:B------:R-:W-:Y:S02]  /*1f10*/  ISETP.LT.OR P1, PT, R0.reuse, 0x21, P4 ;  /* 0x000000210000780c */ /* 0x040fe40002721670 */
[----:B------:R-:W-:-:S02]  /*1f20*/  @!P6 ISETP.LT.OR P3, PT, R0, 0x41, P4 ;  /* 0x000000410000e80c */ /* 0x000fc40002761670 */
[----:B------:R-:W-:Y:S01]  /*1f30*/  LOP3.LUT R3, R3, 0x2, R8, 0xe2, !PT ;  /* 0x0000000203037812 */ /* 0x000fe200078ee208 */
[----:B------:R-:W-:-:S03]  /*1f40*/  IMAD.WIDE.U32 R8, R20, c[0x0][0x208], R12 ;  /* 0x0000820014087a25 */ /* 0x000fc600078e000c */
[----:B------:R-:W-:Y:S01]  /*1f50*/  LOP3.LUT R0, R3, R21, RZ, 0xfc, !PT ;  /* 0x0000001503007212 */ /* 0x000fe200078efcff */
[----:B------:R-:W-:Y:S01]  /*1f60*/  IMAD.SHL.U32 R20, R224, 0x40, RZ ;  /* 0x00000040e0147824 */ /* 0x000fe200078e00ff */
[----:B------:R-:W-:Y:S02]  /*1f70*/  P2R R2, PR, RZ, 0x20 ;  /* 0x00000020ff027803 */ /* 0x000fe40000000000 */
[----:B------:R-:W-:Y:S01]  /*1f80*/  LOP3.LUT P4, RZ, R0, 0x1, RZ, 0xc0, !PT ;  /* 0x0000000100ff7812 */ /* 0x000fe2000788c0ff */
[----:B------:R1:W-:Y:S01]  /*1f90*/  LDGSTS.E.BYPASS.LTC128B.128 [R227+0x6080], [R6.64+0x100], !P1 ;  /* 0x0608010006e37fae */ /* 0x0003e2000c901d4a */
[----:B------:R-:W-:Y:S01]  /*1fa0*/  ISETP.NE.AND P1, PT, R2, RZ, PT ;  /* 0x000000ff0200720c */ /* 0x000fe20003f25270 */
[----:B------:R-:W-:Y:S01]  /*1fb0*/  IMAD.WIDE.U32 R2, R86, c[0x0][0x270], R16 ;  /* 0x00009c0056027a25 */ /* 0x000fe200078e0010 */
[C---:B------:R-:W-:Y:S01]  /*1fc0*/  LOP3.LUT P6, RZ, R0.reuse, 0x2, RZ, 0xc0, !PT ;  /* 0x0000000200ff7812 */ /* 0x040fe200078cc0ff */
[----:B------:R2:W-:Y:S01]  /*1fd0*/  @!P2 LDGSTS.E.BYPASS.LTC128B.128 [R227+0x2080], [R10.64], !P0 ;  /* 0x020800000ae3afae */ /* 0x0005e2000c101d4a */
[----:B------:R-:W-:-:S02]  /*1fe0*/  LOP3.LUT P5, RZ, R0, 0x4, RZ, 0xc0, !PT ;  /* 0x0000000400ff7812 */ /* 0x000fc400078ac0ff */
[--C-:B------:R-:W-:Y:S02]  /*1ff0*/  IADD3 R0, -R242, R231, -R20.reuse ;  /* 0x000000e7f2007210 */ /* 0x100fe40007ffe914 */
[----:B------:R-:W-:Y:S02]  /*2000*/  SHF.R.S32.HI R21, RZ, 0x1f, R20 ;  /* 0x0000001fff157819 */ /* 0x000fe40000011414 */
[----:B------:R-:W-:-:S03]  /*2010*/  ISETP.LT.OR P0, PT, R0, 0x1, !P5 ;  /* 0x000000010000780c */ /* 0x000fc60006f01670 */
[----:B------:R2:W-:Y:S01]  /*2020*/  @!P2 LDGSTS.E.BYPASS.LTC128B.128 [R227+0x4880], [R10.64+0x80], !P1 ;  /* 0x048800800ae3afae */ /* 0x0005e2000c901d4a */
[----:B------:R-:W-:-:S03]  /*2030*/  ISETP.LT.OR P1, PT, R0, 0x1, !P6 ;  /* 0x000000010000780c */ /* 0x000fc60007721670 */
[----:B------:R2:W-:Y:S01]  /*2040*/  @!P2 LDGSTS.E.BYPASS.LTC128B.128 [R227+0x7080], [R10.64+0x100], !P3 ;  /* 0x070801000ae3afae */ /* 0x0005e2000d901d4a */
[----:B------:R-:W-:Y:S02]  /*2050*/  ISETP.LT.OR P2, PT, R0, 0x1, !P4 ;  /* 0x000000010000780c */ /* 0x000fe40006741670 */
[----:B------:R-:W-:Y:S01]  /*2060*/  ISETP.GE.AND P3, PT, R12, c[0x0][0x1fc], PT ;  /* 0x00007f000c007a0c */ /* 0x000fe20003f66270 */
[----:B------:R-:W0:Y:S01]  /*2070*/  LDGDEPBAR ;  /* 0x00000000000079af */ /* 0x000e220000000000 */
[----:B-1----:R-:W-:-:S04]  /*2080*/  IMAD R6, R26, c[0x0][0x270], RZ ;  /* 0x00009c001a067a24 */ /* 0x002fc800078e02ff */
[----:B------:R-:W-:-:S05]  /*2090*/  IMAD R6, R86, c[0x0][0x274], R6 ;  /* 0x00009d0056067a24 */ /* 0x000fca00078e0206 */
[----:B------:R1:W-:Y:S01]  /*20a0*/  LDGSTS.E.BYPASS.LTC128B.128 [R227+0xf080], [R4.64], !P2 ;  /* 0x0f08000004e37fae */ /* 0x0003e2000d101d4a */
[C---:B------:R-:W-:Y:S01]  /*20b0*/  ISETP.LT.OR P2, PT, R0.reuse, 0x21, !P4 ;  /* 0x000000210000780c */ /* 0x040fe20006741670 */
[----:B------:R-:W-:Y:S02]  /*20c0*/  IMAD.IADD R7, R3, 0x1, R6 ;  /* 0x0000000103077824 */ /* 0x000fe400078e0206 */
[----:B------:R1:W-:Y:S01]  /*20d0*/  LDGSTS.E.BYPASS.LTC128B.128 [R227+0x11080], [R4.64+0x80], !P1 ;  /* 0x1108008004e37fae */ /* 0x0003e2000c901d4a */
[----:B------:R-:W-:Y:S01]  /*20e0*/  IMAD.MOV.U32 R6, RZ, RZ, R2 ;  /* 0x000000ffff067224 */ /* 0x000fe200078e0002 */
[----:B------:R-:W-:Y:S01]  /*20f0*/  ISETP.GT.AND P1, PT, R85, 0xf, PT ;  /* 0x0000000f5500780c */ /* 0x000fe20003f24270 */
[----:B------:R-:W-:Y:S01]  /*2100*/  IMAD.IADD R3, R9, 0x1, R18 ;  /* 0x0000000109037824 */ /* 0x000fe200078e0212 */
[----:B------:R1:W-:Y:S01]  /*2110*/  LDGSTS.E.BYPASS.LTC128B.128 [R227+0x13080], [R4.64+0x100], !P0 ;  /* 0x1308010004e37fae */ /* 0x0003e2000c101d4a */
[C---:B------:R-:W-:Y:S01]  /*2120*/  ISETP.LT.OR P0, PT, R0.reuse, 0x21, !P6 ;  /* 0x000000210000780c */ /* 0x040fe20007701670 */
[----:B------:R-:W-:Y:S01]  /*2130*/  IMAD.MOV.U32 R2, RZ, RZ, R8 ;  /* 0x000000ffff027224 */ /* 0x000fe200078e0008 */
[----:B------:R-:W-:Y:S01]  /*2140*/  ISETP.LT.OR P1, PT, R0, 0x21, !P5 ;  /* 0x000000210000780c */ /* 0x000fe20006f21670 */
[----:B------:R-:W-:Y:S01]  /*2150*/  IMAD R0, R24, c[0x0][0x218], RZ ;  /* 0x0000860018007a24 */ /* 0x000fe200078e02ff */
[----:B------:R-:W-:Y:S01]  /*2160*/  LEA.HI R18, R32, R85, RZ, 0x2 ;  /* 0x0000005520127211 */ /* 0x000fe200078f10ff */
[----:B------:R3:W-:Y:S01]  /*2170*/  LDGSTS.E.BYPASS.LTC128B.128 [R227+0x10080], [R14.64], !P2 ;  /* 0x100800000ee37fae */ /* 0x0007e2000d101d4a */
[----:B--2---:R-:W-:Y:S01]  /*2180*/  IMAD R11, R26, c[0x0][0x210], RZ ;  /* 0x000084001a0b7a24 */ /* 0x004fe200078e02ff */
[----:B------:R-:W-:Y:S01]  /*2190*/  ISETP.GT.AND P2, PT, R85, 0xf, PT ;  /* 0x0000000f5500780c */ /* 0x000fe20003f44270 */
[----:B------:R-:W-:-:S04]  /*21a0*/  IMAD.WIDE.U32 R2, R86, c[0x0][0x210], R2 ;  /* 0x0000840056027a25 */ /* 0x000fc800078e0002 */
[----:B------:R-:W-:Y:S01]  /*21b0*/  IMAD R8, R86, c[0x0][0x214], R11 ;  /* 0x0000850056087a24 */ /* 0x000fe200078e020b */
[----:B------:R3:W-:Y:S01]  /*21c0*/  LDGSTS.E.BYPASS.LTC128B.128 [R227+0x12080], [R14.64+0x80], !P0 ;  /* 0x120800800ee37fae */ /* 0x0007e2000c101d4a */
[----:B------:R-:W-:-:S03]  /*21d0*/  IMAD.WIDE.U32 R246, R25, c[0x0][0x278], R6 ;  /* 0x00009e0019f67a25 */ /* 0x000fc600078e0006 */
[----:B------:R3:W-:Y:S01]  /*21e0*/  LDGSTS.E.BYPASS.LTC128B.128 [R227+0x14080], [R14.64+0x100], !P1 ;  /* 0x140801000ee37fae */ /* 0x0007e2000c901d4a */
[----:B------:R-:W-:Y:S01]  /*21f0*/  IMAD.IADD R3, R3, 0x1, R8 ;  /* 0x0000000103037824 */ /* 0x000fe200078e0208 */
[----:B------:R-:W-:Y:S01]  /*2200*/  SHF.R.S32.HI R8, RZ, 0x1f, R18 ;  /* 0x0000001fff087819 */ /* 0x000fe20000011412 */
[C---:B------:R-:W-:Y:S02]  /*2210*/  IMAD R0, R25.reuse, c[0x0][0x21c], R0 ;  /* 0x0000870019007a24 */ /* 0x040fe400078e0200 */
[----:B------:R-:W-:Y:S01]  /*2220*/  IMAD.WIDE.U32 R238, R25, c[0x0][0x218], R2 ;  /* 0x0000860019ee7a25 */ /* 0x000fe200078e0002 */
[----:B------:R-:W-:-:S03]  /*2230*/  @!P2 IADD3 R2, P0, R20, R246, RZ ;  /* 0x000000f61402a210 */ /* 0x000fc60007f1e0ff */
[----:B-1----:R-:W-:Y:S02]  /*2240*/  IMAD R4, R24, c[0x0][0x278], RZ ;  /* 0x00009e0018047a24 */ /* 0x002fe400078e02ff */
[----:B------:R-:W-:Y:S01]  /*2250*/  IMAD R10, R224, UR6, RZ ;  /* 0x00000006e00a7c24 */ /* 0x000fe2000f8e02ff */
[----:B------:R-:W-:Y:S01]  /*2260*/  USHF.L.U32 UR6, UR4, 0x5, URZ ;  /* 0x0000000504067899 */ /* 0x000fe2000800063f */
[----:B------:R-:W-:Y:S02]  /*2270*/  IMAD R4, R25, c[0x0][0x27c], R4 ;  /* 0x00009f0019047a24 */ /* 0x000fe400078e0204 */
[----:B------:R-:W-:Y:S01]  /*2280*/  IMAD.IADD R235, R239, 0x1, R0 ;  /* 0x00000001efeb7824 */ /* 0x000fe200078e0200 */
[----:B------:R-:W-:Y:S01]  /*2290*/  IADD3 R0, -R20, R231, -R242 ;  /* 0x000000e714007210 */ /* 0x000fe20007ffe9f2 */
[----:B------:R-:W-:Y:S01]  /*22a0*/  IMAD.IADD R252, R247, 0x1, R4 ;  /* 0x00000001f7fc7824 */ /* 0x000fe200078e0204 */
[----:B------:R-:W-:Y:S01]  /*22b0*/  UMOV UR4, URZ ;  /* 0x0000003f00047c82 */ /* 0x000fe20008000000 */
[----:B------:R-:W-:Y:S01]  /*22c0*/  IMAD.MOV.U32 R234, RZ, RZ, R238 ;  /* 0x000000ffffea7224 */ /* 0x000fe200078e00ee */
[----:B------:R-:W-:Y:S01]  /*22d0*/  ISETP.LT.OR P1, PT, R0, 0x1, P3 ;  /* 0x000000010000780c */ /* 0x000fe20001f21670 */
[----:B------:R-:W-:Y:S01]  /*22e0*/  @!P2 IMAD.X R3, R21, 0x1, R252, P0 ;  /* 0x000000011503a824 */ /* 0x000fe200000e06fc */
[----:B------:R-:W-:Y:S01]  /*22f0*/  @!P2 LEA R6, P0, R2, c[0x0][0x258], 0x2 ;  /* 0x000096000206aa11 */ /* 0x000fe200078010ff */
[----:B------:R-:W-:Y:S01]  /*2300*/  IMAD R10, R19, UR12, R10 ;  /* 0x0000000c130a7c24 */ /* 0x000fe2000f8e020a */
[----:B------:R-:W-:Y:S01]  /*2310*/  LEA.HI R19, R32, R85, RZ, 0x4 ;  /* 0x0000005520137211 */ /* 0x000fe200078f20ff */
[----:B------:R-:W-:Y:S01]  /*2320*/  IMAD.WIDE.U32 R4, R224, UR12, R234 ;  /* 0x0000000ce0047c25 */ /* 0x000fe2000f8e00ea */
[----:B------:R-:W-:-:S02]  /*2330*/  @!P2 LEA.HI.X R7, R2, c[0x0][0x25c], R3, 0x2, P0 ;  /* 0x000097000207aa11 */ /* 0x000fc400000f1403 */
[----:B---3--:R-:W-:Y:S01]  /*2340*/  SHF.R.S32.HI R14, RZ, 0x2, R18 ;  /* 0x00000002ff0e7819 */ /* 0x008fe20000011412 */
[----:B------:R-:W-:Y:S01]  /*2350*/  IMAD.IADD R3, R5, 0x1, R10 ;  /* 0x0000000105037824 */ /* 0x000fe200078e020a */
[----:B------:R-:W-:Y:S01]  /*2360*/  LEA R2, P0, R4, c[0x0][0x1f0], 0x1 ;  /* 0x00007c0004027a11 */ /* 0x000fe200078008ff */
[----:B------:R-:W-:Y:S01]  /*2370*/  @!P2 IMAD.SHL.U32 R5, R85, 0x10, RZ ;  /* 0x000000105505a824 */ /* 0x000fe200078e00ff */
[----:B------:R-:W-:Y:S02]  /*2380*/  LEA.HI R8, R8, R14, RZ, 0x3 ;  /* 0x0000000e08087211 */ /* 0x000fe400078f18ff */
[----:B------:R-:W-:Y:S01]  /*2390*/  LEA.HI.X R3, R4, c[0x0][0x1f4], R3, 0x1, P0 ;  /* 0x00007d0004037a11 */ /* 0x000fe200000f0c03 */
[----:B------:R-:W-:Y:S01]  /*23a0*/  IMAD.U32 R4, RZ, RZ, UR6 ;  /* 0x00000006ff047e24 */ /* 0x000fe2000f8e00ff */
[----:B------:R1:W-:Y:S01]  /*23b0*/  @!P2 LDGSTS.E.BYPASS.LTC128B.128 [R5+0x21080], [R6.64] ;  /* 0x210800000605afae */ /* 0x0003e2000b901d4a */
[----:B------:R-:W-:Y:S02]  /*23c0*/  ISETP.GE.AND P2, PT, R30, c[0x0][0x1fc], PT ;  /* 0x00007f001e007a0c */ /* 0x000fe40003f46270 */
[----:B------:R-:W-:Y:S01]  /*23d0*/  LOP3.LUT R8, R8, 0xfffffff8, RZ, 0xc0, !PT ;  /* 0xfffffff808087812 */ /* 0x000fe200078ec0ff */
[----:B------:R-:W0:Y:S01]  /*23e0*/  LDGDEPBAR ;  /* 0x00000000000079af */ /* 0x000e220000000000 */
[----:B------:R-:W-:-:S03]  /*23f0*/  ISETP.LT.OR P0, PT, R0, 0x1, P2 ;  /* 0x000000010000780c */ /* 0x000fc60001701670 */
[----:B------:R2:W-:Y:S01]  /*2400*/  LDGSTS.E.BYPASS.LTC128B.128 [R227+0x1b080], [R2.64], !P1 ;  /* 0x1b08000002e37fae */ /* 0x0005e2000c901d4a */
[----:B------:R-:W-:-:S09]  /*2410*/  IMAD.IADD R14, R14, 0x1, -R8 ;  /* 0x000000010e0e7824 */ /* 0x000fd200078e0a08 */
        /* <DEDUP_REMOVED lines=168> */
.L_x_1343:
        /* <DEDUP_REMOVED lines=261> */
.L_x_1341:
        /* <DEDUP_REMOVED lines=453> */
[C---:B------:R-:W-:Y:S02]  /*5b40*/  LEA R6, P0, R3.reuse, c[0x0][0x280], 0x2 ;  /* 0x0000a00003067a11 */ /* 0x040fe400078010ff */
        /* <DEDUP_REMOVED lines=27> */
.L_x_1342:
        /* <DEDUP_REMOVED lines=293> */
.L_x_1340:
[----:B------:R-:W-:Y:S05]  /*6f50*/  @P0 EXIT ;  /* 0x000000000000094d */ /* 0x000fea0003800000 */
[----:B------:R-:W2:Y:S04]  /*6f60*/  LDL R4, [R1+0x8] ;  /* 0x0000080001047983 */ /* 0x000ea80000100800 */
[----:B------:R-:W3:Y:S04]  /*6f70*/  LDL.LU R11, [R1] ;  /* 0x00000000010b7983 */ /* 0x000ee80000300800 */
[----:B------:R-:W4:Y:S01]  /*6f80*/  LDL.LU R10, [R1+0x4] ;  /* 0x00000400010a7983 */ /* 0x000f220000300800 */
[----:B------:R-:W-:-:S04]  /*6f90*/  ISETP.NE.U32.AND P0, PT, RZ, c[0x0][0x360], PT ;  /* 0x0000d800ff007a0c */ /* 0x000fc80003f05070 */
[----:B------:R-:W-:-:S13]  /*6fa0*/  ISETP.NE.AND.EX P0, PT, RZ, c[0x0][0x364], PT, P0 ;  /* 0x0000d900ff007a0c */ /* 0x000fda0003f05300 */
[----:B------:R-:W-:-:S04]  /*6fb0*/  @P0 IMAD.MOV.U32 R2, RZ, RZ, 0x4 ;  /* 0x00000004ff020424 */ /* 0x000fc800078e00ff */
[----:B----4-:R-:W-:-:S06]  /*6fc0*/  @P0 IMAD.WIDE R2, R10, R2, c[0x0][0x360] ;  /* 0x0000d8000a020625 */ /* 0x010fcc00078e0202 */
[----:B------:R2:W4:Y:S01]  /*6fd0*/  @P0 LDG.E R3, [R2.64] ;  /* 0x0000000a02030981 */ /* 0x000522000c1e1900 */
[----:B------:R-:W-:Y:S01]  /*6fe0*/  IMAD.MOV.U32 R0, RZ, RZ, 0x1 ;  /* 0x00000001ff007424 */ /* 0x000fe200078e00ff */
[----:B------:R-:W-:Y:S01]  /*6ff0*/  SHF.R.S32.HI R16, RZ, 0x1f, R10 ;  /* 0x0000001fff107819 */ /* 0x000fe2000001140a */
[----:B---3--:R-:W-:Y:S01]  /*7000*/  IMAD.MOV.U32 R7, RZ, RZ, R11 ;  /* 0x000000ffff077224 */ /* 0x008fe200078e000b */
[----:B------:R-:W1:Y:S01]  /*7010*/  S2R R5, SR_TID.X ;  /* 0x0000000000057919 */ /* 0x000e620000002100 */
[----:B------:R-:W-:Y:S03]  /*7020*/  BSSY B0, `(.L_x_1344) ;  /* 0x0000023000007945 */ /* 0x000fe60003800000 */
[----:B------:R-:W-:Y:S01]  /*7030*/  BAR.SYNC.DEFER_BLOCKING 0x1, 0x100 ;  /* 0x0044000000007b1d */ /* 0x000fe20000010000 */
[----:B------:R-:W-:Y:S01]  /*7040*/  ISETP.NE.AND P1, PT, R0, c[0x0][0x338], PT ;  /* 0x0000ce0000007a0c */ /* 0x000fe20003f25270 */
[----:B------:R-:W-:Y:S01]  /*7050*/  IMAD R0, R10, c[0x0][0x2f4], RZ ;  /* 0x0000bd000a007a24 */ /* 0x000fe200078e02ff */
[----:B------:R-:W-:-:S02]  /*7060*/  SEL R16, R16, RZ, !P0 ;  /* 0x000000ff10107207 */ /* 0x000fc40004000000 */
[----:B------:R-:W-:Y:S01]  /*7070*/  SEL R12, R10, RZ, !P0 ;  /* 0x000000ff0a0c7207 */ /* 0x000fe20004000000 */
[----:B--2---:R-:W-:-:S08]  /*7080*/  IMAD R2, R4, c[0x0][0x358], RZ ;  /* 0x0000d60004027a24 */ /* 0x004fd000078e02ff */
[----:B------:R-:W-:-:S04]  /*7090*/  @P1 IMAD.HI.U32 R4, R11, c[0x0][0x33c], RZ ;  /* 0x0000cf000b041a27 */ /* 0x000fc800078e00ff */
[----:B------:R-:W-:Y:S01]  /*70a0*/  IMAD R2, R2, c[0x0][0x2f4], RZ ;  /* 0x0000bd0002027a24 */ /* 0x000fe200078e02ff */
[----:B------:R-:W-:Y:S02]  /*70b0*/  @P1 SHF.R.U32.HI R7, RZ, c[0x0][0x340], R4 ;  /* 0x0000d000ff071a19 */ /* 0x000fe40000011604 */
[----:B------:R-:W-:Y:S02]  /*70c0*/  SHF.R.S32.HI R4, RZ, 0x1f, R0 ;  /* 0x0000001fff047819 */ /* 0x000fe40000011400 */
[--C-:B------:R-:W-:Y:S01]  /*70d0*/  IADD3 R0, P2, P1, R2, R0, R7.reuse ;  /* 0x0000000002007210 */ /* 0x100fe2000795e007 */
[--C-:B------:R-:W-:Y:S01]  /*70e0*/  IMAD.MOV R6, RZ, RZ, -R7.reuse ;  /* 0x000000ffff067224 */ /* 0x100fe200078e0a07 */
[----:B------:R-:W-:Y:S02]  /*70f0*/  SHF.R.S32.HI R15, RZ, 0x1f, R2 ;  /* 0x0000001fff0f7819 */ /* 0x000fe40000011402 */
[----:B------:R-:W-:Y:S01]  /*7100*/  SHF.R.S32.HI R13, RZ, 0x1f, R7 ;  /* 0x0000001fff0d7819 */ /* 0x000fe20000011407 */
[----:B------:R-:W-:-:S02]  /*7110*/  IMAD.SHL.U32 R14, R0, 0x4, RZ ;  /* 0x00000004000e7824 */ /* 0x000fc400078e00ff */
[----:B------:R-:W-:Y:S01]  /*7120*/  IMAD R6, R6, c[0x0][0x338], R11 ;  /* 0x0000ce0006067a24 */ /* 0x000fe200078e020b */
[----:B------:R-:W-:Y:S02]  /*7130*/  IADD3.X R15, R15, R4, R13, P2, P1 ;  /* 0x000000040f0f7210 */ /* 0x000fe400017e240d */
[----:B-1----:R-:W-:Y:S02]  /*7140*/  ISETP.NE.AND P2, PT, R5, RZ, PT ;  /* 0x000000ff0500720c */ /* 0x002fe40003f45270 */
[----:B------:R-:W-:Y:S02]  /*7150*/  SHF.L.U64.HI R15, R0, 0x2, R15 ;  /* 0x00000002000f7819 */ /* 0x000fe4000001020f */
[----:B------:R-:W-:-:S04]  /*7160*/  IADD3 R4, P1, R14, c[0x0][0x350], RZ ;  /* 0x0000d4000e047a10 */ /* 0x000fc80007f3e0ff */
[----:B------:R-:W-:Y:S01]  /*7170*/  IADD3.X R5, R15, c[0x0][0x354], RZ, P1, !PT ;  /* 0x0000d5000f057a10 */ /* 0x000fe20000ffe4ff */
[----:B----4-:R-:W-:-:S04]  /*7180*/  @P0 IMAD R3, R10, 0x50, R3 ;  /* 0x000000500a030824 */ /* 0x010fc800078e0203 */
[----:B------:R-:W-:-:S05]  /*7190*/  @P0 IMAD.HI R3, R3, 0x66666667, RZ ;  /* 0x6666666703030827 */ /* 0x000fca00078e02ff */
[----:B------:R-:W-:-:S04]  /*71a0*/  @P0 SHF.R.U32.HI R8, RZ, 0x1f, R3 ;  /* 0x0000001fff080819 */ /* 0x000fc80000011603 */
[----:B------:R-:W-:-:S05]  /*71b0*/  @P0 LEA.HI.SX32 R8, R3, R8, 0x1b ;  /* 0x0000000803080211 */ /* 0x000fca00078fdaff */
[----:B------:R-:W-:-:S05]  /*71c0*/  @P0 IMAD R8, R8, 0x3c00, RZ ;  /* 0x00003c0008080824 */ /* 0x000fca00078e02ff */
[----:B------:R-:W-:Y:S02]  /*71d0*/  @P0 SHF.R.S32.HI R9, RZ, 0x1f, R8 ;  /* 0x0000001fff090819 */ /* 0x000fe40000011408 */
[----:B------:R-:W-:Y:S01]  /*71e0*/  @!P0 CS2R R8, SRZ ;  /* 0x0000000000088805 */ /* 0x000fe2000001ff00 */
[----:B------:R-:W-:Y:S05]  /*71f0*/  @P2 BRA `(.L_x_1345) ;  /* 0x0000005000002947 */ /* 0x000fea0003800000 */
.L_x_1346:
[----:B------:R-:W2:Y:S01]  /*7200*/  LDG.E.STRONG.GPU R0, [R4.64] ;  /* 0x0000000a04007981 */ /* 0x000ea2000c1ef900 */
[----:B------:R-:W-:Y:S01]  /*7210*/  YIELD ;  /* 0x0000000000007946 */ /* 0x000fe20003800000 */
[----:B--2---:R-:W-:Y:S01]  /*7220*/  ISETP.NE.AND P0, PT, R0, R6, PT ;  /* 0x000000060000720c */ /* 0x004fe20003f05270 */
[----:B------:R-:W-:-:S12]  /*7230*/  CCTL.IVALL ;  /* 0x00000000ff00798f */ /* 0x000fd80002000000 */
[----:B------:R-:W-:Y:S05]  /*7240*/  @P0 BRA `(.L_x_1346) ;  /* 0xffffffb000000947 */ /* 0x000fea000383ffff */
.L_x_1345:
[----:B------:R-:W-:Y:S05]  /*7250*/  BSYNC B0 ;  /* 0x0000000000007941 */ /* 0x000fea0003800000 */
.L_x_1344:
[----:B------:R-:W-:Y:S01]  /*7260*/  MOV R17, 0xffffffff ;  /* 0xffffffff00117802 */ /* 0x000fe20000000f00 */
[----:B------:R-:W-:Y:S05]  /*7270*/  BRA.CONV ~URZ, `(.L_x_1347) ;  /* 0x000000237f007947 */ /* 0x000fea000b800000 */
[----:B------:R-:W-:Y:S02]  /*7280*/  MOV R2, 0x72a0 ;  /* 0x000072a000027802 */ /* 0x000fe40000000f00 */
[----:B------:R-:W-:Y:S05]  /*7290*/  CALL.REL.NOINC `($__internal_11_$__cuda_sm70_warpsync) ;  /* 0x00000c3000007944 */ /* 0x000fea0003c00000 */
.L_x_1347:
[----:B------:R-:W2:Y:S04]  /*72a0*/  LDL.LU R0, [R1+0x8] ;  /* 0x0000080001007983 */ /* 0x000ea80000300800 */
[----:B------:R-:W1:Y:S02]  /*72b0*/  S2R R2, SR_TID.X ;  /* 0x0000000000027919 */ /* 0x000e640000002100 */
[----:B-1----:R-:W-:Y:S01]  /*72c0*/  SHF.R.S32.HI R3, RZ, 0x1f, R2 ;  /* 0x0000001fff037819 */ /* 0x002fe20000011402 */
[----:B------:R-:W-:-:S06]  /*72d0*/  NOP ;  /* 0x0000000000007918 */ /* 0x000fcc0000000000 */
[----:B--2---:R-:W-:-:S05]  /*72e0*/  IMAD R0, R0, 0x3c00, RZ ;  /* 0x00003c0000007824 */ /* 0x004fca00078e02ff */
[----:B------:R-:W-:Y:S01]  /*72f0*/  IADD3 R10, P1, P0, R8, R0, R2 ;  /* 0x00000000080a7210 */ /* 0x000fe2000783e002 */
[----:B------:R-:W-:Y:S01]  /*7300*/  IMAD R8, R16, c[0x0][0x330], RZ ;  /* 0x0000cc0010087a24 */ /* 0x000fe200078e02ff */
[----:B------:R-:W-:Y:S01]  /*7310*/  SHF.R.S32.HI R2, RZ, 0x1f, R0 ;  /* 0x0000001fff027819 */ /* 0x000fe20000011400 */
[----:B------:R-:W-:-:S03]  /*7320*/  IMAD R0, R13, c[0x0][0x328], RZ ;  /* 0x0000ca000d007a24 */ /* 0x000fc600078e02ff */
[----:B------:R-:W-:Y:S01]  /*7330*/  IADD3.X R11, R9, R2, R3, P1, P0 ;  /* 0x00000002090b7210 */ /* 0x000fe20000fe0403 */
[----:B------:R-:W-:-:S04]  /*7340*/  IMAD R0, R7, c[0x0][0x32c], R0 ;  /* 0x0000cb0007007a24 */ /* 0x000fc800078e0200 */
        /* <DEDUP_REMOVED lines=69> */
[----:B------:R-:W-:Y:S05]  /*77a0*/  CALL.REL.NOINC `($__internal_11_$__cuda_sm70_warpsync) ;  /* 0x0000072000007944 */ /* 0x000fea0003c00000 */
.L_x_1348:
        /* <DEDUP_REMOVED lines=12> */
.L_x_1350:
[----:B------:R-:W-:Y:S05]  /*7870*/  BSYNC B0 ;  /* 0x0000000000007941 */ /* 0x000fea0003800000 */
.L_x_1349:
[----:B--2---:R-:W-:Y:S01]  /*7880*/  IADD3 R4, P0, R14, c[0x0][0x348], RZ ;  /* 0x0000d2000e047a10 */ /* 0x004fe20007f1e0ff */
[----:B------:R-:W-:Y:S03]  /*7890*/  BSSY B0, `(.L_x_1351) ;  /* 0x0000008000007945 */ /* 0x000fe60003800000 */
[----:B------:R-:W-:Y:S01]  /*78a0*/  IADD3.X R5, R15, c[0x0][0x34c], RZ, P0, !PT ;  /* 0x0000d3000f057a10 */ /* 0x000fe200007fe4ff */
[----:B------:R-:W-:Y:S05]  /*78b0*/  @P2 BRA `(.L_x_1352) ;  /* 0x0000005000002947 */ /* 0x000fea0003800000 */
.L_x_1353:
[----:B------:R-:W2:Y:S01]  /*78c0*/  LDG.E.STRONG.GPU R0, [R4.64] ;  /* 0x0000000a04007981 */ /* 0x000ea2000c1ef900 */
[----:B------:R-:W-:Y:S01]  /*78d0*/  YIELD ;  /* 0x0000000000007946 */ /* 0x000fe20003800000 */
[----:B--2---:R-:W-:Y:S01]  /*78e0*/  ISETP.NE.AND P0, PT, R0, R6, PT ;  /* 0x000000060000720c */ /* 0x004fe20003f05270 */
[----:B------:R-:W-:-:S12]  /*78f0*/  CCTL.IVALL ;  /* 0x00000000ff00798f */ /* 0x000fd80002000000 */
[----:B------:R-:W-:Y:S05]  /*7900*/  @P0 BRA `(.L_x_1353) ;  /* 0xffffffb000000947 */ /* 0x000fea000383ffff */
.L_x_1352:
[----:B------:R-:W-:Y:S05]  /*7910*/  BSYNC B0 ;  /* 0x0000000000007941 */ /* 0x000fea0003800000 */
.L_x_1351:
[----:B------:R-:W-:Y:S05]  /*7920*/  BRA.CONV ~URZ, `(.L_x_1354) ;  /* 0x000000237f007947 */ /* 0x000fea000b800000 */
[----:B-1----:R-:W-:Y:S02]  /*7930*/  MOV R2, 0x7950 ;  /* 0x0000795000027802 */ /* 0x002fe40000000f00 */
[----:B------:R-:W-:Y:S05]  /*7940*/  CALL.REL.NOINC `($__internal_11_$__cuda_sm70_warpsync) ;  /* 0x0000058000007944 */ /* 0x000fea0003c00000 */
.L_x_1354:
        /* <DEDUP_REMOVED lines=76> */
.L_x_1355:
        /* <DEDUP_REMOVED lines=12> */
        .weak           $__internal_11_$__cuda_sm70_warpsync
        .type           $__internal_11_$__cuda_sm70_warpsync,@function
        .size           $__internal_11_$__cuda_sm70_warpsync,(.L_x_1432 - $__internal_11_$__cuda_sm70_warpsync)
$__internal_11_$__cuda_sm70_warpsync:
[----:B------:R-:W-:Y:S01]  /*7ed0*/  MOV R3, 0x0 ;  /* 0x0000000000037802 */ /* 0x000fe20000000f00 */
[----:B------:R-:W-:Y:S04]  /*7ee0*/  WARPSYNC R17 ;  /* 0x0000001100007348 */ /* 0x000fe80003800000 */
[----:B------:R-:W-:Y:S05]  /*7ef0*/  RET.REL.NODEC R2 `(_ZN7cutlass13device_kernelIN5flash19enable_sm80_to_sm89INS1_16FlashAttnBwdSm80INS1_25CollectiveMainloopBwdSm80ILi2ELi1EN4cute5tupleIJNS5_1CILi64EEENS7_ILi80EEENS7_ILi192EEEEEENS_6half_tEfNS_4arch4Sm80ELb1ELb0ELb1ELb1ELb1ELb0ELb1ELb0ELi2ELi4ELi2ELi2ELb0EEENS1_24CollectiveEpilogueBwdGQAISB_fSE_Li256ELb1ELb1EEENS1_25SingleTileBwdLPTSchedulerILb1ELi80ELb1EEEEEEEEEvNT_6ParamsE) ;  /* 0xffff810002007950 */ /* 0x000fea0003c3ffff */
.L_x_1356:
        /* <DEDUP_REMOVED lines=16> */
.L_x_1432:


//--------------------- .text._ZN7cutlass13device_kernelIN5flash22FlashAttnBwdPreprocessIN4cute5tupleIJNS3_1CILi64EEENS5_ILi192EEEEEENS_6half_tEfNS_4arch4Sm80ELb1ELb1EEEEEvNT_6ParamsE --------------------------
	.section	.text._ZN7cutlass13device_kernelIN5flash22FlashAttnBwdPreprocessIN4cute5tupleIJNS3_1CILi64EEENS5_ILi192EEEEEENS_6half_tEfNS_4arch4Sm80ELb1ELb1EEEEEvNT_6ParamsE,"ax",@progbits
	.sectioninfo	@"SHI_REGISTERS=78"
	.align	128
.text._ZN7cutlass13device_kernelIN5flash22FlashAttnBwdPreprocessIN4cute5tupleIJNS3_1CILi64EEENS5_ILi192EEEEEENS_6half_tEfNS_4arch4Sm80ELb1ELb1EEEEEvNT_6ParamsE:
        .type           _ZN7cutlass13device_kernelIN5flash22FlashAttnBwdPreprocessIN4cute5tupleIJNS3_1CILi64EEENS5_ILi192EEEEEENS_6half_tEfNS_4arch4Sm80ELb1ELb1EEEEEvNT_6ParamsE,@function
        .size           _ZN7cutlass13device_kernelIN5flash22FlashAttnBwdPreprocessIN4cute5tupleIJNS3_1CILi64EEENS5_ILi192EEEEEENS_6half_tEfNS_4arch4Sm80ELb1ELb1EEEEEvNT_6ParamsE,(.L_x_1434 - _ZN7cutlass13device_kernelIN5flash22FlashAttnBwdPreprocessIN4cute5tupleIJNS3_1CILi64EEENS5_ILi192EEEEEENS_6half_tEfNS_4arch4Sm80ELb1ELb1EEEEEvNT_6ParamsE)
        .other          _ZN7cutlass13device_kernelIN5flash22FlashAttnBwdPreprocessIN4cute5tupleIJNS3_1CILi64EEENS5_ILi192EEEEEENS_6half_tEfNS_4arch4Sm80ELb1ELb1EEEEEvNT_6ParamsE,@"STO_CUDA_ENTRY STV_DEFAULT"
_ZN7cutlass13device_kernelIN5flash22FlashAttnBwdPreprocessIN4cute5tupleIJNS3_1CILi64EEENS5_ILi192EEEEEENS_6half_tEfNS_4arch4Sm80ELb1ELb1EEEEEvNT_6ParamsE:
[----:B------:R-:W-:Y:S02]  /*0000*/  MOV R1, c[0x0][0x28] ;  /* 0x00000a0000017a02 */ /* 0x000fe40000000f00 */
[----:B------:R-:W0:Y:S01]  /*0010*/  S2R R61, SR_CTAID.Z ;  /* 0x00000000003d7919 */ /* 0x000e220000002700 */
[----:B------:R-:W-:Y:S01]  /*0020*/  ISETP.NE.U32.AND P1, PT, RZ, c[0x0][0x248], PT ;  /* 0x00009200ff007a0c */ /* 0x000fe20003f25070 */
[----:B------:R-:W-:Y:S01]  /*0030*/  HFMA2.MMA R60, -RZ, RZ, 0, 2.384185791015625e-07 ;  /* 0x00000004ff3c7435 */ /* 0x000fe200000001ff */
[----:B------:R-:W-:Y:S01]  /*0040*/  ISETP.NE.U32.AND P0, PT, RZ, c[0x0][0x240], PT ;  /* 0x00009000ff007a0c */ /* 0x000fe20003f05070 */
[----:B------:R-:W-:Y:S01]  /*0050*/  ULDC.64 UR4, c[0x0][0x118] ;  /* 0x0000460000047ab9 */ /* 0x000fe20000000a00 */
[----:B------:R-:W-:Y:S02]  /*0060*/  ISETP.NE.AND.EX P1, PT, RZ, c[0x0][0x24c], PT, P1 ;  /* 0x00009300ff007a0c */ /* 0x000fe40003f25310 */
[----:B------:R-:W-:Y:S02]  /*0070*/  ISETP.NE.AND.EX P0, PT, RZ, c[0x0][0x244], PT, P0 ;  /* 0x00009100ff007a0c */ /* 0x000fe40003f05300 */
[----:B------:R-:W-:-:S03]  /*0080*/  MOV R52, c[0x0][0x168] ;  /* 0x00005a0000347a02 */ /* 0x000fc60000000f00 */
[----:B0-----:R-:W-:-:S06]  /*0090*/  IMAD.WIDE R2, R61, R60, c[0x0][0x240] ;  /* 0x000090003d027625 */ /* 0x001fcc00078e023c */
[----:B------:R-:W-:Y:S02]  /*00a0*/  @P1 IMAD.WIDE R4, R61, R60, c[0x0][0x248] ;  /* 0x000092003d041625 */ /* 0x000fe400078e023c */
[----:B------:R0:W5:Y:S01]  /*00b0*/  @P0 LDG.E R59, [R2.64] ;  /* 0x00000004023b0981 */ /* 0x000162000c1e1900 */
[----:B------:R-:W-:-:S03]  /*00c0*/  ISETP.NE.U32.AND P2, PT, RZ, c[0x0][0x240], PT ;  /* 0x00009000ff007a0c */ /* 0x000fc60003f45070 */
[----:B------:R0:W5:Y:S04]  /*00d0*/  @P1 LDG.E R52, [R4.64] ;  /* 0x0000000404341981 */ /* 0x000168000c1e1900 */
[----:B------:R-:W1:Y:S04]  /*00e0*/  S2R R53, SR_CTAID.X ;  /* 0x0000000000357919 */ /* 0x000e680000002500 */
[----:B------:R-:W2:Y:S04]  /*00f0*/  S2R R58, SR_TID.X ;  /* 0x00000000003a7919 */ /* 0x000ea80000002100 */
[----:B------:R-:W3:Y:S01]  /*0100*/  S2R R10, SR_CTAID.Y ;  /* 0x00000000000a7919 */ /* 0x000ee20000002600 */
[----:B-1----:R-:W-:Y:S01]  /*0110*/  IMAD.SHL.U32 R11, R53, 0x40, RZ ;  /* 0x00000040350b7824 */ /* 0x002fe200078e00ff */
[----:B------:R-:W-:Y:S05]  /*0120*/  @P1 BRA `(.L_x_1357) ;  /* 0x0000004000001947 */ /* 0x000fea0003800000 */
[----:B0-----:R-:W-:Y:S05]  /*0130*/  @!P0 BRA `(.L_x_1357) ;  /* 0x0000003000008947 */ /* 0x001fea0003800000 */
[----:B------:R-:W4:Y:S04]  /*0140*/  LDG.E R5, [R2.64] ;  /* 0x0000000402057981 */ /* 0x000f28000c1e1900 */
[----:B-----5:R-:W4:Y:S02]  /*0150*/  LDG.E R52, [R2.64+0x4] ;  /* 0x0000040402347981 */ /* 0x020f24000c1e1900 */
[----:B----4-:R-:W-:-:S02]  /*0160*/  IADD3 R52, -R5, R52, RZ ;  /* 0x0000003405347210 */ /* 0x010fc40007ffe1ff */
.L_x_1357:
[----:B0-----:R-:W-:Y:S02]  /*0170*/  ISETP.NE.AND.EX P1, PT, RZ, c[0x0][0x244], PT, P2 ;  /* 0x00009100ff007a0c */ /* 0x001fe40003f25320 */
[----:B-----5:R-:W-:-:S13]  /*0180*/  ISETP.LE.AND P2, PT, R52, R11, PT ;  /* 0x0000000b3400720c */ /* 0x020fda0003f43270 */
[----:B------:R-:W-:Y:S05]  /*0190*/  @P1 EXIT P2 ;  /* 0x000000000000194d */ /* 0x000fea0001000000 */
[----:B------:R-:W-:Y:S01]  /*01a0*/  IADD3 R9, -R11, R52, RZ ;  /* 0x000000340b097210 */ /* 0x000fe20007ffe1ff */
[----:B------:R-:W-:Y:S01]  /*01b0*/  CS2R R12, SRZ ;  /* 0x00000000000c7805 */ /* 0x000fe2000001ff00 */
[----:B---3--:R-:W-:Y:S02]  /*01c0*/  SHF.R.S32.HI R8, RZ, 0x1f, R10 ;  /* 0x0000001fff087819 */ /* 0x008fe4000001140a */
[C---:B--2---:R-:W-:Y:S02]  /*01d0*/  ISETP.GE.AND P2, PT, R58.reuse, R9, PT ;  /* 0x000000093a00720c */ /* 0x044fe40003f46270 */
[----:B------:R-:W-:Y:S02]  /*01e0*/  @P0 MOV R12, R59 ;  /* 0x0000003b000c0202 */ /* 0x000fe40000000f00 */
[----:B------:R-:W-:Y:S02]  /*01f0*/  ISETP.GT.OR P2, PT, R58, 0x3f, P2 ;  /* 0x0000003f3a00780c */ /* 0x000fe40001744670 */
[----:B------:R-:W-:-:S02]  /*0200*/  @P0 SHF.R.S32.HI R13, RZ, 0x1f, R59 ;  /* 0x0000001fff0d0819 */ /* 0x000fc4000001143b */
[----:B------:R-:W-:Y:S02]  /*0210*/  SHF.R.S32.HI R7, RZ, 0x1f, R61 ;  /* 0x0000001fff077819 */ /* 0x000fe4000001143d */
[----:B------:R-:W-:Y:S02]  /*0220*/  SEL R6, R61, RZ, !P1 ;  /* 0x000000ff3d067207 */ /* 0x000fe40004800000 */
[----:B------:R-:W-:-:S05]  /*0230*/  SEL R7, R7, RZ, !P1 ;  /* 0x000000ff07077207 */ /* 0x000fca0004800000 */
[----:B------:R-:W-:Y:S01]  /*0240*/  @!P2 SHF.R.S32.HI R3, RZ, 0x1f, R11 ;  /* 0x0000001fff03a819 */ /* 0x000fe2000001140b */
[----:B------:R-:W-:Y:S01]  /*0250*/  @!P2 IMAD R5, R8, c[0x0][0x1e0], RZ ;  /* 0x000078000805aa24 */ /* 0x000fe200078e02ff */
[--C-:B------:R-:W-:Y:S01]  /*0260*/  @!P2 SHF.R.S32.HI R0, RZ, 0x1f, R58.reuse ;  /* 0x0000001fff00a819 */ /* 0x100fe2000001143a */
[----:B------:R-:W-:Y:S01]  /*0270*/  @!P2 IMAD R15, R7, c[0x0][0x1e8], RZ ;  /* 0x00007a00070faa24 */ /* 0x000fe200078e02ff */
[----:B------:R-:W-:Y:S01]  /*0280*/  @!P2 IADD3 R2, P3, P4, R12, R11, R58 ;  /* 0x0000000b0c02a210 */ /* 0x000fe20007c7e03a */
[----:B------:R-:W-:Y:S02]  /*0290*/  @!P2 IMAD R5, R10, c[0x0][0x1e4], R5 ;  /* 0x000079000a05aa24 */ /* 0x000fe400078e0205 */
[----:B------:R-:W-:Y:S01]  /*02a0*/  @!P2 IMAD R15, R6, c[0x0][0x1ec], R15 ;  /* 0x00007b00060faa24 */ /* 0x000fe200078e020f */
[----:B------:R-:W-:-:S05]  /*02b0*/  @!P2 IADD3.X R3, R13, R3, R0, P3, P4 ;  /* 0x000000030d03a210 */ /* 0x000fca0001fe8400 */
[----:B------:R-:W-:-:S04]  /*02c0*/  @!P2 IMAD.WIDE.U32 R2, R10, c[0x0][0x1e0], R2 ;  /* 0x000078000a02aa25 */ /* 0x000fc800078e0002 */
[----:B------:R-:W-:Y:S01]  /*02d0*/  @!P2 IMAD.IADD R3, R3, 0x1, R5 ;  /* 0x000000010303a824 */ /* 0x000fe200078e0205 */
[----:B------:R-:W-:-:S03]  /*02e0*/  MOV R5, 0x7f800000 ;  /* 0x7f80000000057802 */ /* 0x000fc60000000f00 */
[----:B------:R-:W-:-:S05]  /*02f0*/  @!P2 IMAD.WIDE.U32 R2, R6, c[0x0][0x1e8], R2 ;  /* 0x00007a000602aa25 */ /* 0x000fca00078e0002 */
[----:B------:R-:W-:Y:S02]  /*0300*/  @!P2 IADD3 R3, R3, R15, RZ ;  /* 0x0000000f0303a210 */ /* 0x000fe40007ffe0ff */
[----:B------:R-:W-:-:S04]  /*0310*/  @!P2 LEA R14, P1, R2, c[0x0][0x1d8], 0x2 ;  /* 0x00007600020eaa11 */ /* 0x000fc800078210ff */
[----:B------:R-:W-:Y:S02]  /*0320*/  @!P2 LEA.HI.X R15, R2, c[0x0][0x1dc], R3, 0x2, P1 ;  /* 0x00007700020faa11 */ /* 0x000fe400008f1403 */
[----:B------:R-:W-:Y:S01]  /*0330*/  SHF.R.S32.HI R3, RZ, 0x1f, R58 ;  /* 0x0000001fff037819 */ /* 0x000fe2000001143a */
[----:B------:R-:W-:Y:S01]  /*0340*/  IMAD R27, R7, c[0x0][0x188], RZ ;  /* 0x00006200071b7a24 */ /* 0x000fe200078e02ff */
[----:B------:R-:W-:Y:S01]  /*0350*/  BSSY B0, `(.L_x_1358) ;  /* 0x0000044000007945 */ /* 0x000fe20003800000 */
[----:B------:R0:W5:Y:S01]  /*0360*/  @!P2 LDG.E R5, [R14.64] ;  /* 0x000000040e05a981 */ /* 0x000162000c1e1900 */
[-C--:B------:R-:W-:Y:S01]  /*0370*/  LEA.HI R3, R3, R58.reuse, RZ, 0x3 ;  /* 0x0000003a03037211 */ /* 0x080fe200078f18ff */
[----:B------:R-:W-:Y:S01]  /*0380*/  IMAD R33, R6, c[0x0][0x18c], R27 ;  /* 0x0000630006217a24 */ /* 0x000fe200078e021b */
[----:B------:R-:W-:Y:S01]  /*0390*/  CS2R R40, SRZ ;  /* 0x0000000000287805 */ /* 0x000fe2000001ff00 */
[----:B------:R-:W-:Y:S01]  /*03a0*/  CS2R R42, SRZ ;  /* 0x00000000002a7805 */ /* 0x000fe2000001ff00 */
[----:B------:R-:W-:Y:S01]  /*03b0*/  LOP3.LUT R17, R3, 0xfffffff8, RZ, 0xc0, !PT ;  /* 0xfffffff803117812 */ /* 0x000fe200078ec0ff */
[----:B------:R-:W-:Y:S01]  /*03c0*/  CS2R R44, SRZ ;  /* 0x00000000002c7805 */ /* 0x000fe2000001ff00 */
[----:B------:R-:W-:Y:S01]  /*03d0*/  SHF.R.S32.HI R3, RZ, 0x3, R3 ;  /* 0x00000003ff037819 */ /* 0x000fe20000011403 */
[----:B------:R-:W-:Y:S01]  /*03e0*/  CS2R R46, SRZ ;  /* 0x00000000002e7805 */ /* 0x000fe2000001ff00 */
[----:B------:R-:W-:Y:S01]  /*03f0*/  IADD3 R4, -R17, R58, RZ ;  /* 0x0000003a11047210 */ /* 0x000fe20007ffe1ff */
[----:B------:R-:W-:Y:S01]  /*0400*/  IMAD R17, R8, c[0x0][0x180], RZ ;  /* 0x0000600008117a24 */ /* 0x000fe200078e02ff */
[----:B------:R-:W-:Y:S01]  /*0410*/  SHF.R.S32.HI R2, RZ, 0x1f, R3 ;  /* 0x0000001fff027819 */ /* 0x000fe20000011403 */
[----:B0-----:R-:W-:Y:S01]  /*0420*/  CS2R R14, SRZ ;  /* 0x00000000000e7805 */ /* 0x001fe2000001ff00 */
[C---:B------:R-:W-:Y:S01]  /*0430*/  IADD3 R56, P1, R3.reuse, R12, RZ ;  /* 0x0000000c03387210 */ /* 0x040fe20007f3e0ff */
[----:B------:R-:W-:Y:S01]  /*0440*/  IMAD.SHL.U32 R54, R4, 0x8, RZ ;  /* 0x0000000804367824 */ /* 0x000fe200078e00ff */
[C---:B------:R-:W-:Y:S01]  /*0450*/  IADD3 R0, R3.reuse, 0x20, RZ ;  /* 0x0000002003007810 */ /* 0x040fe20007ffe0ff */
[----:B------:R-:W-:Y:S01]  /*0460*/  IMAD R31, R10, c[0x0][0x184], R17 ;  /* 0x000061000a1f7a24 */ /* 0x000fe200078e0211 */
[----:B------:R-:W-:Y:S01]  /*0470*/  IADD3.X R57, R2, R13, RZ, P1, !PT ;  /* 0x0000000d02397210 */ /* 0x000fe20000ffe4ff */
[----:B------:R-:W-:Y:S01]  /*0480*/  CS2R R18, SRZ ;  /* 0x0000000000127805 */ /* 0x000fe2000001ff00 */
[--C-:B------:R-:W-:Y:S01]  /*0490*/  SHF.R.S32.HI R55, RZ, 0x1f, R54.reuse ;  /* 0x0000001fff377819 */ /* 0x100fe20000011436 */
[----:B------:R-:W-:Y:S01]  /*04a0*/  CS2R R12, SRZ ;  /* 0x00000000000c7805 */ /* 0x000fe2000001ff00 */
[-C--:B------:R-:W-:Y:S01]  /*04b0*/  ISETP.GE.AND P1, PT, R3, R9.reuse, PT ;  /* 0x000000090300720c */ /* 0x080fe20003f26270 */
[----:B------:R-:W-:Y:S01]  /*04c0*/  CS2R R28, SRZ ;  /* 0x00000000001c7805 */ /* 0x000fe2000001ff00 */
[----:B------:R-:W-:Y:S01]  /*04d0*/  CS2R R24, SRZ ;  /* 0x0000000000187805 */ /* 0x000fe2000001ff00 */
[----:B------:R-:W-:Y:S01]  /*04e0*/  IMAD.WIDE.U32 R16, R10, c[0x0][0x180], R54 ;  /* 0x000060000a107a25 */ /* 0x000fe200078e0036 */
[----:B------:R-:W-:Y:S01]  /*04f0*/  CS2R R20, SRZ ;  /* 0x0000000000147805 */ /* 0x000fe2000001ff00 */
[----:B------:R-:W-:Y:S01]  /*0500*/  CS2R R22, SRZ ;  /* 0x0000000000167805 */ /* 0x000fe2000001ff00 */
[----:B------:R-:W-:Y:S01]  /*0510*/  ISETP.GE.AND P2, PT, R0, R9, PT ;  /* 0x000000090000720c */ /* 0x000fe20003f46270 */
[----:B------:R-:W-:Y:S01]  /*0520*/  CS2R R26, SRZ ;  /* 0x00000000001a7805 */ /* 0x000fe2000001ff00 */
[----:B------:R-:W-:Y:S01]  /*0530*/  IADD3 R31, R17, R31, RZ ;  /* 0x0000001f111f7210 */ /* 0x000fe20007ffe0ff */
[----:B------:R-:W-:Y:S01]  /*0540*/  IMAD.WIDE R56, R53, 0x40, R56 ;  /* 0x0000004035387825 */ /* 0x000fe200078e0238 */
[----:B------:R-:W-:-:S02]  /*0550*/  MOV R30, R16 ;  /* 0x00000010001e7202 */ /* 0x000fc40000000f00 */
[----:B------:R-:W-:-:S03]  /*0560*/  CS2R R16, SRZ ;  /* 0x0000000000107805 */ /* 0x000fc6000001ff00 */
[----:B------:R-:W-:-:S04]  /*0570*/  IMAD.WIDE.U32 R30, R6, c[0x0][0x188], R30 ;  /* 0x00006200061e7a25 */ /* 0x000fc800078e001e */
[----:B------:R-:W-:Y:S01]  /*0580*/  IMAD.IADD R33, R31, 0x1, R33 ;  /* 0x000000011f217824 */ /* 0x000fe200078e0221 */
[----:B------:R-:W-:Y:S05]  /*0590*/  @P1 BRA `(.L_x_1359) ;  /* 0x000001f000001947 */ /* 0x000fea0003800000 */
[C---:B------:R-:W-:Y:S02]  /*05a0*/  ISETP.GE.AND P5, PT, R54.reuse, c[0x0][0x16c], PT ;  /* 0x00005b0036007a0c */ /* 0x040fe40003fa6270 */
[C---:B------:R-:W-:Y:S02]  /*05b0*/  IADD3 R32, R54.reuse, 0x40, RZ ;  /* 0x0000004036207810 */ /* 0x040fe40007ffe0ff */
[----:B------:R-:W-:Y:S02]  /*05c0*/  IADD3 R34, R54, 0x80, RZ ;  /* 0x0000008036227810 */ /* 0x000fe40007ffe0ff */
[----:B------:R-:W-:Y:S02]  /*05d0*/  ISETP.GE.AND P4, PT, R32, c[0x0][0x16c], PT ;  /* 0x00005b0020007a0c */ /* 0x000fe40003f86270 */
[----:B------:R-:W-:-:S05]  /*05e0*/  ISETP.GE.AND P3, PT, R34, c[0x0][0x16c], PT ;  /* 0x00005b0022007a0c */ /* 0x000fca0003f66270 */
[----:B------:R-:W-:Y:S01]  /*05f0*/  @!P5 MOV R32, R30 ;  /* 0x0000001e0020d202 */ /* 0x000fe20000000f00 */
[----:B------:R-:W-:-:S04]  /*0600*/  @!P5 IMAD R35, R57, c[0x0][0x178], RZ ;  /* 0x00005e003923da24 */ /* 0x000fc800078e02ff */
[----:B------:R-:W-:Y:S01]  /*0610*/  @!P5 IMAD.WIDE.U32 R38, R56, c[0x0][0x178], R32 ;  /* 0x00005e003826da25 */ /* 0x000fe200078e0020 */
[----:B------:R-:W-:-:S03]  /*0620*/  @!P4 MOV R36, R30 ;  /* 0x0000001e0024c202 */ /* 0x000fc60000000f00 */
[----:B------:R-:W-:Y:S01]  /*0630*/  @!P5 IMAD R35, R56, c[0x0][0x17c], R35 ;  /* 0x00005f003823da24 */ /* 0x000fe200078e0223 */
[----:B------:R-:W-:Y:S01]  /*0640*/  @!P5 LEA R34, P6, R38, c[0x0][0x160], 0x1 ;  /* 0x000058002622da11 */ /* 0x000fe200078c08ff */
[----:B------:R-:W-:Y:S02]  /*0650*/  @!P4 IMAD R49, R57, c[0x0][0x178], RZ ;  /* 0x00005e003931ca24 */ /* 0x000fe400078e02ff */
[----:B------:R-:W-:Y:S01]  /*0660*/  @!P4 IMAD.MOV.U32 R37, RZ, RZ, R33 ;  /* 0x000000ffff25c224 */ /* 0x000fe200078e0021 */
[----:B------:R-:W-:Y:S01]  /*0670*/  @!P5 IADD3 R35, R39, R35, RZ ;  /* 0x000000232723d210 */ /* 0x000fe20007ffe0ff */
[C---:B------:R-:W-:Y:S01]  /*0680*/  @!P4 IMAD R49, R56.reuse, c[0x0][0x17c], R49 ;  /* 0x00005f003831ca24 */ /* 0x040fe200078e0231 */
[----:B------:R-:W-:Y:S01]  /*0690*/  @!P3 MOV R39, R33 ;  /* 0x000000210027b202 */ /* 0x000fe20000000f00 */
[----:B------:R-:W-:Y:S01]  /*06a0*/  @!P4 IMAD.WIDE.U32 R36, R56, c[0x0][0x178], R36 ;  /* 0x00005e003824ca25 */ /* 0x000fe200078e0024 */
[----:B------:R-:W-:Y:S02]  /*06b0*/  @!P5 LEA.HI.X R35, R38, c[0x0][0x164], R35, 0x1, P6 ;  /* 0x000059002623da11 */ /* 0x000fe400030f0c23 */
[----:B------:R-:W-:Y:S01]  /*06c0*/  @!P3 MOV R38, R30 ;  /* 0x0000001e0026b202 */ /* 0x000fe20000000f00 */
[----:B------:R-:W-:Y:S01]  /*06d0*/  @!P3 IMAD R51, R57, c[0x0][0x178], RZ ;  /* 0x00005e003933ba24 */ /* 0x000fe200078e02ff */
[----:B------:R-:W-:Y:S01]  /*06e0*/  @!P4 IADD3 R49, R37, R49, RZ ;  /* 0x000000312531c210 */ /* 0x000fe20007ffe0ff */
[----:B------:R0:W5:Y:S01]  /*06f0*/  @!P5 LDG.E.128 R40, [R34.64] ;  /* 0x000000042228d981 */ /* 0x000162000c1e1d00 */
[----:B------:R-:W-:Y:S01]  /*0700*/  @!P4 LEA R48, P6, R36, c[0x0][0x160], 0x1 ;  /* 0x000058002430ca11 */ /* 0x000fe200078c08ff */
[----:B------:R-:W-:-:S03]  /*0710*/  @!P3 IMAD.WIDE.U32 R38, R56, c[0x0][0x178], R38 ;  /* 0x00005e003826ba25 */ /* 0x000fc600078e0026 */
[----:B------:R-:W-:Y:S01]  /*0720*/  @!P4 LEA.HI.X R49, R36, c[0x0][0x164], R49, 0x1, P6 ;  /* 0x000059002431ca11 */ /* 0x000fe200030f0c31 */
[----:B------:R-:W-:Y:S01]  /*0730*/  @!P3 IMAD R51, R56, c[0x0][0x17c], R51 ;  /* 0x00005f003833ba24 */ /* 0x000fe200078e0233 */
[----:B------:R-:W-:-:S03]  /*0740*/  @!P3 LEA R36, P6, R38, c[0x0][0x160], 0x1 ;  /* 0x000058002624ba11 */ /* 0x000fc600078c08ff */
[----:B------:R-:W-:Y:S01]  /*0750*/  @!P3 IMAD.IADD R51, R39, 0x1, R51 ;  /* 0x000000012733b824 */ /* 0x000fe200078e0233 */
[----:B------:R0:W5:Y:S04]  /*0760*/  @!P4 LDG.E.128 R44, [R48.64+0x80] ;  /* 0x00008004302cc981 */ /* 0x000168000c1e1d00 */
[----:B------:R-:W-:-:S05]  /*0770*/  @!P3 LEA.HI.X R37, R38, c[0x0][0x164], R51, 0x1, P6 ;  /* 0x000059002625ba11 */ /* 0x000fca00030f0c33 */
[----:B------:R0:W5:Y:S02]  /*0780*/  @!P3 LDG.E.128 R20, [R36.64+0x100] ;  /* 0x000100042414b981 */ /* 0x000164000c1e1d00 */
.L_x_1359:
[----:B------:R-:W-:Y:S05]  /*0790*/  BSYNC B0 ;  /* 0x0000000000007941 */ /* 0x000fea0003800000 */
.L_x_1358:
[----:B------:R-:W-:Y:S01]  /*07a0*/  BSSY B0, `(.L_x_1360) ;  /* 0x0000013000007945 */ /* 0x000fe20003800000 */
[----:B------:R-:W-:Y:S05]  /*07b0*/  @P2 BRA `(.L_x_1361) ;  /* 0x0000011000002947 */ /* 0x000fea0003800000 */
[----:B0-----:R-:W-:Y:S02]  /*07c0*/  IADD3 R35, P2, R56, 0x20, RZ ;  /* 0x0000002038237810 */ /* 0x001fe40007f5e0ff */
[----:B------:R-:W-:Y:S02]  /*07d0*/  MOV R31, R33 ;  /* 0x00000021001f7202 */ /* 0x000fe40000000f00 */
[----:B------:R-:W-:Y:S02]  /*07e0*/  IADD3.X R32, RZ, R57, RZ, P2, !PT ;  /* 0x00000039ff207210 */ /* 0x000fe400017fe4ff */
[C---:B------:R-:W-:Y:S01]  /*07f0*/  IADD3 R33, R54.reuse, 0x40, RZ ;  /* 0x0000004036217810 */ /* 0x040fe20007ffe0ff */
[----:B------:R-:W-:Y:S01]  /*0800*/  IMAD.WIDE.U32 R30, R35, c[0x0][0x178], R30 ;  /* 0x00005e00231e7a25 */ /* 0x000fe200078e001e */
[----:B------:R-:W-:Y:S02]  /*0810*/  IADD3 R34, R54, 0x80, RZ ;  /* 0x0000008036227810 */ /* 0x000fe40007ffe0ff */
[----:B------:R-:W-:Y:S01]  /*0820*/  ISETP.GE.AND P4, PT, R33, c[0x0][0x16c], PT ;  /* 0x00005b0021007a0c */ /* 0x000fe20003f86270 */
[----:B------:R-:W-:Y:S01]  /*0830*/  IMAD R32, R32, c[0x0][0x178], RZ ;  /* 0x00005e0020207a24 */ /* 0x000fe200078e02ff */
[----:B------:R-:W-:-:S02]  /*0840*/  ISETP.GE.AND P3, PT, R54, c[0x0][0x16c], PT ;  /* 0x00005b0036007a0c */ /* 0x000fc40003f66270 */
        /* <DEDUP_REMOVED lines=8> */
.L_x_1361:
[----:B------:R-:W-:Y:S05]  /*08d0*/  BSYNC B0 ;  /* 0x0000000000007941 */ /* 0x000fea0003800000 */
.L_x_1360:
[----:B------:R-:W-:Y:S01]  /*08e0*/  BSSY B0, `(.L_x_1362) ;  /* 0x000003a000007945 */ /* 0x000fe20003800000 */
[----:B------:R-:W-:Y:S01]  /*08f0*/  CS2R R30, SRZ ;  /* 0x00000000001e7805 */ /* 0x000fe2000001ff00 */
[----:B0-----:R-:W-:Y:S01]  /*0900*/  CS2R R32, SRZ ;  /* 0x0000000000207805 */ /* 0x001fe2000001ff00 */
[----:B------:R-:W-:Y:S01]  /*0910*/  CS2R R34, SRZ ;  /* 0x0000000000227805 */ /* 0x000fe2000001ff00 */
[----:B------:R-:W-:Y:S01]  /*0920*/  CS2R R36, SRZ ;  /* 0x0000000000247805 */ /* 0x000fe2000001ff00 */
[----:B------:R-:W-:Y:S01]  /*0930*/  CS2R R38, SRZ ;  /* 0x0000000000267805 */ /* 0x000fe2000001ff00 */
[----:B-----5:R-:W-:Y:S01]  /*0940*/  IMAD.MOV.U32 R70, RZ, RZ, R40 ;  /* 0x000000ffff467224 */ /* 0x020fe200078e0028 */
[----:B------:R-:W-:Y:S05]  /*0950*/  @P1 BRA `(.L_x_1363) ;  /* 0x0000032000001947 */ /* 0x000fea0003800000 */
[C---:B------:R-:W-:Y:S02]  /*0960*/  IADD3 R48, R54.reuse, 0x40, RZ ;  /* 0x0000004036307810 */ /* 0x040fe40007ffe0ff */
[----:B------:R-:W-:-:S02]  /*0970*/  ISETP.GE.AND P2, PT, R54, c[0x0][0x16c], PT ;  /* 0x00005b0036007a0c */ /* 0x000fc40003f46270 */
[----:B------:R-:W-:Y:S02]  /*0980*/  ISETP.GE.AND P3, PT, R48, c[0x0][0x16c], PT ;  /* 0x00005b0030007a0c */ /* 0x000fe40003f66270 */
[----:B------:R-:W-:-:S04]  /*0990*/  IADD3 R48, R54, 0x80, RZ ;  /* 0x0000008036307810 */ /* 0x000fc80007ffe0ff */
[----:B------:R-:W-:-:S05]  /*09a0*/  ISETP.GE.AND P5, PT, R48, c[0x0][0x16c], PT ;  /* 0x00005b0030007a0c */ /* 0x000fca0003fa6270 */
[C---:B------:R-:W-:Y:S02]  /*09b0*/  @!P2 IMAD R49, R8.reuse, c[0x0][0x1a0], RZ ;  /* 0x000068000831aa24 */ /* 0x040fe400078e02ff */
[----:B------:R-:W-:Y:S02]  /*09c0*/  @!P3 IMAD R51, R8, c[0x0][0x1a0], RZ ;  /* 0x000068000833ba24 */ /* 0x000fe400078e02ff */
[----:B------:R-:W-:-:S04]  /*09d0*/  @!P3 IMAD.WIDE.U32 R64, R10, c[0x0][0x1a0], R54 ;  /* 0x000068000a40ba25 */ /* 0x000fc800078e0036 */
[----:B------:R-:W-:Y:S02]  /*09e0*/  @!P3 IMAD R51, R10, c[0x0][0x1a4], R51 ;  /* 0x000069000a33ba24 */ /* 0x000fe400078e0233 */
[----:B------:R-:W-:Y:S02]  /*09f0*/  @!P5 IMAD R67, R8, c[0x0][0x1a0], RZ ;  /* 0x000068000843da24 */ /* 0x000fe400078e02ff */
[----:B------:R-:W-:Y:S01]  /*0a00*/  @!P2 IMAD.WIDE.U32 R68, R10, c[0x0][0x1a0], R54 ;  /* 0x000068000a44aa25 */ /* 0x000fe200078e0036 */
[----:B------:R-:W-:-:S03]  /*0a10*/  @!P3 IADD3 R65, R65, R51, RZ ;  /* 0x000000334141b210 */ /* 0x000fc60007ffe0ff */
[C---:B------:R-:W-:Y:S02]  /*0a20*/  @!P2 IMAD R49, R10.reuse, c[0x0][0x1a4], R49 ;  /* 0x000069000a31aa24 */ /* 0x040fe400078e0231 */
[----:B------:R-:W-:-:S03]  /*0a30*/  @!P5 IMAD.WIDE.U32 R50, R10, c[0x0][0x1a0], R54 ;  /* 0x000068000a32da25 */ /* 0x000fc600078e0036 */
[----:B------:R-:W-:Y:S01]  /*0a40*/  @!P2 IADD3 R69, R69, R49, RZ ;  /* 0x000000314545a210 */ /* 0x000fe20007ffe0ff */
[----:B------:R-:W-:Y:S02]  /*0a50*/  @!P5 IMAD R67, R10, c[0x0][0x1a4], R67 ;  /* 0x000069000a43da24 */ /* 0x000fe400078e0243 */
[C---:B------:R-:W-:Y:S02]  /*0a60*/  @!P3 IMAD R49, R7.reuse, c[0x0][0x1a8], RZ ;  /* 0x00006a000731ba24 */ /* 0x040fe400078e02ff */
[----:B------:R-:W-:Y:S01]  /*0a70*/  @!P2 IMAD R63, R7, c[0x0][0x1a8], RZ ;  /* 0x00006a00073faa24 */ /* 0x000fe200078e02ff */
[----:B------:R-:W-:Y:S01]  /*0a80*/  @!P5 IADD3 R51, R51, R67, RZ ;  /* 0x000000433333d210 */ /* 0x000fe20007ffe0ff */
[----:B------:R-:W-:Y:S02]  /*0a90*/  @!P5 IMAD R67, R7, c[0x0][0x1a8], RZ ;  /* 0x00006a000743da24 */ /* 0x000fe400078e02ff */
[C---:B------:R-:W-:Y:S02]  /*0aa0*/  @!P3 IMAD R49, R6.reuse, c[0x0][0x1ac], R49 ;  /* 0x00006b000631ba24 */ /* 0x040fe400078e0231 */
[----:B------:R-:W-:-:S04]  /*0ab0*/  @!P3 IMAD.WIDE.U32 R64, R6, c[0x0][0x1a8], R64 ;  /* 0x00006a000640ba25 */ /* 0x000fc800078e0040 */
[C---:B------:R-:W-:Y:S01]  /*0ac0*/  @!P5 IMAD R67, R6.reuse, c[0x0][0x1ac], R67 ;  /* 0x00006b000643da24 */ /* 0x040fe200078e0243 */
[----:B------:R-:W-:Y:S01]  /*0ad0*/  @!P3 IADD3 R65, R65, R49, RZ ;  /* 0x000000314141b210 */ /* 0x000fe20007ffe0ff */
[----:B------:R-:W-:-:S04]  /*0ae0*/  @!P5 IMAD.WIDE.U32 R50, R6, c[0x0][0x1a8], R50 ;  /* 0x00006a000632da25 */ /* 0x000fc800078e0032 */
[C---:B------:R-:W-:Y:S01]  /*0af0*/  @!P2 IMAD R63, R6.reuse, c[0x0][0x1ac], R63 ;  /* 0x00006b00063faa24 */ /* 0x040fe200078e023f */
[----:B------:R-:W-:Y:S01]  /*0b00*/  @!P5 IADD3 R51, R51, R67, RZ ;  /* 0x000000433333d210 */ /* 0x000fe20007ffe0ff */
[----:B------:R-:W-:-:S04]  /*0b10*/  @!P2 IMAD.WIDE.U32 R68, R6, c[0x0][0x1a8], R68 ;  /* 0x00006a000644aa25 */ /* 0x000fc800078e0044 */
[----:B------:R-:W-:Y:S02]  /*0b20*/  @!P2 IMAD.IADD R69, R69, 0x1, R63 ;  /* 0x000000014545a824 */ /* 0x000fe400078e023f */
[C---:B------:R-:W-:Y:S02]  /*0b30*/  @!P2 IMAD R49, R57.reuse, c[0x0][0x198], RZ ;  /* 0x000066003931aa24 */ /* 0x040fe400078e02ff */
[C---:B------:R-:W-:Y:S02]  /*0b40*/  @!P3 IMAD R63, R57.reuse, c[0x0][0x198], RZ ;  /* 0x00006600393fba24 */ /* 0x040fe400078e02ff */
[----:B------:R-:W-:Y:S02]  /*0b50*/  @!P5 IMAD R67, R57, c[0x0][0x198], RZ ;  /* 0x000066003943da24 */ /* 0x000fe400078e02ff */
[C---:B------:R-:W-:Y:S02]  /*0b60*/  @!P2 IMAD R49, R56.reuse, c[0x0][0x19c], R49 ;  /* 0x000067003831aa24 */ /* 0x040fe400078e0231 */
[----:B------:R-:W-:-:S04]  /*0b70*/  @!P2 IMAD.WIDE.U32 R68, R56, c[0x0][0x198], R68 ;  /* 0x000066003844aa25 */ /* 0x000fc800078e0044 */
[C---:B------:R-:W-:Y:S01]  /*0b80*/  @!P3 IMAD R63, R56.reuse, c[0x0][0x19c], R63 ;  /* 0x00006700383fba24 */ /* 0x040fe200078e023f */
[----:B------:R-:W-:Y:S01]  /*0b90*/  @!P2 IADD3 R49, R69, R49, RZ ;  /* 0x000000314531a210 */ /* 0x000fe20007ffe0ff */
[----:B------:R-:W-:Y:S01]  /*0ba0*/  @!P5 IMAD R67, R56, c[0x0][0x19c], R67 ;  /* 0x000067003843da24 */ /* 0x000fe200078e0243 */
[----:B------:R-:W-:Y:S01]  /*0bb0*/  @!P2 LEA R66, P1, R68, c[0x0][0x190], 0x1 ;  /* 0x000064004442aa11 */ /* 0x000fe200078208ff */
[----:B------:R-:W-:-:S04]  /*0bc0*/  @!P3 IMAD.WIDE.U32 R64, R56, c[0x0][0x198], R64 ;  /* 0x000066003840ba25 */ /* 0x000fc800078e0040 */
[----:B------:R-:W-:Y:S01]  /*0bd0*/  @!P5 IMAD.WIDE.U32 R50, R56, c[0x0][0x198], R50 ;  /* 0x000066003832da25 */ /* 0x000fe200078e0032 */
[----:B------:R-:W-:-:S03]  /*0be0*/  @!P3 LEA R62, P4, R64, c[0x0][0x190], 0x1 ;  /* 0x00006400403eba11 */ /* 0x000fc600078808ff */
[----:B------:R-:W-:Y:S01]  /*0bf0*/  @!P3 IMAD.IADD R63, R65, 0x1, R63 ;  /* 0x00000001413fb824 */ /* 0x000fe200078e023f */
[----:B------:R-:W-:Y:S02]  /*0c00*/  @!P5 IADD3 R51, R51, R67, RZ ;  /* 0x000000433333d210 */ /* 0x000fe40007ffe0ff */
[----:B------:R-:W-:Y:S02]  /*0c10*/  @!P5 LEA R48, P6, R50, c[0x0][0x190], 0x1 ;  /* 0x000064003230da11 */ /* 0x000fe400078c08ff */
[----:B------:R-:W-:Y:S02]  /*0c20*/  @!P2 LEA.HI.X R67, R68, c[0x0][0x194], R49, 0x1, P1 ;  /* 0x000065004443aa11 */ /* 0x000fe400008f0c31 */
[----:B------:R-:W-:Y:S02]  /*0c30*/  @!P3 LEA.HI.X R63, R64, c[0x0][0x194], R63, 0x1, P4 ;  /* 0x00006500403fba11 */ /* 0x000fe400020f0c3f */
[----:B------:R-:W-:Y:S01]  /*0c40*/  @!P5 LEA.HI.X R49, R50, c[0x0][0x194], R51, 0x1, P6 ;  /* 0x000065003231da11 */ /* 0x000fe200030f0c33 */
[----:B------:R0:W5:Y:S04]  /*0c50*/  @!P2 LDG.E.128 R28, [R66.64] ;  /* 0x00000004421ca981 */ /* 0x000168000c1e1d00 */
[----:B------:R0:W5:Y:S04]  /*0c60*/  @!P3 LDG.E.128 R32, [R62.64+0x80] ;  /* 0x000080043e20b981 */ /* 0x000168000c1e1d00 */
[----:B------:R0:W5:Y:S02]  /*0c70*/  @!P5 LDG.E.128 R36, [R48.64+0x100] ;  /* 0x000100043024d981 */ /* 0x000164000c1e1d00 */
.L_x_1363:
[----:B------:R-:W-:Y:S05]  /*0c80*/  BSYNC B0 ;  /* 0x0000000000007941 */ /* 0x000fea0003800000 */
.L_x_1362:
[----:B0----5:R-:W-:Y:S01]  /*0c90*/  MOV R48, R28 ;  /* 0x0000001c00307202 */ /* 0x021fe20000000f00 */
[--C-:B------:R-:W-:Y:S01]  /*0ca0*/  HADD2.F32 R40, -RZ, R70.reuse.H1_H1 ;  /* 0x30000046ff287230 */ /* 0x100fe20000004100 */
[----:B------:R-:W-:Y:S01]  /*0cb0*/  MOV R68, R41 ;  /* 0x0000002900447202 */ /* 0x000fe20000000f00 */
[----:B------:R-:W-:Y:S01]  /*0cc0*/  IMAD.MOV.U32 R28, RZ, RZ, R42 ;  /* 0x000000ffff1c7224 */ /* 0x000fe200078e002a */
[----:B------:R-:W-:Y:S01]  /*0cd0*/  HADD2.F32 R70, -RZ, R70.H0_H0 ;  /* 0x20000046ff467230 */ /* 0x000fe20000004100 */
[----:B------:R-:W-:Y:S01]  /*0ce0*/  MOV R64, R45 ;  /* 0x0000002d00407202 */ /* 0x000fe20000000f00 */
[--C-:B------:R-:W-:Y:S01]  /*0cf0*/  HADD2.F32 R41, -RZ, R48.reuse.H1_H1 ;  /* 0x30000030ff297230 */ /* 0x100fe20000004100 */
[----:B------:R-:W-:Y:S01]  /*0d00*/  IMAD.MOV.U32 R45, RZ, RZ, R29 ;  /* 0x000000ffff2d7224 */ /* 0x000fe200078e001d */
[----:B------:R-:W-:Y:S01]  /*0d10*/  MOV R63, R43 ;  /* 0x0000002b003f7202 */ /* 0x000fe20000000f00 */
[----:B------:R-:W-:Y:S01]  /*0d20*/  BSSY B0, `(.L_x_1364) ;  /* 0x0000033000007945 */ /* 0x000fe20003800000 */
[----:B------:R-:W-:Y:S01]  /*0d30*/  MOV R69, R30 ;  /* 0x0000001e00457202 */ /* 0x000fe20000000f00 */
[----:B------:R-:W-:Y:S01]  /*0d40*/  FMUL.FTZ R42, R40, R41 ;  /* 0x00000029282a7220 */ /* 0x000fe20000410000 */
[----:B------:R-:W-:Y:S01]  /*0d50*/  HADD2.F32 R41, -RZ, R48.H0_H0 ;  /* 0x20000030ff297230 */ /* 0x000fe20000004100 */
[----:B------:R-:W-:Y:S01]  /*0d60*/  MOV R62, R44 ;  /* 0x0000002c003e7202 */ /* 0x000fe20000000f00 */
[--C-:B------:R-:W-:Y:S01]  /*0d70*/  HADD2.F32 R40, -RZ, R68.reuse.H0_H0 ;  /* 0x20000044ff287230 */ /* 0x100fe20000004100 */
[----:B------:R-:W-:Y:S01]  /*0d80*/  MOV R29, R46 ;  /* 0x0000002e001d7202 */ /* 0x000fe20000000f00 */
[--C-:B------:R-:W-:Y:S01]  /*0d90*/  HADD2.F32 R43, -RZ, R45.reuse.H0_H0 ;  /* 0x2000002dff2b7230 */ /* 0x100fe20000004100 */
[----:B------:R-:W-:Y:S01]  /*0da0*/  FFMA.FTZ R42, R70, R41, R42 ;  /* 0x00000029462a7223 */ /* 0x000fe2000001002a */
[----:B------:R-:W-:Y:S01]  /*0db0*/  HADD2.F32 R68, -RZ, R68.H1_H1 ;  /* 0x30000044ff447230 */ /* 0x000fe20000004100 */
[----:B------:R-:W-:Y:S01]  /*0dc0*/  IMAD R41, R53, -0x40, R52 ;  /* 0xffffffc035297824 */ /* 0x000fe200078e0234 */
[----:B------:R-:W-:Y:S01]  /*0dd0*/  HADD2.F32 R45, -RZ, R45.H1_H1 ;  /* 0x3000002dff2d7230 */ /* 0x000fe20000004100 */
[----:B------:R-:W-:Y:S01]  /*0de0*/  FFMA.FTZ R40, R40, R43, R42 ;  /* 0x0000002b28287223 */ /* 0x000fe2000001002a */
[----:B------:R-:W-:Y:S01]  /*0df0*/  MOV R65, R47 ;  /* 0x0000002f00417202 */ /* 0x000fe20000000f00 */
[----:B------:R-:W-:Y:S01]  /*0e00*/  IMAD.MOV.U32 R67, RZ, RZ, R13 ;  /* 0x000000ffff437224 */ /* 0x000fe200078e000d */
[----:B------:R-:W-:Y:S01]  /*0e10*/  ISETP.GE.AND P1, PT, R0, R41, PT ;  /* 0x000000290000720c */ /* 0x000fe20003f26270 */
[----:B------:R-:W-:Y:S01]  /*0e20*/  FFMA.FTZ R68, R68, R45, R40 ;  /* 0x0000002d44447223 */ /* 0x000fe20000010028 */
[----:B------:R-:W-:Y:S01]  /*0e30*/  MOV R66, R12 ;  /* 0x0000000c00427202 */ /* 0x000fe20000000f00 */
[----:B------:R-:W-:Y:S01]  /*0e40*/  CS2R R40, SRZ ;  /* 0x0000000000287805 */ /* 0x000fe2000001ff00 */
[----:B------:R-:W-:Y:S01]  /*0e50*/  CS2R R42, SRZ ;  /* 0x00000000002a7805 */ /* 0x000fe2000001ff00 */
[----:B------:R-:W-:Y:S01]  /*0e60*/  CS2R R44, SRZ ;  /* 0x00000000002c7805 */ /* 0x000fe2000001ff00 */
[----:B------:R-:W-:Y:S01]  /*0e70*/  CS2R R46, SRZ ;  /* 0x00000000002e7805 */ /* 0x000fe2000001ff00 */
[----:B------:R-:W-:Y:S01]  /*0e80*/  CS2R R48, SRZ ;  /* 0x0000000000307805 */ /* 0x000fe2000001ff00 */
[----:B------:R-:W-:Y:S01]  /*0e90*/  CS2R R50, SRZ ;  /* 0x0000000000327805 */ /* 0x000fe2000001ff00 */
[----:B------:R-:W-:-:S02]  /*0ea0*/  HADD2.F32 R71, -RZ, R28.H0_H0 ;  /* 0x2000001cff477230 */ /* 0x000fc40000004100 */
[----:B------:R-:W-:Y:S02]  /*0eb0*/  HADD2.F32 R70, -RZ, R69.H0_H0 ;  /* 0x20000045ff467230 */ /* 0x000fe40000004100 */
[----:B------:R-:W-:Y:S05]  /*0ec0*/  @P1 BRA `(.L_x_1365) ;  /* 0x0000018000001947 */ /* 0x000fea0003800000 */
[----:B------:R-:W-:Y:S01]  /*0ed0*/  IMAD R73, R8, c[0x0][0x1a0], RZ ;  /* 0x0000680008497a24 */ /* 0x000fe200078e02ff */
[----:B------:R-:W-:Y:S01]  /*0ee0*/  IADD3 R72, R54, 0x40, RZ ;  /* 0x0000004036487810 */ /* 0x000fe20007ffe0ff */
[----:B------:R-:W-:Y:S01]  /*0ef0*/  IMAD.WIDE.U32 R12, R10, c[0x0][0x1a0], R54 ;  /* 0x000068000a0c7a25 */ /* 0x000fe200078e0036 */
[----:B------:R-:W-:Y:S02]  /*0f00*/  IADD3 R55, P1, R56, 0x20, RZ ;  /* 0x0000002038377810 */ /* 0x000fe40007f3e0ff */
[----:B------:R-:W-:Y:S01]  /*0f10*/  ISETP.GE.AND P2, PT, R54, c[0x0][0x16c], PT ;  /* 0x00005b0036007a0c */ /* 0x000fe20003f46270 */
[----:B------:R-:W-:Y:S01]  /*0f20*/  IMAD R73, R10, c[0x0][0x1a4], R73 ;  /* 0x000069000a497a24 */ /* 0x000fe200078e0249 */
[----:B------:R-:W-:Y:S01]  /*0f30*/  IADD3.X R56, RZ, R57, RZ, P1, !PT ;  /* 0x00000039ff387210 */ /* 0x000fe20000ffe4ff */
[----:B------:R-:W-:Y:S01]  /*0f40*/  IMAD R75, R7, c[0x0][0x1a8], RZ ;  /* 0x00006a00074b7a24 */ /* 0x000fe200078e02ff */
[----:B------:R-:W-:-:S02]  /*0f50*/  ISETP.GE.AND P3, PT, R72, c[0x0][0x16c], PT ;  /* 0x00005b0048007a0c */ /* 0x000fc40003f66270 */
[----:B------:R-:W-:Y:S01]  /*0f60*/  IADD3 R13, R13, R73, RZ ;  /* 0x000000490d0d7210 */ /* 0x000fe20007ffe0ff */
[----:B------:R-:W-:Y:S02]  /*0f70*/  IMAD R75, R6, c[0x0][0x1ac], R75 ;  /* 0x00006b00064b7a24 */ /* 0x000fe400078e024b */
[----:B------:R-:W-:Y:S02]  /*0f80*/  IMAD R56, R56, c[0x0][0x198], RZ ;  /* 0x0000660038387a24 */ /* 0x000fe400078e02ff */
[----:B------:R-:W-:-:S04]  /*0f90*/  IMAD.WIDE.U32 R12, R6, c[0x0][0x1a8], R12 ;  /* 0x00006a00060c7a25 */ /* 0x000fc800078e000c */
[----:B------:R-:W-:Y:S02]  /*0fa0*/  IMAD.IADD R13, R13, 0x1, R75 ;  /* 0x000000010d0d7824 */ /* 0x000fe400078e024b */
[C---:B------:R-:W-:Y:S02]  /*0fb0*/  IMAD R57, R55.reuse, c[0x0][0x19c], R56 ;  /* 0x0000670037397a24 */ /* 0x040fe400078e0238 */
[----:B------:R-:W-:Y:S01]  /*0fc0*/  IMAD.WIDE.U32 R12, R55, c[0x0][0x198], R12 ;  /* 0x00006600370c7a25 */ /* 0x000fe200078e000c */
[----:B------:R-:W-:-:S04]  /*0fd0*/  IADD3 R55, R54, 0x80, RZ ;  /* 0x0000008036377810 */ /* 0x000fc80007ffe0ff */
[----:B------:R-:W-:Y:S02]  /*0fe0*/  ISETP.GE.AND P4, PT, R55, c[0x0][0x16c], PT ;  /* 0x00005b0037007a0c */ /* 0x000fe40003f86270 */
[----:B------:R-:W-:Y:S02]  /*0ff0*/  IADD3 R13, R13, R57, RZ ;  /* 0x000000390d0d7210 */ /* 0x000fe40007ffe0ff */
[----:B------:R-:W-:-:S04]  /*1000*/  LEA R54, P1, R12, c[0x0][0x190], 0x1 ;  /* 0x000064000c367a11 */ /* 0x000fc800078208ff */
[----:B------:R-:W-:-:S05]  /*1010*/  LEA.HI.X R55, R12, c[0x0][0x194], R13, 0x1, P1 ;  /* 0x000065000c377a11 */ /* 0x000fca00008f0c0d */
[----:B------:R0:W5:Y:S04]  /*1020*/  @!P2 LDG.E.128 R40, [R54.64] ;  /* 0x000000043628a981 */ /* 0x000168000c1e1d00 */
[----:B------:R0:W5:Y:S04]  /*1030*/  @!P3 LDG.E.128 R44, [R54.64+0x80] ;  /* 0x00008004362cb981 */ /* 0x000168000c1e1d00 */
[----:B------:R0:W5:Y:S02]  /*1040*/  @!P4 LDG.E.128 R48, [R54.64+0x100] ;  /* 0x000100043630c981 */ /* 0x000164000c1e1d00 */
.L_x_1365:
[----:B------:R-:W-:Y:S05]  /*1050*/  BSYNC B0 ;  /* 0x0000000000007941 */ /* 0x000fea0003800000 */
.L_x_1364:
[----:B------:R-:W-:Y:S01]  /*1060*/  HADD2.F32 R28, -RZ, R28.H1_H1 ;  /* 0x3000001cff1c7230 */ /* 0x000fe20000004100 */
[----:B------:R-:W-:Y:S01]  /*1070*/  FFMA.FTZ R68, R71, R70, R68 ;  /* 0x0000004647447223 */ /* 0x000fe20000010044 */
[----:B0-----:R-:W-:Y:S01]  /*1080*/  HADD2.F32 R55, -RZ, R69.H1_H1 ;  /* 0x30000045ff377230 */ /* 0x001fe20000004100 */
[----:B------:R-:W-:Y:S01]  /*1090*/  @P0 LEA R59, R61, R59, 0x6 ;  /* 0x0000003b3d3b0211 */ /* 0x000fe200078e30ff */
[----:B------:R-:W-:Y:S01]  /*10a0*/  HADD2.F32 R12, -RZ, R66.H1_H1 ;  /* 0x30000042ff0c7230 */ /* 0x000fe20000004100 */
[----:B------:R-:W-:Y:S01]  /*10b0*/  BSSY B0, `(.L_x_1366) ;  /* 0x00000ae000007945 */ /* 0x000fe20003800000 */
[----:B-----5:R-:W-:Y:S01]  /*10c0*/  HADD2.F32 R13, -RZ, R40.H1_H1 ;  /* 0x30000028ff0d7230 */ /* 0x020fe20000004100 */
[----:B------:R-:W-:Y:S01]  /*10d0*/  FFMA.FTZ R68, R28, R55, R68 ;  /* 0x000000371c447223 */ /* 0x000fe20000010044 */
[----:B------:R-:W-:-:S02]  /*10e0*/  HADD2.F32 R66, -RZ, R66.H0_H0 ;  /* 0x20000042ff427230 */ /* 0x000fc40000004100 */
[----:B------:R-:W-:Y:S01]  /*10f0*/  HADD2.F32 R55, -RZ, R40.H0_H0 ;  /* 0x20000028ff377230 */ /* 0x000fe20000004100 */
[----:B------:R-:W-:Y:S01]  /*1100*/  FMUL.FTZ R30, R12, R13 ;  /* 0x0000000d0c1e7220 */ /* 0x000fe20000410000 */
[----:B------:R-:W-:Y:S02]  /*1110*/  HADD2.F32 R12, -RZ, R67.H0_H0 ;  /* 0x20000043ff0c7230 */ /* 0x000fe40000004100 */
[----:B------:R-:W-:Y:S01]  /*1120*/  HADD2.F32 R57, -RZ, R41.H0_H0 ;  /* 0x20000029ff397230 */ /* 0x000fe20000004100 */
[----:B------:R-:W-:Y:S01]  /*1130*/  FFMA.FTZ R30, R66, R55, R30 ;  /* 0x00000037421e7223 */ /* 0x000fe2000001001e */
[----:B------:R-:W-:Y:S02]  /*1140*/  HADD2.F32 R13, -RZ, R63.H0_H0 ;  /* 0x2000003fff0d7230 */ /* 0x000fe40000004100 */
[----:B------:R-:W-:Y:S01]  /*1150*/  HADD2.F32 R28, -RZ, R31.H0_H0 ;  /* 0x2000001fff1c7230 */ /* 0x000fe20000004100 */
[----:B------:R-:W-:Y:S01]  /*1160*/  FFMA.FTZ R30, R12, R57, R30 ;  /* 0x000000390c1e7223 */ /* 0x000fe2000001001e */
[----:B------:R-:W-:-:S02]  /*1170*/  HADD2.F32 R67, -RZ, R67.H1_H1 ;  /* 0x30000043ff437230 */ /* 0x000fc40000004100 */
[----:B------:R-:W-:Y:S01]  /*1180*/  HADD2.F32 R12, -RZ, R41.H1_H1 ;  /* 0x30000029ff0c7230 */ /* 0x000fe20000004100 */
        /* <DEDUP_REMOVED lines=8> */
[----:B------:R-:W-:Y:S01]  /*1210*/  HADD2.F32 R14, -RZ, R14.H1_H1 ;  /* 0x3000000eff0e7230 */ /* 0x000fe20000004100 */
[----:B------:R-:W-:Y:S01]  /*1220*/  FFMA.FTZ R12, R12, R31, R30 ;  /* 0x0000001f0c0c7223 */ /* 0x000fe2000001001e */
[----:B------:R-:W-:Y:S02]  /*1230*/  HADD2.F32 R28, -RZ, R32.H0_H0 ;  /* 0x20000020ff1c7230 */ /* 0x000fe40000004100 */
[----:B------:R-:W-:Y:S02]  /*1240*/  HADD2.F32 R41, -RZ, R42.H1_H1 ;  /* 0x3000002aff297230 */ /* 0x000fe40000004100 */
        /* <DEDUP_REMOVED lines=8> */
[----:B------:R-:W-:Y:S02]  /*12d0*/  HADD2.F32 R31, -RZ, R32.H1_H1 ;  /* 0x30000020ff1f7230 */ /* 0x000fe40000004100 */
[----:B------:R-:W-:Y:S01]  /*12e0*/  HADD2.F32 R13, -RZ, R64.H0_H0 ;  /* 0x20000040ff0d7230 */ /* 0x000fe20000004100 */
[----:B------:R-:W-:Y:S01]  /*12f0*/  FFMA.FTZ R30, R15, R14, R12 ;  /* 0x0000000e0f1e7223 */ /* 0x000fe2000001000c */
[----:B------:R-:W-:Y:S01]  /*1300*/  HADD2.F32 R12, -RZ, R16.H0_H0 ;  /* 0x20000010ff0c7230 */ /* 0x000fe20000004100 */
[----:B------:R-:W-:Y:S01]  /*1310*/  FFMA.FTZ R28, R62, R31, R28 ;  /* 0x0000001f3e1c7223 */ /* 0x000fe2000001001c */
[----:B------:R-:W-:-:S02]  /*1320*/  HADD2.F32 R15, -RZ, R44.H0_H0 ;  /* 0x2000002cff0f7230 */ /* 0x000fc40000004100 */
[----:B------:R-:W-:Y:S02]  /*1330*/  HADD2.F32 R16, -RZ, R16.H1_H1 ;  /* 0x30000010ff107230 */ /* 0x000fe40000004100 */
[----:B------:R-:W-:Y:S01]  /*1340*/  HADD2.F32 R14, -RZ, R33.H0_H0 ;  /* 0x20000021ff0e7230 */ /* 0x000fe20000004100 */
[----:B------:R-:W-:Y:S01]  /*1350*/  FFMA.FTZ R12, R12, R15, R30 ;  /* 0x0000000f0c0c7223 */ /* 0x000fe2000001001e */
        /* <DEDUP_REMOVED lines=15> */
[----:B------:R-:W-:Y:S01]  /*1450*/  HADD2.F32 R28, -RZ, R46.H0_H0 ;  /* 0x2000002eff1c7230 */ /* 0x000fe20000004100 */
[----:B------:R-:W-:Y:S01]  /*1460*/  FFMA.FTZ R42, R16, R31, R33 ;  /* 0x0000001f102a7223 */ /* 0x000fe20000010021 */
[----:B------:R-:W-:Y:S02]  /*1470*/  HADD2.F32 R33, -RZ, R34.H1_H1 ;  /* 0x30000022ff217230 */ /* 0x000fe40000004100 */
[----:B------:R-:W-:Y:S01]  /*1480*/  HADD2.F32 R31, -RZ, R37.H0_H0 ;  /* 0x20000025ff1f7230 */ /* 0x000fe20000004100 */
[----:B------:R-:W-:Y:S01]  /*1490*/  FFMA.FTZ R43, R17, R28, R30 ;  /* 0x0000001c112b7223 */ /* 0x000fe2000001001e */
[----:B------:R-:W-:Y:S02]  /*14a0*/  HADD2.F32 R30, -RZ, R29.H1_H1 ;  /* 0x3000001dff1e7230 */ /* 0x000fe40000004100 */
[----:B------:R-:W-:Y:S02]  /*14b0*/  HADD2.F32 R28, -RZ, R37.H1_H1 ;  /* 0x30000025ff1c7230 */ /* 0x000fe40000004100 */
[----:B------:R-:W-:Y:S01]  /*14c0*/  HADD2.F32 R32, -RZ, R18.H1_H1 ;  /* 0x30000012ff207230 */ /* 0x000fe20000004100 */
[----:B------:R-:W-:Y:S01]  /*14d0*/  FFMA.FTZ R42, R30, R33, R42 ;  /* 0x000000211e2a7223 */ /* 0x000fe2000001002a */
[----:B------:R-:W-:-:S02]  /*14e0*/  HADD2.F32 R37, -RZ, R46.H1_H1 ;  /* 0x3000002eff257230 */ /* 0x000fc40000004100 */
[----:B------:R-:W-:Y:S02]  /*14f0*/  HADD2.F32 R30, -RZ, R65.H0_H0 ;  /* 0x20000041ff1e7230 */ /* 0x000fe40000004100 */
        /* <DEDUP_REMOVED lines=9> */
[----:B------:R-:W-:Y:S01]  /*1590*/  HADD2.F32 R41, -RZ, R36.H1_H1 ;  /* 0x30000024ff297230 */ /* 0x000fe20000004100 */
[----:B------:R-:W-:Y:S01]  /*15a0*/  FFMA.FTZ R34, R65, R34, R30 ;  /* 0x0000002241227223 */ /* 0x000fe2000001001e */
[----:B------:R-:W-:Y:S02]  /*15b0*/  HADD2.F32 R19, -RZ, R19.H1_H1 ;  /* 0x30000013ff137230 */ /* 0x000fe40000004100 */
        /* <DEDUP_REMOVED lines=9> */
[----:B------:R-:W-:Y:S01]  /*1650*/  HADD2.F32 R19, -RZ, R48.H1_H1 ;  /* 0x30000030ff137230 */ /* 0x000fe20000004100 */
[----:B------:R-:W-:Y:S01]  /*1660*/  FFMA.FTZ R41, R20, R41, R15 ;  /* 0x0000002914297223 */ /* 0x000fe2000001000f */
        /* <DEDUP_REMOVED lines=17> */
[----:B------:R-:W-:Y:S01]  /*1780*/  IMAD R21, R8, c[0x0][0x220], RZ ;  /* 0x0000880008157a24 */ /* 0x000fe200078e02ff */
        /* <DEDUP_REMOVED lines=16> */
[----:B------:R-:W-:-:S04]  /*1890*/  FFMA.FTZ R16, R23, R16, R17 ;  /* 0x0000001017107223 */ /* 0x000fc80000010011 */
[----:B------:R-:W-:Y:S02]  /*18a0*/  FFMA.FTZ R27, R27, R12, R13 ;  /* 0x0000000c1b1b7223 */ /* 0x000fe4000001000d */
[----:B------:R-:W0:Y:S04]  /*18b0*/  SHFL.BFLY PT, R13, R16, 0x4, 0x1f ;  /* 0x0c801f00100d7f89 */ /* 0x000e2800000e0000 */
[----:B------:R-:W1:Y:S01]  /*18c0*/  SHFL.BFLY PT, R12, R27, 0x4, 0x1f ;  /* 0x0c801f001b0c7f89 */ /* 0x000e6200000e0000 */
[----:B0-----:R-:W-:Y:S01]  /*18d0*/  FADD.FTZ R13, R16, R13 ;  /* 0x0000000d100d7221 */ /* 0x001fe20000010000 */
[----:B------:R-:W-:Y:S01]  /*18e0*/  HFMA2.MMA R16, -RZ, RZ, 0, 0 ;  /* 0x00000000ff107435 */ /* 0x000fe200000001ff */
[----:B-1----:R-:W-:-:S03]  /*18f0*/  FADD.FTZ R17, R27, R12 ;  /* 0x0000000c1b117221 */ /* 0x002fc60000010000 */
[----:B------:R-:W0:Y:S04]  /*1900*/  SHFL.BFLY PT, R12, R13, 0x2, 0x1f ;  /* 0x0c401f000d0c7f89 */ /* 0x000e2800000e0000 */
[----:B------:R-:W1:Y:S01]  /*1910*/  SHFL.BFLY PT, R18, R17, 0x2, 0x1f ;  /* 0x0c401f0011127f89 */ /* 0x000e6200000e0000 */
[----:B0-----:R-:W-:Y:S01]  /*1920*/  FADD.FTZ R14, R13, R12 ;  /* 0x0000000c0d0e7221 */ /* 0x001fe20000010000 */
[----:B------:R-:W-:Y:S01]  /*1930*/  @P0 SHF.R.S32.HI R12, RZ, 0x1f, R59 ;  /* 0x0000001fff0c0819 */ /* 0x000fe2000001143b */
[----:B------:R-:W-:Y:S02]  /*1940*/  IMAD R13, R53, 0x3000, RZ ;  /* 0x00003000350d7824 */ /* 0x000fe400078e02ff */
[----:B-1----:R-:W-:Y:S01]  /*1950*/  FADD.FTZ R18, R17, R18 ;  /* 0x0000001211127221 */ /* 0x002fe20000010000 */
[----:B------:R-:W0:Y:S01]  /*1960*/  SHFL.BFLY PT, R15, R14, 0x1, 0x1f ;  /* 0x0c201f000e0f7f89 */ /* 0x000e2200000e0000 */
[----:B------:R-:W-:-:S02]  /*1970*/  @P0 LEA.HI R12, R12, R59, RZ, 0x6 ;  /* 0x0000003b0c0c0211 */ /* 0x000fc400078f30ff */
[----:B------:R-:W-:Y:S01]  /*1980*/  SHF.L.U32 R17, R58, 0x2, RZ ;  /* 0x000000023a117819 */ /* 0x000fe200000006ff */
[----:B------:R-:W1:Y:S01]  /*1990*/  SHFL.BFLY PT, R19, R18, 0x1, 0x1f ;  /* 0x0c201f0012137f89 */ /* 0x000e6200000e0000 */
[----:B------:R-:W-:Y:S02]  /*19a0*/  @P0 LOP3.LUT R16, R12, 0xffffffc0, RZ, 0xc0, !PT ;  /* 0xffffffc00c100812 */ /* 0x000fe400078ec0ff */
[----:B------:R-:W-:-:S03]  /*19b0*/  ISETP.NE.AND P0, PT, R4, RZ, PT ;  /* 0x000000ff0400720c */ /* 0x000fc60003f05270 */
[----:B------:R-:W-:-:S05]  /*19c0*/  IMAD R12, R16, 0xc0, RZ ;  /* 0x000000c0100c7824 */ /* 0x000fca00078e02ff */
[----:B------:R-:W-:Y:S02]  /*19d0*/  SHF.R.S32.HI R4, RZ, 0x1f, R12 ;  /* 0x0000001fff047819 */ /* 0x000fe4000001140c */
[--C-:B------:R-:W-:Y:S02]  /*19e0*/  IADD3 R12, P1, P2, R12, R17, R13.reuse ;  /* 0x000000110c0c7210 */ /* 0x100fe40007a3e00d */
[----:B------:R-:W-:Y:S02]  /*19f0*/  SHF.R.S32.HI R13, RZ, 0x1f, R13 ;  /* 0x0000001fff0d7819 */ /* 0x000fe4000001140d */
[----:B------:R-:W-:Y:S01]  /*1a00*/  SHF.R.S32.HI R17, RZ, 0x1f, R17 ;  /* 0x0000001fff117819 */ /* 0x000fe20000011411 */
[----:B0-----:R-:W-:-:S03]  /*1a10*/  FADD.FTZ R20, R14, R15 ;  /* 0x0000000f0e147221 */ /* 0x001fc60000010000 */
[----:B------:R-:W-:Y:S01]  /*1a20*/  IADD3.X R13, R4, R17, R13, P1, P2 ;  /* 0x00000011040d7210 */ /* 0x000fe20000fe440d */
[----:B-1----:R-:W-:Y:S01]  /*1a30*/  FADD.FTZ R19, R18, R19 ;  /* 0x0000001312137221 */ /* 0x002fe20000010000 */
[----:B------:R-:W-:Y:S05]  /*1a40*/  @P0 BRA `(.L_x_1367) ;  /* 0x0000014000000947 */ /* 0x000fea0003800000 */
[----:B------:R-:W-:Y:S01]  /*1a50*/  SHF.R.S32.HI R4, RZ, 0x1f, R16 ;  /* 0x0000001fff047819 */ /* 0x000fe20000011410 */
[----:B------:R-:W-:Y:S01]  /*1a60*/  IMAD R17, R8, c[0x0][0x1c8], RZ ;  /* 0x0000720008117a24 */ /* 0x000fe200078e02ff */
[----:B------:R-:W-:Y:S02]  /*1a70*/  IADD3 R14, P0, R11, R16, RZ ;  /* 0x000000100b0e7210 */ /* 0x000fe40007f1e0ff */
[----:B------:R-:W-:Y:S01]  /*1a80*/  ISETP.GE.AND P1, PT, R3, R9, PT ;  /* 0x000000090300720c */ /* 0x000fe20003f26270 */
[----:B------:R-:W-:Y:S01]  /*1a90*/  IMAD R17, R10, c[0x0][0x1cc], R17 ;  /* 0x000073000a117a24 */ /* 0x000fe200078e0211 */
[----:B------:R-:W-:-:S05]  /*1aa0*/  LEA.HI.X.SX32 R15, R11, R4, 0x1, P0 ;  /* 0x000000040b0f7211 */ /* 0x000fca00000f0eff */
[----:B------:R-:W-:-:S04]  /*1ab0*/  IMAD.WIDE.U32 R14, R10, c[0x0][0x1c8], R14 ;  /* 0x000072000a0e7a25 */ /* 0x000fc800078e000e */
[----:B------:R-:W-:Y:S02]  /*1ac0*/  IMAD.IADD R15, R15, 0x1, R17 ;  /* 0x000000010f0f7824 */ /* 0x000fe400078e0211 */
[----:B------:R-:W-:Y:S02]  /*1ad0*/  IMAD R17, R7, c[0x0][0x1d0], RZ ;  /* 0x0000740007117a24 */ /* 0x000fe400078e02ff */
[----:B------:R-:W-:-:S04]  /*1ae0*/  IMAD.WIDE.U32 R14, R6, c[0x0][0x1d0], R14 ;  /* 0x00007400060e7a25 */ /* 0x000fc800078e000e */
[----:B------:R-:W-:Y:S01]  /*1af0*/  IMAD R17, R6, c[0x0][0x1d4], R17 ;  /* 0x0000750006117a24 */ /* 0x000fe200078e0211 */
[----:B------:R-:W-:-:S04]  /*1b00*/  IADD3 R4, P0, R3, R14, RZ ;  /* 0x0000000e03047210 */ /* 0x000fc80007f1e0ff */
[----:B------:R-:W-:Y:S02]  /*1b10*/  IADD3.X R15, R2, R15, R17, P0, !PT ;  /* 0x0000000f020f7210 */ /* 0x000fe400007fe411 */
[----:B------:R-:W-:Y:S02]  /*1b20*/  LEA R2, P2, R4, c[0x0][0x1b0], 0x2 ;  /* 0x00006c0004027a11 */ /* 0x000fe400078410ff */
[----:B------:R-:W-:Y:S02]  /*1b30*/  ISETP.GE.AND P0, PT, R0, R9, PT ;  /* 0x000000090000720c */ /* 0x000fe40003f06270 */
[----:B------:R-:W-:Y:S02]  /*1b40*/  LEA.HI.X R3, R4, c[0x0][0x1b4], R15, 0x2, P2 ;  /* 0x00006d0004037a11 */ /* 0x000fe400010f140f */
[----:B------:R-:W-:Y:S02]  /*1b50*/  FSEL R9, R20, RZ, !P1 ;  /* 0x000000ff14097208 */ /* 0x000fe40004800000 */
[----:B------:R-:W-:-:S03]  /*1b60*/  FSEL R15, R19, RZ, !P0 ;  /* 0x000000ff130f7208 */ /* 0x000fc60004000000 */
[----:B------:R0:W-:Y:S04]  /*1b70*/  STG.E [R2.64], R9 ;  /* 0x0000000902007986 */ /* 0x0001e8000c101904 */
[----:B------:R0:W-:Y:S02]  /*1b80*/  STG.E [R2.64+0x80], R15 ;  /* 0x0000800f02007986 */ /* 0x0001e4000c101904 */
.L_x_1367:
[----:B------:R-:W-:Y:S05]  /*1b90*/  BSYNC B0 ;  /* 0x0000000000007941 */ /* 0x000fea0003800000 */
.L_x_1366:
[----:B------:R-:W-:Y:S01]  /*1ba0*/  IADD3 R52, R52, 0x3f, RZ ;  /* 0x0000003f34347810 */ /* 0x000fe20007ffe0ff */
[C---:B------:R-:W-:Y:S01]  /*1bb0*/  IMAD R21, R10.reuse, c[0x0][0x224], R21 ;  /* 0x000089000a157a24 */ /* 0x040fe200078e0215 */
[----:B------:R-:W-:Y:S01]  /*1bc0*/  ISETP.NE.U32.AND P1, PT, RZ, c[0x0][0x238], PT ;  /* 0x00008e00ff007a0c */ /* 0x000fe20003f25070 */
[----:B------:R-:W-:Y:S01]  /*1bd0*/  IMAD.WIDE.U32 R12, R10, c[0x0][0x220], R12 ;  /* 0x000088000a0c7a25 */ /* 0x000fe200078e000c */
[--C-:B0-----:R-:W-:Y:S01]  /*1be0*/  SHF.R.S32.HI R3, RZ, 0x1f, R52.reuse ;  /* 0x0000001fff037819 */ /* 0x101fe20000011434 */
[----:B------:R-:W-:Y:S01]  /*1bf0*/  BSSY B0, `(.L_x_1368) ;  /* 0x0000024000007945 */ /* 0x000fe20003800000 */
[----:B------:R-:W-:Y:S01]  /*1c00*/  ISETP.NE.AND.EX P1, PT, RZ, c[0x0][0x23c], PT, P1 ;  /* 0x00008f00ff007a0c */ /* 0x000fe20003f25310 */
[----:B------:R-:W-:Y:S01]  /*1c10*/  IMAD R0, R53, -0x40, R52 ;  /* 0xffffffc035007824 */ /* 0x000fe200078e0234 */
[----:B------:R-:W-:Y:S01]  /*1c20*/  LEA.HI R3, R3, R52, RZ, 0x6 ;  /* 0x0000003403037211 */ /* 0x000fe200078f30ff */
[----:B------:R-:W-:Y:S01]  /*1c30*/  IMAD R15, R7, c[0x0][0x228], RZ ;  /* 0x00008a00070f7a24 */ /* 0x000fe200078e02ff */
[----:B------:R-:W-:-:S02]  /*1c40*/  IADD3 R13, R13, R21, RZ ;  /* 0x000000150d0d7210 */ /* 0x000fc40007ffe0ff */
[----:B------:R-:W-:Y:S01]  /*1c50*/  LOP3.LUT R3, R3, 0xffffffc0, RZ, 0xc0, !PT ;  /* 0xffffffc003037812 */ /* 0x000fe200078ec0ff */
[----:B------:R-:W-:Y:S01]  /*1c60*/  IMAD R15, R6, c[0x0][0x22c], R15 ;  /* 0x00008b00060f7a24 */ /* 0x000fe200078e020f */
[----:B------:R-:W-:Y:S02]  /*1c70*/  ISETP.NE.OR P1, PT, R58, RZ, !P1 ;  /* 0x000000ff3a00720c */ /* 0x000fe40004f25670 */
[----:B------:R-:W-:Y:S01]  /*1c80*/  IADD3 R9, R0, R3, -R52 ;  /* 0x0000000300097210 */ /* 0x000fe20007ffe834 */
[----:B------:R-:W-:-:S03]  /*1c90*/  IMAD.WIDE.U32 R2, R6, c[0x0][0x228], R12 ;  /* 0x00008a0006027a25 */ /* 0x000fc600078e000c */
[C---:B------:R-:W-:Y:S02]  /*1ca0*/  ISETP.GE.AND P0, PT, R58.reuse, R9, PT ;  /* 0x000000093a00720c */ /* 0x040fe40003f06270 */
[----:B------:R-:W-:Y:S02]  /*1cb0*/  IADD3 R3, R3, R15, RZ ;  /* 0x0000000f03037210 */ /* 0x000fe40007ffe0ff */
[----:B------:R-:W-:Y:S02]  /*1cc0*/  ISETP.GT.OR P0, PT, R58, 0x3f, P0 ;  /* 0x0000003f3a00780c */ /* 0x000fe40000704670 */
[----:B------:R-:W-:-:S04]  /*1cd0*/  LEA R12, P2, R2, c[0x0][0x208], 0x2 ;  /* 0x00008200020c7a11 */ /* 0x000fc800078410ff */
[----:B------:R-:W-:-:S07]  /*1ce0*/  LEA.HI.X R13, R2, c[0x0][0x20c], R3, 0x2, P2 ;  /* 0x00008300020d7a11 */ /* 0x000fce00010f1403 */
[----:B------:R-:W-:Y:S05]  /*1cf0*/  @P0 BRA `(.L_x_1369) ;  /* 0x0000013000000947 */ /* 0x000fea0003800000 */
[--C-:B------:R-:W-:Y:S01]  /*1d00*/  IADD3 R2, P0, P2, R16, R11, R58.reuse ;  /* 0x0000000b10027210 */ /* 0x100fe20007a1e03a */
[----:B------:R-:W-:Y:S01]  /*1d10*/  IMAD R9, R8, c[0x0][0x1f8], RZ ;  /* 0x00007e0008097a24 */ /* 0x000fe200078e02ff */
[----:B------:R-:W-:Y:S01]  /*1d20*/  SHF.R.S32.HI R0, RZ, 0x1f, R11 ;  /* 0x0000001fff007819 */ /* 0x000fe2000001140b */
[----:B------:R-:W-:Y:S01]  /*1d30*/  IMAD R7, R7, c[0x0][0x200], RZ ;  /* 0x0000800007077a24 */ /* 0x000fe200078e02ff */
[----:B------:R-:W-:Y:S01]  /*1d40*/  SHF.R.S32.HI R3, RZ, 0x1f, R58 ;  /* 0x0000001fff037819 */ /* 0x000fe2000001143a */
[----:B------:R-:W-:Y:S01]  /*1d50*/  IMAD R9, R10, c[0x0][0x1fc], R9 ;  /* 0x00007f000a097a24 */ /* 0x000fe200078e0209 */
[----:B------:R-:W-:-:S04]  /*1d60*/  SHF.R.S32.HI R16, RZ, 0x1f, R16 ;  /* 0x0000001fff107819 */ /* 0x000fc80000011410 */
[----:B------:R-:W-:Y:S01]  /*1d70*/  IADD3.X R3, R16, R0, R3, P0, P2 ;  /* 0x0000000010037210 */ /* 0x000fe200007e4403 */
[C---:B------:R-:W-:Y:S01]  /*1d80*/  FMUL.FTZ R0, R5.reuse, 1.4426950216293334961 ;  /* 0x3fb8aa3b05007820 */ /* 0x040fe20000410000 */
[----:B------:R-:W-:-:S03]  /*1d90*/  FSETP.NEU.FTZ.AND P0, PT, R5, -INF , PT ;  /* 0xff8000000500780b */ /* 0x000fc60003f1d000 */
[----:B------:R-:W-:Y:S01]  /*1da0*/  IMAD.WIDE.U32 R2, R10, c[0x0][0x1f8], R2 ;  /* 0x00007e000a027a25 */ /* 0x000fe200078e0002 */
[----:B------:R-:W-:-:S04]  /*1db0*/  FSEL R5, R0, RZ, P0 ;  /* 0x000000ff00057208 */ /* 0x000fc80000000000 */
[----:B------:R-:W-:Y:S01]  /*1dc0*/  IADD3 R3, R3, R9, RZ ;  /* 0x0000000903037210 */ /* 0x000fe20007ffe0ff */
[----:B------:R-:W-:-:S04]  /*1dd0*/  IMAD R9, R6, c[0x0][0x204], R7 ;  /* 0x0000810006097a24 */ /* 0x000fc800078e0207 */
[----:B------:R-:W-:-:S05]  /*1de0*/  IMAD.WIDE.U32 R6, R6, c[0x0][0x200], R2 ;  /* 0x0000800006067a25 */ /* 0x000fca00078e0002 */
[----:B------:R-:W-:Y:S02]  /*1df0*/  IADD3 R3, R7, R9, RZ ;  /* 0x0000000907037210 */ /* 0x000fe40007ffe0ff */
[----:B------:R-:W-:-:S04]  /*1e00*/  LEA R2, P2, R6, c[0x0][0x1f0], 0x2 ;  /* 0x00007c0006027a11 */ /* 0x000fc800078410ff */
[----:B------:R-:W-:-:S05]  /*1e10*/  LEA.HI.X R3, R6, c[0x0][0x1f4], R3, 0x2, P2 ;  /* 0x00007d0006037a11 */ /* 0x000fca00010f1403 */
[----:B------:R0:W-:Y:S04]  /*1e20*/  STG.E [R2.64], R5 ;  /* 0x0000000502007986 */ /* 0x0001e8000c101904 */
.L_x_1369:
[----:B------:R-:W-:Y:S05]  /*1e30*/  BSYNC B0 ;  /* 0x0000000000007941 */ /* 0x000fea0003800000 */
.L_x_1368:
        /* <DEDUP_REMOVED lines=13> */
[----:B------:R-:W-:-:S04]  /*1f10*/  IMAD R53, R53, c[0x0][0x230], R61 ;  /* 0x00008c0035357a24 */ /* 0x000fc800078e023d */
[----:B------:R-:W-:-:S04]  /*1f20*/  IMAD R53, R53, c[0x0][0x170], R10 ;  /* 0x00005c0035357a24 */ /* 0x000fc800078e020a */
[----:B------:R-:W-:-:S05]  /*1f30*/  IMAD.WIDE R60, R53, R60, c[0x0][0x238] ;  /* 0x00008e00353c7625 */ /* 0x000fca00078e023c */
[----:B------:R-:W-:Y:S01]  /*1f40*/  STG.E [R60.64], RZ ;  /* 0x000000ff3c007986 */ /* 0x000fe2000c101904 */
[----:B------:R-:W-:Y:S05]  /*1f50*/  EXIT ;  /* 0x000000000000794d */ /* 0x000fea0003800000 */
.L_x_1370:
        /* <DEDUP_REMOVED lines=10> */
.L_x_1434:


//--------------------- .nv.shared._ZN7cutlass13device_kernelIN5flash19enable_sm80_to_sm89INS1_16FlashAttnBwdSm80INS1_25CollectiveMainloopBwdSm80ILi1ELi1EN4cute5tupleIJNS5_1CILi64EEES8_NS7_ILi192EEEEEENS_6half_tEfNS_4arch4Sm80ELb0ELb0ELb1ELb0ELb0ELb0ELb0ELb0ELi2ELi2ELi2ELi2ELb1EEENS1_21CollectiveEpilogueBwdISA_SB_SD_Li256ELb0ELb0ELi4EEENS1_19SingleTileSchedulerILb0ELb0ELb0ELi64EEEEEEEEEvNT_6ParamsE --------------------------
	.section	.nv.shared._ZN7cutlass13device_kernelIN5flash19enable_sm80_to_sm89INS1_16FlashAttnBwdSm80INS1_25CollectiveMainloopBwdSm80ILi1ELi1EN4cute5tupleIJNS5_1CILi64EEES8_NS7_ILi192EEEEEENS_6half_tEfNS_4arch4Sm80ELb0ELb0ELb1ELb0ELb0ELb0ELb0ELb0ELi2ELi2ELi2ELi2ELb1EEENS1_21CollectiveEpilogueBwdISA_SB_SD_Li256ELb0ELb0ELi4EEENS1_19SingleTileSchedulerILb0ELb0ELb0ELi64EEEEEEEEEvNT_6ParamsE,"aw",@nobits
	.sectionflags	@""
	.align	16


//--------------------- .nv.global                --------------------------
	.section	.nv.global,"aw",@nobits
.nv.global:
	.type		_ZN74_INTERNAL_438dc0d3_38_flash_bwd_hdim192_fp16_softcap_sm80_cu_ef95aea4_29514cute1_E,@object
	.size		_ZN74_INTERNAL_438dc0d3_38_flash_bwd_hdim192_fp16_softcap_sm80_cu_ef95aea4_29514cute1_E,(_ZN74_INTERNAL_438dc0d3_38_flash_bwd_hdim192_fp16_softcap_sm80_cu_ef95aea4_29514cuda3std3__45__cpo6cbeginE - _ZN74_INTERNAL_438dc0d3_38_flash_bwd_hdim192_fp16_softcap_sm80_cu_ef95aea4_29514cute1_E)
_ZN74_INTERNAL_438dc0d3_38_flash_bwd_hdim192_fp16_softcap_sm80_cu_ef95aea4_29514cute1_E:
	.zero		1
	.type		_ZN74_INTERNAL_438dc0d3_38_flash_bwd_hdim192_fp16_softcap_sm80_cu_ef95aea4_29514cuda3std3__45__cpo6cbeginE,@object
	.size		_ZN74_INTERNAL_438dc0d3_38_flash_bwd_hdim192_fp16_softcap_sm80_cu_ef95aea4_29514cuda3std3__45__cpo6cbeginE,(_ZN74_INTERNAL_438dc0d3_38_flash_bwd_hdim192_fp16_softcap_sm80_cu_ef95aea4_29514cuda3std3__48in_placeE - _ZN74_INTERNAL_438dc0d3_38_flash_bwd_hdim192_fp16_softcap_sm80_cu_ef95aea4_29514cuda3std3__45__cpo6cbeginE)
_ZN74_INTERNAL_438dc0d3_38_flash_bwd_hdim192_fp16_softcap_sm80_cu_ef95aea4_29514cuda3std3__45__cpo6cbeginE:
	.zero		1
	.type		_ZN74_INTERNAL_438dc0d3_38_flash_bwd_hdim192_fp16_softcap_sm80_cu_ef95aea4_29514cuda3std3__48in_placeE,@object
	.size		_ZN74_INTERNAL_438dc0d3_38_flash_bwd_hdim192_fp16_softcap_sm80_cu_ef95aea4_29514cuda3std3__48in_placeE,(_ZN74_INTERNAL_438dc0d3_38_flash_bwd_hdim192_fp16_softcap_sm80_cu_ef95aea4_29514cuda3std6ranges3__45__cpo9iter_moveE - _ZN74_INTERNAL_438dc0d3_38_flash_bwd_hdim192_fp16_softcap_sm80_cu_ef95aea4_29514cuda3std3__48in_placeE)
_ZN74_INTERNAL_438dc0d3_38_flash_bwd_hdim192_fp16_softcap_sm80_cu_ef95aea4_29514cuda3std3__48in_placeE:
	.zero		1
	.type		_ZN74_INTERNAL_438dc0d3_38_flash_bwd_hdim192_fp16_softcap_sm80_cu_ef95aea4_29514cuda3std6ranges3__45__cpo9iter_moveE,@object
	.size		_ZN74_INTERNAL_438dc0d3_38_flash_bwd_hdim192_fp16_softcap_sm80_cu_ef95aea4_29514cuda3std6ranges3__45__cpo9iter_moveE,(_ZN74_INTERNAL_438dc0d3_38_flash_bwd_hdim192_fp16_softcap_sm80_cu_ef95aea4_29514cuda3std3__45__cpo5beginE - _ZN74_INTERNAL_438dc0d3_38_flash_bwd_hdim192_fp16_softcap_sm80_cu_ef95aea4_29514cuda3std6ranges3__45__cpo9iter_moveE)
_ZN74_INTERNAL_438dc0d3_38_flash_bwd_hdim192_fp16_softcap_sm80_cu_ef95aea4_29514cuda3std6ranges3__45__cpo9iter_moveE:
	.zero		1
	.type		_ZN74_INTERNAL_438dc0d3_38_flash_bwd_hdim192_fp16_softcap_sm80_cu_ef95aea4_29514cuda3std3__45__cpo5beginE,@object
	.size		_ZN74_INTERNAL_438dc0d3_38_flash_bwd_hdim192_fp16_softcap_sm80_cu_ef95aea4_29514cuda3std3__45__cpo5beginE,(_ZN74_INTERNAL_438dc0d3_38_flash_bwd_hdim192_fp16_softcap_sm80_cu_ef95aea4_29514cuda3std3__476_GLOBAL__N__438dc0d3_38_flash_bwd_hdim192_fp16_softcap_sm80_cu_ef95aea4_29516ignoreE - _ZN74_INTERNAL_438dc0d3_38_flash_bwd_hdim192_fp16_softcap_sm80_cu_ef95aea4_29514cuda3std3__45__cpo5beginE)
_ZN74_INTERNAL_438dc0d3_38_flash_bwd_hdim192_fp16_softcap_sm80_cu_ef95aea4_29514cuda3std3__45__cpo5beginE:
	.zero		1
	.type		_ZN74_INTERNAL_438dc0d3_38_flash_bwd_hdim192_fp16_softcap_sm80_cu_ef95aea4_29514cuda3std3__476_GLOBAL__N__438dc0d3_38_flash_bwd_hdim192_fp16_softcap_sm80_cu_ef95aea4_29516ignoreE,@object
	.size		_ZN74_INTERNAL_438dc0d3_38_flash_bwd_hdim192_fp16_softcap_sm80_cu_ef95aea4_29514cuda3std3__476_GLOBAL__N__438dc0d3_38_flash_bwd_hdim192_fp16_softcap_sm80_cu_ef95aea4_29516ignoreE,(_ZN74_INTERNAL_438dc0d3_38_flash_bwd_hdim192_fp16_softcap_sm80_cu_ef95aea4_29514cute7productE - _ZN74_INTERNAL_438dc0d3_38_flash_bwd_hdim192_fp16_softcap_sm80_cu_ef95aea4_29514cuda3std3__476_GLOBAL__N__438dc0d3_38_flash_bwd_hdim192_fp16_softcap_sm80_cu_ef95aea4_29516ignoreE)
_ZN74_INTERNAL_438dc0d3_38_flash_bwd_hdim192_fp16_softcap_sm80_cu_ef95aea4_29514cuda3std3__476_GLOBAL__N__438dc0d3_38_flash_bwd_hdim192_fp16_softcap_sm80_cu_ef95aea4_29516ignoreE:
	.zero		1
	.type		_ZN74_INTERNAL_438dc0d3_38_flash_bwd_hdim192_fp16_softcap_sm80_cu_ef95aea4_29514cute7productE,@object
	.size		_ZN74_INTERNAL_438dc0d3_38_flash_bwd_hdim192_fp16_softcap_sm80_cu_ef95aea4_29514cute7productE,(_ZN74_INTERNAL_438dc0d3_38_flash_bwd_hdim192_fp16_softcap_sm80_cu_ef95aea4_29514cuda3std3__45__cpo3endE - _ZN74_INTERNAL_438dc0d3_38_flash_bwd_hdim192_fp16_softcap_sm80_cu_ef95aea4_29514cute7productE)
_ZN74_INTERNAL_438dc0d3_38_flash_bwd_hdim192_fp16_softcap_sm80_cu_ef95aea4_29514cute7productE:
	.zero		1
	.type		_ZN74_INTERNAL_438dc0d3_38_flash_bwd_hdim192_fp16_softcap_sm80_cu_ef95aea4_29514cuda3std3__45__cpo3endE,@object
	.size		_ZN74_INTERNAL_438dc0d3_38_flash_bwd_hdim192_fp16_softcap_sm80_cu_ef95aea4_29514cuda3std3__45__cpo3endE,(_ZN74_INTERNAL_438dc0d3_38_flash_bwd_hdim192_fp16_softcap_sm80_cu_ef95aea4_29514cuda3std3__419piecewise_constructE - _ZN74_INTERNAL_438dc0d3_38_flash_bwd_hdim192_fp16_softcap_sm80_cu_ef95aea4_29514cuda3std3__45__cpo3endE)
_ZN74_INTERNAL_438dc0d3_38_flash_bwd_hdim192_fp16_softcap_sm80_cu_ef95aea4_29514cuda3std3__45__cpo3endE:
	.zero		1
	.type		_ZN74_INTERNAL_438dc0d3_38_flash_bwd_hdim192_fp16_softcap_sm80_cu_ef95aea4_29514cuda3std3__419piecewise_constructE,@object
	.size		_ZN74_INTERNAL_438dc0d3_38_flash_bwd_hdim192_fp16_softcap_sm80_cu_ef95aea4_29514cuda3std3__419piecewise_constructE,(_ZN74_INTERNAL_438dc0d3_38_flash_bwd_hdim192_fp16_softcap_sm80_cu_ef95aea4_29514cuda3std3__45__cpo4cendE - _ZN74_INTERNAL_438dc0d3_38_flash_bwd_hdim192_fp16_softcap_sm80_cu_ef95aea4_29514cuda3std3__419piecewise_constructE)
_ZN74_INTERNAL_438dc0d3_38_flash_bwd_hdim192_fp16_softcap_sm80_cu_ef95aea4_29514cuda3std3__419piecewise_constructE:
	.zero		1
	.type		_ZN74_INTERNAL_438dc0d3_38_flash_bwd_hdim192_fp16_softcap_sm80_cu_ef95aea4_29514cuda3std3__45__cpo4cendE,@object
	.size		_ZN74_INTERNAL_438dc0d3_38_flash_bwd_hdim192_fp16_softcap_sm80_cu_ef95aea4_29514cuda3std3__45__cpo4cendE,(_ZN74_INTERNAL_438dc0d3_38_flash_bwd_hdim192_fp16_softcap_sm80_cu_ef95aea4_29514cuda3std6ranges3__45__cpo4swapE - _ZN74_INTERNAL_438dc0d3_38_flash_bwd_hdim192_fp16_softcap_sm80_cu_ef95aea4_29514cuda3std3__45__cpo4cendE)
_ZN74_INTERNAL_438dc0d3_38_flash_bwd_hdim192_fp16_softcap_sm80_cu_ef95aea4_29514cuda3std3__45__cpo4cendE:
	.zero		1
	.type		_ZN74_INTERNAL_438dc0d3_38_flash_bwd_hdim192_fp16_softcap_sm80_cu_ef95aea4_29514cuda3std6ranges3__45__cpo4swapE,@object
	.size		_ZN74_INTERNAL_438dc0d3_38_flash_bwd_hdim192_fp16_softcap_sm80_cu_ef95aea4_29514cuda3std6ranges3__45__cpo4swapE,(.L_7 - _ZN74_INTERNAL_438dc0d3_38_flash_bwd_hdim192_fp16_softcap_sm80_cu_ef95aea4_29514cuda3std6ranges3__45__cpo4swapE)
_ZN74_INTERNAL_438dc0d3_38_flash_bwd_hdim192_fp16_softcap_sm80_cu_ef95aea4_29514cuda3std6ranges3__45__cpo4swapE:
	.zero		1
.L_7:


//--------------------- .nv.shared._ZN7cutlass13device_kernelIN5flash19enable_sm80_to_sm89INS1_16FlashAttnBwdSm80INS1_25CollectiveMainloopBwdSm80ILi1ELi1EN4cute5tupleIJNS5_1CILi64EEES8_NS7_ILi192EEEEEENS_6half_tEfNS_4arch4Sm80ELb0ELb0ELb1ELb0ELb1ELb0ELb0ELb0ELi2ELi2ELi2ELi2ELb1EEENS1_21CollectiveEpilogueBwdISA_SB_SD_Li256ELb0ELb0ELi4EEENS1_19SingleTileSchedulerILb0ELb0ELb0ELi64EEEEEEEEEvNT_6ParamsE --------------------------
	.section	.nv.shared._ZN7cutlass13device_kernelIN5flash19enable_sm80_to_sm89INS1_16FlashAttnBwdSm80INS1_25CollectiveMainloopBwdSm80ILi1ELi1EN4cute5tupleIJNS5_1CILi64EEES8_NS7_ILi192EEEEEENS_6half_tEfNS_4arch4Sm80ELb0ELb0ELb1ELb0ELb1ELb0ELb0ELb0ELi2ELi2ELi2ELi2ELb1EEENS1_21CollectiveEpilogueBwdISA_SB_SD_Li256ELb0ELb0ELi4EEENS1_19SingleTileSchedulerILb0ELb0ELb0ELi64EEEEEEEEEvNT_6ParamsE,"aw",@nobits
	.sectionflags	@""
	.align	16


//--------------------- .nv.shared._ZN7cutlass13device_kernelIN5flash19enable_sm80_to_sm89INS1_16FlashAttnBwdSm80INS1_25CollectiveMainloopBwdSm80ILi1ELi1EN4cute5tupleIJNS5_1CILi64EEES8_NS7_ILi192EEEEEENS_6half_tEfNS_4arch4Sm80ELb0ELb0ELb1ELb0ELb0ELb0ELb0ELb0ELi2ELi2ELi2ELi2ELb1EEENS1_24CollectiveEpilogueBwdGQAISA_fSD_Li256ELb0ELb0EEENS1_19SingleTileSchedulerILb0ELb0ELb0ELi64EEEEEEEEEvNT_6ParamsE --------------------------
	.section	.nv.shared._ZN7cutlass13device_kernelIN5flash19enable_sm80_to_sm89INS1_16FlashAttnBwdSm80INS1_25CollectiveMainloopBwdSm80ILi1ELi1EN4cute5tupleIJNS5_1CILi64EEES8_NS7_ILi192EEEEEENS_6half_tEfNS_4arch4Sm80ELb0ELb0ELb1ELb0ELb0ELb0ELb0ELb0ELi2ELi2ELi2ELi2ELb1EEENS1_24CollectiveEpilogueBwdGQAISA_fSD_Li256ELb0ELb0EEENS1_19SingleTileSchedulerILb0ELb0ELb0ELi64EEEEEEEEEvNT_6ParamsE,"aw",@nobits
	.sectionflags	@""
	.align	16


//--------------------- .nv.shared._ZN7cutlass13device_kernelIN5flash19enable_sm80_to_sm89INS1_16FlashAttnBwdSm80INS1_25CollectiveMainloopBwdSm80ILi1ELi1EN4cute5tupleIJNS5_1CILi64EEES8_NS7_ILi192EEEEEENS_6half_tEfNS_4arch4Sm80ELb0ELb0ELb1ELb0ELb1ELb0ELb0ELb0ELi2ELi2ELi2ELi2ELb1EEENS1_24CollectiveEpilogueBwdGQAISA_fSD_Li256ELb0ELb1EEENS1_19SingleTileSchedulerILb0ELb0ELb0ELi64EEEEEEEEEvNT_6ParamsE --------------------------
	.section	.nv.shared._ZN7cutlass13device_kernelIN5flash19enable_sm80_to_sm89INS1_16FlashAttnBwdSm80INS1_25CollectiveMainloopBwdSm80ILi1ELi1EN4cute5tupleIJNS5_1CILi64EEES8_NS7_ILi192EEEEEENS_6half_tEfNS_4arch4Sm80ELb0ELb0ELb1ELb0ELb1ELb0ELb0ELb0ELi2ELi2ELi2ELi2ELb1EEENS1_24CollectiveEpilogueBwdGQAISA_fSD_Li256ELb0ELb1EEENS1_19SingleTileSchedulerILb0ELb0ELb0ELi64EEEEEEEEEvNT_6ParamsE,"aw",@nobits
	.sectionflags	@""
	.align	16


//--------------------- .nv.shared._ZN7cutlass13device_kernelIN5flash19enable_sm80_to_sm89INS1_16FlashAttnBwdSm80INS1_25CollectiveMainloopBwdSm80ILi1ELi1EN4cute5tupleIJNS5_1CILi64EEES8_NS7_ILi192EEEEEENS_6half_tEfNS_4arch4Sm80ELb0ELb0ELb1ELb1ELb0ELb0ELb0ELb0ELi2ELi2ELi2ELi2ELb1EEENS1_21CollectiveEpilogueBwdISA_SB_SD_Li256ELb1ELb0ELi4EEENS1_19SingleTileSchedulerILb1ELb0ELb0ELi64EEEEEEEEEvNT_6ParamsE --------------------------
	.section	.nv.shared._ZN7cutlass13device_kernelIN5flash19enable_sm80_to_sm89INS1_16FlashAttnBwdSm80INS1_25CollectiveMainloopBwdSm80ILi1ELi1EN4cute5tupleIJNS5_1CILi64EEES8_NS7_ILi192EEEEEENS_6half_tEfNS_4arch4Sm80ELb0ELb0ELb1ELb1ELb0ELb0ELb0ELb0ELi2ELi2ELi2ELi2ELb1EEENS1_21CollectiveEpilogueBwdISA_SB_SD_Li256ELb1ELb0ELi4EEENS1_19SingleTileSchedulerILb1ELb0ELb0ELi64EEEEEEEEEvNT_6ParamsE,"aw",@nobits
	.sectionflags	@""
	.align	16


//--------------------- .nv.shared._ZN7cutlass13device_kernelIN5flash19enable_sm80_to_sm89INS1_16FlashAttnBwdSm80INS1_25CollectiveMainloopBwdSm80ILi1ELi1EN4cute5tupleIJNS5_1CILi64EEES8_NS7_ILi192EEEEEENS_6half_tEfNS_4arch4Sm80ELb0ELb0ELb1ELb1ELb1ELb0ELb0ELb0ELi2ELi2ELi2ELi2ELb1EEENS1_21CollectiveEpilogueBwdISA_SB_SD_Li256ELb1ELb0ELi4EEENS1_19SingleTileSchedulerILb1ELb0ELb0ELi64EEEEEEEEEvNT_6ParamsE --------------------------
	.section	.nv.shared._ZN7cutlass13device_kernelIN5flash19enable_sm80_to_sm89INS1_16FlashAttnBwdSm80INS1_25CollectiveMainloopBwdSm80ILi1ELi1EN4cute5tupleIJNS5_1CILi64EEES8_NS7_ILi192EEEEEENS_6half_tEfNS_4arch4Sm80ELb0ELb0ELb1ELb1ELb1ELb0ELb0ELb0ELi2ELi2ELi2ELi2ELb1EEENS1_21CollectiveEpilogueBwdISA_SB_SD_Li256ELb1ELb0ELi4EEENS1_19SingleTileSchedulerILb1ELb0ELb0ELi64EEEEEEEEEvNT_6ParamsE,"aw",@nobits
	.sectionflags	@""
	.align	16


//--------------------- .nv.shared._ZN7cutlass13device_kernelIN5flash19enable_sm80_to_sm89INS1_16FlashAttnBwdSm80INS1_25CollectiveMainloopBwdSm80ILi1ELi1EN4cute5tupleIJNS5_1CILi64EEES8_NS7_ILi192EEEEEENS_6half_tEfNS_4arch4Sm80ELb0ELb0ELb1ELb1ELb0ELb0ELb0ELb0ELi2ELi2ELi2ELi2ELb1EEENS1_24CollectiveEpilogueBwdGQAISA_fSD_Li256ELb1ELb0EEENS1_19SingleTileSchedulerILb1ELb0ELb0ELi64EEEEEEEEEvNT_6ParamsE --------------------------
	.section	.nv.shared._ZN7cutlass13device_kernelIN5flash19enable_sm80_to_sm89INS1_16FlashAttnBwdSm80INS1_25CollectiveMainloopBwdSm80ILi1ELi1EN4cute5tupleIJNS5_1CILi64EEES8_NS7_ILi192EEEEEENS_6half_tEfNS_4arch4Sm80ELb0ELb0ELb1ELb1ELb0ELb0ELb0ELb0ELi2ELi2ELi2ELi2ELb1EEENS1_24CollectiveEpilogueBwdGQAISA_fSD_Li256ELb1ELb0EEENS1_19SingleTileSchedulerILb1ELb0ELb0ELi64EEEEEEEEEvNT_6ParamsE,"aw",@nobits
	.sectionflags	@""
	.align	16


//--------------------- .nv.shared._ZN7cutlass13device_kernelIN5flash19enable_sm80_to_sm89INS1_16FlashAttnBwdSm80INS1_25CollectiveMainloopBwdSm80ILi1ELi1EN4cute5tupleIJNS5_1CILi64EEES8_NS7_ILi192EEEEEENS_6half_tEfNS_4arch4Sm80ELb0ELb0ELb1ELb1ELb1ELb0ELb0ELb0ELi2ELi2ELi2ELi2ELb1EEENS1_24CollectiveEpilogueBwdGQAISA_fSD_Li256ELb1ELb1EEENS1_19SingleTileSchedulerILb1ELb0ELb0ELi64EEEEEEEEEvNT_6ParamsE --------------------------
	.section	.nv.shared._ZN7cutlass13device_kernelIN5flash19enable_sm80_to_sm89INS1_16FlashAttnBwdSm80INS1_25CollectiveMainloopBwdSm80ILi1ELi1EN4cute5tupleIJNS5_1CILi64EEES8_NS7_ILi192EEEEEENS_6half_tEfNS_4arch4Sm80ELb0ELb0ELb1ELb1ELb1ELb0ELb0ELb0ELi2ELi2ELi2ELi2ELb1EEENS1_24CollectiveEpilogueBwdGQAISA_fSD_Li256ELb1ELb1EEENS1_19SingleTileSchedulerILb1ELb0ELb0ELi64EEEEEEEEEvNT_6ParamsE,"aw",@nobits
	.sectionflags	@""
	.align	16


//--------------------- .nv.shared._ZN7cutlass13device_kernelIN5flash19enable_sm80_to_sm89INS1_16FlashAttnBwdSm80INS1_25CollectiveMainloopBwdSm80ILi1ELi1EN4cute5tupleIJNS5_1CILi64EEES8_NS7_ILi192EEEEEENS_6half_tEfNS_4arch4Sm80ELb0ELb1ELb1ELb0ELb0ELb0ELb0ELb0ELi2ELi2ELi2ELi2ELb1EEENS1_21CollectiveEpilogueBwdISA_SB_SD_Li256ELb0ELb0ELi4EEENS1_19SingleTileSchedulerILb0ELb0ELb0ELi64EEEEEEEEEvNT_6ParamsE --------------------------
	.section	.nv.shared._ZN7cutlass13device_kernelIN5flash19enable_sm80_to_sm89INS1_16FlashAttnBwdSm80INS1_25CollectiveMainloopBwdSm80ILi1ELi1EN4cute5tupleIJNS5_1CILi64EEES8_NS7_ILi192EEEEEENS_6half_tEfNS_4arch4Sm80ELb0ELb1ELb1ELb0ELb0ELb0ELb0ELb0ELi2ELi2ELi2ELi2ELb1EEENS1_21CollectiveEpilogueBwdISA_SB_SD_Li256ELb0ELb0ELi4EEENS1_19SingleTileSchedulerILb0ELb0ELb0ELi64EEEEEEEEEvNT_6ParamsE,"aw",@nobits
	.sectionflags	@""
	.align	16


//--------------------- .nv.shared._ZN7cutlass13device_kernelIN5flash19enable_sm80_to_sm89INS1_16FlashAttnBwdSm80INS1_25CollectiveMainloopBwdSm80ILi1ELi1EN4cute5tupleIJNS5_1CILi64EEES8_NS7_ILi192EEEEEENS_6half_tEfNS_4arch4Sm80ELb0ELb1ELb1ELb0ELb1ELb0ELb0ELb0ELi2ELi2ELi2ELi2ELb1EEENS1_21CollectiveEpilogueBwdISA_SB_SD_Li256ELb0ELb0ELi4EEENS1_19SingleTileSchedulerILb0ELb0ELb0ELi64EEEEEEEEEvNT_6ParamsE --------------------------
	.section	.nv.shared._ZN7cutlass13device_kernelIN5flash19enable_sm80_to_sm89INS1_16FlashAttnBwdSm80INS1_25CollectiveMainloopBwdSm80ILi1ELi1EN4cute5tupleIJNS5_1CILi64EEES8_NS7_ILi192EEEEEENS_6half_tEfNS_4arch4Sm80ELb0ELb1ELb1ELb0ELb1ELb0ELb0ELb0ELi2ELi2ELi2ELi2ELb1EEENS1_21CollectiveEpilogueBwdISA_SB_SD_Li256ELb0ELb0ELi4EEENS1_19SingleTileSchedulerILb0ELb0ELb0ELi64EEEEEEEEEvNT_6ParamsE,"aw",@nobits
	.sectionflags	@""
	.align	16


//--------------------- .nv.shared._ZN7cutlass13device_kernelIN5flash19enable_sm80_to_sm89INS1_16FlashAttnBwdSm80INS1_25CollectiveMainloopBwdSm80ILi1ELi1EN4cute5tupleIJNS5_1CILi64EEES8_NS7_ILi192EEEEEENS_6half_tEfNS_4arch4Sm80ELb0ELb1ELb1ELb0ELb0ELb0ELb0ELb0ELi2ELi2ELi2ELi2ELb1EEENS1_24CollectiveEpilogueBwdGQAISA_fSD_Li256ELb0ELb0EEENS1_19SingleTileSchedulerILb0ELb0ELb0ELi64EEEEEEEEEvNT_6ParamsE --------------------------
	.section	.nv.shared._ZN7cutlass13device_kernelIN5flash19enable_sm80_to_sm89INS1_16FlashAttnBwdSm80INS1_25CollectiveMainloopBwdSm80ILi1ELi1EN4cute5tupleIJNS5_1CILi64EEES8_NS7_ILi192EEEEEENS_6half_tEfNS_4arch4Sm80ELb0ELb1ELb1ELb0ELb0ELb0ELb0ELb0ELi2ELi2ELi2ELi2ELb1EEENS1_24CollectiveEpilogueBwdGQAISA_fSD_Li256ELb0ELb0EEENS1_19SingleTileSchedulerILb0ELb0ELb0ELi64EEEEEEEEEvNT_6ParamsE,"aw",@nobits
	.sectionflags	@""
	.align	16


//--------------------- .nv.shared._ZN7cutlass13device_kernelIN5flash19enable_sm80_to_sm89INS1_16FlashAttnBwdSm80INS1_25CollectiveMainloopBwdSm80ILi1ELi1EN4cute5tupleIJNS5_1CILi64EEES8_NS7_ILi192EEEEEENS_6half_tEfNS_4arch4Sm80ELb0ELb1ELb1ELb0ELb1ELb0ELb0ELb0ELi2ELi2ELi2ELi2ELb1EEENS1_24CollectiveEpilogueBwdGQAISA_fSD_Li256ELb0ELb1EEENS1_19SingleTileSchedulerILb0ELb0ELb0ELi64EEEEEEEEEvNT_6ParamsE --------------------------
	.section	.nv.shared._ZN7cutlass13device_kernelIN5flash19enable_sm80_to_sm89INS1_16FlashAttnBwdSm80INS1_25CollectiveMainloopBwdSm80ILi1ELi1EN4cute5tupleIJNS5_1CILi64EEES8_NS7_ILi192EEEEEENS_6half_tEfNS_4arch4Sm80ELb0ELb1ELb1ELb0ELb1ELb0ELb0ELb0ELi2ELi2ELi2ELi2ELb1EEENS1_24CollectiveEpilogueBwdGQAISA_fSD_Li256ELb0ELb1EEENS1_19SingleTileSchedulerILb0ELb0ELb0ELi64EEEEEEEEEvNT_6ParamsE,"aw",@nobits
	.sectionflags	@""
	.align	16


//--------------------- .nv.shared._ZN7cutlass13device_kernelIN5flash19enable_sm80_to_sm89INS1_16FlashAttnBwdSm80INS1_25CollectiveMainloopBwdSm80ILi1ELi1EN4cute5tupleIJNS5_1CILi64EEES8_NS7_ILi192EEEEEENS_6half_tEfNS_4arch4Sm80ELb0ELb1ELb1ELb1ELb0ELb0ELb0ELb0ELi2ELi2ELi2ELi2ELb1EEENS1_21CollectiveEpilogueBwdISA_SB_SD_Li256ELb1ELb0ELi4EEENS1_19SingleTileSchedulerILb1ELb0ELb0ELi64EEEEEEEEEvNT_6ParamsE --------------------------
	.section	.nv.shared._ZN7cutlass13device_kernelIN5flash19enable_sm80_to_sm89INS1_16FlashAttnBwdSm80INS1_25CollectiveMainloopBwdSm80ILi1ELi1EN4cute5tupleIJNS5_1CILi64EEES8_NS7_ILi192EEEEEENS_6half_tEfNS_4arch4Sm80ELb0ELb1ELb1ELb1ELb0ELb0ELb0ELb0ELi2ELi2ELi2ELi2ELb1EEENS1_21CollectiveEpilogueBwdISA_SB_SD_Li256ELb1ELb0ELi4EEENS1_19SingleTileSchedulerILb1ELb0ELb0ELi64EEEEEEEEEvNT_6ParamsE,"aw",@nobits
	.sectionflags	@""
	.align	16


//--------------------- .nv.shared._ZN7cutlass13device_kernelIN5flash19enable_sm80_to_sm89INS1_16FlashAttnBwdSm80INS1_25CollectiveMainloopBwdSm80ILi1ELi1EN4cute5tupleIJNS5_1CILi64EEES8_NS7_ILi192EEEEEENS_6half_tEfNS_4arch4Sm80ELb0ELb1ELb1ELb1ELb1ELb0ELb0ELb0ELi2ELi2ELi2ELi2ELb1EEENS1_21CollectiveEpilogueBwdISA_SB_SD_Li256ELb1ELb0ELi4EEENS1_19SingleTileSchedulerILb1ELb0ELb0ELi64EEEEEEEEEvNT_6ParamsE --------------------------
	.section	.nv.shared._ZN7cutlass13device_kernelIN5flash19enable_sm80_to_sm89INS1_16FlashAttnBwdSm80INS1_25CollectiveMainloopBwdSm80ILi1ELi1EN4cute5tupleIJNS5_1CILi64EEES8_NS7_ILi192EEEEEENS_6half_tEfNS_4arch4Sm80ELb0ELb1ELb1ELb1ELb1ELb0ELb0ELb0ELi2ELi2ELi2ELi2ELb1EEENS1_21CollectiveEpilogueBwdISA_SB_SD_Li256ELb1ELb0ELi4EEENS1_19SingleTileSchedulerILb1ELb0ELb0ELi64EEEEEEEEEvNT_6ParamsE,"aw",@nobits
	.sectionflags	@""
	.align	16


//--------------------- .nv.shared._ZN7cutlass13device_kernelIN5flash19enable_sm80_to_sm89INS1_16FlashAttnBwdSm80INS1_25CollectiveMainloopBwdSm80ILi1ELi1EN4cute5tupleIJNS5_1CILi64EEES8_NS7_ILi192EEEEEENS_6half_tEfNS_4arch4Sm80ELb0ELb1ELb1ELb1ELb0ELb0ELb0ELb0ELi2ELi2ELi2ELi2ELb1EEENS1_24CollectiveEpilogueBwdGQAISA_fSD_Li256ELb1ELb0EEENS1_19SingleTileSchedulerILb1ELb0ELb0ELi64EEEEEEEEEvNT_6ParamsE --------------------------
	.section	.nv.shared._ZN7cutlass13device_kernelIN5flash19enable_sm80_to_sm89INS1_16FlashAttnBwdSm80INS1_25CollectiveMainloopBwdSm80ILi1ELi1EN4cute5tupleIJNS5_1CILi64EEES8_NS7_ILi192EEEEEENS_6half_tEfNS_4arch4Sm80ELb0ELb1ELb1ELb1ELb0ELb0ELb0ELb0ELi2ELi2ELi2ELi2ELb1EEENS1_24CollectiveEpilogueBwdGQAISA_fSD_Li256ELb1ELb0EEENS1_19SingleTileSchedulerILb1ELb0ELb0ELi64EEEEEEEEEvNT_6ParamsE,"aw",@nobits
	.sectionflags	@""
	.align	16


//--------------------- .nv.shared._ZN7cutlass13device_kernelIN5flash19enable_sm80_to_sm89INS1_16FlashAttnBwdSm80INS1_25CollectiveMainloopBwdSm80ILi1ELi1EN4cute5tupleIJNS5_1CILi64EEES8_NS7_ILi192EEEEEENS_6half_tEfNS_4arch4Sm80ELb0ELb1ELb1ELb1ELb1ELb0ELb0ELb0ELi2ELi2ELi2ELi2ELb1EEENS1_24CollectiveEpilogueBwdGQAISA_fSD_Li256ELb1ELb1EEENS1_19SingleTileSchedulerILb1ELb0ELb0ELi64EEEEEEEEEvNT_6ParamsE --------------------------
	.section	.nv.shared._ZN7cutlass13device_kernelIN5flash19enable_sm80_to_sm89INS1_16FlashAttnBwdSm80INS1_25CollectiveMainloopBwdSm80ILi1ELi1EN4cute5tupleIJNS5_1CILi64EEES8_NS7_ILi192EEEEEENS_6half_tEfNS_4arch4Sm80ELb0ELb1ELb1ELb1ELb1ELb0ELb0ELb0ELi2ELi2ELi2ELi2ELb1EEENS1_24CollectiveEpilogueBwdGQAISA_fSD_Li256ELb1ELb1EEENS1_19SingleTileSchedulerILb1ELb0ELb0ELi64EEEEEEEEEvNT_6ParamsE,"aw",@nobits
	.sectionflags	@""
	.align	16


//--------------------- .nv.shared._ZN7cutlass13device_kernelIN5flash19enable_sm80_to_sm89INS1_16FlashAttnBwdSm80INS1_25CollectiveMainloopBwdSm80ILi1ELi1EN4cute5tupleIJNS5_1CILi64EEES8_NS7_ILi192EEEEEENS_6half_tEfNS_4arch4Sm80ELb1ELb0ELb1ELb0ELb0ELb0ELb0ELb0ELi2ELi2ELi2ELi2ELb1EEENS1_21CollectiveEpilogueBwdISA_SB_SD_Li256ELb0ELb0ELi4EEENS1_25SingleTileBwdLPTSchedulerILb0ELi64ELb0EEEEEEEEEvNT_6ParamsE --------------------------
	.section	.nv.shared._ZN7cutlass13device_kernelIN5flash19enable_sm80_to_sm89INS1_16FlashAttnBwdSm80INS1_25CollectiveMainloopBwdSm80ILi1ELi1EN4cute5tupleIJNS5_1CILi64EEES8_NS7_ILi192EEEEEENS_6half_tEfNS_4arch4Sm80ELb1ELb0ELb1ELb0ELb0ELb0ELb0ELb0ELi2ELi2ELi2ELi2ELb1EEENS1_21CollectiveEpilogueBwdISA_SB_SD_Li256ELb0ELb0ELi4EEENS1_25SingleTileBwdLPTSchedulerILb0ELi64ELb0EEEEEEEEEvNT_6ParamsE,"aw",@nobits
	.sectionflags	@""
	.align	16


//--------------------- .nv.shared._ZN7cutlass13device_kernelIN5flash19enable_sm80_to_sm89INS1_16FlashAttnBwdSm80INS1_25CollectiveMainloopBwdSm80ILi1ELi1EN4cute5tupleIJNS5_1CILi64EEES8_NS7_ILi192EEEEEENS_6half_tEfNS_4arch4Sm80ELb1ELb0ELb1ELb0ELb1ELb0ELb0ELb0ELi2ELi2ELi2ELi2ELb1EEENS1_21CollectiveEpilogueBwdISA_SB_SD_Li256ELb0ELb0ELi4EEENS1_25SingleTileBwdLPTSchedulerILb0ELi64ELb1EEEEEEEEEvNT_6ParamsE --------------------------
	.section	.nv.shared._ZN7cutlass13device_kernelIN5flash19enable_sm80_to_sm89INS1_16FlashAttnBwdSm80INS1_25CollectiveMainloopBwdSm80ILi1ELi1EN4cute5tupleIJNS5_1CILi64EEES8_NS7_ILi192EEEEEENS_6half_tEfNS_4arch4Sm80ELb1ELb0ELb1ELb0ELb1ELb0ELb0ELb0ELi2ELi2ELi2ELi2ELb1EEENS1_21CollectiveEpilogueBwdISA_SB_SD_Li256ELb0ELb0ELi4EEENS1_25SingleTileBwdLPTSchedulerILb0ELi64ELb1EEEEEEEEEvNT_6ParamsE,"aw",@nobits
	.sectionflags	@""
	.align	16


//--------------------- .nv.shared._ZN7cutlass13device_kernelIN5flash19enable_sm80_to_sm89INS1_16FlashAttnBwdSm80INS1_25CollectiveMainloopBwdSm80ILi1ELi1EN4cute5tupleIJNS5_1CILi64EEES8_NS7_ILi192EEEEEENS_6half_tEfNS_4arch4Sm80ELb1ELb0ELb1ELb0ELb0ELb0ELb0ELb0ELi2ELi2ELi2ELi2ELb1EEENS1_24CollectiveEpilogueBwdGQAISA_fSD_Li256ELb0ELb0EEENS1_25SingleTileBwdLPTSchedulerILb0ELi64ELb0EEEEEEEEEvNT_6ParamsE --------------------------
	.section	.nv.shared._ZN7cutlass13device_kernelIN5flash19enable_sm80_to_sm89INS1_16FlashAttnBwdSm80INS1_25CollectiveMainloopBwdSm80ILi1ELi1EN4cute5tupleIJNS5_1CILi64EEES8_NS7_ILi192EEEEEENS_6half_tEfNS_4arch4Sm80ELb1ELb0ELb1ELb0ELb0ELb0ELb0ELb0ELi2ELi2ELi2ELi2ELb1EEENS1_24CollectiveEpilogueBwdGQAISA_fSD_Li256ELb0ELb0EEENS1_25SingleTileBwdLPTSchedulerILb0ELi64ELb0EEEEEEEEEvNT_6ParamsE,"aw",@nobits
	.sectionflags	@""
	.align	16


//--------------------- .nv.shared._ZN7cutlass13device_kernelIN5flash19enable_sm80_to_sm89INS1_16FlashAttnBwdSm80INS1_25CollectiveMainloopBwdSm80ILi1ELi1EN4cute5tupleIJNS5_1CILi64EEES8_NS7_ILi192EEEEEENS_6half_tEfNS_4arch4Sm80ELb1ELb0ELb1ELb0ELb1ELb0ELb0ELb0ELi2ELi2ELi2ELi2ELb1EEENS1_24CollectiveEpilogueBwdGQAISA_fSD_Li256ELb0ELb1EEENS1_25SingleTileBwdLPTSchedulerILb0ELi64ELb1EEEEEEEEEvNT_6ParamsE --------------------------
	.section	.nv.shared._ZN7cutlass13device_kernelIN5flash19enable_sm80_to_sm89INS1_16FlashAttnBwdSm80INS1_25CollectiveMainloopBwdSm80ILi1ELi1EN4cute5tupleIJNS5_1CILi64EEES8_NS7_ILi192EEEEEENS_6half_tEfNS_4arch4Sm80ELb1ELb0ELb1ELb0ELb1ELb0ELb0ELb0ELi2ELi2ELi2ELi2ELb1EEENS1_24CollectiveEpilogueBwdGQAISA_fSD_Li256ELb0ELb1EEENS1_25SingleTileBwdLPTSchedulerILb0ELi64ELb1EEEEEEEEEvNT_6ParamsE,"aw",@nobits
	.sectionflags	@""
	.align	16


//--------------------- .nv.shared._ZN7cutlass13device_kernelIN5flash19enable_sm80_to_sm89INS1_16FlashAttnBwdSm80INS1_25CollectiveMainloopBwdSm80ILi1ELi1EN4cute5tupleIJNS5_1CILi64EEES8_NS7_ILi192EEEEEENS_6half_tEfNS_4arch4Sm80ELb1ELb0ELb1ELb1ELb0ELb0ELb0ELb0ELi2ELi2ELi2ELi2ELb1EEENS1_21CollectiveEpilogueBwdISA_SB_SD_Li256ELb1ELb0ELi4EEENS1_25SingleTileBwdLPTSchedulerILb1ELi64ELb0EEEEEEEEEvNT_6ParamsE --------------------------
	.section	.nv.shared._ZN7cutlass13device_kernelIN5flash19enable_sm80_to_sm89INS1_16FlashAttnBwdSm80INS1_25CollectiveMainloopBwdSm80ILi1ELi1EN4cute5tupleIJNS5_1CILi64EEES8_NS7_ILi192EEEEEENS_6half_tEfNS_4arch4Sm80ELb1ELb0ELb1ELb1ELb0ELb0ELb0ELb0ELi2ELi2ELi2ELi2ELb1EEENS1_21CollectiveEpilogueBwdISA_SB_SD_Li256ELb1ELb0ELi4EEENS1_25SingleTileBwdLPTSchedulerILb1ELi64ELb0EEEEEEEEEvNT_6ParamsE,"aw",@nobits
	.sectionflags	@""
	.align	16


//--------------------- .nv.shared._ZN7cutlass13device_kernelIN5flash19enable_sm80_to_sm89INS1_16FlashAttnBwdSm80INS1_25CollectiveMainloopBwdSm80ILi1ELi1EN4cute5tupleIJNS5_1CILi64EEES8_NS7_ILi192EEEEEENS_6half_tEfNS_4arch4Sm80ELb1ELb0ELb1ELb1ELb1ELb0ELb0ELb0ELi2ELi2ELi2ELi2ELb1EEENS1_21CollectiveEpilogueBwdISA_SB_SD_Li256ELb1ELb0ELi4EEENS1_25SingleTileBwdLPTSchedulerILb1ELi64ELb1EEEEEEEEEvNT_6ParamsE --------------------------
	.section	.nv.shared._ZN7cutlass13device_kernelIN5flash19enable_sm80_to_sm89INS1_16FlashAttnBwdSm80INS1_25CollectiveMainloopBwdSm80ILi1ELi1EN4cute5tupleIJNS5_1CILi64EEES8_NS7_ILi192EEEEEENS_6half_tEfNS_4arch4Sm80ELb1ELb0ELb1ELb1ELb1ELb0ELb0ELb0ELi2ELi2ELi2ELi2ELb1EEENS1_21CollectiveEpilogueBwdISA_SB_SD_Li256ELb1ELb0ELi4EEENS1_25SingleTileBwdLPTSchedulerILb1ELi64ELb1EEEEEEEEEvNT_6ParamsE,"aw",@nobits
	.sectionflags	@""
	.align	16


//--------------------- .nv.shared._ZN7cutlass13device_kernelIN5flash19enable_sm80_to_sm89INS1_16FlashAttnBwdSm80INS1_25CollectiveMainloopBwdSm80ILi1ELi1EN4cute5tupleIJNS5_1CILi64EEES8_NS7_ILi192EEEEEENS_6half_tEfNS_4arch4Sm80ELb1ELb0ELb1ELb1ELb0ELb0ELb0ELb0ELi2ELi2ELi2ELi2ELb1EEENS1_24CollectiveEpilogueBwdGQAISA_fSD_Li256ELb1ELb0EEENS1_25SingleTileBwdLPTSchedulerILb1ELi64ELb0EEEEEEEEEvNT_6ParamsE --------------------------
	.section	.nv.shared._ZN7cutlass13device_kernelIN5flash19enable_sm80_to_sm89INS1_16FlashAttnBwdSm80INS1_25CollectiveMainloopBwdSm80ILi1ELi1EN4cute5tupleIJNS5_1CILi64EEES8_NS7_ILi192EEEEEENS_6half_tEfNS_4arch4Sm80ELb1ELb0ELb1ELb1ELb0ELb0ELb0ELb0ELi2ELi2ELi2ELi2ELb1EEENS1_24CollectiveEpilogueBwdGQAISA_fSD_Li256ELb1ELb0EEENS1_25SingleTileBwdLPTSchedulerILb1ELi64ELb0EEEEEEEEEvNT_6ParamsE,"aw",@nobits
	.sectionflags	@""
	.align	16


//--------------------- .nv.shared._ZN7cutlass13device_kernelIN5flash19enable_sm80_to_sm89INS1_16FlashAttnBwdSm80INS1_25CollectiveMainloopBwdSm80ILi1ELi1EN4cute5tupleIJNS5_1CILi64EEES8_NS7_ILi192EEEEEENS_6half_tEfNS_4arch4Sm80ELb1ELb0ELb1ELb1ELb1ELb0ELb0ELb0ELi2ELi2ELi2ELi2ELb1EEENS1_24CollectiveEpilogueBwdGQAISA_fSD_Li256ELb1ELb1EEENS1_25SingleTileBwdLPTSchedulerILb1ELi64ELb1EEEEEEEEEvNT_6ParamsE --------------------------
	.section	.nv.shared._ZN7cutlass13device_kernelIN5flash19enable_sm80_to_sm89INS1_16FlashAttnBwdSm80INS1_25CollectiveMainloopBwdSm80ILi1ELi1EN4cute5tupleIJNS5_1CILi64EEES8_NS7_ILi192EEEEEENS_6half_tEfNS_4arch4Sm80ELb1ELb0ELb1ELb1ELb1ELb0ELb0ELb0ELi2ELi2ELi2ELi2ELb1EEENS1_24CollectiveEpilogueBwdGQAISA_fSD_Li256ELb1ELb1EEENS1_25SingleTileBwdLPTSchedulerILb1ELi64ELb1EEEEEEEEEvNT_6ParamsE,"aw",@nobits
	.sectionflags	@""
	.align	16


//--------------------- .nv.shared._ZN7cutlass13device_kernelIN5flash19enable_sm80_to_sm89INS1_16FlashAttnBwdSm80INS1_25CollectiveMainloopBwdSm80ILi2ELi1EN4cute5tupleIJNS5_1CILi64EEENS7_ILi80EEENS7_ILi192EEEEEENS_6half_tEfNS_4arch4Sm80ELb0ELb0ELb1ELb0ELb0ELb0ELb1ELb0ELi2ELi4ELi2ELi2ELb0EEENS1_21CollectiveEpilogueBwdISB_SC_SE_Li256ELb0ELb1ELi4EEENS1_19SingleTileSchedulerILb0ELb0ELb0ELi80EEEEEEEEEvNT_6ParamsE --------------------------
	.section	.nv.shared._ZN7cutlass13device_kernelIN5flash19enable_sm80_to_sm89INS1_16FlashAttnBwdSm80INS1_25CollectiveMainloopBwdSm80ILi2ELi1EN4cute5tupleIJNS5_1CILi64EEENS7_ILi80EEENS7_ILi192EEEEEENS_6half_tEfNS_4arch4Sm80ELb0ELb0ELb1ELb0ELb0ELb0ELb1ELb0ELi2ELi4ELi2ELi2ELb0EEENS1_21CollectiveEpilogueBwdISB_SC_SE_Li256ELb0ELb1ELi4EEENS1_19SingleTileSchedulerILb0ELb0ELb0ELi80EEEEEEEEEvNT_6ParamsE,"aw",@nobits
	.sectionflags	@""
	.align	16


//--------------------- .nv.shared._ZN7cutlass13device_kernelIN5flash19enable_sm80_to_sm89INS1_16FlashAttnBwdSm80INS1_25CollectiveMainloopBwdSm80ILi2ELi1EN4cute5tupleIJNS5_1CILi64EEENS7_ILi80EEENS7_ILi192EEEEEENS_6half_tEfNS_4arch4Sm80ELb0ELb0ELb1ELb0ELb1ELb0ELb1ELb0ELi2ELi4ELi2ELi2ELb0EEENS1_21CollectiveEpilogueBwdISB_SC_SE_Li256ELb0ELb1ELi4EEENS1_19SingleTileSchedulerILb0ELb0ELb0ELi80EEEEEEEEEvNT_6ParamsE --------------------------
	.section	.nv.shared._ZN7cutlass13device_kernelIN5flash19enable_sm80_to_sm89INS1_16FlashAttnBwdSm80INS1_25CollectiveMainloopBwdSm80ILi2ELi1EN4cute5tupleIJNS5_1CILi64EEENS7_ILi80EEENS7_ILi192EEEEEENS_6half_tEfNS_4arch4Sm80ELb0ELb0ELb1ELb0ELb1ELb0ELb1ELb0ELi2ELi4ELi2ELi2ELb0EEENS1_21CollectiveEpilogueBwdISB_SC_SE_Li256ELb0ELb1ELi4EEENS1_19SingleTileSchedulerILb0ELb0ELb0ELi80EEEEEEEEEvNT_6ParamsE,"aw",@nobits
	.sectionflags	@""
	.align	16


//--------------------- .nv.shared._ZN7cutlass13device_kernelIN5flash19enable_sm80_to_sm89INS1_16FlashAttnBwdSm80INS1_25CollectiveMainloopBwdSm80ILi2ELi1EN4cute5tupleIJNS5_1CILi64EEENS7_ILi80EEENS7_ILi192EEEEEENS_6half_tEfNS_4arch4Sm80ELb0ELb0ELb1ELb0ELb0ELb0ELb1ELb0ELi2ELi4ELi2ELi2ELb0EEENS1_24CollectiveEpilogueBwdGQAISB_fSE_Li256ELb0ELb0EEENS1_19SingleTileSchedulerILb0ELb0ELb0ELi80EEEEEEEEEvNT_6ParamsE --------------------------
	.section	.nv.shared._ZN7cutlass13device_kernelIN5flash19enable_sm80_to_sm89INS1_16FlashAttnBwdSm80INS1_25CollectiveMainloopBwdSm80ILi2ELi1EN4cute5tupleIJNS5_1CILi64EEENS7_ILi80EEENS7_ILi192EEEEEENS_6half_tEfNS_4arch4Sm80ELb0ELb0ELb1ELb0ELb0ELb0ELb1ELb0ELi2ELi4ELi2ELi2ELb0EEENS1_24CollectiveEpilogueBwdGQAISB_fSE_Li256ELb0ELb0EEENS1_19SingleTileSchedulerILb0ELb0ELb0ELi80EEEEEEEEEvNT_6ParamsE,"aw",@nobits
	.sectionflags	@""
	.align	16


//--------------------- .nv.shared._ZN7cutlass13device_kernelIN5flash19enable_sm80_to_sm89INS1_16FlashAttnBwdSm80INS1_25CollectiveMainloopBwdSm80ILi2ELi1EN4cute5tupleIJNS5_1CILi64EEENS7_ILi80EEENS7_ILi192EEEEEENS_6half_tEfNS_4arch4Sm80ELb0ELb0ELb1ELb0ELb1ELb0ELb1ELb0ELi2ELi4ELi2ELi2ELb0EEENS1_24CollectiveEpilogueBwdGQAISB_fSE_Li256ELb0ELb1EEENS1_19SingleTileSchedulerILb0ELb0ELb0ELi80EEEEEEEEEvNT_6ParamsE --------------------------
	.section	.nv.shared._ZN7cutlass13device_kernelIN5flash19enable_sm80_to_sm89INS1_16FlashAttnBwdSm80INS1_25CollectiveMainloopBwdSm80ILi2ELi1EN4cute5tupleIJNS5_1CILi64EEENS7_ILi80EEENS7_ILi192EEEEEENS_6half_tEfNS_4arch4Sm80ELb0ELb0ELb1ELb0ELb1ELb0ELb1ELb0ELi2ELi4ELi2ELi2ELb0EEENS1_24CollectiveEpilogueBwdGQAISB_fSE_Li256ELb0ELb1EEENS1_19SingleTileSchedulerILb0ELb0ELb0ELi80EEEEEEEEEvNT_6ParamsE,"aw",@nobits
	.sectionflags	@""
	.align	16


//--------------------- .nv.shared._ZN7cutlass13device_kernelIN5flash19enable_sm80_to_sm89INS1_16FlashAttnBwdSm80INS1_25CollectiveMainloopBwdSm80ILi2ELi1EN4cute5tupleIJNS5_1CILi64EEENS7_ILi80EEENS7_ILi192EEEEEENS_6half_tEfNS_4arch4Sm80ELb0ELb0ELb1ELb1ELb0ELb0ELb1ELb0ELi2ELi4ELi2ELi2ELb0EEENS1_21CollectiveEpilogueBwdISB_SC_SE_Li256ELb1ELb1ELi4EEENS1_19SingleTileSchedulerILb1ELb0ELb0ELi80EEEEEEEEEvNT_6ParamsE --------------------------
	.section	.nv.shared._ZN7cutlass13device_kernelIN5flash19enable_sm80_to_sm89INS1_16FlashAttnBwdSm80INS1_25CollectiveMainloopBwdSm80ILi2ELi1EN4cute5tupleIJNS5_1CILi64EEENS7_ILi80EEENS7_ILi192EEEEEENS_6half_tEfNS_4arch4Sm80ELb0ELb0ELb1ELb1ELb0ELb0ELb1ELb0ELi2ELi4ELi2ELi2ELb0EEENS1_21CollectiveEpilogueBwdISB_SC_SE_Li256ELb1ELb1ELi4EEENS1_19SingleTileSchedulerILb1ELb0ELb0ELi80EEEEEEEEEvNT_6ParamsE,"aw",@nobits
	.sectionflags	@""
	.align	16


//--------------------- .nv.shared._ZN7cutlass13device_kernelIN5flash19enable_sm80_to_sm89INS1_16FlashAttnBwdSm80INS1_25CollectiveMainloopBwdSm80ILi2ELi1EN4cute5tupleIJNS5_1CILi64EEENS7_ILi80EEENS7_ILi192EEEEEENS_6half_tEfNS_4arch4Sm80ELb0ELb0ELb1ELb1ELb1ELb0ELb1ELb0ELi2ELi4ELi2ELi2ELb0EEENS1_21CollectiveEpilogueBwdISB_SC_SE_Li256ELb1ELb1ELi4EEENS1_19SingleTileSchedulerILb1ELb0ELb0ELi80EEEEEEEEEvNT_6ParamsE --------------------------
	.section	.nv.shared._ZN7cutlass13device_kernelIN5flash19enable_sm80_to_sm89INS1_16FlashAttnBwdSm80INS1_25CollectiveMainloopBwdSm80ILi2ELi1EN4cute5tupleIJNS5_1CILi64EEENS7_ILi80EEENS7_ILi192EEEEEENS_6half_tEfNS_4arch4Sm80ELb0ELb0ELb1ELb1ELb1ELb0ELb1ELb0ELi2ELi4ELi2ELi2ELb0EEENS1_21CollectiveEpilogueBwdISB_SC_SE_Li256ELb1ELb1ELi4EEENS1_19SingleTileSchedulerILb1ELb0ELb0ELi80EEEEEEEEEvNT_6ParamsE,"aw",@nobits
	.sectionflags	@""
	.align	16


//--------------------- .nv.shared._ZN7cutlass13device_kernelIN5flash19enable_sm80_to_sm89INS1_16FlashAttnBwdSm80INS1_25CollectiveMainloopBwdSm80ILi2ELi1EN4cute5tupleIJNS5_1CILi64EEENS7_ILi80EEENS7_ILi192EEEEEENS_6half_tEfNS_4arch4Sm80ELb0ELb0ELb1ELb1ELb0ELb0ELb1ELb0ELi2ELi4ELi2ELi2ELb0EEENS1_24CollectiveEpilogueBwdGQAISB_fSE_Li256ELb1ELb0EEENS1_19SingleTileSchedulerILb1ELb0ELb0ELi80EEEEEEEEEvNT_6ParamsE --------------------------
	.section	.nv.shared._ZN7cutlass13device_kernelIN5flash19enable_sm80_to_sm89INS1_16FlashAttnBwdSm80INS1_25CollectiveMainloopBwdSm80ILi2ELi1EN4cute5tupleIJNS5_1CILi64EEENS7_ILi80EEENS7_ILi192EEEEEENS_6half_tEfNS_4arch4Sm80ELb0ELb0ELb1ELb1ELb0ELb0ELb1ELb0ELi2ELi4ELi2ELi2ELb0EEENS1_24CollectiveEpilogueBwdGQAISB_fSE_Li256ELb1ELb0EEENS1_19SingleTileSchedulerILb1ELb0ELb0ELi80EEEEEEEEEvNT_6ParamsE,"aw",@nobits
	.sectionflags	@""
	.align	16


//--------------------- .nv.shared._ZN7cutlass13device_kernelIN5flash19enable_sm80_to_sm89INS1_16FlashAttnBwdSm80INS1_25CollectiveMainloopBwdSm80ILi2ELi1EN4cute5tupleIJNS5_1CILi64EEENS7_ILi80EEENS7_ILi192EEEEEENS_6half_tEfNS_4arch4Sm80ELb0ELb0ELb1ELb1ELb1ELb0ELb1ELb0ELi2ELi4ELi2ELi2ELb0EEENS1_24CollectiveEpilogueBwdGQAISB_fSE_Li256ELb1ELb1EEENS1_19SingleTileSchedulerILb1ELb0ELb0ELi80EEEEEEEEEvNT_6ParamsE --------------------------
	.section	.nv.shared._ZN7cutlass13device_kernelIN5flash19enable_sm80_to_sm89INS1_16FlashAttnBwdSm80INS1_25CollectiveMainloopBwdSm80ILi2ELi1EN4cute5tupleIJNS5_1CILi64EEENS7_ILi80EEENS7_ILi192EEEEEENS_6half_tEfNS_4arch4Sm80ELb0ELb0ELb1ELb1ELb1ELb0ELb1ELb0ELi2ELi4ELi2ELi2ELb0EEENS1_24CollectiveEpilogueBwdGQAISB_fSE_Li256ELb1ELb1EEENS1_19SingleTileSchedulerILb1ELb0ELb0ELi80EEEEEEEEEvNT_6ParamsE,"aw",@nobits
	.sectionflags	@""
	.align	16


//--------------------- .nv.shared._ZN7cutlass13device_kernelIN5flash19enable_sm80_to_sm89INS1_16FlashAttnBwdSm80INS1_25CollectiveMainloopBwdSm80ILi2ELi1EN4cute5tupleIJNS5_1CILi64EEENS7_ILi80EEENS7_ILi192EEEEEENS_6half_tEfNS_4arch4Sm80ELb0ELb1ELb1ELb0ELb0ELb0ELb1ELb0ELi2ELi4ELi2ELi2ELb0EEENS1_21CollectiveEpilogueBwdISB_SC_SE_Li256ELb0ELb1ELi4EEENS1_19SingleTileSchedulerILb0ELb0ELb0ELi80EEEEEEEEEvNT_6ParamsE --------------------------
	.section	.nv.shared._ZN7cutlass13device_kernelIN5flash19enable_sm80_to_sm89INS1_16FlashAttnBwdSm80INS1_25CollectiveMainloopBwdSm80ILi2ELi1EN4cute5tupleIJNS5_1CILi64EEENS7_ILi80EEENS7_ILi192EEEEEENS_6half_tEfNS_4arch4Sm80ELb0ELb1ELb1ELb0ELb0ELb0ELb1ELb0ELi2ELi4ELi2ELi2ELb0EEENS1_21CollectiveEpilogueBwdISB_SC_SE_Li256ELb0ELb1ELi4EEENS1_19SingleTileSchedulerILb0ELb0ELb0ELi80EEEEEEEEEvNT_6ParamsE,"aw",@nobits
	.sectionflags	@""
	.align	16


//--------------------- .nv.shared._ZN7cutlass13device_kernelIN5flash19enable_sm80_to_sm89INS1_16FlashAttnBwdSm80INS1_25CollectiveMainloopBwdSm80ILi2ELi1EN4cute5tupleIJNS5_1CILi64EEENS7_ILi80EEENS7_ILi192EEEEEENS_6half_tEfNS_4arch4Sm80ELb0ELb1ELb1ELb0ELb1ELb0ELb1ELb0ELi2ELi4ELi2ELi2ELb0EEENS1_21CollectiveEpilogueBwdISB_SC_SE_Li256ELb0ELb1ELi4EEENS1_19SingleTileSchedulerILb0ELb0ELb0ELi80EEEEEEEEEvNT_6ParamsE --------------------------
	.section	.nv.shared._ZN7cutlass13device_kernelIN5flash19enable_sm80_to_sm89INS1_16FlashAttnBwdSm80INS1_25CollectiveMainloopBwdSm80ILi2ELi1EN4cute5tupleIJNS5_1CILi64EEENS7_ILi80EEENS7_ILi192EEEEEENS_6half_tEfNS_4arch4Sm80ELb0ELb1ELb1ELb0ELb1ELb0ELb1ELb0ELi2ELi4ELi2ELi2ELb0EEENS1_21CollectiveEpilogueBwdISB_SC_SE_Li256ELb0ELb1ELi4EEENS1_19SingleTileSchedulerILb0ELb0ELb0ELi80EEEEEEEEEvNT_6ParamsE,"aw",@nobits
	.sectionflags	@""
	.align	16


//--------------------- .nv.shared._ZN7cutlass13device_kernelIN5flash19enable_sm80_to_sm89INS1_16FlashAttnBwdSm80INS1_25CollectiveMainloopBwdSm80ILi2ELi1EN4cute5tupleIJNS5_1CILi64EEENS7_ILi80EEENS7_ILi192EEEEEENS_6half_tEfNS_4arch4Sm80ELb0ELb1ELb1ELb0ELb0ELb0ELb1ELb0ELi2ELi4ELi2ELi2ELb0EEENS1_24CollectiveEpilogueBwdGQAISB_fSE_Li256ELb0ELb0EEENS1_19SingleTileSchedulerILb0ELb0ELb0ELi80EEEEEEEEEvNT_6ParamsE --------------------------
	.section	.nv.shared._ZN7cutlass13device_kernelIN5flash19enable_sm80_to_sm89INS1_16FlashAttnBwdSm80INS1_25CollectiveMainloopBwdSm80ILi2ELi1EN4cute5tupleIJNS5_1CILi64EEENS7_ILi80EEENS7_ILi192EEEEEENS_6half_tEfNS_4arch4Sm80ELb0ELb1ELb1ELb0ELb0ELb0ELb1ELb0ELi2ELi4ELi2ELi2ELb0EEENS1_24CollectiveEpilogueBwdGQAISB_fSE_Li256ELb0ELb0EEENS1_19SingleTileSchedulerILb0ELb0ELb0ELi80EEEEEEEEEvNT_6ParamsE,"aw",@nobits
	.sectionflags	@""
	.align	16


//--------------------- .nv.shared._ZN7cutlass13device_kernelIN5flash19enable_sm80_to_sm89INS1_16FlashAttnBwdSm80INS1_25CollectiveMainloopBwdSm80ILi2ELi1EN4cute5tupleIJNS5_1CILi64EEENS7_ILi80EEENS7_ILi192EEEEEENS_6half_tEfNS_4arch4Sm80ELb0ELb1ELb1ELb0ELb1ELb0ELb1ELb0ELi2ELi4ELi2ELi2ELb0EEENS1_24CollectiveEpilogueBwdGQAISB_fSE_Li256ELb0ELb1EEENS1_19SingleTileSchedulerILb0ELb0ELb0ELi80EEEEEEEEEvNT_6ParamsE --------------------------
	.section	.nv.shared._ZN7cutlass13device_kernelIN5flash19enable_sm80_to_sm89INS1_16FlashAttnBwdSm80INS1_25CollectiveMainloopBwdSm80ILi2ELi1EN4cute5tupleIJNS5_1CILi64EEENS7_ILi80EEENS7_ILi192EEEEEENS_6half_tEfNS_4arch4Sm80ELb0ELb1ELb1ELb0ELb1ELb0ELb1ELb0ELi2ELi4ELi2ELi2ELb0EEENS1_24CollectiveEpilogueBwdGQAISB_fSE_Li256ELb0ELb1EEENS1_19SingleTileSchedulerILb0ELb0ELb0ELi80EEEEEEEEEvNT_6ParamsE,"aw",@nobits
	.sectionflags	@""
	.align	16


//--------------------- .nv.shared._ZN7cutlass13device_kernelIN5flash19enable_sm80_to_sm89INS1_16FlashAttnBwdSm80INS1_25CollectiveMainloopBwdSm80ILi2ELi1EN4cute5tupleIJNS5_1CILi64EEENS7_ILi80EEENS7_ILi192EEEEEENS_6half_tEfNS_4arch4Sm80ELb0ELb1ELb1ELb1ELb0ELb0ELb1ELb0ELi2ELi4ELi2ELi2ELb0EEENS1_21CollectiveEpilogueBwdISB_SC_SE_Li256ELb1ELb1ELi4EEENS1_19SingleTileSchedulerILb1ELb0ELb0ELi80EEEEEEEEEvNT_6ParamsE --------------------------
	.section	.nv.shared._ZN7cutlass13device_kernelIN5flash19enable_sm80_to_sm89INS1_16FlashAttnBwdSm80INS1_25CollectiveMainloopBwdSm80ILi2ELi1EN4cute5tupleIJNS5_1CILi64EEENS7_ILi80EEENS7_ILi192EEEEEENS_6half_tEfNS_4arch4Sm80ELb0ELb1ELb1ELb1ELb0ELb0ELb1ELb0ELi2ELi4ELi2ELi2ELb0EEENS1_21CollectiveEpilogueBwdISB_SC_SE_Li256ELb1ELb1ELi4EEENS1_19SingleTileSchedulerILb1ELb0ELb0ELi80EEEEEEEEEvNT_6ParamsE,"aw",@nobits
	.sectionflags	@""
	.align	16


//--------------------- .nv.shared._ZN7cutlass13device_kernelIN5flash19enable_sm80_to_sm89INS1_16FlashAttnBwdSm80INS1_25CollectiveMainloopBwdSm80ILi2ELi1EN4cute5tupleIJNS5_1CILi64EEENS7_ILi80EEENS7_ILi192EEEEEENS_6half_tEfNS_4arch4Sm80ELb0ELb1ELb1ELb1ELb1ELb0ELb1ELb0ELi2ELi4ELi2ELi2ELb0EEENS1_21CollectiveEpilogueBwdISB_SC_SE_Li256ELb1ELb1ELi4EEENS1_19SingleTileSchedulerILb1ELb0ELb0ELi80EEEEEEEEEvNT_6ParamsE --------------------------
	.section	.nv.shared._ZN7cutlass13device_kernelIN5flash19enable_sm80_to_sm89INS1_16FlashAttnBwdSm80INS1_25CollectiveMainloopBwdSm80ILi2ELi1EN4cute5tupleIJNS5_1CILi64EEENS7_ILi80EEENS7_ILi192EEEEEENS_6half_tEfNS_4arch4Sm80ELb0ELb1ELb1ELb1ELb1ELb0ELb1ELb0ELi2ELi4ELi2ELi2ELb0EEENS1_21CollectiveEpilogueBwdISB_SC_SE_Li256ELb1ELb1ELi4EEENS1_19SingleTileSchedulerILb1ELb0ELb0ELi80EEEEEEEEEvNT_6ParamsE,"aw",@nobits
	.sectionflags	@""
	.align	16


//--------------------- .nv.shared._ZN7cutlass13device_kernelIN5flash19enable_sm80_to_sm89INS1_16FlashAttnBwdSm80INS1_25CollectiveMainloopBwdSm80ILi2ELi1EN4cute5tupleIJNS5_1CILi64EEENS7_ILi80EEENS7_ILi192EEEEEENS_6half_tEfNS_4arch4Sm80ELb0ELb1ELb1ELb1ELb0ELb0ELb1ELb0ELi2ELi4ELi2ELi2ELb0EEENS1_24CollectiveEpilogueBwdGQAISB_fSE_Li256ELb1ELb0EEENS1_19SingleTileSchedulerILb1ELb0ELb0ELi80EEEEEEEEEvNT_6ParamsE --------------------------
	.section	.nv.shared._ZN7cutlass13device_kernelIN5flash19enable_sm80_to_sm89INS1_16FlashAttnBwdSm80INS1_25CollectiveMainloopBwdSm80ILi2ELi1EN4cute5tupleIJNS5_1CILi64EEENS7_ILi80EEENS7_ILi192EEEEEENS_6half_tEfNS_4arch4Sm80ELb0ELb1ELb1ELb1ELb0ELb0ELb1ELb0ELi2ELi4ELi2ELi2ELb0EEENS1_24CollectiveEpilogueBwdGQAISB_fSE_Li256ELb1ELb0EEENS1_19SingleTileSchedulerILb1ELb0ELb0ELi80EEEEEEEEEvNT_6ParamsE,"aw",@nobits
	.sectionflags	@""
	.align	16


//--------------------- .nv.shared._ZN7cutlass13device_kernelIN5flash19enable_sm80_to_sm89INS1_16FlashAttnBwdSm80INS1_25CollectiveMainloopBwdSm80ILi2ELi1EN4cute5tupleIJNS5_1CILi64EEENS7_ILi80EEENS7_ILi192EEEEEENS_6half_tEfNS_4arch4Sm80ELb0ELb1ELb1ELb1ELb1ELb0ELb1ELb0ELi2ELi4ELi2ELi2ELb0EEENS1_24CollectiveEpilogueBwdGQAISB_fSE_Li256ELb1ELb1EEENS1_19SingleTileSchedulerILb1ELb0ELb0ELi80EEEEEEEEEvNT_6ParamsE --------------------------
	.section	.nv.shared._ZN7cutlass13device_kernelIN5flash19enable_sm80_to_sm89INS1_16FlashAttnBwdSm80INS1_25CollectiveMainloopBwdSm80ILi2ELi1EN4cute5tupleIJNS5_1CILi64EEENS7_ILi80EEENS7_ILi192EEEEEENS_6half_tEfNS_4arch4Sm80ELb0ELb1ELb1ELb1ELb1ELb0ELb1ELb0ELi2ELi4ELi2ELi2ELb0EEENS1_24CollectiveEpilogueBwdGQAISB_fSE_Li256ELb1ELb1EEENS1_19SingleTileSchedulerILb1ELb0ELb0ELi80EEEEEEEEEvNT_6ParamsE,"aw",@nobits
	.sectionflags	@""
	.align	16


//--------------------- .nv.shared._ZN7cutlass13device_kernelIN5flash19enable_sm80_to_sm89INS1_16FlashAttnBwdSm80INS1_25CollectiveMainloopBwdSm80ILi2ELi1EN4cute5tupleIJNS5_1CILi64EEENS7_ILi80EEENS7_ILi192EEEEEENS_6half_tEfNS_4arch4Sm80ELb1ELb0ELb1ELb0ELb0ELb0ELb1ELb0ELi2ELi4ELi2ELi2ELb0EEENS1_21CollectiveEpilogueBwdISB_SC_SE_Li256ELb0ELb1ELi4EEENS1_25SingleTileBwdLPTSchedulerILb0ELi80ELb0EEEEEEEEEvNT_6ParamsE --------------------------
	.section	.nv.shared._ZN7cutlass13device_kernelIN5flash19enable_sm80_to_sm89INS1_16FlashAttnBwdSm80INS1_25CollectiveMainloopBwdSm80ILi2ELi1EN4cute5tupleIJNS5_1CILi64EEENS7_ILi80EEENS7_ILi192EEEEEENS_6half_tEfNS_4arch4Sm80ELb1ELb0ELb1ELb0ELb0ELb0ELb1ELb0ELi2ELi4ELi2ELi2ELb0EEENS1_21CollectiveEpilogueBwdISB_SC_SE_Li256ELb0ELb1ELi4EEENS1_25SingleTileBwdLPTSchedulerILb0ELi80ELb0EEEEEEEEEvNT_6ParamsE,"aw",@nobits
	.sectionflags	@""
	.align	16


//--------------------- .nv.shared._ZN7cutlass13device_kernelIN5flash19enable_sm80_to_sm89INS1_16FlashAttnBwdSm80INS1_25CollectiveMainloopBwdSm80ILi2ELi1EN4cute5tupleIJNS5_1CILi64EEENS7_ILi80EEENS7_ILi192EEEEEENS_6half_tEfNS_4arch4Sm80ELb1ELb0ELb1ELb0ELb1ELb0ELb1ELb0ELi2ELi4ELi2ELi2ELb0EEENS1_21CollectiveEpilogueBwdISB_SC_SE_Li256ELb0ELb1ELi4EEENS1_25SingleTileBwdLPTSchedulerILb0ELi80ELb1EEEEEEEEEvNT_6ParamsE --------------------------
	.section	.nv.shared._ZN7cutlass13device_kernelIN5flash19enable_sm80_to_sm89INS1_16FlashAttnBwdSm80INS1_25CollectiveMainloopBwdSm80ILi2ELi1EN4cute5tupleIJNS5_1CILi64EEENS7_ILi80EEENS7_ILi192EEEEEENS_6half_tEfNS_4arch4Sm80ELb1ELb0ELb1ELb0ELb1ELb0ELb1ELb0ELi2ELi4ELi2ELi2ELb0EEENS1_21CollectiveEpilogueBwdISB_SC_SE_Li256ELb0ELb1ELi4EEENS1_25SingleTileBwdLPTSchedulerILb0ELi80ELb1EEEEEEEEEvNT_6ParamsE,"aw",@nobits
	.sectionflags	@""
	.align	16


//--------------------- .nv.shared._ZN7cutlass13device_kernelIN5flash19enable_sm80_to_sm89INS1_16FlashAttnBwdSm80INS1_25CollectiveMainloopBwdSm80ILi2ELi1EN4cute5tupleIJNS5_1CILi64EEENS7_ILi80EEENS7_ILi192EEEEEENS_6half_tEfNS_4arch4Sm80ELb1ELb0ELb1ELb0ELb0ELb0ELb1ELb0ELi2ELi4ELi2ELi2ELb0EEENS1_24CollectiveEpilogueBwdGQAISB_fSE_Li256ELb0ELb0EEENS1_25SingleTileBwdLPTSchedulerILb0ELi80ELb0EEEEEEEEEvNT_6ParamsE --------------------------
	.section	.nv.shared._ZN7cutlass13device_kernelIN5flash19enable_sm80_to_sm89INS1_16FlashAttnBwdSm80INS1_25CollectiveMainloopBwdSm80ILi2ELi1EN4cute5tupleIJNS5_1CILi64EEENS7_ILi80EEENS7_ILi192EEEEEENS_6half_tEfNS_4arch4Sm80ELb1ELb0ELb1ELb0ELb0ELb0ELb1ELb0ELi2ELi4ELi2ELi2ELb0EEENS1_24CollectiveEpilogueBwdGQAISB_fSE_Li256ELb0ELb0EEENS1_25SingleTileBwdLPTSchedulerILb0ELi80ELb0EEEEEEEEEvNT_6ParamsE,"aw",@nobits
	.sectionflags	@""
	.align	16


//--------------------- .nv.shared._ZN7cutlass13device_kernelIN5flash19enable_sm80_to_sm89INS1_16FlashAttnBwdSm80INS1_25CollectiveMainloopBwdSm80ILi2ELi1EN4cute5tupleIJNS5_1CILi64EEENS7_ILi80EEENS7_ILi192EEEEEENS_6half_tEfNS_4arch4Sm80ELb1ELb0ELb1ELb0ELb1ELb0ELb1ELb0ELi2ELi4ELi2ELi2ELb0EEENS1_24CollectiveEpilogueBwdGQAISB_fSE_Li256ELb0ELb1EEENS1_25SingleTileBwdLPTSchedulerILb0ELi80ELb1EEEEEEEEEvNT_6ParamsE --------------------------
	.section	.nv.shared._ZN7cutlass13device_kernelIN5flash19enable_sm80_to_sm89INS1_16FlashAttnBwdSm80INS1_25CollectiveMainloopBwdSm80ILi2ELi1EN4cute5tupleIJNS5_1CILi64EEENS7_ILi80EEENS7_ILi192EEEEEENS_6half_tEfNS_4arch4Sm80ELb1ELb0ELb1ELb0ELb1ELb0ELb1ELb0ELi2ELi4ELi2ELi2ELb0EEENS1_24CollectiveEpilogueBwdGQAISB_fSE_Li256ELb0ELb1EEENS1_25SingleTileBwdLPTSchedulerILb0ELi80ELb1EEEEEEEEEvNT_6ParamsE,"aw",@nobits
	.sectionflags	@""
	.align	16


//--------------------- .nv.shared._ZN7cutlass13device_kernelIN5flash22FlashAttnBwdPreprocessIN4cute5tupleIJNS3_1CILi64EEENS5_ILi192EEEEEENS_6half_tEfNS_4arch4Sm80ELb1ELb0EEEEEvNT_6ParamsE --------------------------
	.section	.nv.shared._ZN7cutlass13device_kernelIN5flash22FlashAttnBwdPreprocessIN4cute5tupleIJNS3_1CILi64EEENS5_ILi192EEEEEENS_6half_tEfNS_4arch4Sm80ELb1ELb0EEEEEvNT_6ParamsE,"aw",@nobits
	.sectionflags	@""
	.align	16


//--------------------- .nv.shared._ZN7cutlass13device_kernelIN5flash19enable_sm80_to_sm89INS1_16FlashAttnBwdSm80INS1_25CollectiveMainloopBwdSm80ILi2ELi1EN4cute5tupleIJNS5_1CILi64EEENS7_ILi80EEENS7_ILi192EEEEEENS_6half_tEfNS_4arch4Sm80ELb1ELb0ELb1ELb1ELb0ELb0ELb1ELb0ELi2ELi4ELi2ELi2ELb0EEENS1_21CollectiveEpilogueBwdISB_SC_SE_Li256ELb1ELb1ELi4EEENS1_25SingleTileBwdLPTSchedulerILb1ELi80ELb0EEEEEEEEEvNT_6ParamsE --------------------------
	.section	.nv.shared._ZN7cutlass13device_kernelIN5flash19enable_sm80_to_sm89INS1_16FlashAttnBwdSm80INS1_25CollectiveMainloopBwdSm80ILi2ELi1EN4cute5tupleIJNS5_1CILi64EEENS7_ILi80EEENS7_ILi192EEEEEENS_6half_tEfNS_4arch4Sm80ELb1ELb0ELb1ELb1ELb0ELb0ELb1ELb0ELi2ELi4ELi2ELi2ELb0EEENS1_21CollectiveEpilogueBwdISB_SC_SE_Li256ELb1ELb1ELi4EEENS1_25SingleTileBwdLPTSchedulerILb1ELi80ELb0EEEEEEEEEvNT_6ParamsE,"aw",@nobits
	.sectionflags	@""
	.align	16


//--------------------- .nv.shared._ZN7cutlass13device_kernelIN5flash19enable_sm80_to_sm89INS1_16FlashAttnBwdSm80INS1_25CollectiveMainloopBwdSm80ILi2ELi1EN4cute5tupleIJNS5_1CILi64EEENS7_ILi80EEENS7_ILi192EEEEEENS_6half_tEfNS_4arch4Sm80ELb1ELb0ELb1ELb1ELb1ELb0ELb1ELb0ELi2ELi4ELi2ELi2ELb0EEENS1_21CollectiveEpilogueBwdISB_SC_SE_Li256ELb1ELb1ELi4EEENS1_25SingleTileBwdLPTSchedulerILb1ELi80ELb1EEEEEEEEEvNT_6ParamsE --------------------------
	.section	.nv.shared._ZN7cutlass13device_kernelIN5flash19enable_sm80_to_sm89INS1_16FlashAttnBwdSm80INS1_25CollectiveMainloopBwdSm80ILi2ELi1EN4cute5tupleIJNS5_1CILi64EEENS7_ILi80EEENS7_ILi192EEEEEENS_6half_tEfNS_4arch4Sm80ELb1ELb0ELb1ELb1ELb1ELb0ELb1ELb0ELi2ELi4ELi2ELi2ELb0EEENS1_21CollectiveEpilogueBwdISB_SC_SE_Li256ELb1ELb1ELi4EEENS1_25SingleTileBwdLPTSchedulerILb1ELi80ELb1EEEEEEEEEvNT_6ParamsE,"aw",@nobits
	.sectionflags	@""
	.align	16


//--------------------- .nv.shared._ZN7cutlass13device_kernelIN5flash19enable_sm80_to_sm89INS1_16FlashAttnBwdSm80INS1_25CollectiveMainloopBwdSm80ILi2ELi1EN4cute5tupleIJNS5_1CILi64EEENS7_ILi80EEENS7_ILi192EEEEEENS_6half_tEfNS_4arch4Sm80ELb1ELb0ELb1ELb1ELb0ELb0ELb1ELb0ELi2ELi4ELi2ELi2ELb0EEENS1_24CollectiveEpilogueBwdGQAISB_fSE_Li256ELb1ELb0EEENS1_25SingleTileBwdLPTSchedulerILb1ELi80ELb0EEEEEEEEEvNT_6ParamsE --------------------------
	.section	.nv.shared._ZN7cutlass13device_kernelIN5flash19enable_sm80_to_sm89INS1_16FlashAttnBwdSm80INS1_25CollectiveMainloopBwdSm80ILi2ELi1EN4cute5tupleIJNS5_1CILi64EEENS7_ILi80EEENS7_ILi192EEEEEENS_6half_tEfNS_4arch4Sm80ELb1ELb0ELb1ELb1ELb0ELb0ELb1ELb0ELi2ELi4ELi2ELi2ELb0EEENS1_24CollectiveEpilogueBwdGQAISB_fSE_Li256ELb1ELb0EEENS1_25SingleTileBwdLPTSchedulerILb1ELi80ELb0EEEEEEEEEvNT_6ParamsE,"aw",@nobits
	.sectionflags	@""
	.align	16


//--------------------- .nv.shared._ZN7cutlass13device_kernelIN5flash32FlashAttnBwdPostprocessConvertdQIN4cute5tupleIJNS3_1CILi80EEENS5_ILi192EEEEEENS_6half_tEfNS_4arch4Sm80ELi256ENS3_8TiledMMAINS3_8MMA_AtomIJNS3_28SM80_16x8x16_F32F16F16F32_TNEEEENS3_6LayoutINS4_IJNS5_ILi4EEENS5_ILi2EEENS5_ILi1EEEEEENS4_IJSJ_SH_NS5_ILi0EEEEEEEENS4_IJNS5_ILi64EEENS5_ILi16EEESP_EEEEELb1EEEEEvNT_6ParamsE --------------------------
	.section	.nv.shared._ZN7cutlass13device_kernelIN5flash32FlashAttnBwdPostprocessConvertdQIN4cute5tupleIJNS3_1CILi80EEENS5_ILi192EEEEEENS_6half_tEfNS_4arch4Sm80ELi256ENS3_8TiledMMAINS3_8MMA_AtomIJNS3_28SM80_16x8x16_F32F16F16F32_TNEEEENS3_6LayoutINS4_IJNS5_ILi4EEENS5_ILi2EEENS5_ILi1EEEEEENS4_IJSJ_SH_NS5_ILi0EEEEEEEENS4_IJNS5_ILi64EEENS5_ILi16EEESP_EEEEELb1EEEEEvNT_6ParamsE,"aw",@nobits
	.sectionflags	@""
	.align	16


//--------------------- .nv.shared._ZN7cutlass13device_kernelIN5flash32FlashAttnBwdPostprocessConvertdQIN4cute5tupleIJNS3_1CILi64EEENS5_ILi192EEEEEENS_6half_tEfNS_4arch4Sm80ELi256ENS3_8TiledMMAINS3_8MMA_AtomIJNS3_28SM80_16x8x16_F32F16F16F32_TNEEEENS3_6LayoutINS4_IJNS5_ILi2EEENS5_ILi4EEENS5_ILi1EEEEEENS4_IJSJ_SH_NS5_ILi0EEEEEEEENS4_IJNS5_ILi32EEES6_NS5_ILi16EEEEEEEELb0EEEEEvNT_6ParamsE --------------------------
	.section	.nv.shared._ZN7cutlass13device_kernelIN5flash32FlashAttnBwdPostprocessConvertdQIN4cute5tupleIJNS3_1CILi64EEENS5_ILi192EEEEEENS_6half_tEfNS_4arch4Sm80ELi256ENS3_8TiledMMAINS3_8MMA_AtomIJNS3_28SM80_16x8x16_F32F16F16F32_TNEEEENS3_6LayoutINS4_IJNS5_ILi2EEENS5_ILi4EEENS5_ILi1EEEEEENS4_IJSJ_SH_NS5_ILi0EEEEEEEENS4_IJNS5_ILi32EEES6_NS5_ILi16EEEEEEEELb0EEEEEvNT_6ParamsE,"aw",@nobits
	.sectionflags	@""
	.align	16


//--------------------- .nv.shared._ZN7cutlass13device_kernelIN5flash19enable_sm80_to_sm89INS1_16FlashAttnBwdSm80INS1_25CollectiveMainloopBwdSm80ILi2ELi1EN4cute5tupleIJNS5_1CILi64EEENS7_ILi80EEENS7_ILi192EEEEEENS_6half_tEfNS_4arch4Sm80ELb1ELb0ELb1ELb1ELb1ELb0ELb1ELb0ELi2ELi4ELi2ELi2ELb0EEENS1_24CollectiveEpilogueBwdGQAISB_fSE_Li256ELb1ELb1EEENS1_25SingleTileBwdLPTSchedulerILb1ELi80ELb1EEEEEEEEEvNT_6ParamsE --------------------------
	.section	.nv.shared._ZN7cutlass13device_kernelIN5flash19enable_sm80_to_sm89INS1_16FlashAttnBwdSm80INS1_25CollectiveMainloopBwdSm80ILi2ELi1EN4cute5tupleIJNS5_1CILi64EEENS7_ILi80EEENS7_ILi192EEEEEENS_6half_tEfNS_4arch4Sm80ELb1ELb0ELb1ELb1ELb1ELb0ELb1ELb0ELi2ELi4ELi2ELi2ELb0EEENS1_24CollectiveEpilogueBwdGQAISB_fSE_Li256ELb1ELb1EEENS1_25SingleTileBwdLPTSchedulerILb1ELi80ELb1EEEEEEEEEvNT_6ParamsE,"aw",@nobits
	.sectionflags	@""
	.align	16


//--------------------- .nv.shared._ZN7cutlass13device_kernelIN5flash22FlashAttnBwdPreprocessIN4cute5tupleIJNS3_1CILi64EEENS5_ILi192EEEEEENS_6half_tEfNS_4arch4Sm80ELb1ELb1EEEEEvNT_6ParamsE --------------------------
	.section	.nv.shared._ZN7cutlass13device_kernelIN5flash22FlashAttnBwdPreprocessIN4cute5tupleIJNS3_1CILi64EEENS5_ILi192EEEEEENS_6half_tEfNS_4arch4Sm80ELb1ELb1EEEEEvNT_6ParamsE,"aw",@nobits
	.sectionflags	@""
	.align	16
